	.target	sm_100a

	.elftype	@"ET_EXEC"


//--------------------- .note.nv.tkinfo           --------------------------
	.section	.note.nv.tkinfo,"",@"SHT_NOTE"
	.sectionflags	@"SHF_NOTE_NV_TKINFO"
	.tkinfo
        /*0018*/ 	.word	0x00000002
        /*0030*/ 	.string	""
        /*0030*/ 	.string	"ptxas"
        /*0030*/ 	.string	"Cuda compilation tools, release 13.0, V13.0.88"
        /*0030*/ 	.string	"Build cuda_13.0.r13.0/compiler.36424714_0"
        /*0030*/ 	.string	"-arch sm_100a -m 64 "



//--------------------- .note.nv.cuinfo           --------------------------
	.section	.note.nv.cuinfo,"",@"SHT_NOTE"
	.sectionflags	@"SHF_NOTE_NV_CUINFO"
        /*0018*/ 	.short	0x0002
        /*001a*/ 	.short	0x0064
        /*001c*/ 	.short	0x0082
	.zero		2


//--------------------- .nv.info                  --------------------------
	.section	.nv.info,"",@"SHT_CUDA_INFO"
	.align	4


	//----- nvinfo : EIATTR_REGCOUNT
	.align		4
        /*0000*/ 	.byte	0x04, 0x2f
        /*0002*/ 	.short	(.L_12 - .L_11)
	.align		4
.L_11:
        /*0004*/ 	.word	index@(_ZN5flash24flash_fwd_splitkv_kernelI23Flash_fwd_kernel_traitsILi256ELi64ELi64ELi4ELb0ELb0EN7cutlass10bfloat16_tE19Flash_kernel_traitsILi256ELi64ELi64ELi4ES3_EELb1ELb0ELb1ELb0ELb0ELb1ELb1ELb1EEEvNS_16Flash_fwd_paramsE)
        /*0008*/ 	.word	0x000000f6


	//----- nvinfo : EIATTR_FRAME_SIZE
	.align		4
.L_12:
        /*000c*/ 	.byte	0x04, 0x11
        /*000e*/ 	.short	(.L_14 - .L_13)
	.align		4
.L_13:
        /*0010*/ 	.word	index@(_ZN5flash24flash_fwd_splitkv_kernelI23Flash_fwd_kernel_traitsILi256ELi64ELi64ELi4ELb0ELb0EN7cutlass10bfloat16_tE19Flash_kernel_traitsILi256ELi64ELi64ELi4ES3_EELb1ELb0ELb1ELb0ELb0ELb1ELb1ELb1EEEvNS_16Flash_fwd_paramsE)
        /*0014*/ 	.word	0x00000000


	//----- nvinfo : EIATTR_REGCOUNT
	.align		4
.L_14:
        /*0018*/ 	.byte	0x04, 0x2f
        /*001a*/ 	.short	(.L_16 - .L_15)
	.align		4
.L_15:
        /*001c*/ 	.word	index@(_ZN5flash24flash_fwd_splitkv_kernelI23Flash_fwd_kernel_traitsILi256ELi64ELi64ELi4ELb0ELb0EN7cutlass10bfloat16_tE19Flash_kernel_traitsILi256ELi64ELi64ELi4ES3_EELb1ELb0ELb1ELb0ELb0ELb0ELb1ELb1EEEvNS_16Flash_fwd_paramsE)
        /*0020*/ 	.word	0x000000f8


	//----- nvinfo : EIATTR_FRAME_SIZE
	.align		4
.L_16:
        /*0024*/ 	.byte	0x04, 0x11
        /*0026*/ 	.short	(.L_18 - .L_17)
	.align		4
.L_17:
        /*0028*/ 	.word	index@(_ZN5flash24flash_fwd_splitkv_kernelI23Flash_fwd_kernel_traitsILi256ELi64ELi64ELi4ELb0ELb0EN7cutlass10bfloat16_tE19Flash_kernel_traitsILi256ELi64ELi64ELi4ES3_EELb1ELb0ELb1ELb0ELb0ELb0ELb1ELb1EEEvNS_16Flash_fwd_paramsE)
        /*002c*/ 	.word	0x00000000


	//----- nvinfo : EIATTR_REGCOUNT
	.align		4
.L_18:
        /*0030*/ 	.byte	0x04, 0x2f
        /*0032*/ 	.short	(.L_20 - .L_19)
	.align		4
.L_19:
        /*0034*/ 	.word	index@(_ZN5flash24flash_fwd_splitkv_kernelI23Flash_fwd_kernel_traitsILi256ELi64ELi64ELi4ELb0ELb0EN7cutlass10bfloat16_tE19Flash_kernel_traitsILi256ELi64ELi64ELi4ES3_EELb1ELb0ELb0ELb0ELb1ELb1ELb1ELb1EEEvNS_16Flash_fwd_paramsE)
        /*0038*/ 	.word	0x000000f8


	//----- nvinfo : EIATTR_FRAME_SIZE
	.align		4
.L_20:
        /*003c*/ 	.byte	0x04, 0x11
        /*003e*/ 	.short	(.L_22 - .L_21)
	.align		4
.L_21:
        /*0040*/ 	.word	index@(_ZN5flash24flash_fwd_splitkv_kernelI23Flash_fwd_kernel_traitsILi256ELi64ELi64ELi4ELb0ELb0EN7cutlass10bfloat16_tE19Flash_kernel_traitsILi256ELi64ELi64ELi4ES3_EELb1ELb0ELb0ELb0ELb1ELb1ELb1ELb1EEEvNS_16Flash_fwd_paramsE)
        /*0044*/ 	.word	0x00000000


	//----- nvinfo : EIATTR_REGCOUNT
	.align		4
.L_22:
        /*0048*/ 	.byte	0x04, 0x2f
        /*004a*/ 	.short	(.L_24 - .L_23)
	.align		4
.L_23:
        /*004c*/ 	.word	index@(_ZN5flash24flash_fwd_splitkv_kernelI23Flash_fwd_kernel_traitsILi256ELi64ELi64ELi4ELb0ELb0EN7cutlass10bfloat16_tE19Flash_kernel_traitsILi256ELi64ELi64ELi4ES3_EELb1ELb0ELb0ELb0ELb1ELb0ELb1ELb1EEEvNS_16Flash_fwd_paramsE)
        /*0050*/ 	.word	0x000000f8


	//----- nvinfo : EIATTR_FRAME_SIZE
	.align		4
.L_24:
        /*0054*/ 	.byte	0x04, 0x11
        /*0056*/ 	.short	(.L_26 - .L_25)
	.align		4
.L_25:
        /*0058*/ 	.word	index@(_ZN5flash24flash_fwd_splitkv_kernelI23Flash_fwd_kernel_traitsILi256ELi64ELi64ELi4ELb0ELb0EN7cutlass10bfloat16_tE19Flash_kernel_traitsILi256ELi64ELi64ELi4ES3_EELb1ELb0ELb0ELb0ELb1ELb0ELb1ELb1EEEvNS_16Flash_fwd_paramsE)
        /*005c*/ 	.word	0x00000000


	//----- nvinfo : EIATTR_REGCOUNT
	.align		4
.L_26:
        /*0060*/ 	.byte	0x04, 0x2f
        /*0062*/ 	.short	(.L_28 - .L_27)
	.align		4
.L_27:
        /*0064*/ 	.word	index@(_ZN5flash24flash_fwd_splitkv_kernelI23Flash_fwd_kernel_traitsILi256ELi64ELi64ELi4ELb0ELb0EN7cutlass10bfloat16_tE19Flash_kernel_traitsILi256ELi64ELi64ELi4ES3_EELb1ELb0ELb1ELb0ELb0ELb1ELb1ELb0EEEvNS_16Flash_fwd_paramsE)
        /*0068*/ 	.word	0x000000f6


	//----- nvinfo : EIATTR_FRAME_SIZE
	.align		4
.L_28:
        /*006c*/ 	.byte	0x04, 0x11
        /*006e*/ 	.short	(.L_30 - .L_29)
	.align		4
.L_29:
        /*0070*/ 	.word	index@(_ZN5flash24flash_fwd_splitkv_kernelI23Flash_fwd_kernel_traitsILi256ELi64ELi64ELi4ELb0ELb0EN7cutlass10bfloat16_tE19Flash_kernel_traitsILi256ELi64ELi64ELi4ES3_EELb1ELb0ELb1ELb0ELb0ELb1ELb1ELb0EEEvNS_16Flash_fwd_paramsE)
        /*0074*/ 	.word	0x00000000


	//----- nvinfo : EIATTR_REGCOUNT
	.align		4
.L_30:
        /*0078*/ 	.byte	0x04, 0x2f
        /*007a*/ 	.short	(.L_32 - .L_31)
	.align		4
.L_31:
        /*007c*/ 	.word	index@(_ZN5flash24flash_fwd_splitkv_kernelI23Flash_fwd_kernel_traitsILi256ELi64ELi64ELi4ELb0ELb0EN7cutlass10bfloat16_tE19Flash_kernel_traitsILi256ELi64ELi64ELi4ES3_EELb1ELb0ELb1ELb0ELb0ELb0ELb1ELb0EEEvNS_16Flash_fwd_paramsE)
        /*0080*/ 	.word	0x000000f6


	//----- nvinfo : EIATTR_FRAME_SIZE
	.align		4
.L_32:
        /*0084*/ 	.byte	0x04, 0x11
        /*0086*/ 	.short	(.L_34 - .L_33)
	.align		4
.L_33:
        /*0088*/ 	.word	index@(_ZN5flash24flash_fwd_splitkv_kernelI23Flash_fwd_kernel_traitsILi256ELi64ELi64ELi4ELb0ELb0EN7cutlass10bfloat16_tE19Flash_kernel_traitsILi256ELi64ELi64ELi4ES3_EELb1ELb0ELb1ELb0ELb0ELb0ELb1ELb0EEEvNS_16Flash_fwd_paramsE)
        /*008c*/ 	.word	0x00000000


	//----- nvinfo : EIATTR_REGCOUNT
	.align		4
.L_34:
        /*0090*/ 	.byte	0x04, 0x2f
        /*0092*/ 	.short	(.L_36 - .L_35)
	.align		4
.L_35:
        /*0094*/ 	.word	index@(_ZN5flash24flash_fwd_splitkv_kernelI23Flash_fwd_kernel_traitsILi256ELi64ELi64ELi4ELb0ELb0EN7cutlass10bfloat16_tE19Flash_kernel_traitsILi256ELi64ELi64ELi4ES3_EELb1ELb0ELb0ELb0ELb1ELb1ELb1ELb0EEEvNS_16Flash_fwd_paramsE)
        /*0098*/ 	.word	0x000000ff


	//----- nvinfo : EIATTR_FRAME_SIZE
	.align		4
.L_36:
        /*009c*/ 	.byte	0x04, 0x11
        /*009e*/ 	.short	(.L_38 - .L_37)
	.align		4
.L_37:
        /*00a0*/ 	.word	index@(_ZN5flash24flash_fwd_splitkv_kernelI23Flash_fwd_kernel_traitsILi256ELi64ELi64ELi4ELb0ELb0EN7cutlass10bfloat16_tE19Flash_kernel_traitsILi256ELi64ELi64ELi4ES3_EELb1ELb0ELb0ELb0ELb1ELb1ELb1ELb0EEEvNS_16Flash_fwd_paramsE)
        /*00a4*/ 	.word	0x00000000


	//----- nvinfo : EIATTR_REGCOUNT
	.align		4
.L_38:
        /*00a8*/ 	.byte	0x04, 0x2f
        /*00aa*/ 	.short	(.L_40 - .L_39)
	.align		4
.L_39:
        /*00ac*/ 	.word	index@(_ZN5flash24flash_fwd_splitkv_kernelI23Flash_fwd_kernel_traitsILi256ELi64ELi64ELi4ELb0ELb0EN7cutlass10bfloat16_tE19Flash_kernel_traitsILi256ELi64ELi64ELi4ES3_EELb1ELb0ELb0ELb0ELb1ELb0ELb1ELb0EEEvNS_16Flash_fwd_paramsE)
        /*00b0*/ 	.word	0x000000fa


	//----- nvinfo : EIATTR_FRAME_SIZE
	.align		4
.L_40:
        /*00b4*/ 	.byte	0x04, 0x11
        /*00b6*/ 	.short	(.L_42 - .L_41)
	.align		4
.L_41:
        /*00b8*/ 	.word	index@(_ZN5flash24flash_fwd_splitkv_kernelI23Flash_fwd_kernel_traitsILi256ELi64ELi64ELi4ELb0ELb0EN7cutlass10bfloat16_tE19Flash_kernel_traitsILi256ELi64ELi64ELi4ES3_EELb1ELb0ELb0ELb0ELb1ELb0ELb1ELb0EEEvNS_16Flash_fwd_paramsE)
        /*00bc*/ 	.word	0x00000000


	//----- nvinfo : EIATTR_REGCOUNT
	.align		4
.L_42:
        /*00c0*/ 	.byte	0x04, 0x2f
        /*00c2*/ 	.short	(.L_44 - .L_43)
	.align		4
.L_43:
        /*00c4*/ 	.word	index@(_ZN5flash24flash_fwd_splitkv_kernelI23Flash_fwd_kernel_traitsILi256ELi64ELi64ELi4ELb0ELb0EN7cutlass10bfloat16_tE19Flash_kernel_traitsILi256ELi64ELi64ELi4ES3_EELb1ELb0ELb1ELb0ELb0ELb1ELb0ELb1EEEvNS_16Flash_fwd_paramsE)
        /*00c8*/ 	.word	0x000000f2


	//----- nvinfo : EIATTR_FRAME_SIZE
	.align		4
.L_44:
        /*00cc*/ 	.byte	0x04, 0x11
        /*00ce*/ 	.short	(.L_46 - .L_45)
	.align		4
.L_45:
        /*00d0*/ 	.word	index@(_ZN5flash24flash_fwd_splitkv_kernelI23Flash_fwd_kernel_traitsILi256ELi64ELi64ELi4ELb0ELb0EN7cutlass10bfloat16_tE19Flash_kernel_traitsILi256ELi64ELi64ELi4ES3_EELb1ELb0ELb1ELb0ELb0ELb1ELb0ELb1EEEvNS_16Flash_fwd_paramsE)
        /*00d4*/ 	.word	0x00000000


	//----- nvinfo : EIATTR_REGCOUNT
	.align		4
.L_46:
        /*00d8*/ 	.byte	0x04, 0x2f
        /*00da*/ 	.short	(.L_48 - .L_47)
	.align		4
.L_47:
        /*00dc*/ 	.word	index@(_ZN5flash24flash_fwd_splitkv_kernelI23Flash_fwd_kernel_traitsILi256ELi64ELi64ELi4ELb0ELb0EN7cutlass10bfloat16_tE19Flash_kernel_traitsILi256ELi64ELi64ELi4ES3_EELb1ELb0ELb1ELb0ELb0ELb0ELb0ELb1EEEvNS_16Flash_fwd_paramsE)
        /*00e0*/ 	.word	0x000000f8


	//----- nvinfo : EIATTR_FRAME_SIZE
	.align		4
.L_48:
        /*00e4*/ 	.byte	0x04, 0x11
        /*00e6*/ 	.short	(.L_50 - .L_49)
	.align		4
.L_49:
        /*00e8*/ 	.word	index@(_ZN5flash24flash_fwd_splitkv_kernelI23Flash_fwd_kernel_traitsILi256ELi64ELi64ELi4ELb0ELb0EN7cutlass10bfloat16_tE19Flash_kernel_traitsILi256ELi64ELi64ELi4ES3_EELb1ELb0ELb1ELb0ELb0ELb0ELb0ELb1EEEvNS_16Flash_fwd_paramsE)
        /*00ec*/ 	.word	0x00000000


	//----- nvinfo : EIATTR_REGCOUNT
	.align		4
.L_50:
        /*00f0*/ 	.byte	0x04, 0x2f
        /*00f2*/ 	.short	(.L_52 - .L_51)
	.align		4
.L_51:
        /*00f4*/ 	.word	index@(_ZN5flash24flash_fwd_splitkv_kernelI23Flash_fwd_kernel_traitsILi256ELi64ELi64ELi4ELb0ELb0EN7cutlass10bfloat16_tE19Flash_kernel_traitsILi256ELi64ELi64ELi4ES3_EELb1ELb0ELb0ELb0ELb1ELb1ELb0ELb1EEEvNS_16Flash_fwd_paramsE)
        /*00f8*/ 	.word	0x000000fc


	//----- nvinfo : EIATTR_FRAME_SIZE
	.align		4
.L_52:
        /*00fc*/ 	.byte	0x04, 0x11
        /*00fe*/ 	.short	(.L_54 - .L_53)
	.align		4
.L_53:
        /*0100*/ 	.word	index@(_ZN5flash24flash_fwd_splitkv_kernelI23Flash_fwd_kernel_traitsILi256ELi64ELi64ELi4ELb0ELb0EN7cutlass10bfloat16_tE19Flash_kernel_traitsILi256ELi64ELi64ELi4ES3_EELb1ELb0ELb0ELb0ELb1ELb1ELb0ELb1EEEvNS_16Flash_fwd_paramsE)
        /*0104*/ 	.word	0x00000000


	//----- nvinfo : EIATTR_REGCOUNT
	.align		4
.L_54:
        /*0108*/ 	.byte	0x04, 0x2f
        /*010a*/ 	.short	(.L_56 - .L_55)
	.align		4
.L_55:
        /*010c*/ 	.word	index@(_ZN5flash24flash_fwd_splitkv_kernelI23Flash_fwd_kernel_traitsILi256ELi64ELi64ELi4ELb0ELb0EN7cutlass10bfloat16_tE19Flash_kernel_traitsILi256ELi64ELi64ELi4ES3_EELb1ELb0ELb0ELb0ELb1ELb0ELb0ELb1EEEvNS_16Flash_fwd_paramsE)
        /*0110*/ 	.word	0x000000fc


	//----- nvinfo : EIATTR_FRAME_SIZE
	.align		4
.L_56:
        /*0114*/ 	.byte	0x04, 0x11
        /*0116*/ 	.short	(.L_58 - .L_57)
	.align		4
.L_57:
        /*0118*/ 	.word	index@(_ZN5flash24flash_fwd_splitkv_kernelI23Flash_fwd_kernel_traitsILi256ELi64ELi64ELi4ELb0ELb0EN7cutlass10bfloat16_tE19Flash_kernel_traitsILi256ELi64ELi64ELi4ES3_EELb1ELb0ELb0ELb0ELb1ELb0ELb0ELb1EEEvNS_16Flash_fwd_paramsE)
        /*011c*/ 	.word	0x00000000


	//----- nvinfo : EIATTR_REGCOUNT
	.align		4
.L_58:
        /*0120*/ 	.byte	0x04, 0x2f
        /*0122*/ 	.short	(.L_60 - .L_59)
	.align		4
.L_59:
        /*0124*/ 	.word	index@(_ZN5flash24flash_fwd_splitkv_kernelI23Flash_fwd_kernel_traitsILi256ELi64ELi64ELi4ELb0ELb0EN7cutlass10bfloat16_tE19Flash_kernel_traitsILi256ELi64ELi64ELi4ES3_EELb1ELb0ELb1ELb0ELb0ELb1ELb0ELb0EEEvNS_16Flash_fwd_paramsE)
        /*0128*/ 	.word	0x000000fc


	//----- nvinfo : EIATTR_FRAME_SIZE
	.align		4
.L_60:
        /*012c*/ 	.byte	0x04, 0x11
        /*012e*/ 	.short	(.L_62 - .L_61)
	.align		4
.L_61:
        /*0130*/ 	.word	index@(_ZN5flash24flash_fwd_splitkv_kernelI23Flash_fwd_kernel_traitsILi256ELi64ELi64ELi4ELb0ELb0EN7cutlass10bfloat16_tE19Flash_kernel_traitsILi256ELi64ELi64ELi4ES3_EELb1ELb0ELb1ELb0ELb0ELb1ELb0ELb0EEEvNS_16Flash_fwd_paramsE)
        /*0134*/ 	.word	0x00000000


	//----- nvinfo : EIATTR_REGCOUNT
	.align		4
.L_62:
        /*0138*/ 	.byte	0x04, 0x2f
        /*013a*/ 	.short	(.L_64 - .L_63)
	.align		4
.L_63:
        /*013c*/ 	.word	index@(_ZN5flash24flash_fwd_splitkv_kernelI23Flash_fwd_kernel_traitsILi256ELi64ELi64ELi4ELb0ELb0EN7cutlass10bfloat16_tE19Flash_kernel_traitsILi256ELi64ELi64ELi4ES3_EELb1ELb0ELb1ELb0ELb0ELb0ELb0ELb0EEEvNS_16Flash_fwd_paramsE)
        /*0140*/ 	.word	0x000000fb


	//----- nvinfo : EIATTR_FRAME_SIZE
	.align		4
.L_64:
        /*0144*/ 	.byte	0x04, 0x11
        /*0146*/ 	.short	(.L_66 - .L_65)
	.align		4
.L_65:
        /*0148*/ 	.word	index@(_ZN5flash24flash_fwd_splitkv_kernelI23Flash_fwd_kernel_traitsILi256ELi64ELi64ELi4ELb0ELb0EN7cutlass10bfloat16_tE19Flash_kernel_traitsILi256ELi64ELi64ELi4ES3_EELb1ELb0ELb1ELb0ELb0ELb0ELb0ELb0EEEvNS_16Flash_fwd_paramsE)
        /*014c*/ 	.word	0x00000000


	//----- nvinfo : EIATTR_REGCOUNT
	.align		4
.L_66:
        /*0150*/ 	.byte	0x04, 0x2f
        /*0152*/ 	.short	(.L_68 - .L_67)
	.align		4
.L_67:
        /*0154*/ 	.word	index@(_ZN5flash24flash_fwd_splitkv_kernelI23Flash_fwd_kernel_traitsILi256ELi64ELi64ELi4ELb0ELb0EN7cutlass10bfloat16_tE19Flash_kernel_traitsILi256ELi64ELi64ELi4ES3_EELb1ELb0ELb0ELb0ELb1ELb1ELb0ELb0EEEvNS_16Flash_fwd_paramsE)
        /*0158*/ 	.word	0x000000ff


	//----- nvinfo : EIATTR_FRAME_SIZE
	.align		4
.L_68:
        /*015c*/ 	.byte	0x04, 0x11
        /*015e*/ 	.short	(.L_70 - .L_69)
	.align		4
.L_69:
        /*0160*/ 	.word	index@(_ZN5flash24flash_fwd_splitkv_kernelI23Flash_fwd_kernel_traitsILi256ELi64ELi64ELi4ELb0ELb0EN7cutlass10bfloat16_tE19Flash_kernel_traitsILi256ELi64ELi64ELi4ES3_EELb1ELb0ELb0ELb0ELb1ELb1ELb0ELb0EEEvNS_16Flash_fwd_paramsE)
        /*0164*/ 	.word	0x00000000


	//----- nvinfo : EIATTR_REGCOUNT
	.align		4
.L_70:
        /*0168*/ 	.byte	0x04, 0x2f
        /*016a*/ 	.short	(.L_72 - .L_71)
	.align		4
.L_71:
        /*016c*/ 	.word	index@(_ZN5flash24flash_fwd_splitkv_kernelI23Flash_fwd_kernel_traitsILi256ELi64ELi64ELi4ELb0ELb0EN7cutlass10bfloat16_tE19Flash_kernel_traitsILi256ELi64ELi64ELi4ES3_EELb1ELb0ELb0ELb0ELb1ELb0ELb0ELb0EEEvNS_16Flash_fwd_paramsE)
        /*0170*/ 	.word	0x000000fe


	//----- nvinfo : EIATTR_FRAME_SIZE
	.align		4
.L_72:
        /*0174*/ 	.byte	0x04, 0x11
        /*0176*/ 	.short	(.L_74 - .L_73)
	.align		4
.L_73:
        /*0178*/ 	.word	index@(_ZN5flash24flash_fwd_splitkv_kernelI23Flash_fwd_kernel_traitsILi256ELi64ELi64ELi4ELb0ELb0EN7cutlass10bfloat16_tE19Flash_kernel_traitsILi256ELi64ELi64ELi4ES3_EELb1ELb0ELb0ELb0ELb1ELb0ELb0ELb0EEEvNS_16Flash_fwd_paramsE)
        /*017c*/ 	.word	0x00000000


	//----- nvinfo : EIATTR_REGCOUNT
	.align		4
.L_74:
        /*0180*/ 	.byte	0x04, 0x2f
        /*0182*/ 	.short	(.L_76 - .L_75)
	.align		4
.L_75:
        /*0184*/ 	.word	index@(_ZN5flash24flash_fwd_splitkv_kernelI23Flash_fwd_kernel_traitsILi256ELi64ELi64ELi4ELb0ELb0EN7cutlass10bfloat16_tE19Flash_kernel_traitsILi256ELi64ELi64ELi4ES3_EELb1ELb0ELb0ELb0ELb0ELb1ELb1ELb1EEEvNS_16Flash_fwd_paramsE)
        /*0188*/ 	.word	0x000000fa


	//----- nvinfo : EIATTR_FRAME_SIZE
	.align		4
.L_76:
        /*018c*/ 	.byte	0x04, 0x11
        /*018e*/ 	.short	(.L_78 - .L_77)
	.align		4
.L_77:
        /*0190*/ 	.word	index@(_ZN5flash24flash_fwd_splitkv_kernelI23Flash_fwd_kernel_traitsILi256ELi64ELi64ELi4ELb0ELb0EN7cutlass10bfloat16_tE19Flash_kernel_traitsILi256ELi64ELi64ELi4ES3_EELb1ELb0ELb0ELb0ELb0ELb1ELb1ELb1EEEvNS_16Flash_fwd_paramsE)
        /*0194*/ 	.word	0x00000000


	//----- nvinfo : EIATTR_REGCOUNT
	.align		4
.L_78:
        /*0198*/ 	.byte	0x04, 0x2f
        /*019a*/ 	.short	(.L_80 - .L_79)
	.align		4
.L_79:
        /*019c*/ 	.word	index@(_ZN5flash24flash_fwd_splitkv_kernelI23Flash_fwd_kernel_traitsILi256ELi64ELi64ELi4ELb0ELb0EN7cutlass10bfloat16_tE19Flash_kernel_traitsILi256ELi64ELi64ELi4ES3_EELb1ELb0ELb0ELb0ELb0ELb0ELb1ELb1EEEvNS_16Flash_fwd_paramsE)
        /*01a0*/ 	.word	0x000000fa


	//----- nvinfo : EIATTR_FRAME_SIZE
	.align		4
.L_80:
        /*01a4*/ 	.byte	0x04, 0x11
        /*01a6*/ 	.short	(.L_82 - .L_81)
	.align		4
.L_81:
        /*01a8*/ 	.word	index@(_ZN5flash24flash_fwd_splitkv_kernelI23Flash_fwd_kernel_traitsILi256ELi64ELi64ELi4ELb0ELb0EN7cutlass10bfloat16_tE19Flash_kernel_traitsILi256ELi64ELi64ELi4ES3_EELb1ELb0ELb0ELb0ELb0ELb0ELb1ELb1EEEvNS_16Flash_fwd_paramsE)
        /*01ac*/ 	.word	0x00000000


	//----- nvinfo : EIATTR_REGCOUNT
	.align		4
.L_82:
        /*01b0*/ 	.byte	0x04, 0x2f
        /*01b2*/ 	.short	(.L_84 - .L_83)
	.align		4
.L_83:
        /*01b4*/ 	.word	index@(_ZN5flash24flash_fwd_splitkv_kernelI23Flash_fwd_kernel_traitsILi256ELi64ELi64ELi4ELb0ELb0EN7cutlass10bfloat16_tE19Flash_kernel_traitsILi256ELi64ELi64ELi4ES3_EELb1ELb0ELb0ELb0ELb0ELb1ELb1ELb0EEEvNS_16Flash_fwd_paramsE)
        /*01b8*/ 	.word	0x000000ff


	//----- nvinfo : EIATTR_FRAME_SIZE
	.align		4
.L_84:
        /*01bc*/ 	.byte	0x04, 0x11
        /*01be*/ 	.short	(.L_86 - .L_85)
	.align		4
.L_85:
        /*01c0*/ 	.word	index@(_ZN5flash24flash_fwd_splitkv_kernelI23Flash_fwd_kernel_traitsILi256ELi64ELi64ELi4ELb0ELb0EN7cutlass10bfloat16_tE19Flash_kernel_traitsILi256ELi64ELi64ELi4ES3_EELb1ELb0ELb0ELb0ELb0ELb1ELb1ELb0EEEvNS_16Flash_fwd_paramsE)
        /*01c4*/ 	.word	0x00000000


	//----- nvinfo : EIATTR_REGCOUNT
	.align		4
.L_86:
        /*01c8*/ 	.byte	0x04, 0x2f
        /*01ca*/ 	.short	(.L_88 - .L_87)
	.align		4
.L_87:
        /*01cc*/ 	.word	index@(_ZN5flash24flash_fwd_splitkv_kernelI23Flash_fwd_kernel_traitsILi256ELi64ELi64ELi4ELb0ELb0EN7cutlass10bfloat16_tE19Flash_kernel_traitsILi256ELi64ELi64ELi4ES3_EELb1ELb0ELb0ELb0ELb0ELb0ELb1ELb0EEEvNS_16Flash_fwd_paramsE)
        /*01d0*/ 	.word	0x000000f8


	//----- nvinfo : EIATTR_FRAME_SIZE
	.align		4
.L_88:
        /*01d4*/ 	.byte	0x04, 0x11
        /*01d6*/ 	.short	(.L_90 - .L_89)
	.align		4
.L_89:
        /*01d8*/ 	.word	index@(_ZN5flash24flash_fwd_splitkv_kernelI23Flash_fwd_kernel_traitsILi256ELi64ELi64ELi4ELb0ELb0EN7cutlass10bfloat16_tE19Flash_kernel_traitsILi256ELi64ELi64ELi4ES3_EELb1ELb0ELb0ELb0ELb0ELb0ELb1ELb0EEEvNS_16Flash_fwd_paramsE)
        /*01dc*/ 	.word	0x00000000


	//----- nvinfo : EIATTR_REGCOUNT
	.align		4
.L_90:
        /*01e0*/ 	.byte	0x04, 0x2f
        /*01e2*/ 	.short	(.L_92 - .L_91)
	.align		4
.L_91:
        /*01e4*/ 	.word	index@(_ZN5flash24flash_fwd_splitkv_kernelI23Flash_fwd_kernel_traitsILi256ELi64ELi64ELi4ELb0ELb0EN7cutlass10bfloat16_tE19Flash_kernel_traitsILi256ELi64ELi64ELi4ES3_EELb1ELb0ELb0ELb0ELb0ELb1ELb0ELb1EEEvNS_16Flash_fwd_paramsE)
        /*01e8*/ 	.word	0x000000fc


	//----- nvinfo : EIATTR_FRAME_SIZE
	.align		4
.L_92:
        /*01ec*/ 	.byte	0x04, 0x11
        /*01ee*/ 	.short	(.L_94 - .L_93)
	.align		4
.L_93:
        /*01f0*/ 	.word	index@(_ZN5flash24flash_fwd_splitkv_kernelI23Flash_fwd_kernel_traitsILi256ELi64ELi64ELi4ELb0ELb0EN7cutlass10bfloat16_tE19Flash_kernel_traitsILi256ELi64ELi64ELi4ES3_EELb1ELb0ELb0ELb0ELb0ELb1ELb0ELb1EEEvNS_16Flash_fwd_paramsE)
        /*01f4*/ 	.word	0x00000000


	//----- nvinfo : EIATTR_REGCOUNT
	.align		4
.L_94:
        /*01f8*/ 	.byte	0x04, 0x2f
        /*01fa*/ 	.short	(.L_96 - .L_95)
	.align		4
.L_95:
        /*01fc*/ 	.word	index@(_ZN5flash24flash_fwd_splitkv_kernelI23Flash_fwd_kernel_traitsILi256ELi64ELi64ELi4ELb0ELb0EN7cutlass10bfloat16_tE19Flash_kernel_traitsILi256ELi64ELi64ELi4ES3_EELb1ELb0ELb0ELb0ELb0ELb0ELb0ELb1EEEvNS_16Flash_fwd_paramsE)
        /*0200*/ 	.word	0x000000fe


	//----- nvinfo : EIATTR_FRAME_SIZE
	.align		4
.L_96:
        /*0204*/ 	.byte	0x04, 0x11
        /*0206*/ 	.short	(.L_98 - .L_97)
	.align		4
.L_97:
        /*0208*/ 	.word	index@(_ZN5flash24flash_fwd_splitkv_kernelI23Flash_fwd_kernel_traitsILi256ELi64ELi64ELi4ELb0ELb0EN7cutlass10bfloat16_tE19Flash_kernel_traitsILi256ELi64ELi64ELi4ES3_EELb1ELb0ELb0ELb0ELb0ELb0ELb0ELb1EEEvNS_16Flash_fwd_paramsE)
        /*020c*/ 	.word	0x00000000


	//----- nvinfo : EIATTR_REGCOUNT
	.align		4
.L_98:
        /*0210*/ 	.byte	0x04, 0x2f
        /*0212*/ 	.short	(.L_100 - .L_99)
	.align		4
.L_99:
        /*0214*/ 	.word	index@(_ZN5flash24flash_fwd_splitkv_kernelI23Flash_fwd_kernel_traitsILi256ELi64ELi64ELi4ELb0ELb0EN7cutlass10bfloat16_tE19Flash_kernel_traitsILi256ELi64ELi64ELi4ES3_EELb1ELb0ELb0ELb0ELb0ELb1ELb0ELb0EEEvNS_16Flash_fwd_paramsE)
        /*0218*/ 	.word	0x000000ff


	//----- nvinfo : EIATTR_FRAME_SIZE
	.align		4
.L_100:
        /*021c*/ 	.byte	0x04, 0x11
        /*021e*/ 	.short	(.L_102 - .L_101)
	.align		4
.L_101:
        /*0220*/ 	.word	index@(_ZN5flash24flash_fwd_splitkv_kernelI23Flash_fwd_kernel_traitsILi256ELi64ELi64ELi4ELb0ELb0EN7cutlass10bfloat16_tE19Flash_kernel_traitsILi256ELi64ELi64ELi4ES3_EELb1ELb0ELb0ELb0ELb0ELb1ELb0ELb0EEEvNS_16Flash_fwd_paramsE)
        /*0224*/ 	.word	0x00000000


	//----- nvinfo : EIATTR_REGCOUNT
	.align		4
.L_102:
        /*0228*/ 	.byte	0x04, 0x2f
        /*022a*/ 	.short	(.L_104 - .L_103)
	.align		4
.L_103:
        /*022c*/ 	.word	index@(_ZN5flash24flash_fwd_splitkv_kernelI23Flash_fwd_kernel_traitsILi256ELi64ELi64ELi4ELb0ELb0EN7cutlass10bfloat16_tE19Flash_kernel_traitsILi256ELi64ELi64ELi4ES3_EELb1ELb0ELb0ELb0ELb0ELb0ELb0ELb0EEEvNS_16Flash_fwd_paramsE)
        /*0230*/ 	.word	0x000000ff


	//----- nvinfo : EIATTR_FRAME_SIZE
	.align		4
.L_104:
        /*0234*/ 	.byte	0x04, 0x11
        /*0236*/ 	.short	(.L_106 - .L_105)
	.align		4
.L_105:
        /*0238*/ 	.word	index@(_ZN5flash24flash_fwd_splitkv_kernelI23Flash_fwd_kernel_traitsILi256ELi64ELi64ELi4ELb0ELb0EN7cutlass10bfloat16_tE19Flash_kernel_traitsILi256ELi64ELi64ELi4ES3_EELb1ELb0ELb0ELb0ELb0ELb0ELb0ELb0EEEvNS_16Flash_fwd_paramsE)
        /*023c*/ 	.word	0x00000000


	//----- nvinfo : EIATTR_REGCOUNT
	.align		4
.L_106:
        /*0240*/ 	.byte	0x04, 0x2f
        /*0242*/ 	.short	(.L_108 - .L_107)
	.align		4
.L_107:
        /*0244*/ 	.word	index@(_ZN5flash32flash_fwd_splitkv_combine_kernelI23Flash_fwd_kernel_traitsILi256ELi64ELi64ELi4ELb0ELb0EN7cutlass10bfloat16_tE19Flash_kernel_traitsILi256ELi64ELi64ELi4ES3_EELi4ELi1ELb1EEEvNS_16Flash_fwd_paramsE)
        /*0248*/ 	.word	0x0000002a


	//----- nvinfo : EIATTR_FRAME_SIZE
	.align		4
.L_108:
        /*024c*/ 	.byte	0x04, 0x11
        /*024e*/ 	.short	(.L_110 - .L_109)
	.align		4
.L_109:
        /*0250*/ 	.word	index@($__internal_13_$__cuda_sm20_div_s64)
        /*0254*/ 	.word	0x00000000


	//----- nvinfo : EIATTR_FRAME_SIZE
	.align		4
.L_110:
        /*0258*/ 	.byte	0x04, 0x11
        /*025a*/ 	.short	(.L_112 - .L_111)
	.align		4
.L_111:
        /*025c*/ 	.word	index@(_ZN5flash32flash_fwd_splitkv_combine_kernelI23Flash_fwd_kernel_traitsILi256ELi64ELi64ELi4ELb0ELb0EN7cutlass10bfloat16_tE19Flash_kernel_traitsILi256ELi64ELi64ELi4ES3_EELi4ELi1ELb1EEEvNS_16Flash_fwd_paramsE)
        /*0260*/ 	.word	0x00000000


	//----- nvinfo : EIATTR_REGCOUNT
	.align		4
.L_112:
        /*0264*/ 	.byte	0x04, 0x2f
        /*0266*/ 	.short	(.L_114 - .L_113)
	.align		4
.L_113:
        /*0268*/ 	.word	index@(_ZN5flash32flash_fwd_splitkv_combine_kernelI23Flash_fwd_kernel_traitsILi256ELi64ELi64ELi4ELb0ELb0EN7cutlass10bfloat16_tE19Flash_kernel_traitsILi256ELi64ELi64ELi4ES3_EELi4ELi2ELb1EEEvNS_16Flash_fwd_paramsE)
        /*026c*/ 	.word	0x00000026


	//----- nvinfo : EIATTR_FRAME_SIZE
	.align		4
.L_114:
        /*0270*/ 	.byte	0x04, 0x11
        /*0272*/ 	.short	(.L_116 - .L_115)
	.align		4
.L_115:
        /*0274*/ 	.word	index@($__internal_12_$__cuda_sm20_div_s64)
        /*0278*/ 	.word	0x00000000


	//----- nvinfo : EIATTR_FRAME_SIZE
	.align		4
.L_116:
        /*027c*/ 	.byte	0x04, 0x11
        /*027e*/ 	.short	(.L_118 - .L_117)
	.align		4
.L_117:
        /*0280*/ 	.word	index@(_ZN5flash32flash_fwd_splitkv_combine_kernelI23Flash_fwd_kernel_traitsILi256ELi64ELi64ELi4ELb0ELb0EN7cutlass10bfloat16_tE19Flash_kernel_traitsILi256ELi64ELi64ELi4ES3_EELi4ELi2ELb1EEEvNS_16Flash_fwd_paramsE)
        /*0284*/ 	.word	0x00000000


	//----- nvinfo : EIATTR_REGCOUNT
	.align		4
.L_118:
        /*0288*/ 	.byte	0x04, 0x2f
        /*028a*/ 	.short	(.L_120 - .L_119)
	.align		4
.L_119:
        /*028c*/ 	.word	index@(_ZN5flash32flash_fwd_splitkv_combine_kernelI23Flash_fwd_kernel_traitsILi256ELi64ELi64ELi4ELb0ELb0EN7cutlass10bfloat16_tE19Flash_kernel_traitsILi256ELi64ELi64ELi4ES3_EELi4ELi3ELb1EEEvNS_16Flash_fwd_paramsE)
        /*0290*/ 	.word	0x0000002a


	//----- nvinfo : EIATTR_FRAME_SIZE
	.align		4
.L_120:
        /*0294*/ 	.byte	0x04, 0x11
        /*0296*/ 	.short	(.L_122 - .L_121)
	.align		4
.L_121:
        /*0298*/ 	.word	index@($__internal_11_$__cuda_sm20_div_s64)
        /*029c*/ 	.word	0x00000000


	//----- nvinfo : EIATTR_FRAME_SIZE
	.align		4
.L_122:
        /*02a0*/ 	.byte	0x04, 0x11
        /*02a2*/ 	.short	(.L_124 - .L_123)
	.align		4
.L_123:
        /*02a4*/ 	.word	index@(_ZN5flash32flash_fwd_splitkv_combine_kernelI23Flash_fwd_kernel_traitsILi256ELi64ELi64ELi4ELb0ELb0EN7cutlass10bfloat16_tE19Flash_kernel_traitsILi256ELi64ELi64ELi4ES3_EELi4ELi3ELb1EEEvNS_16Flash_fwd_paramsE)
        /*02a8*/ 	.word	0x00000000


	//----- nvinfo : EIATTR_REGCOUNT
	.align		4
.L_124:
        /*02ac*/ 	.byte	0x04, 0x2f
        /*02ae*/ 	.short	(.L_126 - .L_125)
	.align		4
.L_125:
        /*02b0*/ 	.word	index@(_ZN5flash32flash_fwd_splitkv_combine_kernelI23Flash_fwd_kernel_traitsILi256ELi64ELi64ELi4ELb0ELb0EN7cutlass10bfloat16_tE19Flash_kernel_traitsILi256ELi64ELi64ELi4ES3_EELi4ELi4ELb1EEEvNS_16Flash_fwd_paramsE)
        /*02b4*/ 	.word	0x0000002a


	//----- nvinfo : EIATTR_FRAME_SIZE
	.align		4
.L_126:
        /*02b8*/ 	.byte	0x04, 0x11
        /*02ba*/ 	.short	(.L_128 - .L_127)
	.align		4
.L_127:
        /*02bc*/ 	.word	index@($__internal_10_$__cuda_sm20_div_s64)
        /*02c0*/ 	.word	0x00000000


	//----- nvinfo : EIATTR_FRAME_SIZE
	.align		4
.L_128:
        /*02c4*/ 	.byte	0x04, 0x11
        /*02c6*/ 	.short	(.L_130 - .L_129)
	.align		4
.L_129:
        /*02c8*/ 	.word	index@(_ZN5flash32flash_fwd_splitkv_combine_kernelI23Flash_fwd_kernel_traitsILi256ELi64ELi64ELi4ELb0ELb0EN7cutlass10bfloat16_tE19Flash_kernel_traitsILi256ELi64ELi64ELi4ES3_EELi4ELi4ELb1EEEvNS_16Flash_fwd_paramsE)
        /*02cc*/ 	.word	0x00000000


	//----- nvinfo : EIATTR_REGCOUNT
	.align		4
.L_130:
        /*02d0*/ 	.byte	0x04, 0x2f
        /*02d2*/ 	.short	(.L_132 - .L_131)
	.align		4
.L_131:
        /*02d4*/ 	.word	index@(_ZN5flash32flash_fwd_splitkv_combine_kernelI23Flash_fwd_kernel_traitsILi256ELi64ELi64ELi4ELb0ELb0EN7cutlass10bfloat16_tE19Flash_kernel_traitsILi256ELi64ELi64ELi4ES3_EELi4ELi5ELb1EEEvNS_16Flash_fwd_paramsE)
        /*02d8*/ 	.word	0x0000002e


	//----- nvinfo : EIATTR_FRAME_SIZE
	.align		4
.L_132:
        /*02dc*/ 	.byte	0x04, 0x11
        /*02de*/ 	.short	(.L_134 - .L_133)
	.align		4
.L_133:
        /*02e0*/ 	.word	index@($__internal_9_$__cuda_sm20_div_s64)
        /*02e4*/ 	.word	0x00000000


	//----- nvinfo : EIATTR_FRAME_SIZE
	.align		4
.L_134:
        /*02e8*/ 	.byte	0x04, 0x11
        /*02ea*/ 	.short	(.L_136 - .L_135)
	.align		4
.L_135:
        /*02ec*/ 	.word	index@(_ZN5flash32flash_fwd_splitkv_combine_kernelI23Flash_fwd_kernel_traitsILi256ELi64ELi64ELi4ELb0ELb0EN7cutlass10bfloat16_tE19Flash_kernel_traitsILi256ELi64ELi64ELi4ES3_EELi4ELi5ELb1EEEvNS_16Flash_fwd_paramsE)
        /*02f0*/ 	.word	0x00000000


	//----- nvinfo : EIATTR_REGCOUNT
	.align		4
.L_136:
        /*02f4*/ 	.byte	0x04, 0x2f
        /*02f6*/ 	.short	(.L_138 - .L_137)
	.align		4
.L_137:
        /*02f8*/ 	.word	index@(_ZN5flash32flash_fwd_splitkv_combine_kernelI23Flash_fwd_kernel_traitsILi256ELi64ELi64ELi4ELb0ELb0EN7cutlass10bfloat16_tE19Flash_kernel_traitsILi256ELi64ELi64ELi4ES3_EELi4ELi6ELb1EEEvNS_16Flash_fwd_paramsE)
        /*02fc*/ 	.word	0x0000002e


	//----- nvinfo : EIATTR_FRAME_SIZE
	.align		4
.L_138:
        /*0300*/ 	.byte	0x04, 0x11
        /*0302*/ 	.short	(.L_140 - .L_139)
	.align		4
.L_139:
        /*0304*/ 	.word	index@($__internal_8_$__cuda_sm20_div_s64)
        /*0308*/ 	.word	0x00000000


	//----- nvinfo : EIATTR_FRAME_SIZE
	.align		4
.L_140:
        /*030c*/ 	.byte	0x04, 0x11
        /*030e*/ 	.short	(.L_142 - .L_141)
	.align		4
.L_141:
        /*0310*/ 	.word	index@(_ZN5flash32flash_fwd_splitkv_combine_kernelI23Flash_fwd_kernel_traitsILi256ELi64ELi64ELi4ELb0ELb0EN7cutlass10bfloat16_tE19Flash_kernel_traitsILi256ELi64ELi64ELi4ES3_EELi4ELi6ELb1EEEvNS_16Flash_fwd_paramsE)
        /*0314*/ 	.word	0x00000000


	//----- nvinfo : EIATTR_REGCOUNT
	.align		4
.L_142:
        /*0318*/ 	.byte	0x04, 0x2f
        /*031a*/ 	.short	(.L_144 - .L_143)
	.align		4
.L_143:
        /*031c*/ 	.word	index@(_ZN5flash32flash_fwd_splitkv_combine_kernelI23Flash_fwd_kernel_traitsILi256ELi64ELi64ELi4ELb0ELb0EN7cutlass10bfloat16_tE19Flash_kernel_traitsILi256ELi64ELi64ELi4ES3_EELi4ELi7ELb1EEEvNS_16Flash_fwd_paramsE)
        /*0320*/ 	.word	0x0000002a


	//----- nvinfo : EIATTR_FRAME_SIZE
	.align		4
.L_144:
        /*0324*/ 	.byte	0x04, 0x11
        /*0326*/ 	.short	(.L_146 - .L_145)
	.align		4
.L_145:
        /*0328*/ 	.word	index@($__internal_7_$__cuda_sm20_div_s64)
        /*032c*/ 	.word	0x00000000


	//----- nvinfo : EIATTR_FRAME_SIZE
	.align		4
.L_146:
        /*0330*/ 	.byte	0x04, 0x11
        /*0332*/ 	.short	(.L_148 - .L_147)
	.align		4
.L_147:
        /*0334*/ 	.word	index@(_ZN5flash32flash_fwd_splitkv_combine_kernelI23Flash_fwd_kernel_traitsILi256ELi64ELi64ELi4ELb0ELb0EN7cutlass10bfloat16_tE19Flash_kernel_traitsILi256ELi64ELi64ELi4ES3_EELi4ELi7ELb1EEEvNS_16Flash_fwd_paramsE)
        /*0338*/ 	.word	0x00000000


	//----- nvinfo : EIATTR_REGCOUNT
	.align		4
.L_148:
        /*033c*/ 	.byte	0x04, 0x2f
        /*033e*/ 	.short	(.L_150 - .L_149)
	.align		4
.L_149:
        /*0340*/ 	.word	index@(_ZN5flash32flash_fwd_splitkv_combine_kernelI23Flash_fwd_kernel_traitsILi256ELi64ELi64ELi4ELb0ELb0EN7cutlass10bfloat16_tE19Flash_kernel_traitsILi256ELi64ELi64ELi4ES3_EELi4ELi1ELb0EEEvNS_16Flash_fwd_paramsE)
        /*0344*/ 	.word	0x00000026


	//----- nvinfo : EIATTR_FRAME_SIZE
	.align		4
.L_150:
        /*0348*/ 	.byte	0x04, 0x11
        /*034a*/ 	.short	(.L_152 - .L_151)
	.align		4
.L_151:
        /*034c*/ 	.word	index@($__internal_6_$__cuda_sm20_div_s64)
        /*0350*/ 	.word	0x00000000


	//----- nvinfo : EIATTR_FRAME_SIZE
	.align		4
.L_152:
        /*0354*/ 	.byte	0x04, 0x11
        /*0356*/ 	.short	(.L_154 - .L_153)
	.align		4
.L_153:
        /*0358*/ 	.word	index@(_ZN5flash32flash_fwd_splitkv_combine_kernelI23Flash_fwd_kernel_traitsILi256ELi64ELi64ELi4ELb0ELb0EN7cutlass10bfloat16_tE19Flash_kernel_traitsILi256ELi64ELi64ELi4ES3_EELi4ELi1ELb0EEEvNS_16Flash_fwd_paramsE)
        /*035c*/ 	.word	0x00000000


	//----- nvinfo : EIATTR_REGCOUNT
	.align		4
.L_154:
        /*0360*/ 	.byte	0x04, 0x2f
        /*0362*/ 	.short	(.L_156 - .L_155)
	.align		4
.L_155:
        /*0364*/ 	.word	index@(_ZN5flash32flash_fwd_splitkv_combine_kernelI23Flash_fwd_kernel_traitsILi256ELi64ELi64ELi4ELb0ELb0EN7cutlass10bfloat16_tE19Flash_kernel_traitsILi256ELi64ELi64ELi4ES3_EELi4ELi2ELb0EEEvNS_16Flash_fwd_paramsE)
        /*0368*/ 	.word	0x00000026


	//----- nvinfo : EIATTR_FRAME_SIZE
	.align		4
.L_156:
        /*036c*/ 	.byte	0x04, 0x11
        /*036e*/ 	.short	(.L_158 - .L_157)
	.align		4
.L_157:
        /*0370*/ 	.word	index@($__internal_5_$__cuda_sm20_div_s64)
        /*0374*/ 	.word	0x00000000


	//----- nvinfo : EIATTR_FRAME_SIZE
	.align		4
.L_158:
        /*0378*/ 	.byte	0x04, 0x11
        /*037a*/ 	.short	(.L_160 - .L_159)
	.align		4
.L_159:
        /*037c*/ 	.word	index@(_ZN5flash32flash_fwd_splitkv_combine_kernelI23Flash_fwd_kernel_traitsILi256ELi64ELi64ELi4ELb0ELb0EN7cutlass10bfloat16_tE19Flash_kernel_traitsILi256ELi64ELi64ELi4ES3_EELi4ELi2ELb0EEEvNS_16Flash_fwd_paramsE)
        /*0380*/ 	.word	0x00000000


	//----- nvinfo : EIATTR_REGCOUNT
	.align		4
.L_160:
        /*0384*/ 	.byte	0x04, 0x2f
        /*0386*/ 	.short	(.L_162 - .L_161)
	.align		4
.L_161:
        /*0388*/ 	.word	index@(_ZN5flash32flash_fwd_splitkv_combine_kernelI23Flash_fwd_kernel_traitsILi256ELi64ELi64ELi4ELb0ELb0EN7cutlass10bfloat16_tE19Flash_kernel_traitsILi256ELi64ELi64ELi4ES3_EELi4ELi3ELb0EEEvNS_16Flash_fwd_paramsE)
        /*038c*/ 	.word	0x00000026


	//----- nvinfo : EIATTR_FRAME_SIZE
	.align		4
.L_162:
        /*0390*/ 	.byte	0x04, 0x11
        /*0392*/ 	.short	(.L_164 - .L_163)
	.align		4
.L_163:
        /*0394*/ 	.word	index@($__internal_4_$__cuda_sm20_div_s64)
        /*0398*/ 	.word	0x00000000


	//----- nvinfo : EIATTR_FRAME_SIZE
	.align		4
.L_164:
        /*039c*/ 	.byte	0x04, 0x11
        /*039e*/ 	.short	(.L_166 - .L_165)
	.align		4
.L_165:
        /*03a0*/ 	.word	index@(_ZN5flash32flash_fwd_splitkv_combine_kernelI23Flash_fwd_kernel_traitsILi256ELi64ELi64ELi4ELb0ELb0EN7cutlass10bfloat16_tE19Flash_kernel_traitsILi256ELi64ELi64ELi4ES3_EELi4ELi3ELb0EEEvNS_16Flash_fwd_paramsE)
        /*03a4*/ 	.word	0x00000000


	//----- nvinfo : EIATTR_REGCOUNT
	.align		4
.L_166:
        /*03a8*/ 	.byte	0x04, 0x2f
        /*03aa*/ 	.short	(.L_168 - .L_167)
	.align		4
.L_167:
        /*03ac*/ 	.word	index@(_ZN5flash32flash_fwd_splitkv_combine_kernelI23Flash_fwd_kernel_traitsILi256ELi64ELi64ELi4ELb0ELb0EN7cutlass10bfloat16_tE19Flash_kernel_traitsILi256ELi64ELi64ELi4ES3_EELi4ELi4ELb0EEEvNS_16Flash_fwd_paramsE)
        /*03b0*/ 	.word	0x00000026


	//----- nvinfo : EIATTR_FRAME_SIZE
	.align		4
.L_168:
        /*03b4*/ 	.byte	0x04, 0x11
        /*03b6*/ 	.short	(.L_170 - .L_169)
	.align		4
.L_169:
        /*03b8*/ 	.word	index@($__internal_3_$__cuda_sm20_div_s64)
        /*03bc*/ 	.word	0x00000000


	//----- nvinfo : EIATTR_FRAME_SIZE
	.align		4
.L_170:
        /*03c0*/ 	.byte	0x04, 0x11
        /*03c2*/ 	.short	(.L_172 - .L_171)
	.align		4
.L_171:
        /*03c4*/ 	.word	index@(_ZN5flash32flash_fwd_splitkv_combine_kernelI23Flash_fwd_kernel_traitsILi256ELi64ELi64ELi4ELb0ELb0EN7cutlass10bfloat16_tE19Flash_kernel_traitsILi256ELi64ELi64ELi4ES3_EELi4ELi4ELb0EEEvNS_16Flash_fwd_paramsE)
        /*03c8*/ 	.word	0x00000000


	//----- nvinfo : EIATTR_REGCOUNT
	.align		4
.L_172:
        /*03cc*/ 	.byte	0x04, 0x2f
        /*03ce*/ 	.short	(.L_174 - .L_173)
	.align		4
.L_173:
        /*03d0*/ 	.word	index@(_ZN5flash32flash_fwd_splitkv_combine_kernelI23Flash_fwd_kernel_traitsILi256ELi64ELi64ELi4ELb0ELb0EN7cutlass10bfloat16_tE19Flash_kernel_traitsILi256ELi64ELi64ELi4ES3_EELi4ELi5ELb0EEEvNS_16Flash_fwd_paramsE)
        /*03d4*/ 	.word	0x00000028


	//----- nvinfo : EIATTR_FRAME_SIZE
	.align		4
.L_174:
        /*03d8*/ 	.byte	0x04, 0x11
        /*03da*/ 	.short	(.L_176 - .L_175)
	.align		4
.L_175:
        /*03dc*/ 	.word	index@($__internal_2_$__cuda_sm20_div_s64)
        /*03e0*/ 	.word	0x00000000


	//----- nvinfo : EIATTR_FRAME_SIZE
	.align		4
.L_176:
        /*03e4*/ 	.byte	0x04, 0x11
        /*03e6*/ 	.short	(.L_178 - .L_177)
	.align		4
.L_177:
        /*03e8*/ 	.word	index@(_ZN5flash32flash_fwd_splitkv_combine_kernelI23Flash_fwd_kernel_traitsILi256ELi64ELi64ELi4ELb0ELb0EN7cutlass10bfloat16_tE19Flash_kernel_traitsILi256ELi64ELi64ELi4ES3_EELi4ELi5ELb0EEEvNS_16Flash_fwd_paramsE)
        /*03ec*/ 	.word	0x00000000


	//----- nvinfo : EIATTR_REGCOUNT
	.align		4
.L_178:
        /*03f0*/ 	.byte	0x04, 0x2f
        /*03f2*/ 	.short	(.L_180 - .L_179)
	.align		4
.L_179:
        /*03f4*/ 	.word	index@(_ZN5flash32flash_fwd_splitkv_combine_kernelI23Flash_fwd_kernel_traitsILi256ELi64ELi64ELi4ELb0ELb0EN7cutlass10bfloat16_tE19Flash_kernel_traitsILi256ELi64ELi64ELi4ES3_EELi4ELi6ELb0EEEvNS_16Flash_fwd_paramsE)
        /*03f8*/ 	.word	0x00000028


	//----- nvinfo : EIATTR_FRAME_SIZE
	.align		4
.L_180:
        /*03fc*/ 	.byte	0x04, 0x11
        /*03fe*/ 	.short	(.L_182 - .L_181)
	.align		4
.L_181:
        /*0400*/ 	.word	index@($__internal_1_$__cuda_sm20_div_s64)
        /*0404*/ 	.word	0x00000000


	//----- nvinfo : EIATTR_FRAME_SIZE
	.align		4
.L_182:
        /*0408*/ 	.byte	0x04, 0x11
        /*040a*/ 	.short	(.L_184 - .L_183)
	.align		4
.L_183:
        /*040c*/ 	.word	index@(_ZN5flash32flash_fwd_splitkv_combine_kernelI23Flash_fwd_kernel_traitsILi256ELi64ELi64ELi4ELb0ELb0EN7cutlass10bfloat16_tE19Flash_kernel_traitsILi256ELi64ELi64ELi4ES3_EELi4ELi6ELb0EEEvNS_16Flash_fwd_paramsE)
        /*0410*/ 	.word	0x00000000


	//----- nvinfo : EIATTR_REGCOUNT
	.align		4
.L_184:
        /*0414*/ 	.byte	0x04, 0x2f
        /*0416*/ 	.short	(.L_186 - .L_185)
	.align		4
.L_185:
        /*0418*/ 	.word	index@(_ZN5flash32flash_fwd_splitkv_combine_kernelI23Flash_fwd_kernel_traitsILi256ELi64ELi64ELi4ELb0ELb0EN7cutlass10bfloat16_tE19Flash_kernel_traitsILi256ELi64ELi64ELi4ES3_EELi4ELi7ELb0EEEvNS_16Flash_fwd_paramsE)
        /*041c*/ 	.word	0x0000002a


	//----- nvinfo : EIATTR_FRAME_SIZE
	.align		4
.L_186:
        /*0420*/ 	.byte	0x04, 0x11
        /*0422*/ 	.short	(.L_188 - .L_187)
	.align		4
.L_187:
        /*0424*/ 	.word	index@($__internal_0_$__cuda_sm20_div_s64)
        /*0428*/ 	.word	0x00000000


	//----- nvinfo : EIATTR_FRAME_SIZE
	.align		4
.L_188:
        /*042c*/ 	.byte	0x04, 0x11
        /*042e*/ 	.short	(.L_190 - .L_189)
	.align		4
.L_189:
        /*0430*/ 	.word	index@(_ZN5flash32flash_fwd_splitkv_combine_kernelI23Flash_fwd_kernel_traitsILi256ELi64ELi64ELi4ELb0ELb0EN7cutlass10bfloat16_tE19Flash_kernel_traitsILi256ELi64ELi64ELi4ES3_EELi4ELi7ELb0EEEvNS_16Flash_fwd_paramsE)
        /*0434*/ 	.word	0x00000000


	//----- nvinfo : EIATTR_MIN_STACK_SIZE
	.align		4
.L_190:
        /*0438*/ 	.byte	0x04, 0x12
        /*043a*/ 	.short	(.L_192 - .L_191)
	.align		4
.L_191:
        /*043c*/ 	.word	index@(_ZN5flash32flash_fwd_splitkv_combine_kernelI23Flash_fwd_kernel_traitsILi256ELi64ELi64ELi4ELb0ELb0EN7cutlass10bfloat16_tE19Flash_kernel_traitsILi256ELi64ELi64ELi4ES3_EELi4ELi7ELb0EEEvNS_16Flash_fwd_paramsE)
        /*0440*/ 	.word	0x00000000


	//----- nvinfo : EIATTR_MIN_STACK_SIZE
	.align		4
.L_192:
        /*0444*/ 	.byte	0x04, 0x12
        /*0446*/ 	.short	(.L_194 - .L_193)
	.align		4
.L_193:
        /*0448*/ 	.word	index@(_ZN5flash32flash_fwd_splitkv_combine_kernelI23Flash_fwd_kernel_traitsILi256ELi64ELi64ELi4ELb0ELb0EN7cutlass10bfloat16_tE19Flash_kernel_traitsILi256ELi64ELi64ELi4ES3_EELi4ELi6ELb0EEEvNS_16Flash_fwd_paramsE)
        /*044c*/ 	.word	0x00000000


	//----- nvinfo : EIATTR_MIN_STACK_SIZE
	.align		4
.L_194:
        /*0450*/ 	.byte	0x04, 0x12
        /*0452*/ 	.short	(.L_196 - .L_195)
	.align		4
.L_195:
        /*0454*/ 	.word	index@(_ZN5flash32flash_fwd_splitkv_combine_kernelI23Flash_fwd_kernel_traitsILi256ELi64ELi64ELi4ELb0ELb0EN7cutlass10bfloat16_tE19Flash_kernel_traitsILi256ELi64ELi64ELi4ES3_EELi4ELi5ELb0EEEvNS_16Flash_fwd_paramsE)
        /*0458*/ 	.word	0x00000000


	//----- nvinfo : EIATTR_MIN_STACK_SIZE
	.align		4
.L_196:
        /*045c*/ 	.byte	0x04, 0x12
        /*045e*/ 	.short	(.L_198 - .L_197)
	.align		4
.L_197:
        /*0460*/ 	.word	index@(_ZN5flash32flash_fwd_splitkv_combine_kernelI23Flash_fwd_kernel_traitsILi256ELi64ELi64ELi4ELb0ELb0EN7cutlass10bfloat16_tE19Flash_kernel_traitsILi256ELi64ELi64ELi4ES3_EELi4ELi4ELb0EEEvNS_16Flash_fwd_paramsE)
        /*0464*/ 	.word	0x00000000


	//----- nvinfo : EIATTR_MIN_STACK_SIZE
	.align		4
.L_198:
        /*0468*/ 	.byte	0x04, 0x12
        /*046a*/ 	.short	(.L_200 - .L_199)
	.align		4
.L_199:
        /*046c*/ 	.word	index@(_ZN5flash32flash_fwd_splitkv_combine_kernelI23Flash_fwd_kernel_traitsILi256ELi64ELi64ELi4ELb0ELb0EN7cutlass10bfloat16_tE19Flash_kernel_traitsILi256ELi64ELi64ELi4ES3_EELi4ELi3ELb0EEEvNS_16Flash_fwd_paramsE)
        /*0470*/ 	.word	0x00000000


	//----- nvinfo : EIATTR_MIN_STACK_SIZE
	.align		4
.L_200:
        /*0474*/ 	.byte	0x04, 0x12
        /*0476*/ 	.short	(.L_202 - .L_201)
	.align		4
.L_201:
        /*0478*/ 	.word	index@(_ZN5flash32flash_fwd_splitkv_combine_kernelI23Flash_fwd_kernel_traitsILi256ELi64ELi64ELi4ELb0ELb0EN7cutlass10bfloat16_tE19Flash_kernel_traitsILi256ELi64ELi64ELi4ES3_EELi4ELi2ELb0EEEvNS_16Flash_fwd_paramsE)
        /*047c*/ 	.word	0x00000000


	//----- nvinfo : EIATTR_MIN_STACK_SIZE
	.align		4
.L_202:
        /*0480*/ 	.byte	0x04, 0x12
        /*0482*/ 	.short	(.L_204 - .L_203)
	.align		4
.L_203:
        /*0484*/ 	.word	index@(_ZN5flash32flash_fwd_splitkv_combine_kernelI23Flash_fwd_kernel_traitsILi256ELi64ELi64ELi4ELb0ELb0EN7cutlass10bfloat16_tE19Flash_kernel_traitsILi256ELi64ELi64ELi4ES3_EELi4ELi1ELb0EEEvNS_16Flash_fwd_paramsE)
        /*0488*/ 	.word	0x00000000


	//----- nvinfo : EIATTR_MIN_STACK_SIZE
	.align		4
.L_204:
        /*048c*/ 	.byte	0x04, 0x12
        /*048e*/ 	.short	(.L_206 - .L_205)
	.align		4
.L_205:
        /*0490*/ 	.word	index@(_ZN5flash32flash_fwd_splitkv_combine_kernelI23Flash_fwd_kernel_traitsILi256ELi64ELi64ELi4ELb0ELb0EN7cutlass10bfloat16_tE19Flash_kernel_traitsILi256ELi64ELi64ELi4ES3_EELi4ELi7ELb1EEEvNS_16Flash_fwd_paramsE)
        /*0494*/ 	.word	0x00000000


	//----- nvinfo : EIATTR_MIN_STACK_SIZE
	.align		4
.L_206:
        /*0498*/ 	.byte	0x04, 0x12
        /*049a*/ 	.short	(.L_208 - .L_207)
	.align		4
.L_207:
        /*049c*/ 	.word	index@(_ZN5flash32flash_fwd_splitkv_combine_kernelI23Flash_fwd_kernel_traitsILi256ELi64ELi64ELi4ELb0ELb0EN7cutlass10bfloat16_tE19Flash_kernel_traitsILi256ELi64ELi64ELi4ES3_EELi4ELi6ELb1EEEvNS_16Flash_fwd_paramsE)
        /*04a0*/ 	.word	0x00000000


	//----- nvinfo : EIATTR_MIN_STACK_SIZE
	.align		4
.L_208:
        /*04a4*/ 	.byte	0x04, 0x12
        /*04a6*/ 	.short	(.L_210 - .L_209)
	.align		4
.L_209:
        /*04a8*/ 	.word	index@(_ZN5flash32flash_fwd_splitkv_combine_kernelI23Flash_fwd_kernel_traitsILi256ELi64ELi64ELi4ELb0ELb0EN7cutlass10bfloat16_tE19Flash_kernel_traitsILi256ELi64ELi64ELi4ES3_EELi4ELi5ELb1EEEvNS_16Flash_fwd_paramsE)
        /*04ac*/ 	.word	0x00000000


	//----- nvinfo : EIATTR_MIN_STACK_SIZE
	.align		4
.L_210:
        /*04b0*/ 	.byte	0x04, 0x12
        /*04b2*/ 	.short	(.L_212 - .L_211)
	.align		4
.L_211:
        /*04b4*/ 	.word	index@(_ZN5flash32flash_fwd_splitkv_combine_kernelI23Flash_fwd_kernel_traitsILi256ELi64ELi64ELi4ELb0ELb0EN7cutlass10bfloat16_tE19Flash_kernel_traitsILi256ELi64ELi64ELi4ES3_EELi4ELi4ELb1EEEvNS_16Flash_fwd_paramsE)
        /*04b8*/ 	.word	0x00000000


	//----- nvinfo : EIATTR_MIN_STACK_SIZE
	.align		4
.L_212:
        /*04bc*/ 	.byte	0x04, 0x12
        /*04be*/ 	.short	(.L_214 - .L_213)
	.align		4
.L_213:
        /*04c0*/ 	.word	index@(_ZN5flash32flash_fwd_splitkv_combine_kernelI23Flash_fwd_kernel_traitsILi256ELi64ELi64ELi4ELb0ELb0EN7cutlass10bfloat16_tE19Flash_kernel_traitsILi256ELi64ELi64ELi4ES3_EELi4ELi3ELb1EEEvNS_16Flash_fwd_paramsE)
        /*04c4*/ 	.word	0x00000000


	//----- nvinfo : EIATTR_MIN_STACK_SIZE
	.align		4
.L_214:
        /*04c8*/ 	.byte	0x04, 0x12
        /*04ca*/ 	.short	(.L_216 - .L_215)
	.align		4
.L_215:
        /*04cc*/ 	.word	index@(_ZN5flash32flash_fwd_splitkv_combine_kernelI23Flash_fwd_kernel_traitsILi256ELi64ELi64ELi4ELb0ELb0EN7cutlass10bfloat16_tE19Flash_kernel_traitsILi256ELi64ELi64ELi4ES3_EELi4ELi2ELb1EEEvNS_16Flash_fwd_paramsE)
        /*04d0*/ 	.word	0x00000000


	//----- nvinfo : EIATTR_MIN_STACK_SIZE
	.align		4
.L_216:
        /*04d4*/ 	.byte	0x04, 0x12
        /*04d6*/ 	.short	(.L_218 - .L_217)
	.align		4
.L_217:
        /*04d8*/ 	.word	index@(_ZN5flash32flash_fwd_splitkv_combine_kernelI23Flash_fwd_kernel_traitsILi256ELi64ELi64ELi4ELb0ELb0EN7cutlass10bfloat16_tE19Flash_kernel_traitsILi256ELi64ELi64ELi4ES3_EELi4ELi1ELb1EEEvNS_16Flash_fwd_paramsE)
        /*04dc*/ 	.word	0x00000000


	//----- nvinfo : EIATTR_MIN_STACK_SIZE
	.align		4
.L_218:
        /*04e0*/ 	.byte	0x04, 0x12
        /*04e2*/ 	.short	(.L_220 - .L_219)
	.align		4
.L_219:
        /*04e4*/ 	.word	index@(_ZN5flash24flash_fwd_splitkv_kernelI23Flash_fwd_kernel_traitsILi256ELi64ELi64ELi4ELb0ELb0EN7cutlass10bfloat16_tE19Flash_kernel_traitsILi256ELi64ELi64ELi4ES3_EELb1ELb0ELb0ELb0ELb0ELb0ELb0ELb0EEEvNS_16Flash_fwd_paramsE)
        /*04e8*/ 	.word	0x00000000


	//----- nvinfo : EIATTR_MIN_STACK_SIZE
	.align		4
.L_220:
        /*04ec*/ 	.byte	0x04, 0x12
        /*04ee*/ 	.short	(.L_222 - .L_221)
	.align		4
.L_221:
        /*04f0*/ 	.word	index@(_ZN5flash24flash_fwd_splitkv_kernelI23Flash_fwd_kernel_traitsILi256ELi64ELi64ELi4ELb0ELb0EN7cutlass10bfloat16_tE19Flash_kernel_traitsILi256ELi64ELi64ELi4ES3_EELb1ELb0ELb0ELb0ELb0ELb1ELb0ELb0EEEvNS_16Flash_fwd_paramsE)
        /*04f4*/ 	.word	0x00000000


	//----- nvinfo : EIATTR_MIN_STACK_SIZE
	.align		4
.L_222:
        /*04f8*/ 	.byte	0x04, 0x12
        /*04fa*/ 	.short	(.L_224 - .L_223)
	.align		4
.L_223:
        /*04fc*/ 	.word	index@(_ZN5flash24flash_fwd_splitkv_kernelI23Flash_fwd_kernel_traitsILi256ELi64ELi64ELi4ELb0ELb0EN7cutlass10bfloat16_tE19Flash_kernel_traitsILi256ELi64ELi64ELi4ES3_EELb1ELb0ELb0ELb0ELb0ELb0ELb0ELb1EEEvNS_16Flash_fwd_paramsE)
        /*0500*/ 	.word	0x00000000


	//----- nvinfo : EIATTR_MIN_STACK_SIZE
	.align		4
.L_224:
        /*0504*/ 	.byte	0x04, 0x12
        /*0506*/ 	.short	(.L_226 - .L_225)
	.align		4
.L_225:
        /*0508*/ 	.word	index@(_ZN5flash24flash_fwd_splitkv_kernelI23Flash_fwd_kernel_traitsILi256ELi64ELi64ELi4ELb0ELb0EN7cutlass10bfloat16_tE19Flash_kernel_traitsILi256ELi64ELi64ELi4ES3_EELb1ELb0ELb0ELb0ELb0ELb1ELb0ELb1EEEvNS_16Flash_fwd_paramsE)
        /*050c*/ 	.word	0x00000000


	//----- nvinfo : EIATTR_MIN_STACK_SIZE
	.align		4
.L_226:
        /*0510*/ 	.byte	0x04, 0x12
        /*0512*/ 	.short	(.L_228 - .L_227)
	.align		4
.L_227:
        /*0514*/ 	.word	index@(_ZN5flash24flash_fwd_splitkv_kernelI23Flash_fwd_kernel_traitsILi256ELi64ELi64ELi4ELb0ELb0EN7cutlass10bfloat16_tE19Flash_kernel_traitsILi256ELi64ELi64ELi4ES3_EELb1ELb0ELb0ELb0ELb0ELb0ELb1ELb0EEEvNS_16Flash_fwd_paramsE)
        /*0518*/ 	.word	0x00000000


	//----- nvinfo : EIATTR_MIN_STACK_SIZE
	.align		4
.L_228:
        /*051c*/ 	.byte	0x04, 0x12
        /*051e*/ 	.short	(.L_230 - .L_229)
	.align		4
.L_229:
        /*0520*/ 	.word	index@(_ZN5flash24flash_fwd_splitkv_kernelI23Flash_fwd_kernel_traitsILi256ELi64ELi64ELi4ELb0ELb0EN7cutlass10bfloat16_tE19Flash_kernel_traitsILi256ELi64ELi64ELi4ES3_EELb1ELb0ELb0ELb0ELb0ELb1ELb1ELb0EEEvNS_16Flash_fwd_paramsE)
        /*0524*/ 	.word	0x00000000


	//----- nvinfo : EIATTR_MIN_STACK_SIZE
	.align		4
.L_230:
        /*0528*/ 	.byte	0x04, 0x12
        /*052a*/ 	.short	(.L_232 - .L_231)
	.align		4
.L_231:
        /*052c*/ 	.word	index@(_ZN5flash24flash_fwd_splitkv_kernelI23Flash_fwd_kernel_traitsILi256ELi64ELi64ELi4ELb0ELb0EN7cutlass10bfloat16_tE19Flash_kernel_traitsILi256ELi64ELi64ELi4ES3_EELb1ELb0ELb0ELb0ELb0ELb0ELb1ELb1EEEvNS_16Flash_fwd_paramsE)
        /*0530*/ 	.word	0x00000000


	//----- nvinfo : EIATTR_MIN_STACK_SIZE
	.align		4
.L_232:
        /*0534*/ 	.byte	0x04, 0x12
        /*0536*/ 	.short	(.L_234 - .L_233)
	.align		4
.L_233:
        /*0538*/ 	.word	index@(_ZN5flash24flash_fwd_splitkv_kernelI23Flash_fwd_kernel_traitsILi256ELi64ELi64ELi4ELb0ELb0EN7cutlass10bfloat16_tE19Flash_kernel_traitsILi256ELi64ELi64ELi4ES3_EELb1ELb0ELb0ELb0ELb0ELb1ELb1ELb1EEEvNS_16Flash_fwd_paramsE)
        /*053c*/ 	.word	0x00000000


	//----- nvinfo : EIATTR_MIN_STACK_SIZE
	.align		4
.L_234:
        /*0540*/ 	.byte	0x04, 0x12
        /*0542*/ 	.short	(.L_236 - .L_235)
	.align		4
.L_235:
        /*0544*/ 	.word	index@(_ZN5flash24flash_fwd_splitkv_kernelI23Flash_fwd_kernel_traitsILi256ELi64ELi64ELi4ELb0ELb0EN7cutlass10bfloat16_tE19Flash_kernel_traitsILi256ELi64ELi64ELi4ES3_EELb1ELb0ELb0ELb0ELb1ELb0ELb0ELb0EEEvNS_16Flash_fwd_paramsE)
        /*0548*/ 	.word	0x00000000


	//----- nvinfo : EIATTR_MIN_STACK_SIZE
	.align		4
.L_236:
        /*054c*/ 	.byte	0x04, 0x12
        /*054e*/ 	.short	(.L_238 - .L_237)
	.align		4
.L_237:
        /*0550*/ 	.word	index@(_ZN5flash24flash_fwd_splitkv_kernelI23Flash_fwd_kernel_traitsILi256ELi64ELi64ELi4ELb0ELb0EN7cutlass10bfloat16_tE19Flash_kernel_traitsILi256ELi64ELi64ELi4ES3_EELb1ELb0ELb0ELb0ELb1ELb1ELb0ELb0EEEvNS_16Flash_fwd_paramsE)
        /*0554*/ 	.word	0x00000000


	//----- nvinfo : EIATTR_MIN_STACK_SIZE
	.align		4
.L_238:
        /*0558*/ 	.byte	0x04, 0x12
        /*055a*/ 	.short	(.L_240 - .L_239)
	.align		4
.L_239:
        /*055c*/ 	.word	index@(_ZN5flash24flash_fwd_splitkv_kernelI23Flash_fwd_kernel_traitsILi256ELi64ELi64ELi4ELb0ELb0EN7cutlass10bfloat16_tE19Flash_kernel_traitsILi256ELi64ELi64ELi4ES3_EELb1ELb0ELb1ELb0ELb0ELb0ELb0ELb0EEEvNS_16Flash_fwd_paramsE)
        /*0560*/ 	.word	0x00000000


	//----- nvinfo : EIATTR_MIN_STACK_SIZE
	.align		4
.L_240:
        /*0564*/ 	.byte	0x04, 0x12
        /*0566*/ 	.short	(.L_242 - .L_241)
	.align		4
.L_241:
        /*0568*/ 	.word	index@(_ZN5flash24flash_fwd_splitkv_kernelI23Flash_fwd_kernel_traitsILi256ELi64ELi64ELi4ELb0ELb0EN7cutlass10bfloat16_tE19Flash_kernel_traitsILi256ELi64ELi64ELi4ES3_EELb1ELb0ELb1ELb0ELb0ELb1ELb0ELb0EEEvNS_16Flash_fwd_paramsE)
        /*056c*/ 	.word	0x00000000


	//----- nvinfo : EIATTR_MIN_STACK_SIZE
	.align		4
.L_242:
        /*0570*/ 	.byte	0x04, 0x12
        /*0572*/ 	.short	(.L_244 - .L_243)
	.align		4
.L_243:
        /*0574*/ 	.word	index@(_ZN5flash24flash_fwd_splitkv_kernelI23Flash_fwd_kernel_traitsILi256ELi64ELi64ELi4ELb0ELb0EN7cutlass10bfloat16_tE19Flash_kernel_traitsILi256ELi64ELi64ELi4ES3_EELb1ELb0ELb0ELb0ELb1ELb0ELb0ELb1EEEvNS_16Flash_fwd_paramsE)
        /*0578*/ 	.word	0x00000000


	//----- nvinfo : EIATTR_MIN_STACK_SIZE
	.align		4
.L_244:
        /*057c*/ 	.byte	0x04, 0x12
        /*057e*/ 	.short	(.L_246 - .L_245)
	.align		4
.L_245:
        /*0580*/ 	.word	index@(_ZN5flash24flash_fwd_splitkv_kernelI23Flash_fwd_kernel_traitsILi256ELi64ELi64ELi4ELb0ELb0EN7cutlass10bfloat16_tE19Flash_kernel_traitsILi256ELi64ELi64ELi4ES3_EELb1ELb0ELb0ELb0ELb1ELb1ELb0ELb1EEEvNS_16Flash_fwd_paramsE)
        /*0584*/ 	.word	0x00000000


	//----- nvinfo : EIATTR_MIN_STACK_SIZE
	.align		4
.L_246:
        /*0588*/ 	.byte	0x04, 0x12
        /*058a*/ 	.short	(.L_248 - .L_247)
	.align		4
.L_247:
        /*058c*/ 	.word	index@(_ZN5flash24flash_fwd_splitkv_kernelI23Flash_fwd_kernel_traitsILi256ELi64ELi64ELi4ELb0ELb0EN7cutlass10bfloat16_tE19Flash_kernel_traitsILi256ELi64ELi64ELi4ES3_EELb1ELb0ELb1ELb0ELb0ELb0ELb0ELb1EEEvNS_16Flash_fwd_paramsE)
        /*0590*/ 	.word	0x00000000


	//----- nvinfo : EIATTR_MIN_STACK_SIZE
	.align		4
.L_248:
        /*0594*/ 	.byte	0x04, 0x12
        /*0596*/ 	.short	(.L_250 - .L_249)
	.align		4
.L_249:
        /*0598*/ 	.word	index@(_ZN5flash24flash_fwd_splitkv_kernelI23Flash_fwd_kernel_traitsILi256ELi64ELi64ELi4ELb0ELb0EN7cutlass10bfloat16_tE19Flash_kernel_traitsILi256ELi64ELi64ELi4ES3_EELb1ELb0ELb1ELb0ELb0ELb1ELb0ELb1EEEvNS_16Flash_fwd_paramsE)
        /*059c*/ 	.word	0x00000000


	//----- nvinfo : EIATTR_MIN_STACK_SIZE
	.align		4
.L_250:
        /*05a0*/ 	.byte	0x04, 0x12
        /*05a2*/ 	.short	(.L_252 - .L_251)
	.align		4
.L_251:
        /*05a4*/ 	.word	index@(_ZN5flash24flash_fwd_splitkv_kernelI23Flash_fwd_kernel_traitsILi256ELi64ELi64ELi4ELb0ELb0EN7cutlass10bfloat16_tE19Flash_kernel_traitsILi256ELi64ELi64ELi4ES3_EELb1ELb0ELb0ELb0ELb1ELb0ELb1ELb0EEEvNS_16Flash_fwd_paramsE)
        /*05a8*/ 	.word	0x00000000


	//----- nvinfo : EIATTR_MIN_STACK_SIZE
	.align		4
.L_252:
        /*05ac*/ 	.byte	0x04, 0x12
        /*05ae*/ 	.short	(.L_254 - .L_253)
	.align		4
.L_253:
        /*05b0*/ 	.word	index@(_ZN5flash24flash_fwd_splitkv_kernelI23Flash_fwd_kernel_traitsILi256ELi64ELi64ELi4ELb0ELb0EN7cutlass10bfloat16_tE19Flash_kernel_traitsILi256ELi64ELi64ELi4ES3_EELb1ELb0ELb0ELb0ELb1ELb1ELb1ELb0EEEvNS_16Flash_fwd_paramsE)
        /*05b4*/ 	.word	0x00000000


	//----- nvinfo : EIATTR_MIN_STACK_SIZE
	.align		4
.L_254:
        /*05b8*/ 	.byte	0x04, 0x12
        /*05ba*/ 	.short	(.L_256 - .L_255)
	.align		4
.L_255:
        /*05bc*/ 	.word	index@(_ZN5flash24flash_fwd_splitkv_kernelI23Flash_fwd_kernel_traitsILi256ELi64ELi64ELi4ELb0ELb0EN7cutlass10bfloat16_tE19Flash_kernel_traitsILi256ELi64ELi64ELi4ES3_EELb1ELb0ELb1ELb0ELb0ELb0ELb1ELb0EEEvNS_16Flash_fwd_paramsE)
        /*05c0*/ 	.word	0x00000000


	//----- nvinfo : EIATTR_MIN_STACK_SIZE
	.align		4
.L_256:
        /*05c4*/ 	.byte	0x04, 0x12
        /*05c6*/ 	.short	(.L_258 - .L_257)
	.align		4
.L_257:
        /*05c8*/ 	.word	index@(_ZN5flash24flash_fwd_splitkv_kernelI23Flash_fwd_kernel_traitsILi256ELi64ELi64ELi4ELb0ELb0EN7cutlass10bfloat16_tE19Flash_kernel_traitsILi256ELi64ELi64ELi4ES3_EELb1ELb0ELb1ELb0ELb0ELb1ELb1ELb0EEEvNS_16Flash_fwd_paramsE)
        /*05cc*/ 	.word	0x00000000


	//----- nvinfo : EIATTR_MIN_STACK_SIZE
	.align		4
.L_258:
        /*05d0*/ 	.byte	0x04, 0x12
        /*05d2*/ 	.short	(.L_260 - .L_259)
	.align		4
.L_259:
        /*05d4*/ 	.word	index@(_ZN5flash24flash_fwd_splitkv_kernelI23Flash_fwd_kernel_traitsILi256ELi64ELi64ELi4ELb0ELb0EN7cutlass10bfloat16_tE19Flash_kernel_traitsILi256ELi64ELi64ELi4ES3_EELb1ELb0ELb0ELb0ELb1ELb0ELb1ELb1EEEvNS_16Flash_fwd_paramsE)
        /*05d8*/ 	.word	0x00000000


	//----- nvinfo : EIATTR_MIN_STACK_SIZE
	.align		4
.L_260:
        /*05dc*/ 	.byte	0x04, 0x12
        /*05de*/ 	.short	(.L_262 - .L_261)
	.align		4
.L_261:
        /*05e0*/ 	.word	index@(_ZN5flash24flash_fwd_splitkv_kernelI23Flash_fwd_kernel_traitsILi256ELi64ELi64ELi4ELb0ELb0EN7cutlass10bfloat16_tE19Flash_kernel_traitsILi256ELi64ELi64ELi4ES3_EELb1ELb0ELb0ELb0ELb1ELb1ELb1ELb1EEEvNS_16Flash_fwd_paramsE)
        /*05e4*/ 	.word	0x00000000


	//----- nvinfo : EIATTR_MIN_STACK_SIZE
	.align		4
.L_262:
        /*05e8*/ 	.byte	0x04, 0x12
        /*05ea*/ 	.short	(.L_264 - .L_263)
	.align		4
.L_263:
        /*05ec*/ 	.word	index@(_ZN5flash24flash_fwd_splitkv_kernelI23Flash_fwd_kernel_traitsILi256ELi64ELi64ELi4ELb0ELb0EN7cutlass10bfloat16_tE19Flash_kernel_traitsILi256ELi64ELi64ELi4ES3_EELb1ELb0ELb1ELb0ELb0ELb0ELb1ELb1EEEvNS_16Flash_fwd_paramsE)
        /*05f0*/ 	.word	0x00000000


	//----- nvinfo : EIATTR_MIN_STACK_SIZE
	.align		4
.L_264:
        /*05f4*/ 	.byte	0x04, 0x12
        /*05f6*/ 	.short	(.L_266 - .L_265)
	.align		4
.L_265:
        /*05f8*/ 	.word	index@(_ZN5flash24flash_fwd_splitkv_kernelI23Flash_fwd_kernel_traitsILi256ELi64ELi64ELi4ELb0ELb0EN7cutlass10bfloat16_tE19Flash_kernel_traitsILi256ELi64ELi64ELi4ES3_EELb1ELb0ELb1ELb0ELb0ELb1ELb1ELb1EEEvNS_16Flash_fwd_paramsE)
        /*05fc*/ 	.word	0x00000000
.L_266:


//--------------------- .nv.compat                --------------------------
	.section	.nv.compat,"",@"SHT_CUDA_COMPAT_INFO"
	.align	4
        /*0000*/ 	.byte	0x02, 0x09, 0x01, 0x00, 0x02, 0x02, 0x01, 0x00, 0x02, 0x05, 0x05, 0x00, 0x03, 0x07, 0x01, 0x01
        /*0010*/ 	.byte	0x02, 0x03, 0x00, 0x00, 0x02, 0x06, 0x01, 0x00, 0x04, 0x0b, 0x08, 0x00, 0x01, 0x00, 0x00, 0x00
        /*0020*/ 	.byte	0x00, 0x00, 0x00, 0x00


//--------------------- .nv.info._ZN5flash32flash_fwd_splitkv_combine_kernelI23Flash_fwd_kernel_traitsILi256ELi64ELi64ELi4ELb0ELb0EN7cutlass10bfloat16_tE19Flash_kernel_traitsILi256ELi64ELi64ELi4ES3_EELi4ELi7ELb0EEEvNS_16Flash_fwd_paramsE --------------------------
	.section	.nv.info._ZN5flash32flash_fwd_splitkv_combine_kernelI23Flash_fwd_kernel_traitsILi256ELi64ELi64ELi4ELb0ELb0EN7cutlass10bfloat16_tE19Flash_kernel_traitsILi256ELi64ELi64ELi4ES3_EELi4ELi7ELb0EEEvNS_16Flash_fwd_paramsE,"",@"SHT_CUDA_INFO"
	.sectionflags	@""
	.align	4


	//----- nvinfo : EIATTR_CUDA_API_VERSION
	.align		4
        /*0000*/ 	.byte	0x04, 0x37
        /*0002*/ 	.short	(.L_268 - .L_267)
.L_267:
        /*0004*/ 	.word	0x00000082


	//----- nvinfo : EIATTR_KPARAM_INFO
	.align		4
.L_268:
        /*0008*/ 	.byte	0x04, 0x17
        /*000a*/ 	.short	(.L_270 - .L_269)
.L_269:
        /*000c*/ 	.word	0x00000000
        /*0010*/ 	.short	0x0000
        /*0012*/ 	.short	0x0000
        /*0014*/ 	.byte	0x00, 0xf0, 0x41, 0x07


	//----- nvinfo : EIATTR_SPARSE_MMA_MASK
	.align		4
.L_270:
        /*0018*/ 	.byte	0x03, 0x50
        /*001a*/ 	.short	0x0000


	//----- nvinfo : EIATTR_MAXREG_COUNT
	.align		4
        /*001c*/ 	.byte	0x03, 0x1b
        /*001e*/ 	.short	0x00ff


	//----- nvinfo : EIATTR_NUM_BARRIERS
	.align		4
        /*0020*/ 	.byte	0x02, 0x4c
        /*0022*/ 	.byte	0x01
	.zero		1


	//----- nvinfo : EIATTR_MERCURY_ISA_VERSION
	.align		4
        /*0024*/ 	.byte	0x03, 0x5f
        /*0026*/ 	.short	0x0101


	//----- nvinfo : EIATTR_COOP_GROUP_MASK_REGIDS
	.align		4
        /*0028*/ 	.byte	0x04, 0x29
        /*002a*/ 	.short	(.L_272 - .L_271)


	//   ....[0]....
.L_271:
        /*002c*/ 	.word	0xffffffff


	//   ....[1]....
        /*0030*/ 	.word	0xffffffff


	//   ....[2]....
        /*0034*/ 	.word	0xffffffff


	//   ....[3]....
        /*0038*/ 	.word	0xffffffff


	//   ....[4]....
        /*003c*/ 	.word	0xffffffff


	//   ....[5]....
        /*0040*/ 	.word	0xffffffff


	//   ....[6]....
        /*0044*/ 	.word	0xffffffff


	//   ....[7]....
        /*0048*/ 	.word	0xffffffff


	//   ....[8]....
        /*004c*/ 	.word	0xffffffff


	//   ....[9]....
        /*0050*/ 	.word	0xffffffff


	//----- nvinfo : EIATTR_COOP_GROUP_INSTR_OFFSETS
	.align		4
.L_272:
        /*0054*/ 	.byte	0x04, 0x28
        /*0056*/ 	.short	(.L_274 - .L_273)


	//   ....[0]....
.L_273:
        /*0058*/ 	.word	0x00001c30


	//   ....[1]....
        /*005c*/ 	.word	0x00001c50


	//   ....[2]....
        /*0060*/ 	.word	0x00001c70


	//   ....[3]....
        /*0064*/ 	.word	0x00001ca0


	//   ....[4]....
        /*0068*/ 	.word	0x00001d40


	//   ....[5]....
        /*006c*/ 	.word	0x00001f40


	//   ....[6]....
        /*0070*/ 	.word	0x00001fb0


	//   ....[7]....
        /*0074*/ 	.word	0x00002020


	//   ....[8]....
        /*0078*/ 	.word	0x000020e0


	//   ....[9]....
        /*007c*/ 	.word	0x000021a0


	//----- nvinfo : EIATTR_VRC_CTA_INIT_COUNT
	.align		4
.L_274:
        /*0080*/ 	.byte	0x02, 0x4a
	.zero		1
	.zero		1


	//----- nvinfo : EIATTR_EXIT_INSTR_OFFSETS
	.align		4
        /*0084*/ 	.byte	0x04, 0x1c
        /*0086*/ 	.short	(.L_276 - .L_275)


	//   ....[0]....
.L_275:
        /*0088*/ 	.word	0x000043b0


	//   ....[1]....
        /*008c*/ 	.word	0x000048d0


	//   ....[2]....
        /*0090*/ 	.word	0x000048f0


	//----- nvinfo : EIATTR_CRS_STACK_SIZE
	.align		4
.L_276:
        /*0094*/ 	.byte	0x04, 0x1e
        /*0096*/ 	.short	(.L_278 - .L_277)
.L_277:
        /*0098*/ 	.word	0x00000000


	//----- nvinfo : EIATTR_CBANK_PARAM_SIZE
	.align		4
.L_278:
        /*009c*/ 	.byte	0x03, 0x19
        /*009e*/ 	.short	0x01d0


	//----- nvinfo : EIATTR_PARAM_CBANK
	.align		4
        /*00a0*/ 	.byte	0x04, 0x0a
        /*00a2*/ 	.short	(.L_280 - .L_279)
	.align		4
.L_279:
        /*00a4*/ 	.word	index@(.nv.constant0._ZN5flash32flash_fwd_splitkv_combine_kernelI23Flash_fwd_kernel_traitsILi256ELi64ELi64ELi4ELb0ELb0EN7cutlass10bfloat16_tE19Flash_kernel_traitsILi256ELi64ELi64ELi4ES3_EELi4ELi7ELb0EEEvNS_16Flash_fwd_paramsE)
        /*00a8*/ 	.short	0x0380
        /*00aa*/ 	.short	0x01d0


	//----- nvinfo : EIATTR_SW_WAR
	.align		4
.L_280:
        /*00ac*/ 	.byte	0x04, 0x36
        /*00ae*/ 	.short	(.L_282 - .L_281)
.L_281:
        /*00b0*/ 	.word	0x00000008
.L_282:


//--------------------- .nv.info._ZN5flash32flash_fwd_splitkv_combine_kernelI23Flash_fwd_kernel_traitsILi256ELi64ELi64ELi4ELb0ELb0EN7cutlass10bfloat16_tE19Flash_kernel_traitsILi256ELi64ELi64ELi4ES3_EELi4ELi6ELb0EEEvNS_16Flash_fwd_paramsE --------------------------
	.section	.nv.info._ZN5flash32flash_fwd_splitkv_combine_kernelI23Flash_fwd_kernel_traitsILi256ELi64ELi64ELi4ELb0ELb0EN7cutlass10bfloat16_tE19Flash_kernel_traitsILi256ELi64ELi64ELi4ES3_EELi4ELi6ELb0EEEvNS_16Flash_fwd_paramsE,"",@"SHT_CUDA_INFO"
	.sectionflags	@""
	.align	4


	//----- nvinfo : EIATTR_CUDA_API_VERSION
	.align		4
        /*0000*/ 	.byte	0x04, 0x37
        /*0002*/ 	.short	(.L_284 - .L_283)
.L_283:
        /*0004*/ 	.word	0x00000082


	//----- nvinfo : EIATTR_KPARAM_INFO
	.align		4
.L_284:
        /*0008*/ 	.byte	0x04, 0x17
        /*000a*/ 	.short	(.L_286 - .L_285)
.L_285:
        /*000c*/ 	.word	0x00000000
        /*0010*/ 	.short	0x0000
        /*0012*/ 	.short	0x0000
        /*0014*/ 	.byte	0x00, 0xf0, 0x41, 0x07


	//----- nvinfo : EIATTR_SPARSE_MMA_MASK
	.align		4
.L_286:
        /*0018*/ 	.byte	0x03, 0x50
        /*001a*/ 	.short	0x0000


	//----- nvinfo : EIATTR_MAXREG_COUNT
	.align		4
        /*001c*/ 	.byte	0x03, 0x1b
        /*001e*/ 	.short	0x00ff


	//----- nvinfo : EIATTR_NUM_BARRIERS
	.align		4
        /*0020*/ 	.byte	0x02, 0x4c
        /*0022*/ 	.byte	0x01
	.zero		1


	//----- nvinfo : EIATTR_MERCURY_ISA_VERSION
	.align		4
        /*0024*/ 	.byte	0x03, 0x5f
        /*0026*/ 	.short	0x0101


	//----- nvinfo : EIATTR_COOP_GROUP_MASK_REGIDS
	.align		4
        /*0028*/ 	.byte	0x04, 0x29
        /*002a*/ 	.short	(.L_288 - .L_287)


	//   ....[0]....
.L_287:
        /*002c*/ 	.word	0xffffffff


	//   ....[1]....
        /*0030*/ 	.word	0xffffffff


	//   ....[2]....
        /*0034*/ 	.word	0xffffffff


	//   ....[3]....
        /*0038*/ 	.word	0xffffffff


	//   ....[4]....
        /*003c*/ 	.word	0xffffffff


	//   ....[5]....
        /*0040*/ 	.word	0xffffffff


	//   ....[6]....
        /*0044*/ 	.word	0xffffffff


	//   ....[7]....
        /*0048*/ 	.word	0xffffffff


	//   ....[8]....
        /*004c*/ 	.word	0xffffffff


	//   ....[9]....
        /*0050*/ 	.word	0xffffffff


	//----- nvinfo : EIATTR_COOP_GROUP_INSTR_OFFSETS
	.align		4
.L_288:
        /*0054*/ 	.byte	0x04, 0x28
        /*0056*/ 	.short	(.L_290 - .L_289)


	//   ....[0]....
.L_289:
        /*0058*/ 	.word	0x00001970


	//   ....[1]....
        /*005c*/ 	.word	0x00001990


	//   ....[2]....
        /*0060*/ 	.word	0x000019d0


	//   ....[3]....
        /*0064*/ 	.word	0x00001a10


	//   ....[4]....
        /*0068*/ 	.word	0x00001a50


	//   ....[5]....
        /*006c*/ 	.word	0x00001bd0


	//   ....[6]....
        /*0070*/ 	.word	0x00001ca0


	//   ....[7]....
        /*0074*/ 	.word	0x00001d10


	//   ....[8]....
        /*0078*/ 	.word	0x00001d70


	//   ....[9]....
        /*007c*/ 	.word	0x00001eb0


	//----- nvinfo : EIATTR_VRC_CTA_INIT_COUNT
	.align		4
.L_290:
        /*0080*/ 	.byte	0x02, 0x4a
	.zero		1
	.zero		1


	//----- nvinfo : EIATTR_EXIT_INSTR_OFFSETS
	.align		4
        /*0084*/ 	.byte	0x04, 0x1c
        /*0086*/ 	.short	(.L_292 - .L_291)


	//   ....[0]....
.L_291:
        /*0088*/ 	.word	0x00004000


	//   ....[1]....
        /*008c*/ 	.word	0x00004520


	//   ....[2]....
        /*0090*/ 	.word	0x00004540


	//----- nvinfo : EIATTR_CRS_STACK_SIZE
	.align		4
.L_292:
        /*0094*/ 	.byte	0x04, 0x1e
        /*0096*/ 	.short	(.L_294 - .L_293)
.L_293:
        /*0098*/ 	.word	0x00000000


	//----- nvinfo : EIATTR_CBANK_PARAM_SIZE
	.align		4
.L_294:
        /*009c*/ 	.byte	0x03, 0x19
        /*009e*/ 	.short	0x01d0


	//----- nvinfo : EIATTR_PARAM_CBANK
	.align		4
        /*00a0*/ 	.byte	0x04, 0x0a
        /*00a2*/ 	.short	(.L_296 - .L_295)
	.align		4
.L_295:
        /*00a4*/ 	.word	index@(.nv.constant0._ZN5flash32flash_fwd_splitkv_combine_kernelI23Flash_fwd_kernel_traitsILi256ELi64ELi64ELi4ELb0ELb0EN7cutlass10bfloat16_tE19Flash_kernel_traitsILi256ELi64ELi64ELi4ES3_EELi4ELi6ELb0EEEvNS_16Flash_fwd_paramsE)
        /*00a8*/ 	.short	0x0380
        /*00aa*/ 	.short	0x01d0


	//----- nvinfo : EIATTR_SW_WAR
	.align		4
.L_296:
        /*00ac*/ 	.byte	0x04, 0x36
        /*00ae*/ 	.short	(.L_298 - .L_297)
.L_297:
        /*00b0*/ 	.word	0x00000008
.L_298:


//--------------------- .nv.info._ZN5flash32flash_fwd_splitkv_combine_kernelI23Flash_fwd_kernel_traitsILi256ELi64ELi64ELi4ELb0ELb0EN7cutlass10bfloat16_tE19Flash_kernel_traitsILi256ELi64ELi64ELi4ES3_EELi4ELi5ELb0EEEvNS_16Flash_fwd_paramsE --------------------------
	.section	.nv.info._ZN5flash32flash_fwd_splitkv_combine_kernelI23Flash_fwd_kernel_traitsILi256ELi64ELi64ELi4ELb0ELb0EN7cutlass10bfloat16_tE19Flash_kernel_traitsILi256ELi64ELi64ELi4ES3_EELi4ELi5ELb0EEEvNS_16Flash_fwd_paramsE,"",@"SHT_CUDA_INFO"
	.sectionflags	@""
	.align	4


	//----- nvinfo : EIATTR_CUDA_API_VERSION
	.align		4
        /*0000*/ 	.byte	0x04, 0x37
        /*0002*/ 	.short	(.L_300 - .L_299)
.L_299:
        /*0004*/ 	.word	0x00000082


	//----- nvinfo : EIATTR_KPARAM_INFO
	.align		4
.L_300:
        /*0008*/ 	.byte	0x04, 0x17
        /*000a*/ 	.short	(.L_302 - .L_301)
.L_301:
        /*000c*/ 	.word	0x00000000
        /*0010*/ 	.short	0x0000
        /*0012*/ 	.short	0x0000
        /*0014*/ 	.byte	0x00, 0xf0, 0x41, 0x07


	//----- nvinfo : EIATTR_SPARSE_MMA_MASK
	.align		4
.L_302:
        /*0018*/ 	.byte	0x03, 0x50
        /*001a*/ 	.short	0x0000


	//----- nvinfo : EIATTR_MAXREG_COUNT
	.align		4
        /*001c*/ 	.byte	0x03, 0x1b
        /*001e*/ 	.short	0x00ff


	//----- nvinfo : EIATTR_NUM_BARRIERS
	.align		4
        /*0020*/ 	.byte	0x02, 0x4c
        /*0022*/ 	.byte	0x01
	.zero		1


	//----- nvinfo : EIATTR_MERCURY_ISA_VERSION
	.align		4
        /*0024*/ 	.byte	0x03, 0x5f
        /*0026*/ 	.short	0x0101


	//----- nvinfo : EIATTR_COOP_GROUP_MASK_REGIDS
	.align		4
        /*0028*/ 	.byte	0x04, 0x29
        /*002a*/ 	.short	(.L_304 - .L_303)


	//   ....[0]....
.L_303:
        /*002c*/ 	.word	0xffffffff


	//   ....[1]....
        /*0030*/ 	.word	0xffffffff


	//   ....[2]....
        /*0034*/ 	.word	0xffffffff


	//   ....[3]....
        /*0038*/ 	.word	0xffffffff


	//   ....[4]....
        /*003c*/ 	.word	0xffffffff


	//   ....[5]....
        /*0040*/ 	.word	0xffffffff


	//   ....[6]....
        /*0044*/ 	.word	0xffffffff


	//   ....[7]....
        /*0048*/ 	.word	0xffffffff


	//   ....[8]....
        /*004c*/ 	.word	0xffffffff


	//   ....[9]....
        /*0050*/ 	.word	0xffffffff


	//----- nvinfo : EIATTR_COOP_GROUP_INSTR_OFFSETS
	.align		4
.L_304:
        /*0054*/ 	.byte	0x04, 0x28
        /*0056*/ 	.short	(.L_306 - .L_305)


	//   ....[0]....
.L_305:
        /*0058*/ 	.word	0x00001a40


	//   ....[1]....
        /*005c*/ 	.word	0x00001a60


	//   ....[2]....
        /*0060*/ 	.word	0x00001a90


	//   ....[3]....
        /*0064*/ 	.word	0x00001ad0


	//   ....[4]....
        /*0068*/ 	.word	0x00001b50


	//   ....[5]....
        /*006c*/ 	.word	0x00001c20


	//   ....[6]....
        /*0070*/ 	.word	0x00001c50


	//   ....[7]....
        /*0074*/ 	.word	0x00001ca0


	//   ....[8]....
        /*0078*/ 	.word	0x00001cd0


	//   ....[9]....
        /*007c*/ 	.word	0x00001d60


	//----- nvinfo : EIATTR_VRC_CTA_INIT_COUNT
	.align		4
.L_306:
        /*0080*/ 	.byte	0x02, 0x4a
	.zero		1
	.zero		1


	//----- nvinfo : EIATTR_EXIT_INSTR_OFFSETS
	.align		4
        /*0084*/ 	.byte	0x04, 0x1c
        /*0086*/ 	.short	(.L_308 - .L_307)


	//   ....[0]....
.L_307:
        /*0088*/ 	.word	0x00003e30


	//   ....[1]....
        /*008c*/ 	.word	0x00004350


	//   ....[2]....
        /*0090*/ 	.word	0x00004370


	//----- nvinfo : EIATTR_CRS_STACK_SIZE
	.align		4
.L_308:
        /*0094*/ 	.byte	0x04, 0x1e
        /*0096*/ 	.short	(.L_310 - .L_309)
.L_309:
        /*0098*/ 	.word	0x00000000


	//----- nvinfo : EIATTR_CBANK_PARAM_SIZE
	.align		4
.L_310:
        /*009c*/ 	.byte	0x03, 0x19
        /*009e*/ 	.short	0x01d0


	//----- nvinfo : EIATTR_PARAM_CBANK
	.align		4
        /*00a0*/ 	.byte	0x04, 0x0a
        /*00a2*/ 	.short	(.L_312 - .L_311)
	.align		4
.L_311:
        /*00a4*/ 	.word	index@(.nv.constant0._ZN5flash32flash_fwd_splitkv_combine_kernelI23Flash_fwd_kernel_traitsILi256ELi64ELi64ELi4ELb0ELb0EN7cutlass10bfloat16_tE19Flash_kernel_traitsILi256ELi64ELi64ELi4ES3_EELi4ELi5ELb0EEEvNS_16Flash_fwd_paramsE)
        /*00a8*/ 	.short	0x0380
        /*00aa*/ 	.short	0x01d0


	//----- nvinfo : EIATTR_SW_WAR
	.align		4
.L_312:
        /*00ac*/ 	.byte	0x04, 0x36
        /*00ae*/ 	.short	(.L_314 - .L_313)
.L_313:
        /*00b0*/ 	.word	0x00000008
.L_314:


//--------------------- .nv.info._ZN5flash32flash_fwd_splitkv_combine_kernelI23Flash_fwd_kernel_traitsILi256ELi64ELi64ELi4ELb0ELb0EN7cutlass10bfloat16_tE19Flash_kernel_traitsILi256ELi64ELi64ELi4ES3_EELi4ELi4ELb0EEEvNS_16Flash_fwd_paramsE --------------------------
	.section	.nv.info._ZN5flash32flash_fwd_splitkv_combine_kernelI23Flash_fwd_kernel_traitsILi256ELi64ELi64ELi4ELb0ELb0EN7cutlass10bfloat16_tE19Flash_kernel_traitsILi256ELi64ELi64ELi4ES3_EELi4ELi4ELb0EEEvNS_16Flash_fwd_paramsE,"",@"SHT_CUDA_INFO"
	.sectionflags	@""
	.align	4


	//----- nvinfo : EIATTR_CUDA_API_VERSION
	.align		4
        /*0000*/ 	.byte	0x04, 0x37
        /*0002*/ 	.short	(.L_316 - .L_315)
.L_315:
        /*0004*/ 	.word	0x00000082


	//----- nvinfo : EIATTR_KPARAM_INFO
	.align		4
.L_316:
        /*0008*/ 	.byte	0x04, 0x17
        /*000a*/ 	.short	(.L_318 - .L_317)
.L_317:
        /*000c*/ 	.word	0x00000000
        /*0010*/ 	.short	0x0000
        /*0012*/ 	.short	0x0000
        /*0014*/ 	.byte	0x00, 0xf0, 0x41, 0x07


	//----- nvinfo : EIATTR_SPARSE_MMA_MASK
	.align		4
.L_318:
        /*0018*/ 	.byte	0x03, 0x50
        /*001a*/ 	.short	0x0000


	//----- nvinfo : EIATTR_MAXREG_COUNT
	.align		4
        /*001c*/ 	.byte	0x03, 0x1b
        /*001e*/ 	.short	0x00ff


	//----- nvinfo : EIATTR_NUM_BARRIERS
	.align		4
        /*0020*/ 	.byte	0x02, 0x4c
        /*0022*/ 	.byte	0x01
	.zero		1


	//----- nvinfo : EIATTR_MERCURY_ISA_VERSION
	.align		4
        /*0024*/ 	.byte	0x03, 0x5f
        /*0026*/ 	.short	0x0101


	//----- nvinfo : EIATTR_COOP_GROUP_MASK_REGIDS
	.align		4
        /*0028*/ 	.byte	0x04, 0x29
        /*002a*/ 	.short	(.L_320 - .L_319)


	//   ....[0]....
.L_319:
        /*002c*/ 	.word	0xffffffff


	//   ....[1]....
        /*0030*/ 	.word	0xffffffff


	//   ....[2]....
        /*0034*/ 	.word	0xffffffff


	//   ....[3]....
        /*0038*/ 	.word	0xffffffff


	//   ....[4]....
        /*003c*/ 	.word	0xffffffff


	//   ....[5]....
        /*0040*/ 	.word	0xffffffff


	//   ....[6]....
        /*0044*/ 	.word	0xffffffff


	//   ....[7]....
        /*0048*/ 	.word	0xffffffff


	//----- nvinfo : EIATTR_COOP_GROUP_INSTR_OFFSETS
	.align		4
.L_320:
        /*004c*/ 	.byte	0x04, 0x28
        /*004e*/ 	.short	(.L_322 - .L_321)


	//   ....[0]....
.L_321:
        /*0050*/ 	.word	0x00001b50


	//   ....[1]....
        /*0054*/ 	.word	0x00001be0


	//   ....[2]....
        /*0058*/ 	.word	0x00001c00


	//   ....[3]....
        /*005c*/ 	.word	0x00001c20


	//   ....[4]....
        /*0060*/ 	.word	0x00001c90


	//   ....[5]....
        /*0064*/ 	.word	0x00001cc0


	//   ....[6]....
        /*0068*/ 	.word	0x00001d20


	//   ....[7]....
        /*006c*/ 	.word	0x00001db0


	//----- nvinfo : EIATTR_VRC_CTA_INIT_COUNT
	.align		4
.L_322:
        /*0070*/ 	.byte	0x02, 0x4a
	.zero		1
	.zero		1


	//----- nvinfo : EIATTR_EXIT_INSTR_OFFSETS
	.align		4
        /*0074*/ 	.byte	0x04, 0x1c
        /*0076*/ 	.short	(.L_324 - .L_323)


	//   ....[0]....
.L_323:
        /*0078*/ 	.word	0x00003f00


	//   ....[1]....
        /*007c*/ 	.word	0x00004430


	//   ....[2]....
        /*0080*/ 	.word	0x00004450


	//----- nvinfo : EIATTR_CRS_STACK_SIZE
	.align		4
.L_324:
        /*0084*/ 	.byte	0x04, 0x1e
        /*0086*/ 	.short	(.L_326 - .L_325)
.L_325:
        /*0088*/ 	.word	0x00000000


	//----- nvinfo : EIATTR_CBANK_PARAM_SIZE
	.align		4
.L_326:
        /*008c*/ 	.byte	0x03, 0x19
        /*008e*/ 	.short	0x01d0


	//----- nvinfo : EIATTR_PARAM_CBANK
	.align		4
        /*0090*/ 	.byte	0x04, 0x0a
        /*0092*/ 	.short	(.L_328 - .L_327)
	.align		4
.L_327:
        /*0094*/ 	.word	index@(.nv.constant0._ZN5flash32flash_fwd_splitkv_combine_kernelI23Flash_fwd_kernel_traitsILi256ELi64ELi64ELi4ELb0ELb0EN7cutlass10bfloat16_tE19Flash_kernel_traitsILi256ELi64ELi64ELi4ES3_EELi4ELi4ELb0EEEvNS_16Flash_fwd_paramsE)
        /*0098*/ 	.short	0x0380
        /*009a*/ 	.short	0x01d0


	//----- nvinfo : EIATTR_SW_WAR
	.align		4
.L_328:
        /*009c*/ 	.byte	0x04, 0x36
        /*009e*/ 	.short	(.L_330 - .L_329)
.L_329:
        /*00a0*/ 	.word	0x00000008
.L_330:


//--------------------- .nv.info._ZN5flash32flash_fwd_splitkv_combine_kernelI23Flash_fwd_kernel_traitsILi256ELi64ELi64ELi4ELb0ELb0EN7cutlass10bfloat16_tE19Flash_kernel_traitsILi256ELi64ELi64ELi4ES3_EELi4ELi3ELb0EEEvNS_16Flash_fwd_paramsE --------------------------
	.section	.nv.info._ZN5flash32flash_fwd_splitkv_combine_kernelI23Flash_fwd_kernel_traitsILi256ELi64ELi64ELi4ELb0ELb0EN7cutlass10bfloat16_tE19Flash_kernel_traitsILi256ELi64ELi64ELi4ES3_EELi4ELi3ELb0EEEvNS_16Flash_fwd_paramsE,"",@"SHT_CUDA_INFO"
	.sectionflags	@""
	.align	4


	//----- nvinfo : EIATTR_CUDA_API_VERSION
	.align		4
        /*0000*/ 	.byte	0x04, 0x37
        /*0002*/ 	.short	(.L_332 - .L_331)
.L_331:
        /*0004*/ 	.word	0x00000082


	//----- nvinfo : EIATTR_KPARAM_INFO
	.align		4
.L_332:
        /*0008*/ 	.byte	0x04, 0x17
        /*000a*/ 	.short	(.L_334 - .L_333)
.L_333:
        /*000c*/ 	.word	0x00000000
        /*0010*/ 	.short	0x0000
        /*0012*/ 	.short	0x0000
        /*0014*/ 	.byte	0x00, 0xf0, 0x41, 0x07


	//----- nvinfo : EIATTR_SPARSE_MMA_MASK
	.align		4
.L_334:
        /*0018*/ 	.byte	0x03, 0x50
        /*001a*/ 	.short	0x0000


	//----- nvinfo : EIATTR_MAXREG_COUNT
	.align		4
        /*001c*/ 	.byte	0x03, 0x1b
        /*001e*/ 	.short	0x00ff


	//----- nvinfo : EIATTR_NUM_BARRIERS
	.align		4
        /*0020*/ 	.byte	0x02, 0x4c
        /*0022*/ 	.byte	0x01
	.zero		1


	//----- nvinfo : EIATTR_MERCURY_ISA_VERSION
	.align		4
        /*0024*/ 	.byte	0x03, 0x5f
        /*0026*/ 	.short	0x0101


	//----- nvinfo : EIATTR_COOP_GROUP_MASK_REGIDS
	.align		4
        /*0028*/ 	.byte	0x04, 0x29
        /*002a*/ 	.short	(.L_336 - .L_335)


	//   ....[0]....
.L_335:
        /*002c*/ 	.word	0xffffffff


	//   ....[1]....
        /*0030*/ 	.word	0xffffffff


	//   ....[2]....
        /*0034*/ 	.word	0xffffffff


	//   ....[3]....
        /*0038*/ 	.word	0xffffffff


	//   ....[4]....
        /*003c*/ 	.word	0xffffffff


	//   ....[5]....
        /*0040*/ 	.word	0xffffffff


	//----- nvinfo : EIATTR_COOP_GROUP_INSTR_OFFSETS
	.align		4
.L_336:
        /*0044*/ 	.byte	0x04, 0x28
        /*0046*/ 	.short	(.L_338 - .L_337)


	//   ....[0]....
.L_337:
        /*0048*/ 	.word	0x00001ba0


	//   ....[1]....
        /*004c*/ 	.word	0x00001c20


	//   ....[2]....
        /*0050*/ 	.word	0x00001c40


	//   ....[3]....
        /*0054*/ 	.word	0x00001cb0


	//   ....[4]....
        /*0058*/ 	.word	0x00001ce0


	//   ....[5]....
        /*005c*/ 	.word	0x00001d70


	//----- nvinfo : EIATTR_VRC_CTA_INIT_COUNT
	.align		4
.L_338:
        /*0060*/ 	.byte	0x02, 0x4a
	.zero		1
	.zero		1


	//----- nvinfo : EIATTR_EXIT_INSTR_OFFSETS
	.align		4
        /*0064*/ 	.byte	0x04, 0x1c
        /*0066*/ 	.short	(.L_340 - .L_339)


	//   ....[0]....
.L_339:
        /*0068*/ 	.word	0x00003ec0


	//   ....[1]....
        /*006c*/ 	.word	0x000043f0


	//   ....[2]....
        /*0070*/ 	.word	0x00004410


	//----- nvinfo : EIATTR_CRS_STACK_SIZE
	.align		4
.L_340:
        /*0074*/ 	.byte	0x04, 0x1e
        /*0076*/ 	.short	(.L_342 - .L_341)
.L_341:
        /*0078*/ 	.word	0x00000000


	//----- nvinfo : EIATTR_CBANK_PARAM_SIZE
	.align		4
.L_342:
        /*007c*/ 	.byte	0x03, 0x19
        /*007e*/ 	.short	0x01d0


	//----- nvinfo : EIATTR_PARAM_CBANK
	.align		4
        /*0080*/ 	.byte	0x04, 0x0a
        /*0082*/ 	.short	(.L_344 - .L_343)
	.align		4
.L_343:
        /*0084*/ 	.word	index@(.nv.constant0._ZN5flash32flash_fwd_splitkv_combine_kernelI23Flash_fwd_kernel_traitsILi256ELi64ELi64ELi4ELb0ELb0EN7cutlass10bfloat16_tE19Flash_kernel_traitsILi256ELi64ELi64ELi4ES3_EELi4ELi3ELb0EEEvNS_16Flash_fwd_paramsE)
        /*0088*/ 	.short	0x0380
        /*008a*/ 	.short	0x01d0


	//----- nvinfo : EIATTR_SW_WAR
	.align		4
.L_344:
        /*008c*/ 	.byte	0x04, 0x36
        /*008e*/ 	.short	(.L_346 - .L_345)
.L_345:
        /*0090*/ 	.word	0x00000008
.L_346:


//--------------------- .nv.info._ZN5flash32flash_fwd_splitkv_combine_kernelI23Flash_fwd_kernel_traitsILi256ELi64ELi64ELi4ELb0ELb0EN7cutlass10bfloat16_tE19Flash_kernel_traitsILi256ELi64ELi64ELi4ES3_EELi4ELi2ELb0EEEvNS_16Flash_fwd_paramsE --------------------------
	.section	.nv.info._ZN5flash32flash_fwd_splitkv_combine_kernelI23Flash_fwd_kernel_traitsILi256ELi64ELi64ELi4ELb0ELb0EN7cutlass10bfloat16_tE19Flash_kernel_traitsILi256ELi64ELi64ELi4ES3_EELi4ELi2ELb0EEEvNS_16Flash_fwd_paramsE,"",@"SHT_CUDA_INFO"
	.sectionflags	@""
	.align	4


	//----- nvinfo : EIATTR_CUDA_API_VERSION
	.align		4
        /*0000*/ 	.byte	0x04, 0x37
        /*0002*/ 	.short	(.L_348 - .L_347)
.L_347:
        /*0004*/ 	.word	0x00000082


	//----- nvinfo : EIATTR_KPARAM_INFO
	.align		4
.L_348:
        /*0008*/ 	.byte	0x04, 0x17
        /*000a*/ 	.short	(.L_350 - .L_349)
.L_349:
        /*000c*/ 	.word	0x00000000
        /*0010*/ 	.short	0x0000
        /*0012*/ 	.short	0x0000
        /*0014*/ 	.byte	0x00, 0xf0, 0x41, 0x07


	//----- nvinfo : EIATTR_SPARSE_MMA_MASK
	.align		4
.L_350:
        /*0018*/ 	.byte	0x03, 0x50
        /*001a*/ 	.short	0x0000


	//----- nvinfo : EIATTR_MAXREG_COUNT
	.align		4
        /*001c*/ 	.byte	0x03, 0x1b
        /*001e*/ 	.short	0x00ff


	//----- nvinfo : EIATTR_NUM_BARRIERS
	.align		4
        /*0020*/ 	.byte	0x02, 0x4c
        /*0022*/ 	.byte	0x01
	.zero		1


	//----- nvinfo : EIATTR_MERCURY_ISA_VERSION
	.align		4
        /*0024*/ 	.byte	0x03, 0x5f
        /*0026*/ 	.short	0x0101


	//----- nvinfo : EIATTR_COOP_GROUP_MASK_REGIDS
	.align		4
        /*0028*/ 	.byte	0x04, 0x29
        /*002a*/ 	.short	(.L_352 - .L_351)


	//   ....[0]....
.L_351:
        /*002c*/ 	.word	0xffffffff


	//   ....[1]....
        /*0030*/ 	.word	0xffffffff


	//   ....[2]....
        /*0034*/ 	.word	0xffffffff


	//   ....[3]....
        /*0038*/ 	.word	0xffffffff


	//----- nvinfo : EIATTR_COOP_GROUP_INSTR_OFFSETS
	.align		4
.L_352:
        /*003c*/ 	.byte	0x04, 0x28
        /*003e*/ 	.short	(.L_354 - .L_353)


	//   ....[0]....
.L_353:
        /*0040*/ 	.word	0x00001cc0


	//   ....[1]....
        /*0044*/ 	.word	0x00001ce0


	//   ....[2]....
        /*0048*/ 	.word	0x00001de0


	//   ....[3]....
        /*004c*/ 	.word	0x00001e90


	//----- nvinfo : EIATTR_VRC_CTA_INIT_COUNT
	.align		4
.L_354:
        /*0050*/ 	.byte	0x02, 0x4a
	.zero		1
	.zero		1


	//----- nvinfo : EIATTR_EXIT_INSTR_OFFSETS
	.align		4
        /*0054*/ 	.byte	0x04, 0x1c
        /*0056*/ 	.short	(.L_356 - .L_355)


	//   ....[0]....
.L_355:
        /*0058*/ 	.word	0x00003db0


	//   ....[1]....
        /*005c*/ 	.word	0x000042d0


	//   ....[2]....
        /*0060*/ 	.word	0x000042f0


	//----- nvinfo : EIATTR_CRS_STACK_SIZE
	.align		4
.L_356:
        /*0064*/ 	.byte	0x04, 0x1e
        /*0066*/ 	.short	(.L_358 - .L_357)
.L_357:
        /*0068*/ 	.word	0x00000000


	//----- nvinfo : EIATTR_CBANK_PARAM_SIZE
	.align		4
.L_358:
        /*006c*/ 	.byte	0x03, 0x19
        /*006e*/ 	.short	0x01d0


	//----- nvinfo : EIATTR_PARAM_CBANK
	.align		4
        /*0070*/ 	.byte	0x04, 0x0a
        /*0072*/ 	.short	(.L_360 - .L_359)
	.align		4
.L_359:
        /*0074*/ 	.word	index@(.nv.constant0._ZN5flash32flash_fwd_splitkv_combine_kernelI23Flash_fwd_kernel_traitsILi256ELi64ELi64ELi4ELb0ELb0EN7cutlass10bfloat16_tE19Flash_kernel_traitsILi256ELi64ELi64ELi4ES3_EELi4ELi2ELb0EEEvNS_16Flash_fwd_paramsE)
        /*0078*/ 	.short	0x0380
        /*007a*/ 	.short	0x01d0


	//----- nvinfo : EIATTR_SW_WAR
	.align		4
.L_360:
        /*007c*/ 	.byte	0x04, 0x36
        /*007e*/ 	.short	(.L_362 - .L_361)
.L_361:
        /*0080*/ 	.word	0x00000008
.L_362:


//--------------------- .nv.info._ZN5flash32flash_fwd_splitkv_combine_kernelI23Flash_fwd_kernel_traitsILi256ELi64ELi64ELi4ELb0ELb0EN7cutlass10bfloat16_tE19Flash_kernel_traitsILi256ELi64ELi64ELi4ES3_EELi4ELi1ELb0EEEvNS_16Flash_fwd_paramsE --------------------------
	.section	.nv.info._ZN5flash32flash_fwd_splitkv_combine_kernelI23Flash_fwd_kernel_traitsILi256ELi64ELi64ELi4ELb0ELb0EN7cutlass10bfloat16_tE19Flash_kernel_traitsILi256ELi64ELi64ELi4ES3_EELi4ELi1ELb0EEEvNS_16Flash_fwd_paramsE,"",@"SHT_CUDA_INFO"
	.sectionflags	@""
	.align	4


	//----- nvinfo : EIATTR_CUDA_API_VERSION
	.align		4
        /*0000*/ 	.byte	0x04, 0x37
        /*0002*/ 	.short	(.L_364 - .L_363)
.L_363:
        /*0004*/ 	.word	0x00000082


	//----- nvinfo : EIATTR_KPARAM_INFO
	.align		4
.L_364:
        /*0008*/ 	.byte	0x04, 0x17
        /*000a*/ 	.short	(.L_366 - .L_365)
.L_365:
        /*000c*/ 	.word	0x00000000
        /*0010*/ 	.short	0x0000
        /*0012*/ 	.short	0x0000
        /*0014*/ 	.byte	0x00, 0xf0, 0x41, 0x07


	//----- nvinfo : EIATTR_SPARSE_MMA_MASK
	.align		4
.L_366:
        /*0018*/ 	.byte	0x03, 0x50
        /*001a*/ 	.short	0x0000


	//----- nvinfo : EIATTR_MAXREG_COUNT
	.align		4
        /*001c*/ 	.byte	0x03, 0x1b
        /*001e*/ 	.short	0x00ff


	//----- nvinfo : EIATTR_NUM_BARRIERS
	.align		4
        /*0020*/ 	.byte	0x02, 0x4c
        /*0022*/ 	.byte	0x01
	.zero		1


	//----- nvinfo : EIATTR_MERCURY_ISA_VERSION
	.align		4
        /*0024*/ 	.byte	0x03, 0x5f
        /*0026*/ 	.short	0x0101


	//----- nvinfo : EIATTR_COOP_GROUP_MASK_REGIDS
	.align		4
        /*0028*/ 	.byte	0x04, 0x29
        /*002a*/ 	.short	(.L_368 - .L_367)


	//   ....[0]....
.L_367:
        /*002c*/ 	.word	0xffffffff


	//   ....[1]....
        /*0030*/ 	.word	0xffffffff


	//----- nvinfo : EIATTR_COOP_GROUP_INSTR_OFFSETS
	.align		4
.L_368:
        /*0034*/ 	.byte	0x04, 0x28
        /*0036*/ 	.short	(.L_370 - .L_369)


	//   ....[0]....
.L_369:
        /*0038*/ 	.word	0x00001b70


	//   ....[1]....
        /*003c*/ 	.word	0x00001d90


	//----- nvinfo : EIATTR_VRC_CTA_INIT_COUNT
	.align		4
.L_370:
        /*0040*/ 	.byte	0x02, 0x4a
	.zero		1
	.zero		1


	//----- nvinfo : EIATTR_EXIT_INSTR_OFFSETS
	.align		4
        /*0044*/ 	.byte	0x04, 0x1c
        /*0046*/ 	.short	(.L_372 - .L_371)


	//   ....[0]....
.L_371:
        /*0048*/ 	.word	0x00003e40


	//   ....[1]....
        /*004c*/ 	.word	0x00004370


	//   ....[2]....
        /*0050*/ 	.word	0x00004390


	//----- nvinfo : EIATTR_CRS_STACK_SIZE
	.align		4
.L_372:
        /*0054*/ 	.byte	0x04, 0x1e
        /*0056*/ 	.short	(.L_374 - .L_373)
.L_373:
        /*0058*/ 	.word	0x00000000


	//----- nvinfo : EIATTR_CBANK_PARAM_SIZE
	.align		4
.L_374:
        /*005c*/ 	.byte	0x03, 0x19
        /*005e*/ 	.short	0x01d0


	//----- nvinfo : EIATTR_PARAM_CBANK
	.align		4
        /*0060*/ 	.byte	0x04, 0x0a
        /*0062*/ 	.short	(.L_376 - .L_375)
	.align		4
.L_375:
        /*0064*/ 	.word	index@(.nv.constant0._ZN5flash32flash_fwd_splitkv_combine_kernelI23Flash_fwd_kernel_traitsILi256ELi64ELi64ELi4ELb0ELb0EN7cutlass10bfloat16_tE19Flash_kernel_traitsILi256ELi64ELi64ELi4ES3_EELi4ELi1ELb0EEEvNS_16Flash_fwd_paramsE)
        /*0068*/ 	.short	0x0380
        /*006a*/ 	.short	0x01d0


	//----- nvinfo : EIATTR_SW_WAR
	.align		4
.L_376:
        /*006c*/ 	.byte	0x04, 0x36
        /*006e*/ 	.short	(.L_378 - .L_377)
.L_377:
        /*0070*/ 	.word	0x00000008
.L_378:


//--------------------- .nv.info._ZN5flash32flash_fwd_splitkv_combine_kernelI23Flash_fwd_kernel_traitsILi256ELi64ELi64ELi4ELb0ELb0EN7cutlass10bfloat16_tE19Flash_kernel_traitsILi256ELi64ELi64ELi4ES3_EELi4ELi7ELb1EEEvNS_16Flash_fwd_paramsE --------------------------
	.section	.nv.info._ZN5flash32flash_fwd_splitkv_combine_kernelI23Flash_fwd_kernel_traitsILi256ELi64ELi64ELi4ELb0ELb0EN7cutlass10bfloat16_tE19Flash_kernel_traitsILi256ELi64ELi64ELi4ES3_EELi4ELi7ELb1EEEvNS_16Flash_fwd_paramsE,"",@"SHT_CUDA_INFO"
	.sectionflags	@""
	.align	4


	//----- nvinfo : EIATTR_CUDA_API_VERSION
	.align		4
        /*0000*/ 	.byte	0x04, 0x37
        /*0002*/ 	.short	(.L_380 - .L_379)
.L_379:
        /*0004*/ 	.word	0x00000082


	//----- nvinfo : EIATTR_KPARAM_INFO
	.align		4
.L_380:
        /*0008*/ 	.byte	0x04, 0x17
        /*000a*/ 	.short	(.L_382 - .L_381)
.L_381:
        /*000c*/ 	.word	0x00000000
        /*0010*/ 	.short	0x0000
        /*0012*/ 	.short	0x0000
        /*0014*/ 	.byte	0x00, 0xf0, 0x41, 0x07


	//----- nvinfo : EIATTR_SPARSE_MMA_MASK
	.align		4
.L_382:
        /*0018*/ 	.byte	0x03, 0x50
        /*001a*/ 	.short	0x0000


	//----- nvinfo : EIATTR_MAXREG_COUNT
	.align		4
        /*001c*/ 	.byte	0x03, 0x1b
        /*001e*/ 	.short	0x00ff


	//----- nvinfo : EIATTR_NUM_BARRIERS
	.align		4
        /*0020*/ 	.byte	0x02, 0x4c
        /*0022*/ 	.byte	0x01
	.zero		1


	//----- nvinfo : EIATTR_MERCURY_ISA_VERSION
	.align		4
        /*0024*/ 	.byte	0x03, 0x5f
        /*0026*/ 	.short	0x0101


	//----- nvinfo : EIATTR_COOP_GROUP_MASK_REGIDS
	.align		4
        /*0028*/ 	.byte	0x04, 0x29
        /*002a*/ 	.short	(.L_384 - .L_383)


	//   ....[0]....
.L_383:
        /*002c*/ 	.word	0xffffffff


	//   ....[1]....
        /*0030*/ 	.word	0xffffffff


	//   ....[2]....
        /*0034*/ 	.word	0xffffffff


	//   ....[3]....
        /*0038*/ 	.word	0xffffffff


	//   ....[4]....
        /*003c*/ 	.word	0xffffffff


	//   ....[5]....
        /*0040*/ 	.word	0xffffffff


	//   ....[6]....
        /*0044*/ 	.word	0xffffffff


	//   ....[7]....
        /*0048*/ 	.word	0xffffffff


	//   ....[8]....
        /*004c*/ 	.word	0xffffffff


	//   ....[9]....
        /*0050*/ 	.word	0xffffffff


	//----- nvinfo : EIATTR_COOP_GROUP_INSTR_OFFSETS
	.align		4
.L_384:
        /*0054*/ 	.byte	0x04, 0x28
        /*0056*/ 	.short	(.L_386 - .L_385)


	//   ....[0]....
.L_385:
        /*0058*/ 	.word	0x00001c10


	//   ....[1]....
        /*005c*/ 	.word	0x00001c50


	//   ....[2]....
        /*0060*/ 	.word	0x00001c70


	//   ....[3]....
        /*0064*/ 	.word	0x00001ca0


	//   ....[4]....
        /*0068*/ 	.word	0x00001d40


	//   ....[5]....
        /*006c*/ 	.word	0x00001f10


	//   ....[6]....
        /*0070*/ 	.word	0x00001fb0


	//   ....[7]....
        /*0074*/ 	.word	0x00002020


	//   ....[8]....
        /*0078*/ 	.word	0x00002100


	//   ....[9]....
        /*007c*/ 	.word	0x000021c0


	//----- nvinfo : EIATTR_VRC_CTA_INIT_COUNT
	.align		4
.L_386:
        /*0080*/ 	.byte	0x02, 0x4a
	.zero		1
	.zero		1


	//----- nvinfo : EIATTR_EXIT_INSTR_OFFSETS
	.align		4
        /*0084*/ 	.byte	0x04, 0x1c
        /*0086*/ 	.short	(.L_388 - .L_387)


	//   ....[0]....
.L_387:
        /*0088*/ 	.word	0x00004040


	//   ....[1]....
        /*008c*/ 	.word	0x00004540


	//----- nvinfo : EIATTR_CRS_STACK_SIZE
	.align		4
.L_388:
        /*0090*/ 	.byte	0x04, 0x1e
        /*0092*/ 	.short	(.L_390 - .L_389)
.L_389:
        /*0094*/ 	.word	0x00000000


	//----- nvinfo : EIATTR_CBANK_PARAM_SIZE
	.align		4
.L_390:
        /*0098*/ 	.byte	0x03, 0x19
        /*009a*/ 	.short	0x01d0


	//----- nvinfo : EIATTR_PARAM_CBANK
	.align		4
        /*009c*/ 	.byte	0x04, 0x0a
        /*009e*/ 	.short	(.L_392 - .L_391)
	.align		4
.L_391:
        /*00a0*/ 	.word	index@(.nv.constant0._ZN5flash32flash_fwd_splitkv_combine_kernelI23Flash_fwd_kernel_traitsILi256ELi64ELi64ELi4ELb0ELb0EN7cutlass10bfloat16_tE19Flash_kernel_traitsILi256ELi64ELi64ELi4ES3_EELi4ELi7ELb1EEEvNS_16Flash_fwd_paramsE)
        /*00a4*/ 	.short	0x0380
        /*00a6*/ 	.short	0x01d0


	//----- nvinfo : EIATTR_SW_WAR
	.align		4
.L_392:
        /*00a8*/ 	.byte	0x04, 0x36
        /*00aa*/ 	.short	(.L_394 - .L_393)
.L_393:
        /*00ac*/ 	.word	0x00000008
.L_394:


//--------------------- .nv.info._ZN5flash32flash_fwd_splitkv_combine_kernelI23Flash_fwd_kernel_traitsILi256ELi64ELi64ELi4ELb0ELb0EN7cutlass10bfloat16_tE19Flash_kernel_traitsILi256ELi64ELi64ELi4ES3_EELi4ELi6ELb1EEEvNS_16Flash_fwd_paramsE --------------------------
	.section	.nv.info._ZN5flash32flash_fwd_splitkv_combine_kernelI23Flash_fwd_kernel_traitsILi256ELi64ELi64ELi4ELb0ELb0EN7cutlass10bfloat16_tE19Flash_kernel_traitsILi256ELi64ELi64ELi4ES3_EELi4ELi6ELb1EEEvNS_16Flash_fwd_paramsE,"",@"SHT_CUDA_INFO"
	.sectionflags	@""
	.align	4


	//----- nvinfo : EIATTR_CUDA_API_VERSION
	.align		4
        /*0000*/ 	.byte	0x04, 0x37
        /*0002*/ 	.short	(.L_396 - .L_395)
.L_395:
        /*0004*/ 	.word	0x00000082


	//----- nvinfo : EIATTR_KPARAM_INFO
	.align		4
.L_396:
        /*0008*/ 	.byte	0x04, 0x17
        /*000a*/ 	.short	(.L_398 - .L_397)
.L_397:
        /*000c*/ 	.word	0x00000000
        /*0010*/ 	.short	0x0000
        /*0012*/ 	.short	0x0000
        /*0014*/ 	.byte	0x00, 0xf0, 0x41, 0x07


	//----- nvinfo : EIATTR_SPARSE_MMA_MASK
	.align		4
.L_398:
        /*0018*/ 	.byte	0x03, 0x50
        /*001a*/ 	.short	0x0000


	//----- nvinfo : EIATTR_MAXREG_COUNT
	.align		4
        /*001c*/ 	.byte	0x03, 0x1b
        /*001e*/ 	.short	0x00ff


	//----- nvinfo : EIATTR_NUM_BARRIERS
	.align		4
        /*0020*/ 	.byte	0x02, 0x4c
        /*0022*/ 	.byte	0x01
	.zero		1


	//----- nvinfo : EIATTR_MERCURY_ISA_VERSION
	.align		4
        /*0024*/ 	.byte	0x03, 0x5f
        /*0026*/ 	.short	0x0101


	//----- nvinfo : EIATTR_COOP_GROUP_MASK_REGIDS
	.align		4
        /*0028*/ 	.byte	0x04, 0x29
        /*002a*/ 	.short	(.L_400 - .L_399)


	//   ....[0]....
.L_399:
        /*002c*/ 	.word	0xffffffff


	//   ....[1]....
        /*0030*/ 	.word	0xffffffff


	//   ....[2]....
        /*0034*/ 	.word	0xffffffff


	//   ....[3]....
        /*0038*/ 	.word	0xffffffff


	//   ....[4]....
        /*003c*/ 	.word	0xffffffff


	//   ....[5]....
        /*0040*/ 	.word	0xffffffff


	//   ....[6]....
        /*0044*/ 	.word	0xffffffff


	//   ....[7]....
        /*0048*/ 	.word	0xffffffff


	//   ....[8]....
        /*004c*/ 	.word	0xffffffff


	//   ....[9]....
        /*0050*/ 	.word	0xffffffff


	//----- nvinfo : EIATTR_COOP_GROUP_INSTR_OFFSETS
	.align		4
.L_400:
        /*0054*/ 	.byte	0x04, 0x28
        /*0056*/ 	.short	(.L_402 - .L_401)


	//   ....[0]....
.L_401:
        /*0058*/ 	.word	0x00001c70


	//   ....[1]....
        /*005c*/ 	.word	0x00001c90


	//   ....[2]....
        /*0060*/ 	.word	0x00001cb0


	//   ....[3]....
        /*0064*/ 	.word	0x00001cd0


	//   ....[4]....
        /*0068*/ 	.word	0x00001cf0


	//   ....[5]....
        /*006c*/ 	.word	0x00001e40


	//   ....[6]....
        /*0070*/ 	.word	0x00001e60


	//   ....[7]....
        /*0074*/ 	.word	0x00001e80


	//   ....[8]....
        /*0078*/ 	.word	0x00001ec0


	//   ....[9]....
        /*007c*/ 	.word	0x00001f40


	//----- nvinfo : EIATTR_VRC_CTA_INIT_COUNT
	.align		4
.L_402:
        /*0080*/ 	.byte	0x02, 0x4a
	.zero		1
	.zero		1


	//----- nvinfo : EIATTR_EXIT_INSTR_OFFSETS
	.align		4
        /*0084*/ 	.byte	0x04, 0x1c
        /*0086*/ 	.short	(.L_404 - .L_403)


	//   ....[0]....
.L_403:
        /*0088*/ 	.word	0x00003b60


	//   ....[1]....
        /*008c*/ 	.word	0x00004060


	//----- nvinfo : EIATTR_CRS_STACK_SIZE
	.align		4
.L_404:
        /*0090*/ 	.byte	0x04, 0x1e
        /*0092*/ 	.short	(.L_406 - .L_405)
.L_405:
        /*0094*/ 	.word	0x00000000


	//----- nvinfo : EIATTR_CBANK_PARAM_SIZE
	.align		4
.L_406:
        /*0098*/ 	.byte	0x03, 0x19
        /*009a*/ 	.short	0x01d0


	//----- nvinfo : EIATTR_PARAM_CBANK
	.align		4
        /*009c*/ 	.byte	0x04, 0x0a
        /*009e*/ 	.short	(.L_408 - .L_407)
	.align		4
.L_407:
        /*00a0*/ 	.word	index@(.nv.constant0._ZN5flash32flash_fwd_splitkv_combine_kernelI23Flash_fwd_kernel_traitsILi256ELi64ELi64ELi4ELb0ELb0EN7cutlass10bfloat16_tE19Flash_kernel_traitsILi256ELi64ELi64ELi4ES3_EELi4ELi6ELb1EEEvNS_16Flash_fwd_paramsE)
        /*00a4*/ 	.short	0x0380
        /*00a6*/ 	.short	0x01d0


	//----- nvinfo : EIATTR_SW_WAR
	.align		4
.L_408:
        /*00a8*/ 	.byte	0x04, 0x36
        /*00aa*/ 	.short	(.L_410 - .L_409)
.L_409:
        /*00ac*/ 	.word	0x00000008
.L_410:


//--------------------- .nv.info._ZN5flash32flash_fwd_splitkv_combine_kernelI23Flash_fwd_kernel_traitsILi256ELi64ELi64ELi4ELb0ELb0EN7cutlass10bfloat16_tE19Flash_kernel_traitsILi256ELi64ELi64ELi4ES3_EELi4ELi5ELb1EEEvNS_16Flash_fwd_paramsE --------------------------
	.section	.nv.info._ZN5flash32flash_fwd_splitkv_combine_kernelI23Flash_fwd_kernel_traitsILi256ELi64ELi64ELi4ELb0ELb0EN7cutlass10bfloat16_tE19Flash_kernel_traitsILi256ELi64ELi64ELi4ES3_EELi4ELi5ELb1EEEvNS_16Flash_fwd_paramsE,"",@"SHT_CUDA_INFO"
	.sectionflags	@""
	.align	4


	//----- nvinfo : EIATTR_CUDA_API_VERSION
	.align		4
        /*0000*/ 	.byte	0x04, 0x37
        /*0002*/ 	.short	(.L_412 - .L_411)
.L_411:
        /*0004*/ 	.word	0x00000082


	//----- nvinfo : EIATTR_KPARAM_INFO
	.align		4
.L_412:
        /*0008*/ 	.byte	0x04, 0x17
        /*000a*/ 	.short	(.L_414 - .L_413)
.L_413:
        /*000c*/ 	.word	0x00000000
        /*0010*/ 	.short	0x0000
        /*0012*/ 	.short	0x0000
        /*0014*/ 	.byte	0x00, 0xf0, 0x41, 0x07


	//----- nvinfo : EIATTR_SPARSE_MMA_MASK
	.align		4
.L_414:
        /*0018*/ 	.byte	0x03, 0x50
        /*001a*/ 	.short	0x0000


	//----- nvinfo : EIATTR_MAXREG_COUNT
	.align		4
        /*001c*/ 	.byte	0x03, 0x1b
        /*001e*/ 	.short	0x00ff


	//----- nvinfo : EIATTR_NUM_BARRIERS
	.align		4
        /*0020*/ 	.byte	0x02, 0x4c
        /*0022*/ 	.byte	0x01
	.zero		1


	//----- nvinfo : EIATTR_MERCURY_ISA_VERSION
	.align		4
        /*0024*/ 	.byte	0x03, 0x5f
        /*0026*/ 	.short	0x0101


	//----- nvinfo : EIATTR_COOP_GROUP_MASK_REGIDS
	.align		4
        /*0028*/ 	.byte	0x04, 0x29
        /*002a*/ 	.short	(.L_416 - .L_415)


	//   ....[0]....
.L_415:
        /*002c*/ 	.word	0xffffffff


	//   ....[1]....
        /*0030*/ 	.word	0xffffffff


	//   ....[2]....
        /*0034*/ 	.word	0xffffffff


	//   ....[3]....
        /*0038*/ 	.word	0xffffffff


	//   ....[4]....
        /*003c*/ 	.word	0xffffffff


	//   ....[5]....
        /*0040*/ 	.word	0xffffffff


	//   ....[6]....
        /*0044*/ 	.word	0xffffffff


	//   ....[7]....
        /*0048*/ 	.word	0xffffffff


	//   ....[8]....
        /*004c*/ 	.word	0xffffffff


	//   ....[9]....
        /*0050*/ 	.word	0xffffffff


	//----- nvinfo : EIATTR_COOP_GROUP_INSTR_OFFSETS
	.align		4
.L_416:
        /*0054*/ 	.byte	0x04, 0x28
        /*0056*/ 	.short	(.L_418 - .L_417)


	//   ....[0]....
.L_417:
        /*0058*/ 	.word	0x00001b50


	//   ....[1]....
        /*005c*/ 	.word	0x00001b70


	//   ....[2]....
        /*0060*/ 	.word	0x00001b90


	//   ....[3]....
        /*0064*/ 	.word	0x00001bb0


	//   ....[4]....
        /*0068*/ 	.word	0x00001bd0


	//   ....[5]....
        /*006c*/ 	.word	0x00001cf0


	//   ....[6]....
        /*0070*/ 	.word	0x00001dc0


	//   ....[7]....
        /*0074*/ 	.word	0x00001de0


	//   ....[8]....
        /*0078*/ 	.word	0x00001e20


	//   ....[9]....
        /*007c*/ 	.word	0x00001e50


	//----- nvinfo : EIATTR_VRC_CTA_INIT_COUNT
	.align		4
.L_418:
        /*0080*/ 	.byte	0x02, 0x4a
	.zero		1
	.zero		1


	//----- nvinfo : EIATTR_EXIT_INSTR_OFFSETS
	.align		4
        /*0084*/ 	.byte	0x04, 0x1c
        /*0086*/ 	.short	(.L_420 - .L_419)


	//   ....[0]....
.L_419:
        /*0088*/ 	.word	0x000039f0


	//   ....[1]....
        /*008c*/ 	.word	0x00003ef0


	//----- nvinfo : EIATTR_CRS_STACK_SIZE
	.align		4
.L_420:
        /*0090*/ 	.byte	0x04, 0x1e
        /*0092*/ 	.short	(.L_422 - .L_421)
.L_421:
        /*0094*/ 	.word	0x00000000


	//----- nvinfo : EIATTR_CBANK_PARAM_SIZE
	.align		4
.L_422:
        /*0098*/ 	.byte	0x03, 0x19
        /*009a*/ 	.short	0x01d0


	//----- nvinfo : EIATTR_PARAM_CBANK
	.align		4
        /*009c*/ 	.byte	0x04, 0x0a
        /*009e*/ 	.short	(.L_424 - .L_423)
	.align		4
.L_423:
        /*00a0*/ 	.word	index@(.nv.constant0._ZN5flash32flash_fwd_splitkv_combine_kernelI23Flash_fwd_kernel_traitsILi256ELi64ELi64ELi4ELb0ELb0EN7cutlass10bfloat16_tE19Flash_kernel_traitsILi256ELi64ELi64ELi4ES3_EELi4ELi5ELb1EEEvNS_16Flash_fwd_paramsE)
        /*00a4*/ 	.short	0x0380
        /*00a6*/ 	.short	0x01d0


	//----- nvinfo : EIATTR_SW_WAR
	.align		4
.L_424:
        /*00a8*/ 	.byte	0x04, 0x36
        /*00aa*/ 	.short	(.L_426 - .L_425)
.L_425:
        /*00ac*/ 	.word	0x00000008
.L_426:


//--------------------- .nv.info._ZN5flash32flash_fwd_splitkv_combine_kernelI23Flash_fwd_kernel_traitsILi256ELi64ELi64ELi4ELb0ELb0EN7cutlass10bfloat16_tE19Flash_kernel_traitsILi256ELi64ELi64ELi4ES3_EELi4ELi4ELb1EEEvNS_16Flash_fwd_paramsE --------------------------
	.section	.nv.info._ZN5flash32flash_fwd_splitkv_combine_kernelI23Flash_fwd_kernel_traitsILi256ELi64ELi64ELi4ELb0ELb0EN7cutlass10bfloat16_tE19Flash_kernel_traitsILi256ELi64ELi64ELi4ES3_EELi4ELi4ELb1EEEvNS_16Flash_fwd_paramsE,"",@"SHT_CUDA_INFO"
	.sectionflags	@""
	.align	4


	//----- nvinfo : EIATTR_CUDA_API_VERSION
	.align		4
        /*0000*/ 	.byte	0x04, 0x37
        /*0002*/ 	.short	(.L_428 - .L_427)
.L_427:
        /*0004*/ 	.word	0x00000082


	//----- nvinfo : EIATTR_KPARAM_INFO
	.align		4
.L_428:
        /*0008*/ 	.byte	0x04, 0x17
        /*000a*/ 	.short	(.L_430 - .L_429)
.L_429:
        /*000c*/ 	.word	0x00000000
        /*0010*/ 	.short	0x0000
        /*0012*/ 	.short	0x0000
        /*0014*/ 	.byte	0x00, 0xf0, 0x41, 0x07


	//----- nvinfo : EIATTR_SPARSE_MMA_MASK
	.align		4
.L_430:
        /*0018*/ 	.byte	0x03, 0x50
        /*001a*/ 	.short	0x0000


	//----- nvinfo : EIATTR_MAXREG_COUNT
	.align		4
        /*001c*/ 	.byte	0x03, 0x1b
        /*001e*/ 	.short	0x00ff


	//----- nvinfo : EIATTR_NUM_BARRIERS
	.align		4
        /*0020*/ 	.byte	0x02, 0x4c
        /*0022*/ 	.byte	0x01
	.zero		1


	//----- nvinfo : EIATTR_MERCURY_ISA_VERSION
	.align		4
        /*0024*/ 	.byte	0x03, 0x5f
        /*0026*/ 	.short	0x0101


	//----- nvinfo : EIATTR_COOP_GROUP_MASK_REGIDS
	.align		4
        /*0028*/ 	.byte	0x04, 0x29
        /*002a*/ 	.short	(.L_432 - .L_431)


	//   ....[0]....
.L_431:
        /*002c*/ 	.word	0xffffffff


	//   ....[1]....
        /*0030*/ 	.word	0xffffffff


	//   ....[2]....
        /*0034*/ 	.word	0xffffffff


	//   ....[3]....
        /*0038*/ 	.word	0xffffffff


	//   ....[4]....
        /*003c*/ 	.word	0xffffffff


	//   ....[5]....
        /*0040*/ 	.word	0xffffffff


	//   ....[6]....
        /*0044*/ 	.word	0xffffffff


	//   ....[7]....
        /*0048*/ 	.word	0xffffffff


	//----- nvinfo : EIATTR_COOP_GROUP_INSTR_OFFSETS
	.align		4
.L_432:
        /*004c*/ 	.byte	0x04, 0x28
        /*004e*/ 	.short	(.L_434 - .L_433)


	//   ....[0]....
.L_433:
        /*0050*/ 	.word	0x00001a00


	//   ....[1]....
        /*0054*/ 	.word	0x00001a40


	//   ....[2]....
        /*0058*/ 	.word	0x00001a70


	//   ....[3]....
        /*005c*/ 	.word	0x00001a90


	//   ....[4]....
        /*0060*/ 	.word	0x00001b40


	//   ....[5]....
        /*0064*/ 	.word	0x00001bb0


	//   ....[6]....
        /*0068*/ 	.word	0x00001c20


	//   ....[7]....
        /*006c*/ 	.word	0x00001cc0


	//----- nvinfo : EIATTR_VRC_CTA_INIT_COUNT
	.align		4
.L_434:
        /*0070*/ 	.byte	0x02, 0x4a
	.zero		1
	.zero		1


	//----- nvinfo : EIATTR_EXIT_INSTR_OFFSETS
	.align		4
        /*0074*/ 	.byte	0x04, 0x1c
        /*0076*/ 	.short	(.L_436 - .L_435)


	//   ....[0]....
.L_435:
        /*0078*/ 	.word	0x00003a90


	//   ....[1]....
        /*007c*/ 	.word	0x00003f90


	//----- nvinfo : EIATTR_CRS_STACK_SIZE
	.align		4
.L_436:
        /*0080*/ 	.byte	0x04, 0x1e
        /*0082*/ 	.short	(.L_438 - .L_437)
.L_437:
        /*0084*/ 	.word	0x00000000


	//----- nvinfo : EIATTR_CBANK_PARAM_SIZE
	.align		4
.L_438:
        /*0088*/ 	.byte	0x03, 0x19
        /*008a*/ 	.short	0x01d0


	//----- nvinfo : EIATTR_PARAM_CBANK
	.align		4
        /*008c*/ 	.byte	0x04, 0x0a
        /*008e*/ 	.short	(.L_440 - .L_439)
	.align		4
.L_439:
        /*0090*/ 	.word	index@(.nv.constant0._ZN5flash32flash_fwd_splitkv_combine_kernelI23Flash_fwd_kernel_traitsILi256ELi64ELi64ELi4ELb0ELb0EN7cutlass10bfloat16_tE19Flash_kernel_traitsILi256ELi64ELi64ELi4ES3_EELi4ELi4ELb1EEEvNS_16Flash_fwd_paramsE)
        /*0094*/ 	.short	0x0380
        /*0096*/ 	.short	0x01d0


	//----- nvinfo : EIATTR_SW_WAR
	.align		4
.L_440:
        /*0098*/ 	.byte	0x04, 0x36
        /*009a*/ 	.short	(.L_442 - .L_441)
.L_441:
        /*009c*/ 	.word	0x00000008
.L_442:


//--------------------- .nv.info._ZN5flash32flash_fwd_splitkv_combine_kernelI23Flash_fwd_kernel_traitsILi256ELi64ELi64ELi4ELb0ELb0EN7cutlass10bfloat16_tE19Flash_kernel_traitsILi256ELi64ELi64ELi4ES3_EELi4ELi3ELb1EEEvNS_16Flash_fwd_paramsE --------------------------
	.section	.nv.info._ZN5flash32flash_fwd_splitkv_combine_kernelI23Flash_fwd_kernel_traitsILi256ELi64ELi64ELi4ELb0ELb0EN7cutlass10bfloat16_tE19Flash_kernel_traitsILi256ELi64ELi64ELi4ES3_EELi4ELi3ELb1EEEvNS_16Flash_fwd_paramsE,"",@"SHT_CUDA_INFO"
	.sectionflags	@""
	.align	4


	//----- nvinfo : EIATTR_CUDA_API_VERSION
	.align		4
        /*0000*/ 	.byte	0x04, 0x37
        /*0002*/ 	.short	(.L_444 - .L_443)
.L_443:
        /*0004*/ 	.word	0x00000082


	//----- nvinfo : EIATTR_KPARAM_INFO
	.align		4
.L_444:
        /*0008*/ 	.byte	0x04, 0x17
        /*000a*/ 	.short	(.L_446 - .L_445)
.L_445:
        /*000c*/ 	.word	0x00000000
        /*0010*/ 	.short	0x0000
        /*0012*/ 	.short	0x0000
        /*0014*/ 	.byte	0x00, 0xf0, 0x41, 0x07


	//----- nvinfo : EIATTR_SPARSE_MMA_MASK
	.align		4
.L_446:
        /*0018*/ 	.byte	0x03, 0x50
        /*001a*/ 	.short	0x0000


	//----- nvinfo : EIATTR_MAXREG_COUNT
	.align		4
        /*001c*/ 	.byte	0x03, 0x1b
        /*001e*/ 	.short	0x00ff


	//----- nvinfo : EIATTR_NUM_BARRIERS
	.align		4
        /*0020*/ 	.byte	0x02, 0x4c
        /*0022*/ 	.byte	0x01
	.zero		1


	//----- nvinfo : EIATTR_MERCURY_ISA_VERSION
	.align		4
        /*0024*/ 	.byte	0x03, 0x5f
        /*0026*/ 	.short	0x0101


	//----- nvinfo : EIATTR_COOP_GROUP_MASK_REGIDS
	.align		4
        /*0028*/ 	.byte	0x04, 0x29
        /*002a*/ 	.short	(.L_448 - .L_447)


	//   ....[0]....
.L_447:
        /*002c*/ 	.word	0xffffffff


	//   ....[1]....
        /*0030*/ 	.word	0xffffffff


	//   ....[2]....
        /*0034*/ 	.word	0xffffffff


	//   ....[3]....
        /*0038*/ 	.word	0xffffffff


	//   ....[4]....
        /*003c*/ 	.word	0xffffffff


	//   ....[5]....
        /*0040*/ 	.word	0xffffffff


	//----- nvinfo : EIATTR_COOP_GROUP_INSTR_OFFSETS
	.align		4
.L_448:
        /*0044*/ 	.byte	0x04, 0x28
        /*0046*/ 	.short	(.L_450 - .L_449)


	//   ....[0]....
.L_449:
        /*0048*/ 	.word	0x00001a50


	//   ....[1]....
        /*004c*/ 	.word	0x00001ad0


	//   ....[2]....
        /*0050*/ 	.word	0x00001b00


	//   ....[3]....
        /*0054*/ 	.word	0x00001b90


	//   ....[4]....
        /*0058*/ 	.word	0x00001bd0


	//   ....[5]....
        /*005c*/ 	.word	0x00001c70


	//----- nvinfo : EIATTR_VRC_CTA_INIT_COUNT
	.align		4
.L_450:
        /*0060*/ 	.byte	0x02, 0x4a
	.zero		1
	.zero		1


	//----- nvinfo : EIATTR_EXIT_INSTR_OFFSETS
	.align		4
        /*0064*/ 	.byte	0x04, 0x1c
        /*0066*/ 	.short	(.L_452 - .L_451)


	//   ....[0]....
.L_451:
        /*0068*/ 	.word	0x00003a40


	//   ....[1]....
        /*006c*/ 	.word	0x00003f40


	//----- nvinfo : EIATTR_CRS_STACK_SIZE
	.align		4
.L_452:
        /*0070*/ 	.byte	0x04, 0x1e
        /*0072*/ 	.short	(.L_454 - .L_453)
.L_453:
        /*0074*/ 	.word	0x00000000


	//----- nvinfo : EIATTR_CBANK_PARAM_SIZE
	.align		4
.L_454:
        /*0078*/ 	.byte	0x03, 0x19
        /*007a*/ 	.short	0x01d0


	//----- nvinfo : EIATTR_PARAM_CBANK
	.align		4
        /*007c*/ 	.byte	0x04, 0x0a
        /*007e*/ 	.short	(.L_456 - .L_455)
	.align		4
.L_455:
        /*0080*/ 	.word	index@(.nv.constant0._ZN5flash32flash_fwd_splitkv_combine_kernelI23Flash_fwd_kernel_traitsILi256ELi64ELi64ELi4ELb0ELb0EN7cutlass10bfloat16_tE19Flash_kernel_traitsILi256ELi64ELi64ELi4ES3_EELi4ELi3ELb1EEEvNS_16Flash_fwd_paramsE)
        /*0084*/ 	.short	0x0380
        /*0086*/ 	.short	0x01d0


	//----- nvinfo : EIATTR_SW_WAR
	.align		4
.L_456:
        /*0088*/ 	.byte	0x04, 0x36
        /*008a*/ 	.short	(.L_458 - .L_457)
.L_457:
        /*008c*/ 	.word	0x00000008
.L_458:


//--------------------- .nv.info._ZN5flash32flash_fwd_splitkv_combine_kernelI23Flash_fwd_kernel_traitsILi256ELi64ELi64ELi4ELb0ELb0EN7cutlass10bfloat16_tE19Flash_kernel_traitsILi256ELi64ELi64ELi4ES3_EELi4ELi2ELb1EEEvNS_16Flash_fwd_paramsE --------------------------
	.section	.nv.info._ZN5flash32flash_fwd_splitkv_combine_kernelI23Flash_fwd_kernel_traitsILi256ELi64ELi64ELi4ELb0ELb0EN7cutlass10bfloat16_tE19Flash_kernel_traitsILi256ELi64ELi64ELi4ES3_EELi4ELi2ELb1EEEvNS_16Flash_fwd_paramsE,"",@"SHT_CUDA_INFO"
	.sectionflags	@""
	.align	4


	//----- nvinfo : EIATTR_CUDA_API_VERSION
	.align		4
        /*0000*/ 	.byte	0x04, 0x37
        /*0002*/ 	.short	(.L_460 - .L_459)
.L_459:
        /*0004*/ 	.word	0x00000082


	//----- nvinfo : EIATTR_KPARAM_INFO
	.align		4
.L_460:
        /*0008*/ 	.byte	0x04, 0x17
        /*000a*/ 	.short	(.L_462 - .L_461)
.L_461:
        /*000c*/ 	.word	0x00000000
        /*0010*/ 	.short	0x0000
        /*0012*/ 	.short	0x0000
        /*0014*/ 	.byte	0x00, 0xf0, 0x41, 0x07


	//----- nvinfo : EIATTR_SPARSE_MMA_MASK
	.align		4
.L_462:
        /*0018*/ 	.byte	0x03, 0x50
        /*001a*/ 	.short	0x0000


	//----- nvinfo : EIATTR_MAXREG_COUNT
	.align		4
        /*001c*/ 	.byte	0x03, 0x1b
        /*001e*/ 	.short	0x00ff


	//----- nvinfo : EIATTR_NUM_BARRIERS
	.align		4
        /*0020*/ 	.byte	0x02, 0x4c
        /*0022*/ 	.byte	0x01
	.zero		1


	//----- nvinfo : EIATTR_MERCURY_ISA_VERSION
	.align		4
        /*0024*/ 	.byte	0x03, 0x5f
        /*0026*/ 	.short	0x0101


	//----- nvinfo : EIATTR_COOP_GROUP_MASK_REGIDS
	.align		4
        /*0028*/ 	.byte	0x04, 0x29
        /*002a*/ 	.short	(.L_464 - .L_463)


	//   ....[0]....
.L_463:
        /*002c*/ 	.word	0xffffffff


	//   ....[1]....
        /*0030*/ 	.word	0xffffffff


	//   ....[2]....
        /*0034*/ 	.word	0xffffffff


	//   ....[3]....
        /*0038*/ 	.word	0xffffffff


	//----- nvinfo : EIATTR_COOP_GROUP_INSTR_OFFSETS
	.align		4
.L_464:
        /*003c*/ 	.byte	0x04, 0x28
        /*003e*/ 	.short	(.L_466 - .L_465)


	//   ....[0]....
.L_465:
        /*0040*/ 	.word	0x00001a90


	//   ....[1]....
        /*0044*/ 	.word	0x00001b20


	//   ....[2]....
        /*0048*/ 	.word	0x00001cd0


	//   ....[3]....
        /*004c*/ 	.word	0x00001d10


	//----- nvinfo : EIATTR_VRC_CTA_INIT_COUNT
	.align		4
.L_466:
        /*0050*/ 	.byte	0x02, 0x4a
	.zero		1
	.zero		1


	//----- nvinfo : EIATTR_EXIT_INSTR_OFFSETS
	.align		4
        /*0054*/ 	.byte	0x04, 0x1c
        /*0056*/ 	.short	(.L_468 - .L_467)


	//   ....[0]....
.L_467:
        /*0058*/ 	.word	0x00003a50


	//   ....[1]....
        /*005c*/ 	.word	0x00003f50


	//----- nvinfo : EIATTR_CRS_STACK_SIZE
	.align		4
.L_468:
        /*0060*/ 	.byte	0x04, 0x1e
        /*0062*/ 	.short	(.L_470 - .L_469)
.L_469:
        /*0064*/ 	.word	0x00000000


	//----- nvinfo : EIATTR_CBANK_PARAM_SIZE
	.align		4
.L_470:
        /*0068*/ 	.byte	0x03, 0x19
        /*006a*/ 	.short	0x01d0


	//----- nvinfo : EIATTR_PARAM_CBANK
	.align		4
        /*006c*/ 	.byte	0x04, 0x0a
        /*006e*/ 	.short	(.L_472 - .L_471)
	.align		4
.L_471:
        /*0070*/ 	.word	index@(.nv.constant0._ZN5flash32flash_fwd_splitkv_combine_kernelI23Flash_fwd_kernel_traitsILi256ELi64ELi64ELi4ELb0ELb0EN7cutlass10bfloat16_tE19Flash_kernel_traitsILi256ELi64ELi64ELi4ES3_EELi4ELi2ELb1EEEvNS_16Flash_fwd_paramsE)
        /*0074*/ 	.short	0x0380
        /*0076*/ 	.short	0x01d0


	//----- nvinfo : EIATTR_SW_WAR
	.align		4
.L_472:
        /*0078*/ 	.byte	0x04, 0x36
        /*007a*/ 	.short	(.L_474 - .L_473)
.L_473:
        /*007c*/ 	.word	0x00000008
.L_474:


//--------------------- .nv.info._ZN5flash32flash_fwd_splitkv_combine_kernelI23Flash_fwd_kernel_traitsILi256ELi64ELi64ELi4ELb0ELb0EN7cutlass10bfloat16_tE19Flash_kernel_traitsILi256ELi64ELi64ELi4ES3_EELi4ELi1ELb1EEEvNS_16Flash_fwd_paramsE --------------------------
	.section	.nv.info._ZN5flash32flash_fwd_splitkv_combine_kernelI23Flash_fwd_kernel_traitsILi256ELi64ELi64ELi4ELb0ELb0EN7cutlass10bfloat16_tE19Flash_kernel_traitsILi256ELi64ELi64ELi4ES3_EELi4ELi1ELb1EEEvNS_16Flash_fwd_paramsE,"",@"SHT_CUDA_INFO"
	.sectionflags	@""
	.align	4


	//----- nvinfo : EIATTR_CUDA_API_VERSION
	.align		4
        /*0000*/ 	.byte	0x04, 0x37
        /*0002*/ 	.short	(.L_476 - .L_475)
.L_475:
        /*0004*/ 	.word	0x00000082


	//----- nvinfo : EIATTR_KPARAM_INFO
	.align		4
.L_476:
        /*0008*/ 	.byte	0x04, 0x17
        /*000a*/ 	.short	(.L_478 - .L_477)
.L_477:
        /*000c*/ 	.word	0x00000000
        /*0010*/ 	.short	0x0000
        /*0012*/ 	.short	0x0000
        /*0014*/ 	.byte	0x00, 0xf0, 0x41, 0x07


	//----- nvinfo : EIATTR_SPARSE_MMA_MASK
	.align		4
.L_478:
        /*0018*/ 	.byte	0x03, 0x50
        /*001a*/ 	.short	0x0000


	//----- nvinfo : EIATTR_MAXREG_COUNT
	.align		4
        /*001c*/ 	.byte	0x03, 0x1b
        /*001e*/ 	.short	0x00ff


	//----- nvinfo : EIATTR_NUM_BARRIERS
	.align		4
        /*0020*/ 	.byte	0x02, 0x4c
        /*0022*/ 	.byte	0x01
	.zero		1


	//----- nvinfo : EIATTR_MERCURY_ISA_VERSION
	.align		4
        /*0024*/ 	.byte	0x03, 0x5f
        /*0026*/ 	.short	0x0101


	//----- nvinfo : EIATTR_COOP_GROUP_MASK_REGIDS
	.align		4
        /*0028*/ 	.byte	0x04, 0x29
        /*002a*/ 	.short	(.L_480 - .L_479)


	//   ....[0]....
.L_479:
        /*002c*/ 	.word	0xffffffff


	//   ....[1]....
        /*0030*/ 	.word	0xffffffff


	//----- nvinfo : EIATTR_COOP_GROUP_INSTR_OFFSETS
	.align		4
.L_480:
        /*0034*/ 	.byte	0x04, 0x28
        /*0036*/ 	.short	(.L_482 - .L_481)


	//   ....[0]....
.L_481:
        /*0038*/ 	.word	0x00001ac0


	//   ....[1]....
        /*003c*/ 	.word	0x00001ce0


	//----- nvinfo : EIATTR_VRC_CTA_INIT_COUNT
	.align		4
.L_482:
        /*0040*/ 	.byte	0x02, 0x4a
	.zero		1
	.zero		1


	//----- nvinfo : EIATTR_EXIT_INSTR_OFFSETS
	.align		4
        /*0044*/ 	.byte	0x04, 0x1c
        /*0046*/ 	.short	(.L_484 - .L_483)


	//   ....[0]....
.L_483:
        /*0048*/ 	.word	0x000039d0


	//   ....[1]....
        /*004c*/ 	.word	0x00003ed0


	//----- nvinfo : EIATTR_CRS_STACK_SIZE
	.align		4
.L_484:
        /*0050*/ 	.byte	0x04, 0x1e
        /*0052*/ 	.short	(.L_486 - .L_485)
.L_485:
        /*0054*/ 	.word	0x00000000


	//----- nvinfo : EIATTR_CBANK_PARAM_SIZE
	.align		4
.L_486:
        /*0058*/ 	.byte	0x03, 0x19
        /*005a*/ 	.short	0x01d0


	//----- nvinfo : EIATTR_PARAM_CBANK
	.align		4
        /*005c*/ 	.byte	0x04, 0x0a
        /*005e*/ 	.short	(.L_488 - .L_487)
	.align		4
.L_487:
        /*0060*/ 	.word	index@(.nv.constant0._ZN5flash32flash_fwd_splitkv_combine_kernelI23Flash_fwd_kernel_traitsILi256ELi64ELi64ELi4ELb0ELb0EN7cutlass10bfloat16_tE19Flash_kernel_traitsILi256ELi64ELi64ELi4ES3_EELi4ELi1ELb1EEEvNS_16Flash_fwd_paramsE)
        /*0064*/ 	.short	0x0380
        /*0066*/ 	.short	0x01d0


	//----- nvinfo : EIATTR_SW_WAR
	.align		4
.L_488:
        /*0068*/ 	.byte	0x04, 0x36
        /*006a*/ 	.short	(.L_490 - .L_489)
.L_489:
        /*006c*/ 	.word	0x00000008
.L_490:


//--------------------- .nv.info._ZN5flash24flash_fwd_splitkv_kernelI23Flash_fwd_kernel_traitsILi256ELi64ELi64ELi4ELb0ELb0EN7cutlass10bfloat16_tE19Flash_kernel_traitsILi256ELi64ELi64ELi4ES3_EELb1ELb0ELb0ELb0ELb0ELb0ELb0ELb0EEEvNS_16Flash_fwd_paramsE --------------------------
	.section	.nv.info._ZN5flash24flash_fwd_splitkv_kernelI23Flash_fwd_kernel_traitsILi256ELi64ELi64ELi4ELb0ELb0EN7cutlass10bfloat16_tE19Flash_kernel_traitsILi256ELi64ELi64ELi4ES3_EELb1ELb0ELb0ELb0ELb0ELb0ELb0ELb0EEEvNS_16Flash_fwd_paramsE,"",@"SHT_CUDA_INFO"
	.sectionflags	@""
	.align	4


	//----- nvinfo : EIATTR_CUDA_API_VERSION
	.align		4
        /*0000*/ 	.byte	0x04, 0x37
        /*0002*/ 	.short	(.L_492 - .L_491)
.L_491:
        /*0004*/ 	.word	0x00000082


	//----- nvinfo : EIATTR_KPARAM_INFO
	.align		4
.L_492:
        /*0008*/ 	.byte	0x04, 0x17
        /*000a*/ 	.short	(.L_494 - .L_493)
.L_493:
        /*000c*/ 	.word	0x00000000
        /*0010*/ 	.short	0x0000
        /*0012*/ 	.short	0x0000
        /*0014*/ 	.byte	0x00, 0xf0, 0x41, 0x07


	//----- nvinfo : EIATTR_SPARSE_MMA_MASK
	.align		4
.L_494:
        /*0018*/ 	.byte	0x03, 0x50
        /*001a*/ 	.short	0x0000


	//----- nvinfo : EIATTR_MAXREG_COUNT
	.align		4
        /*001c*/ 	.byte	0x03, 0x1b
        /*001e*/ 	.short	0x00ff


	//----- nvinfo : EIATTR_NUM_BARRIERS
	.align		4
        /*0020*/ 	.byte	0x02, 0x4c
        /*0022*/ 	.byte	0x01
	.zero		1


	//----- nvinfo : EIATTR_MERCURY_ISA_VERSION
	.align		4
        /*0024*/ 	.byte	0x03, 0x5f
        /*0026*/ 	.short	0x0101


	//----- nvinfo : EIATTR_COOP_GROUP_MASK_REGIDS
	.align		4
        /*0028*/ 	.byte	0x04, 0x29
        /*002a*/ 	.short	(.L_496 - .L_495)


	//   ....[0]....
.L_495:
        /*002c*/ 	.word	0xffffffff


	//   ....[1]....
        /*0030*/ 	.word	0xffffffff


	//   ....[2]....
        /*0034*/ 	.word	0xffffffff


	//   ....[3]....
        /*0038*/ 	.word	0xffffffff


	//   ....[4]....
        /*003c*/ 	.word	0xffffffff


	//   ....[5]....
        /*0040*/ 	.word	0xffffffff


	//   ....[6]....
        /*0044*/ 	.word	0xffffffff


	//   ....[7]....
        /*0048*/ 	.word	0xffffffff


	//   ....[8]....
        /*004c*/ 	.word	0xffffffff


	//   ....[9]....
        /*0050*/ 	.word	0xffffffff


	//   ....[10]....
        /*0054*/ 	.word	0xffffffff


	//   ....[11]....
        /*0058*/ 	.word	0xffffffff


	//   ....[12]....
        /*005c*/ 	.word	0xffffffff


	//   ....[13]....
        /*0060*/ 	.word	0xffffffff


	//   ....[14]....
        /*0064*/ 	.word	0xffffffff


	//   ....[15]....
        /*0068*/ 	.word	0xffffffff


	//----- nvinfo : EIATTR_COOP_GROUP_INSTR_OFFSETS
	.align		4
.L_496:
        /*006c*/ 	.byte	0x04, 0x28
        /*006e*/ 	.short	(.L_498 - .L_497)


	//   ....[0]....
.L_497:
        /*0070*/ 	.word	0x000058d0


	//   ....[1]....
        /*0074*/ 	.word	0x00005a30


	//   ....[2]....
        /*0078*/ 	.word	0x00005a40


	//   ....[3]....
        /*007c*/ 	.word	0x00005aa0


	//   ....[4]....
        /*0080*/ 	.word	0x00009630


	//   ....[5]....
        /*0084*/ 	.word	0x00009660


	//   ....[6]....
        /*0088*/ 	.word	0x00009690


	//   ....[7]....
        /*008c*/ 	.word	0x000096a0


	//   ....[8]....
        /*0090*/ 	.word	0x0000da90


	//   ....[9]....
        /*0094*/ 	.word	0x0000dab0


	//   ....[10]....
        /*0098*/ 	.word	0x0000dae0


	//   ....[11]....
        /*009c*/ 	.word	0x0000daf0


	//   ....[12]....
        /*00a0*/ 	.word	0x0000f730


	//   ....[13]....
        /*00a4*/ 	.word	0x0000f770


	//   ....[14]....
        /*00a8*/ 	.word	0x0000f800


	//   ....[15]....
        /*00ac*/ 	.word	0x0000f820


	//----- nvinfo : EIATTR_VRC_CTA_INIT_COUNT
	.align		4
.L_498:
        /*00b0*/ 	.byte	0x02, 0x4a
	.zero		1
	.zero		1


	//----- nvinfo : EIATTR_EXIT_INSTR_OFFSETS
	.align		4
        /*00b4*/ 	.byte	0x04, 0x1c
        /*00b6*/ 	.short	(.L_500 - .L_499)


	//   ....[0]....
.L_499:
        /*00b8*/ 	.word	0x00000340


	//   ....[1]....
        /*00bc*/ 	.word	0x00000d70


	//   ....[2]....
        /*00c0*/ 	.word	0x00000da0


	//   ....[3]....
        /*00c4*/ 	.word	0x000112a0


	//   ....[4]....
        /*00c8*/ 	.word	0x000113e0


	//   ....[5]....
        /*00cc*/ 	.word	0x00011400


	//----- nvinfo : EIATTR_CRS_STACK_SIZE
	.align		4
.L_500:
        /*00d0*/ 	.byte	0x04, 0x1e
        /*00d2*/ 	.short	(.L_502 - .L_501)
.L_501:
        /*00d4*/ 	.word	0x00000000


	//----- nvinfo : EIATTR_CBANK_PARAM_SIZE
	.align		4
.L_502:
        /*00d8*/ 	.byte	0x03, 0x19
        /*00da*/ 	.short	0x01d0


	//----- nvinfo : EIATTR_PARAM_CBANK
	.align		4
        /*00dc*/ 	.byte	0x04, 0x0a
        /*00de*/ 	.short	(.L_504 - .L_503)
	.align		4
.L_503:
        /*00e0*/ 	.word	index@(.nv.constant0._ZN5flash24flash_fwd_splitkv_kernelI23Flash_fwd_kernel_traitsILi256ELi64ELi64ELi4ELb0ELb0EN7cutlass10bfloat16_tE19Flash_kernel_traitsILi256ELi64ELi64ELi4ES3_EELb1ELb0ELb0ELb0ELb0ELb0ELb0ELb0EEEvNS_16Flash_fwd_paramsE)
        /*00e4*/ 	.short	0x0380
        /*00e6*/ 	.short	0x01d0


	//----- nvinfo : EIATTR_SW_WAR
	.align		4
.L_504:
        /*00e8*/ 	.byte	0x04, 0x36
        /*00ea*/ 	.short	(.L_506 - .L_505)
.L_505:
        /*00ec*/ 	.word	0x00000008
.L_506:


//--------------------- .nv.info._ZN5flash24flash_fwd_splitkv_kernelI23Flash_fwd_kernel_traitsILi256ELi64ELi64ELi4ELb0ELb0EN7cutlass10bfloat16_tE19Flash_kernel_traitsILi256ELi64ELi64ELi4ES3_EELb1ELb0ELb0ELb0ELb0ELb1ELb0ELb0EEEvNS_16Flash_fwd_paramsE --------------------------
	.section	.nv.info._ZN5flash24flash_fwd_splitkv_kernelI23Flash_fwd_kernel_traitsILi256ELi64ELi64ELi4ELb0ELb0EN7cutlass10bfloat16_tE19Flash_kernel_traitsILi256ELi64ELi64ELi4ES3_EELb1ELb0ELb0ELb0ELb0ELb1ELb0ELb0EEEvNS_16Flash_fwd_paramsE,"",@"SHT_CUDA_INFO"
	.sectionflags	@""
	.align	4


	//----- nvinfo : EIATTR_CUDA_API_VERSION
	.align		4
        /*0000*/ 	.byte	0x04, 0x37
        /*0002*/ 	.short	(.L_508 - .L_507)
.L_507:
        /*0004*/ 	.word	0x00000082


	//----- nvinfo : EIATTR_KPARAM_INFO
	.align		4
.L_508:
        /*0008*/ 	.byte	0x04, 0x17
        /*000a*/ 	.short	(.L_510 - .L_509)
.L_509:
        /*000c*/ 	.word	0x00000000
        /*0010*/ 	.short	0x0000
        /*0012*/ 	.short	0x0000
        /*0014*/ 	.byte	0x00, 0xf0, 0x41, 0x07


	//----- nvinfo : EIATTR_SPARSE_MMA_MASK
	.align		4
.L_510:
        /*0018*/ 	.byte	0x03, 0x50
        /*001a*/ 	.short	0x0000


	//----- nvinfo : EIATTR_MAXREG_COUNT
	.align		4
        /*001c*/ 	.byte	0x03, 0x1b
        /*001e*/ 	.short	0x00ff


	//----- nvinfo : EIATTR_NUM_BARRIERS
	.align		4
        /*0020*/ 	.byte	0x02, 0x4c
        /*0022*/ 	.byte	0x01
	.zero		1


	//----- nvinfo : EIATTR_MERCURY_ISA_VERSION
	.align		4
        /*0024*/ 	.byte	0x03, 0x5f
        /*0026*/ 	.short	0x0101


	//----- nvinfo : EIATTR_COOP_GROUP_MASK_REGIDS
	.align		4
        /*0028*/ 	.byte	0x04, 0x29
        /*002a*/ 	.short	(.L_512 - .L_511)


	//   ....[0]....
.L_511:
        /*002c*/ 	.word	0xffffffff


	//   ....[1]....
        /*0030*/ 	.word	0xffffffff


	//   ....[2]....
        /*0034*/ 	.word	0xffffffff


	//   ....[3]....
        /*0038*/ 	.word	0xffffffff


	//   ....[4]....
        /*003c*/ 	.word	0xffffffff


	//   ....[5]....
        /*0040*/ 	.word	0xffffffff


	//   ....[6]....
        /*0044*/ 	.word	0xffffffff


	//   ....[7]....
        /*0048*/ 	.word	0xffffffff


	//   ....[8]....
        /*004c*/ 	.word	0xffffffff


	//   ....[9]....
        /*0050*/ 	.word	0xffffffff


	//   ....[10]....
        /*0054*/ 	.word	0xffffffff


	//   ....[11]....
        /*0058*/ 	.word	0xffffffff


	//   ....[12]....
        /*005c*/ 	.word	0xffffffff


	//   ....[13]....
        /*0060*/ 	.word	0xffffffff


	//   ....[14]....
        /*0064*/ 	.word	0xffffffff


	//   ....[15]....
        /*0068*/ 	.word	0xffffffff


	//----- nvinfo : EIATTR_COOP_GROUP_INSTR_OFFSETS
	.align		4
.L_512:
        /*006c*/ 	.byte	0x04, 0x28
        /*006e*/ 	.short	(.L_514 - .L_513)


	//   ....[0]....
.L_513:
        /*0070*/ 	.word	0x00005cf0


	//   ....[1]....
        /*0074*/ 	.word	0x00005e40


	//   ....[2]....
        /*0078*/ 	.word	0x00005e50


	//   ....[3]....
        /*007c*/ 	.word	0x00005ea0


	//   ....[4]....
        /*0080*/ 	.word	0x00009e90


	//   ....[5]....
        /*0084*/ 	.word	0x00009ec0


	//   ....[6]....
        /*0088*/ 	.word	0x00009f20


	//   ....[7]....
        /*008c*/ 	.word	0x00009f30


	//   ....[8]....
        /*0090*/ 	.word	0x0000e6f0


	//   ....[9]....
        /*0094*/ 	.word	0x0000e720


	//   ....[10]....
        /*0098*/ 	.word	0x0000e780


	//   ....[11]....
        /*009c*/ 	.word	0x0000e790


	//   ....[12]....
        /*00a0*/ 	.word	0x00010390


	//   ....[13]....
        /*00a4*/ 	.word	0x000103d0


	//   ....[14]....
        /*00a8*/ 	.word	0x00010460


	//   ....[15]....
        /*00ac*/ 	.word	0x00010480


	//----- nvinfo : EIATTR_VRC_CTA_INIT_COUNT
	.align		4
.L_514:
        /*00b0*/ 	.byte	0x02, 0x4a
	.zero		1
	.zero		1


	//----- nvinfo : EIATTR_EXIT_INSTR_OFFSETS
	.align		4
        /*00b4*/ 	.byte	0x04, 0x1c
        /*00b6*/ 	.short	(.L_516 - .L_515)


	//   ....[0]....
.L_515:
        /*00b8*/ 	.word	0x00000340


	//   ....[1]....
        /*00bc*/ 	.word	0x00000d70


	//   ....[2]....
        /*00c0*/ 	.word	0x00000da0


	//   ....[3]....
        /*00c4*/ 	.word	0x00011f00


	//   ....[4]....
        /*00c8*/ 	.word	0x00012040


	//   ....[5]....
        /*00cc*/ 	.word	0x00012060


	//----- nvinfo : EIATTR_CRS_STACK_SIZE
	.align		4
.L_516:
        /*00d0*/ 	.byte	0x04, 0x1e
        /*00d2*/ 	.short	(.L_518 - .L_517)
.L_517:
        /*00d4*/ 	.word	0x00000000


	//----- nvinfo : EIATTR_CBANK_PARAM_SIZE
	.align		4
.L_518:
        /*00d8*/ 	.byte	0x03, 0x19
        /*00da*/ 	.short	0x01d0


	//----- nvinfo : EIATTR_PARAM_CBANK
	.align		4
        /*00dc*/ 	.byte	0x04, 0x0a
        /*00de*/ 	.short	(.L_520 - .L_519)
	.align		4
.L_519:
        /*00e0*/ 	.word	index@(.nv.constant0._ZN5flash24flash_fwd_splitkv_kernelI23Flash_fwd_kernel_traitsILi256ELi64ELi64ELi4ELb0ELb0EN7cutlass10bfloat16_tE19Flash_kernel_traitsILi256ELi64ELi64ELi4ES3_EELb1ELb0ELb0ELb0ELb0ELb1ELb0ELb0EEEvNS_16Flash_fwd_paramsE)
        /*00e4*/ 	.short	0x0380
        /*00e6*/ 	.short	0x01d0


	//----- nvinfo : EIATTR_SW_WAR
	.align		4
.L_520:
        /*00e8*/ 	.byte	0x04, 0x36
        /*00ea*/ 	.short	(.L_522 - .L_521)
.L_521:
        /*00ec*/ 	.word	0x00000008
.L_522:


//--------------------- .nv.info._ZN5flash24flash_fwd_splitkv_kernelI23Flash_fwd_kernel_traitsILi256ELi64ELi64ELi4ELb0ELb0EN7cutlass10bfloat16_tE19Flash_kernel_traitsILi256ELi64ELi64ELi4ES3_EELb1ELb0ELb0ELb0ELb0ELb0ELb0ELb1EEEvNS_16Flash_fwd_paramsE --------------------------
	.section	.nv.info._ZN5flash24flash_fwd_splitkv_kernelI23Flash_fwd_kernel_traitsILi256ELi64ELi64ELi4ELb0ELb0EN7cutlass10bfloat16_tE19Flash_kernel_traitsILi256ELi64ELi64ELi4ES3_EELb1ELb0ELb0ELb0ELb0ELb0ELb0ELb1EEEvNS_16Flash_fwd_paramsE,"",@"SHT_CUDA_INFO"
	.sectionflags	@""
	.align	4


	//----- nvinfo : EIATTR_CUDA_API_VERSION
	.align		4
        /*0000*/ 	.byte	0x04, 0x37
        /*0002*/ 	.short	(.L_524 - .L_523)
.L_523:
        /*0004*/ 	.word	0x00000082


	//----- nvinfo : EIATTR_KPARAM_INFO
	.align		4
.L_524:
        /*0008*/ 	.byte	0x04, 0x17
        /*000a*/ 	.short	(.L_526 - .L_525)
.L_525:
        /*000c*/ 	.word	0x00000000
        /*0010*/ 	.short	0x0000
        /*0012*/ 	.short	0x0000
        /*0014*/ 	.byte	0x00, 0xf0, 0x41, 0x07


	//----- nvinfo : EIATTR_SPARSE_MMA_MASK
	.align		4
.L_526:
        /*0018*/ 	.byte	0x03, 0x50
        /*001a*/ 	.short	0x0000


	//----- nvinfo : EIATTR_MAXREG_COUNT
	.align		4
        /*001c*/ 	.byte	0x03, 0x1b
        /*001e*/ 	.short	0x00ff


	//----- nvinfo : EIATTR_NUM_BARRIERS
	.align		4
        /*0020*/ 	.byte	0x02, 0x4c
        /*0022*/ 	.byte	0x01
	.zero		1


	//----- nvinfo : EIATTR_MERCURY_ISA_VERSION
	.align		4
        /*0024*/ 	.byte	0x03, 0x5f
        /*0026*/ 	.short	0x0101


	//----- nvinfo : EIATTR_COOP_GROUP_MASK_REGIDS
	.align		4
        /*0028*/ 	.byte	0x04, 0x29
        /*002a*/ 	.short	(.L_528 - .L_527)


	//   ....[0]....
.L_527:
        /*002c*/ 	.word	0xffffffff


	//   ....[1]....
        /*0030*/ 	.word	0xffffffff


	//   ....[2]....
        /*0034*/ 	.word	0xffffffff


	//   ....[3]....
        /*0038*/ 	.word	0xffffffff


	//   ....[4]....
        /*003c*/ 	.word	0xffffffff


	//   ....[5]....
        /*0040*/ 	.word	0xffffffff


	//   ....[6]....
        /*0044*/ 	.word	0xffffffff


	//   ....[7]....
        /*0048*/ 	.word	0xffffffff


	//   ....[8]....
        /*004c*/ 	.word	0xffffffff


	//   ....[9]....
        /*0050*/ 	.word	0xffffffff


	//   ....[10]....
        /*0054*/ 	.word	0xffffffff


	//   ....[11]....
        /*0058*/ 	.word	0xffffffff


	//   ....[12]....
        /*005c*/ 	.word	0xffffffff


	//   ....[13]....
        /*0060*/ 	.word	0xffffffff


	//   ....[14]....
        /*0064*/ 	.word	0xffffffff


	//   ....[15]....
        /*0068*/ 	.word	0xffffffff


	//----- nvinfo : EIATTR_COOP_GROUP_INSTR_OFFSETS
	.align		4
.L_528:
        /*006c*/ 	.byte	0x04, 0x28
        /*006e*/ 	.short	(.L_530 - .L_529)


	//   ....[0]....
.L_529:
        /*0070*/ 	.word	0x00019ac0


	//   ....[1]....
        /*0074*/ 	.word	0x00019bc0


	//   ....[2]....
        /*0078*/ 	.word	0x00019bd0


	//   ....[3]....
        /*007c*/ 	.word	0x00019c20


	//   ....[4]....
        /*0080*/ 	.word	0x0001da80


	//   ....[5]....
        /*0084*/ 	.word	0x0001dab0


	//   ....[6]....
        /*0088*/ 	.word	0x0001db50


	//   ....[7]....
        /*008c*/ 	.word	0x0001db60


	//   ....[8]....
        /*0090*/ 	.word	0x00021ec0


	//   ....[9]....
        /*0094*/ 	.word	0x00021ee0


	//   ....[10]....
        /*0098*/ 	.word	0x00021f10


	//   ....[11]....
        /*009c*/ 	.word	0x00021f20


	//   ....[12]....
        /*00a0*/ 	.word	0x00023b60


	//   ....[13]....
        /*00a4*/ 	.word	0x00023ba0


	//   ....[14]....
        /*00a8*/ 	.word	0x00023c50


	//   ....[15]....
        /*00ac*/ 	.word	0x00023c60


	//----- nvinfo : EIATTR_VRC_CTA_INIT_COUNT
	.align		4
.L_530:
        /*00b0*/ 	.byte	0x02, 0x4a
	.zero		1
	.zero		1


	//----- nvinfo : EIATTR_EXIT_INSTR_OFFSETS
	.align		4
        /*00b4*/ 	.byte	0x04, 0x1c
        /*00b6*/ 	.short	(.L_532 - .L_531)


	//   ....[0]....
.L_531:
        /*00b8*/ 	.word	0x00000340


	//   ....[1]....
        /*00bc*/ 	.word	0x00000d80


	//   ....[2]....
        /*00c0*/ 	.word	0x00000db0


	//   ....[3]....
        /*00c4*/ 	.word	0x00025720


	//   ....[4]....
        /*00c8*/ 	.word	0x00025870


	//   ....[5]....
        /*00cc*/ 	.word	0x00025890


	//----- nvinfo : EIATTR_CRS_STACK_SIZE
	.align		4
.L_532:
        /*00d0*/ 	.byte	0x04, 0x1e
        /*00d2*/ 	.short	(.L_534 - .L_533)
.L_533:
        /*00d4*/ 	.word	0x00000000


	//----- nvinfo : EIATTR_CBANK_PARAM_SIZE
	.align		4
.L_534:
        /*00d8*/ 	.byte	0x03, 0x19
        /*00da*/ 	.short	0x01d0


	//----- nvinfo : EIATTR_PARAM_CBANK
	.align		4
        /*00dc*/ 	.byte	0x04, 0x0a
        /*00de*/ 	.short	(.L_536 - .L_535)
	.align		4
.L_535:
        /*00e0*/ 	.word	index@(.nv.constant0._ZN5flash24flash_fwd_splitkv_kernelI23Flash_fwd_kernel_traitsILi256ELi64ELi64ELi4ELb0ELb0EN7cutlass10bfloat16_tE19Flash_kernel_traitsILi256ELi64ELi64ELi4ES3_EELb1ELb0ELb0ELb0ELb0ELb0ELb0ELb1EEEvNS_16Flash_fwd_paramsE)
        /*00e4*/ 	.short	0x0380
        /*00e6*/ 	.short	0x01d0


	//----- nvinfo : EIATTR_SW_WAR
	.align		4
.L_536:
        /*00e8*/ 	.byte	0x04, 0x36
        /*00ea*/ 	.short	(.L_538 - .L_537)
.L_537:
        /*00ec*/ 	.word	0x00000008
.L_538:


//--------------------- .nv.info._ZN5flash24flash_fwd_splitkv_kernelI23Flash_fwd_kernel_traitsILi256ELi64ELi64ELi4ELb0ELb0EN7cutlass10bfloat16_tE19Flash_kernel_traitsILi256ELi64ELi64ELi4ES3_EELb1ELb0ELb0ELb0ELb0ELb1ELb0ELb1EEEvNS_16Flash_fwd_paramsE --------------------------
	.section	.nv.info._ZN5flash24flash_fwd_splitkv_kernelI23Flash_fwd_kernel_traitsILi256ELi64ELi64ELi4ELb0ELb0EN7cutlass10bfloat16_tE19Flash_kernel_traitsILi256ELi64ELi64ELi4ES3_EELb1ELb0ELb0ELb0ELb0ELb1ELb0ELb1EEEvNS_16Flash_fwd_paramsE,"",@"SHT_CUDA_INFO"
	.sectionflags	@""
	.align	4


	//----- nvinfo : EIATTR_CUDA_API_VERSION
	.align		4
        /*0000*/ 	.byte	0x04, 0x37
        /*0002*/ 	.short	(.L_540 - .L_539)
.L_539:
        /*0004*/ 	.word	0x00000082


	//----- nvinfo : EIATTR_KPARAM_INFO
	.align		4
.L_540:
        /*0008*/ 	.byte	0x04, 0x17
        /*000a*/ 	.short	(.L_542 - .L_541)
.L_541:
        /*000c*/ 	.word	0x00000000
        /*0010*/ 	.short	0x0000
        /*0012*/ 	.short	0x0000
        /*0014*/ 	.byte	0x00, 0xf0, 0x41, 0x07


	//----- nvinfo : EIATTR_SPARSE_MMA_MASK
	.align		4
.L_542:
        /*0018*/ 	.byte	0x03, 0x50
        /*001a*/ 	.short	0x0000


	//----- nvinfo : EIATTR_MAXREG_COUNT
	.align		4
        /*001c*/ 	.byte	0x03, 0x1b
        /*001e*/ 	.short	0x00ff


	//----- nvinfo : EIATTR_NUM_BARRIERS
	.align		4
        /*0020*/ 	.byte	0x02, 0x4c
        /*0022*/ 	.byte	0x01
	.zero		1


	//----- nvinfo : EIATTR_MERCURY_ISA_VERSION
	.align		4
        /*0024*/ 	.byte	0x03, 0x5f
        /*0026*/ 	.short	0x0101


	//----- nvinfo : EIATTR_COOP_GROUP_MASK_REGIDS
	.align		4
        /*0028*/ 	.byte	0x04, 0x29
        /*002a*/ 	.short	(.L_544 - .L_543)


	//   ....[0]....
.L_543:
        /*002c*/ 	.word	0xffffffff


	//   ....[1]....
        /*0030*/ 	.word	0xffffffff


	//   ....[2]....
        /*0034*/ 	.word	0xffffffff


	//   ....[3]....
        /*0038*/ 	.word	0xffffffff


	//   ....[4]....
        /*003c*/ 	.word	0xffffffff


	//   ....[5]....
        /*0040*/ 	.word	0xffffffff


	//   ....[6]....
        /*0044*/ 	.word	0xffffffff


	//   ....[7]....
        /*0048*/ 	.word	0xffffffff


	//   ....[8]....
        /*004c*/ 	.word	0xffffffff


	//   ....[9]....
        /*0050*/ 	.word	0xffffffff


	//   ....[10]....
        /*0054*/ 	.word	0xffffffff


	//   ....[11]....
        /*0058*/ 	.word	0xffffffff


	//   ....[12]....
        /*005c*/ 	.word	0xffffffff


	//   ....[13]....
        /*0060*/ 	.word	0xffffffff


	//   ....[14]....
        /*0064*/ 	.word	0xffffffff


	//   ....[15]....
        /*0068*/ 	.word	0xffffffff


	//----- nvinfo : EIATTR_COOP_GROUP_INSTR_OFFSETS
	.align		4
.L_544:
        /*006c*/ 	.byte	0x04, 0x28
        /*006e*/ 	.short	(.L_546 - .L_545)


	//   ....[0]....
.L_545:
        /*0070*/ 	.word	0x00019e70


	//   ....[1]....
        /*0074*/ 	.word	0x00019fc0


	//   ....[2]....
        /*0078*/ 	.word	0x00019fd0


	//   ....[3]....
        /*007c*/ 	.word	0x0001a020


	//   ....[4]....
        /*0080*/ 	.word	0x0001e2b0


	//   ....[5]....
        /*0084*/ 	.word	0x0001e2e0


	//   ....[6]....
        /*0088*/ 	.word	0x0001e380


	//   ....[7]....
        /*008c*/ 	.word	0x0001e390


	//   ....[8]....
        /*0090*/ 	.word	0x00022ad0


	//   ....[9]....
        /*0094*/ 	.word	0x00022af0


	//   ....[10]....
        /*0098*/ 	.word	0x00022b20


	//   ....[11]....
        /*009c*/ 	.word	0x00022b30


	//   ....[12]....
        /*00a0*/ 	.word	0x00024780


	//   ....[13]....
        /*00a4*/ 	.word	0x000247c0


	//   ....[14]....
        /*00a8*/ 	.word	0x00024870


	//   ....[15]....
        /*00ac*/ 	.word	0x00024880


	//----- nvinfo : EIATTR_VRC_CTA_INIT_COUNT
	.align		4
.L_546:
        /*00b0*/ 	.byte	0x02, 0x4a
	.zero		1
	.zero		1


	//----- nvinfo : EIATTR_EXIT_INSTR_OFFSETS
	.align		4
        /*00b4*/ 	.byte	0x04, 0x1c
        /*00b6*/ 	.short	(.L_548 - .L_547)


	//   ....[0]....
.L_547:
        /*00b8*/ 	.word	0x00000340


	//   ....[1]....
        /*00bc*/ 	.word	0x00000d80


	//   ....[2]....
        /*00c0*/ 	.word	0x00000db0


	//   ....[3]....
        /*00c4*/ 	.word	0x00026340


	//   ....[4]....
        /*00c8*/ 	.word	0x00026490


	//   ....[5]....
        /*00cc*/ 	.word	0x000264b0


	//----- nvinfo : EIATTR_CRS_STACK_SIZE
	.align		4
.L_548:
        /*00d0*/ 	.byte	0x04, 0x1e
        /*00d2*/ 	.short	(.L_550 - .L_549)
.L_549:
        /*00d4*/ 	.word	0x00000000


	//----- nvinfo : EIATTR_CBANK_PARAM_SIZE
	.align		4
.L_550:
        /*00d8*/ 	.byte	0x03, 0x19
        /*00da*/ 	.short	0x01d0


	//----- nvinfo : EIATTR_PARAM_CBANK
	.align		4
        /*00dc*/ 	.byte	0x04, 0x0a
        /*00de*/ 	.short	(.L_552 - .L_551)
	.align		4
.L_551:
        /*00e0*/ 	.word	index@(.nv.constant0._ZN5flash24flash_fwd_splitkv_kernelI23Flash_fwd_kernel_traitsILi256ELi64ELi64ELi4ELb0ELb0EN7cutlass10bfloat16_tE19Flash_kernel_traitsILi256ELi64ELi64ELi4ES3_EELb1ELb0ELb0ELb0ELb0ELb1ELb0ELb1EEEvNS_16Flash_fwd_paramsE)
        /*00e4*/ 	.short	0x0380
        /*00e6*/ 	.short	0x01d0


	//----- nvinfo : EIATTR_SW_WAR
	.align		4
.L_552:
        /*00e8*/ 	.byte	0x04, 0x36
        /*00ea*/ 	.short	(.L_554 - .L_553)
.L_553:
        /*00ec*/ 	.word	0x00000008
.L_554:


//--------------------- .nv.info._ZN5flash24flash_fwd_splitkv_kernelI23Flash_fwd_kernel_traitsILi256ELi64ELi64ELi4ELb0ELb0EN7cutlass10bfloat16_tE19Flash_kernel_traitsILi256ELi64ELi64ELi4ES3_EELb1ELb0ELb0ELb0ELb0ELb0ELb1ELb0EEEvNS_16Flash_fwd_paramsE --------------------------
	.section	.nv.info._ZN5flash24flash_fwd_splitkv_kernelI23Flash_fwd_kernel_traitsILi256ELi64ELi64ELi4ELb0ELb0EN7cutlass10bfloat16_tE19Flash_kernel_traitsILi256ELi64ELi64ELi4ES3_EELb1ELb0ELb0ELb0ELb0ELb0ELb1ELb0EEEvNS_16Flash_fwd_paramsE,"",@"SHT_CUDA_INFO"
	.sectionflags	@""
	.align	4


	//----- nvinfo : EIATTR_CUDA_API_VERSION
	.align		4
        /*0000*/ 	.byte	0x04, 0x37
        /*0002*/ 	.short	(.L_556 - .L_555)
.L_555:
        /*0004*/ 	.word	0x00000082


	//----- nvinfo : EIATTR_KPARAM_INFO
	.align		4
.L_556:
        /*0008*/ 	.byte	0x04, 0x17
        /*000a*/ 	.short	(.L_558 - .L_557)
.L_557:
        /*000c*/ 	.word	0x00000000
        /*0010*/ 	.short	0x0000
        /*0012*/ 	.short	0x0000
        /*0014*/ 	.byte	0x00, 0xf0, 0x41, 0x07


	//----- nvinfo : EIATTR_SPARSE_MMA_MASK
	.align		4
.L_558:
        /*0018*/ 	.byte	0x03, 0x50
        /*001a*/ 	.short	0x0000


	//----- nvinfo : EIATTR_MAXREG_COUNT
	.align		4
        /*001c*/ 	.byte	0x03, 0x1b
        /*001e*/ 	.short	0x00ff


	//----- nvinfo : EIATTR_NUM_BARRIERS
	.align		4
        /*0020*/ 	.byte	0x02, 0x4c
        /*0022*/ 	.byte	0x01
	.zero		1


	//----- nvinfo : EIATTR_MERCURY_ISA_VERSION
	.align		4
        /*0024*/ 	.byte	0x03, 0x5f
        /*0026*/ 	.short	0x0101


	//----- nvinfo : EIATTR_COOP_GROUP_MASK_REGIDS
	.align		4
        /*0028*/ 	.byte	0x04, 0x29
        /*002a*/ 	.short	(.L_560 - .L_559)


	//   ....[0]....
.L_559:
        /*002c*/ 	.word	0xffffffff


	//   ....[1]....
        /*0030*/ 	.word	0xffffffff


	//   ....[2]....
        /*0034*/ 	.word	0xffffffff


	//   ....[3]....
        /*0038*/ 	.word	0xffffffff


	//   ....[4]....
        /*003c*/ 	.word	0xffffffff


	//   ....[5]....
        /*0040*/ 	.word	0xffffffff


	//   ....[6]....
        /*0044*/ 	.word	0xffffffff


	//   ....[7]....
        /*0048*/ 	.word	0xffffffff


	//   ....[8]....
        /*004c*/ 	.word	0xffffffff


	//   ....[9]....
        /*0050*/ 	.word	0xffffffff


	//   ....[10]....
        /*0054*/ 	.word	0xffffffff


	//   ....[11]....
        /*0058*/ 	.word	0xffffffff


	//   ....[12]....
        /*005c*/ 	.word	0xffffffff


	//   ....[13]....
        /*0060*/ 	.word	0xffffffff


	//   ....[14]....
        /*0064*/ 	.word	0xffffffff


	//   ....[15]....
        /*0068*/ 	.word	0xffffffff


	//----- nvinfo : EIATTR_COOP_GROUP_INSTR_OFFSETS
	.align		4
.L_560:
        /*006c*/ 	.byte	0x04, 0x28
        /*006e*/ 	.short	(.L_562 - .L_561)


	//   ....[0]....
.L_561:
        /*0070*/ 	.word	0x000067e0


	//   ....[1]....
        /*0074*/ 	.word	0x00006920


	//   ....[2]....
        /*0078*/ 	.word	0x00006930


	//   ....[3]....
        /*007c*/ 	.word	0x000069a0


	//   ....[4]....
        /*0080*/ 	.word	0x0000a620


	//   ....[5]....
        /*0084*/ 	.word	0x0000a650


	//   ....[6]....
        /*0088*/ 	.word	0x0000a6b0


	//   ....[7]....
        /*008c*/ 	.word	0x0000a6c0


	//   ....[8]....
        /*0090*/ 	.word	0x0000eba0


	//   ....[9]....
        /*0094*/ 	.word	0x0000ebb0


	//   ....[10]....
        /*0098*/ 	.word	0x0000ebe0


	//   ....[11]....
        /*009c*/ 	.word	0x0000ebf0


	//   ....[12]....
        /*00a0*/ 	.word	0x00010820


	//   ....[13]....
        /*00a4*/ 	.word	0x00010860


	//   ....[14]....
        /*00a8*/ 	.word	0x00010960


	//   ....[15]....
        /*00ac*/ 	.word	0x00010990


	//----- nvinfo : EIATTR_VRC_CTA_INIT_COUNT
	.align		4
.L_562:
        /*00b0*/ 	.byte	0x02, 0x4a
	.zero		1
	.zero		1


	//----- nvinfo : EIATTR_EXIT_INSTR_OFFSETS
	.align		4
        /*00b4*/ 	.byte	0x04, 0x1c
        /*00b6*/ 	.short	(.L_564 - .L_563)


	//   ....[0]....
.L_563:
        /*00b8*/ 	.word	0x00000570


	//   ....[1]....
        /*00bc*/ 	.word	0x000019b0


	//   ....[2]....
        /*00c0*/ 	.word	0x000019e0


	//   ....[3]....
        /*00c4*/ 	.word	0x00012710


	//   ....[4]....
        /*00c8*/ 	.word	0x00012830


	//   ....[5]....
        /*00cc*/ 	.word	0x00012880


	//----- nvinfo : EIATTR_CRS_STACK_SIZE
	.align		4
.L_564:
        /*00d0*/ 	.byte	0x04, 0x1e
        /*00d2*/ 	.short	(.L_566 - .L_565)
.L_565:
        /*00d4*/ 	.word	0x00000000


	//----- nvinfo : EIATTR_CBANK_PARAM_SIZE
	.align		4
.L_566:
        /*00d8*/ 	.byte	0x03, 0x19
        /*00da*/ 	.short	0x01d0


	//----- nvinfo : EIATTR_PARAM_CBANK
	.align		4
        /*00dc*/ 	.byte	0x04, 0x0a
        /*00de*/ 	.short	(.L_568 - .L_567)
	.align		4
.L_567:
        /*00e0*/ 	.word	index@(.nv.constant0._ZN5flash24flash_fwd_splitkv_kernelI23Flash_fwd_kernel_traitsILi256ELi64ELi64ELi4ELb0ELb0EN7cutlass10bfloat16_tE19Flash_kernel_traitsILi256ELi64ELi64ELi4ES3_EELb1ELb0ELb0ELb0ELb0ELb0ELb1ELb0EEEvNS_16Flash_fwd_paramsE)
        /*00e4*/ 	.short	0x0380
        /*00e6*/ 	.short	0x01d0


	//----- nvinfo : EIATTR_SW_WAR
	.align		4
.L_568:
        /*00e8*/ 	.byte	0x04, 0x36
        /*00ea*/ 	.short	(.L_570 - .L_569)
.L_569:
        /*00ec*/ 	.word	0x00000008
.L_570:


//--------------------- .nv.info._ZN5flash24flash_fwd_splitkv_kernelI23Flash_fwd_kernel_traitsILi256ELi64ELi64ELi4ELb0ELb0EN7cutlass10bfloat16_tE19Flash_kernel_traitsILi256ELi64ELi64ELi4ES3_EELb1ELb0ELb0ELb0ELb0ELb1ELb1ELb0EEEvNS_16Flash_fwd_paramsE --------------------------
	.section	.nv.info._ZN5flash24flash_fwd_splitkv_kernelI23Flash_fwd_kernel_traitsILi256ELi64ELi64ELi4ELb0ELb0EN7cutlass10bfloat16_tE19Flash_kernel_traitsILi256ELi64ELi64ELi4ES3_EELb1ELb0ELb0ELb0ELb0ELb1ELb1ELb0EEEvNS_16Flash_fwd_paramsE,"",@"SHT_CUDA_INFO"
	.sectionflags	@""
	.align	4


	//----- nvinfo : EIATTR_CUDA_API_VERSION
	.align		4
        /*0000*/ 	.byte	0x04, 0x37
        /*0002*/ 	.short	(.L_572 - .L_571)
.L_571:
        /*0004*/ 	.word	0x00000082


	//----- nvinfo : EIATTR_KPARAM_INFO
	.align		4
.L_572:
        /*0008*/ 	.byte	0x04, 0x17
        /*000a*/ 	.short	(.L_574 - .L_573)
.L_573:
        /*000c*/ 	.word	0x00000000
        /*0010*/ 	.short	0x0000
        /*0012*/ 	.short	0x0000
        /*0014*/ 	.byte	0x00, 0xf0, 0x41, 0x07


	//----- nvinfo : EIATTR_SPARSE_MMA_MASK
	.align		4
.L_574:
        /*0018*/ 	.byte	0x03, 0x50
        /*001a*/ 	.short	0x0000


	//----- nvinfo : EIATTR_MAXREG_COUNT
	.align		4
        /*001c*/ 	.byte	0x03, 0x1b
        /*001e*/ 	.short	0x00ff


	//----- nvinfo : EIATTR_NUM_BARRIERS
	.align		4
        /*0020*/ 	.byte	0x02, 0x4c
        /*0022*/ 	.byte	0x01
	.zero		1


	//----- nvinfo : EIATTR_MERCURY_ISA_VERSION
	.align		4
        /*0024*/ 	.byte	0x03, 0x5f
        /*0026*/ 	.short	0x0101


	//----- nvinfo : EIATTR_COOP_GROUP_MASK_REGIDS
	.align		4
        /*0028*/ 	.byte	0x04, 0x29
        /*002a*/ 	.short	(.L_576 - .L_575)


	//   ....[0]....
.L_575:
        /*002c*/ 	.word	0xffffffff


	//   ....[1]....
        /*0030*/ 	.word	0xffffffff


	//   ....[2]....
        /*0034*/ 	.word	0xffffffff


	//   ....[3]....
        /*0038*/ 	.word	0xffffffff


	//   ....[4]....
        /*003c*/ 	.word	0xffffffff


	//   ....[5]....
        /*0040*/ 	.word	0xffffffff


	//   ....[6]....
        /*0044*/ 	.word	0xffffffff


	//   ....[7]....
        /*0048*/ 	.word	0xffffffff


	//   ....[8]....
        /*004c*/ 	.word	0xffffffff


	//   ....[9]....
        /*0050*/ 	.word	0xffffffff


	//   ....[10]....
        /*0054*/ 	.word	0xffffffff


	//   ....[11]....
        /*0058*/ 	.word	0xffffffff


	//   ....[12]....
        /*005c*/ 	.word	0xffffffff


	//   ....[13]....
        /*0060*/ 	.word	0xffffffff


	//   ....[14]....
        /*0064*/ 	.word	0xffffffff


	//   ....[15]....
        /*0068*/ 	.word	0xffffffff


	//----- nvinfo : EIATTR_COOP_GROUP_INSTR_OFFSETS
	.align		4
.L_576:
        /*006c*/ 	.byte	0x04, 0x28
        /*006e*/ 	.short	(.L_578 - .L_577)


	//   ....[0]....
.L_577:
        /*0070*/ 	.word	0x00006be0


	//   ....[1]....
        /*0074*/ 	.word	0x00006d30


	//   ....[2]....
        /*0078*/ 	.word	0x00006d40


	//   ....[3]....
        /*007c*/ 	.word	0x00006d90


	//   ....[4]....
        /*0080*/ 	.word	0x0000ae50


	//   ....[5]....
        /*0084*/ 	.word	0x0000ae80


	//   ....[6]....
        /*0088*/ 	.word	0x0000aec0


	//   ....[7]....
        /*008c*/ 	.word	0x0000aed0


	//   ....[8]....
        /*0090*/ 	.word	0x0000f7e0


	//   ....[9]....
        /*0094*/ 	.word	0x0000f800


	//   ....[10]....
        /*0098*/ 	.word	0x0000f860


	//   ....[11]....
        /*009c*/ 	.word	0x0000f870


	//   ....[12]....
        /*00a0*/ 	.word	0x00011450


	//   ....[13]....
        /*00a4*/ 	.word	0x00011490


	//   ....[14]....
        /*00a8*/ 	.word	0x00011590


	//   ....[15]....
        /*00ac*/ 	.word	0x000115c0


	//----- nvinfo : EIATTR_VRC_CTA_INIT_COUNT
	.align		4
.L_578:
        /*00b0*/ 	.byte	0x02, 0x4a
	.zero		1
	.zero		1


	//----- nvinfo : EIATTR_EXIT_INSTR_OFFSETS
	.align		4
        /*00b4*/ 	.byte	0x04, 0x1c
        /*00b6*/ 	.short	(.L_580 - .L_579)


	//   ....[0]....
.L_579:
        /*00b8*/ 	.word	0x00000570


	//   ....[1]....
        /*00bc*/ 	.word	0x000019b0


	//   ....[2]....
        /*00c0*/ 	.word	0x000019e0


	//   ....[3]....
        /*00c4*/ 	.word	0x00013340


	//   ....[4]....
        /*00c8*/ 	.word	0x00013460


	//   ....[5]....
        /*00cc*/ 	.word	0x000134b0


	//----- nvinfo : EIATTR_CRS_STACK_SIZE
	.align		4
.L_580:
        /*00d0*/ 	.byte	0x04, 0x1e
        /*00d2*/ 	.short	(.L_582 - .L_581)
.L_581:
        /*00d4*/ 	.word	0x00000000


	//----- nvinfo : EIATTR_CBANK_PARAM_SIZE
	.align		4
.L_582:
        /*00d8*/ 	.byte	0x03, 0x19
        /*00da*/ 	.short	0x01d0


	//----- nvinfo : EIATTR_PARAM_CBANK
	.align		4
        /*00dc*/ 	.byte	0x04, 0x0a
        /*00de*/ 	.short	(.L_584 - .L_583)
	.align		4
.L_583:
        /*00e0*/ 	.word	index@(.nv.constant0._ZN5flash24flash_fwd_splitkv_kernelI23Flash_fwd_kernel_traitsILi256ELi64ELi64ELi4ELb0ELb0EN7cutlass10bfloat16_tE19Flash_kernel_traitsILi256ELi64ELi64ELi4ES3_EELb1ELb0ELb0ELb0ELb0ELb1ELb1ELb0EEEvNS_16Flash_fwd_paramsE)
        /*00e4*/ 	.short	0x0380
        /*00e6*/ 	.short	0x01d0


	//----- nvinfo : EIATTR_SW_WAR
	.align		4
.L_584:
        /*00e8*/ 	.byte	0x04, 0x36
        /*00ea*/ 	.short	(.L_586 - .L_585)
.L_585:
        /*00ec*/ 	.word	0x00000008
.L_586:


//--------------------- .nv.info._ZN5flash24flash_fwd_splitkv_kernelI23Flash_fwd_kernel_traitsILi256ELi64ELi64ELi4ELb0ELb0EN7cutlass10bfloat16_tE19Flash_kernel_traitsILi256ELi64ELi64ELi4ES3_EELb1ELb0ELb0ELb0ELb0ELb0ELb1ELb1EEEvNS_16Flash_fwd_paramsE --------------------------
	.section	.nv.info._ZN5flash24flash_fwd_splitkv_kernelI23Flash_fwd_kernel_traitsILi256ELi64ELi64ELi4ELb0ELb0EN7cutlass10bfloat16_tE19Flash_kernel_traitsILi256ELi64ELi64ELi4ES3_EELb1ELb0ELb0ELb0ELb0ELb0ELb1ELb1EEEvNS_16Flash_fwd_paramsE,"",@"SHT_CUDA_INFO"
	.sectionflags	@""
	.align	4


	//----- nvinfo : EIATTR_CUDA_API_VERSION
	.align		4
        /*0000*/ 	.byte	0x04, 0x37
        /*0002*/ 	.short	(.L_588 - .L_587)
.L_587:
        /*0004*/ 	.word	0x00000082


	//----- nvinfo : EIATTR_KPARAM_INFO
	.align		4
.L_588:
        /*0008*/ 	.byte	0x04, 0x17
        /*000a*/ 	.short	(.L_590 - .L_589)
.L_589:
        /*000c*/ 	.word	0x00000000
        /*0010*/ 	.short	0x0000
        /*0012*/ 	.short	0x0000
        /*0014*/ 	.byte	0x00, 0xf0, 0x41, 0x07


	//----- nvinfo : EIATTR_SPARSE_MMA_MASK
	.align		4
.L_590:
        /*0018*/ 	.byte	0x03, 0x50
        /*001a*/ 	.short	0x0000


	//----- nvinfo : EIATTR_MAXREG_COUNT
	.align		4
        /*001c*/ 	.byte	0x03, 0x1b
        /*001e*/ 	.short	0x00ff


	//----- nvinfo : EIATTR_NUM_BARRIERS
	.align		4
        /*0020*/ 	.byte	0x02, 0x4c
        /*0022*/ 	.byte	0x01
	.zero		1


	//----- nvinfo : EIATTR_MERCURY_ISA_VERSION
	.align		4
        /*0024*/ 	.byte	0x03, 0x5f
        /*0026*/ 	.short	0x0101


	//----- nvinfo : EIATTR_COOP_GROUP_MASK_REGIDS
	.align		4
        /*0028*/ 	.byte	0x04, 0x29
        /*002a*/ 	.short	(.L_592 - .L_591)


	//   ....[0]....
.L_591:
        /*002c*/ 	.word	0xffffffff


	//   ....[1]....
        /*0030*/ 	.word	0xffffffff


	//   ....[2]....
        /*0034*/ 	.word	0xffffffff


	//   ....[3]....
        /*0038*/ 	.word	0xffffffff


	//   ....[4]....
        /*003c*/ 	.word	0xffffffff


	//   ....[5]....
        /*0040*/ 	.word	0xffffffff


	//   ....[6]....
        /*0044*/ 	.word	0xffffffff


	//   ....[7]....
        /*0048*/ 	.word	0xffffffff


	//   ....[8]....
        /*004c*/ 	.word	0xffffffff


	//   ....[9]....
        /*0050*/ 	.word	0xffffffff


	//   ....[10]....
        /*0054*/ 	.word	0xffffffff


	//   ....[11]....
        /*0058*/ 	.word	0xffffffff


	//   ....[12]....
        /*005c*/ 	.word	0xffffffff


	//   ....[13]....
        /*0060*/ 	.word	0xffffffff


	//   ....[14]....
        /*0064*/ 	.word	0xffffffff


	//   ....[15]....
        /*0068*/ 	.word	0xffffffff


	//----- nvinfo : EIATTR_COOP_GROUP_INSTR_OFFSETS
	.align		4
.L_592:
        /*006c*/ 	.byte	0x04, 0x28
        /*006e*/ 	.short	(.L_594 - .L_593)


	//   ....[0]....
.L_593:
        /*0070*/ 	.word	0x0001a830


	//   ....[1]....
        /*0074*/ 	.word	0x0001a9a0


	//   ....[2]....
        /*0078*/ 	.word	0x0001a9b0


	//   ....[3]....
        /*007c*/ 	.word	0x0001aa10


	//   ....[4]....
        /*0080*/ 	.word	0x0001e900


	//   ....[5]....
        /*0084*/ 	.word	0x0001e930


	//   ....[6]....
        /*0088*/ 	.word	0x0001e990


	//   ....[7]....
        /*008c*/ 	.word	0x0001e9a0


	//   ....[8]....
        /*0090*/ 	.word	0x00022db0


	//   ....[9]....
        /*0094*/ 	.word	0x00022dc0


	//   ....[10]....
        /*0098*/ 	.word	0x00022df0


	//   ....[11]....
        /*009c*/ 	.word	0x00022e00


	//   ....[12]....
        /*00a0*/ 	.word	0x00024a30


	//   ....[13]....
        /*00a4*/ 	.word	0x00024a70


	//   ....[14]....
        /*00a8*/ 	.word	0x00024b80


	//   ....[15]....
        /*00ac*/ 	.word	0x00024bc0


	//----- nvinfo : EIATTR_VRC_CTA_INIT_COUNT
	.align		4
.L_594:
        /*00b0*/ 	.byte	0x02, 0x4a
	.zero		1
	.zero		1


	//----- nvinfo : EIATTR_EXIT_INSTR_OFFSETS
	.align		4
        /*00b4*/ 	.byte	0x04, 0x1c
        /*00b6*/ 	.short	(.L_596 - .L_595)


	//   ....[0]....
.L_595:
        /*00b8*/ 	.word	0x00000560


	//   ....[1]....
        /*00bc*/ 	.word	0x000019c0


	//   ....[2]....
        /*00c0*/ 	.word	0x000019f0


	//   ....[3]....
        /*00c4*/ 	.word	0x00026960


	//   ....[4]....
        /*00c8*/ 	.word	0x00026a80


	//   ....[5]....
        /*00cc*/ 	.word	0x00026ad0


	//----- nvinfo : EIATTR_CRS_STACK_SIZE
	.align		4
.L_596:
        /*00d0*/ 	.byte	0x04, 0x1e
        /*00d2*/ 	.short	(.L_598 - .L_597)
.L_597:
        /*00d4*/ 	.word	0x00000000


	//----- nvinfo : EIATTR_CBANK_PARAM_SIZE
	.align		4
.L_598:
        /*00d8*/ 	.byte	0x03, 0x19
        /*00da*/ 	.short	0x01d0


	//----- nvinfo : EIATTR_PARAM_CBANK
	.align		4
        /*00dc*/ 	.byte	0x04, 0x0a
        /*00de*/ 	.short	(.L_600 - .L_599)
	.align		4
.L_599:
        /*00e0*/ 	.word	index@(.nv.constant0._ZN5flash24flash_fwd_splitkv_kernelI23Flash_fwd_kernel_traitsILi256ELi64ELi64ELi4ELb0ELb0EN7cutlass10bfloat16_tE19Flash_kernel_traitsILi256ELi64ELi64ELi4ES3_EELb1ELb0ELb0ELb0ELb0ELb0ELb1ELb1EEEvNS_16Flash_fwd_paramsE)
        /*00e4*/ 	.short	0x0380
        /*00e6*/ 	.short	0x01d0


	//----- nvinfo : EIATTR_SW_WAR
	.align		4
.L_600:
        /*00e8*/ 	.byte	0x04, 0x36
        /*00ea*/ 	.short	(.L_602 - .L_601)
.L_601:
        /*00ec*/ 	.word	0x00000008
.L_602:


//--------------------- .nv.info._ZN5flash24flash_fwd_splitkv_kernelI23Flash_fwd_kernel_traitsILi256ELi64ELi64ELi4ELb0ELb0EN7cutlass10bfloat16_tE19Flash_kernel_traitsILi256ELi64ELi64ELi4ES3_EELb1ELb0ELb0ELb0ELb0ELb1ELb1ELb1EEEvNS_16Flash_fwd_paramsE --------------------------
	.section	.nv.info._ZN5flash24flash_fwd_splitkv_kernelI23Flash_fwd_kernel_traitsILi256ELi64ELi64ELi4ELb0ELb0EN7cutlass10bfloat16_tE19Flash_kernel_traitsILi256ELi64ELi64ELi4ES3_EELb1ELb0ELb0ELb0ELb0ELb1ELb1ELb1EEEvNS_16Flash_fwd_paramsE,"",@"SHT_CUDA_INFO"
	.sectionflags	@""
	.align	4


	//----- nvinfo : EIATTR_CUDA_API_VERSION
	.align		4
        /*0000*/ 	.byte	0x04, 0x37
        /*0002*/ 	.short	(.L_604 - .L_603)
.L_603:
        /*0004*/ 	.word	0x00000082


	//----- nvinfo : EIATTR_KPARAM_INFO
	.align		4
.L_604:
        /*0008*/ 	.byte	0x04, 0x17
        /*000a*/ 	.short	(.L_606 - .L_605)
.L_605:
        /*000c*/ 	.word	0x00000000
        /*0010*/ 	.short	0x0000
        /*0012*/ 	.short	0x0000
        /*0014*/ 	.byte	0x00, 0xf0, 0x41, 0x07


	//----- nvinfo : EIATTR_SPARSE_MMA_MASK
	.align		4
.L_606:
        /*0018*/ 	.byte	0x03, 0x50
        /*001a*/ 	.short	0x0000


	//----- nvinfo : EIATTR_MAXREG_COUNT
	.align		4
        /*001c*/ 	.byte	0x03, 0x1b
        /*001e*/ 	.short	0x00ff


	//----- nvinfo : EIATTR_NUM_BARRIERS
	.align		4
        /*0020*/ 	.byte	0x02, 0x4c
        /*0022*/ 	.byte	0x01
	.zero		1


	//----- nvinfo : EIATTR_MERCURY_ISA_VERSION
	.align		4
        /*0024*/ 	.byte	0x03, 0x5f
        /*0026*/ 	.short	0x0101


	//----- nvinfo : EIATTR_COOP_GROUP_MASK_REGIDS
	.align		4
        /*0028*/ 	.byte	0x04, 0x29
        /*002a*/ 	.short	(.L_608 - .L_607)


	//   ....[0]....
.L_607:
        /*002c*/ 	.word	0xffffffff


	//   ....[1]....
        /*0030*/ 	.word	0xffffffff


	//   ....[2]....
        /*0034*/ 	.word	0xffffffff


	//   ....[3]....
        /*0038*/ 	.word	0xffffffff


	//   ....[4]....
        /*003c*/ 	.word	0xffffffff


	//   ....[5]....
        /*0040*/ 	.word	0xffffffff


	//   ....[6]....
        /*0044*/ 	.word	0xffffffff


	//   ....[7]....
        /*0048*/ 	.word	0xffffffff


	//   ....[8]....
        /*004c*/ 	.word	0xffffffff


	//   ....[9]....
        /*0050*/ 	.word	0xffffffff


	//   ....[10]....
        /*0054*/ 	.word	0xffffffff


	//   ....[11]....
        /*0058*/ 	.word	0xffffffff


	//   ....[12]....
        /*005c*/ 	.word	0xffffffff


	//   ....[13]....
        /*0060*/ 	.word	0xffffffff


	//   ....[14]....
        /*0064*/ 	.word	0xffffffff


	//   ....[15]....
        /*0068*/ 	.word	0xffffffff


	//----- nvinfo : EIATTR_COOP_GROUP_INSTR_OFFSETS
	.align		4
.L_608:
        /*006c*/ 	.byte	0x04, 0x28
        /*006e*/ 	.short	(.L_610 - .L_609)


	//   ....[0]....
.L_609:
        /*0070*/ 	.word	0x0001ac30


	//   ....[1]....
        /*0074*/ 	.word	0x0001ad80


	//   ....[2]....
        /*0078*/ 	.word	0x0001ad90


	//   ....[3]....
        /*007c*/ 	.word	0x0001ae00


	//   ....[4]....
        /*0080*/ 	.word	0x0001f120


	//   ....[5]....
        /*0084*/ 	.word	0x0001f150


	//   ....[6]....
        /*0088*/ 	.word	0x0001f190


	//   ....[7]....
        /*008c*/ 	.word	0x0001f1a0


	//   ....[8]....
        /*0090*/ 	.word	0x000239c0


	//   ....[9]....
        /*0094*/ 	.word	0x000239d0


	//   ....[10]....
        /*0098*/ 	.word	0x00023a00


	//   ....[11]....
        /*009c*/ 	.word	0x00023a10


	//   ....[12]....
        /*00a0*/ 	.word	0x00025650


	//   ....[13]....
        /*00a4*/ 	.word	0x00025690


	//   ....[14]....
        /*00a8*/ 	.word	0x000257a0


	//   ....[15]....
        /*00ac*/ 	.word	0x000257e0


	//----- nvinfo : EIATTR_VRC_CTA_INIT_COUNT
	.align		4
.L_610:
        /*00b0*/ 	.byte	0x02, 0x4a
	.zero		1
	.zero		1


	//----- nvinfo : EIATTR_EXIT_INSTR_OFFSETS
	.align		4
        /*00b4*/ 	.byte	0x04, 0x1c
        /*00b6*/ 	.short	(.L_612 - .L_611)


	//   ....[0]....
.L_611:
        /*00b8*/ 	.word	0x00000560


	//   ....[1]....
        /*00bc*/ 	.word	0x000019c0


	//   ....[2]....
        /*00c0*/ 	.word	0x000019f0


	//   ....[3]....
        /*00c4*/ 	.word	0x00027580


	//   ....[4]....
        /*00c8*/ 	.word	0x000276a0


	//   ....[5]....
        /*00cc*/ 	.word	0x000276f0


	//----- nvinfo : EIATTR_CRS_STACK_SIZE
	.align		4
.L_612:
        /*00d0*/ 	.byte	0x04, 0x1e
        /*00d2*/ 	.short	(.L_614 - .L_613)
.L_613:
        /*00d4*/ 	.word	0x00000000


	//----- nvinfo : EIATTR_CBANK_PARAM_SIZE
	.align		4
.L_614:
        /*00d8*/ 	.byte	0x03, 0x19
        /*00da*/ 	.short	0x01d0


	//----- nvinfo : EIATTR_PARAM_CBANK
	.align		4
        /*00dc*/ 	.byte	0x04, 0x0a
        /*00de*/ 	.short	(.L_616 - .L_615)
	.align		4
.L_615:
        /*00e0*/ 	.word	index@(.nv.constant0._ZN5flash24flash_fwd_splitkv_kernelI23Flash_fwd_kernel_traitsILi256ELi64ELi64ELi4ELb0ELb0EN7cutlass10bfloat16_tE19Flash_kernel_traitsILi256ELi64ELi64ELi4ES3_EELb1ELb0ELb0ELb0ELb0ELb1ELb1ELb1EEEvNS_16Flash_fwd_paramsE)
        /*00e4*/ 	.short	0x0380
        /*00e6*/ 	.short	0x01d0


	//----- nvinfo : EIATTR_SW_WAR
	.align		4
.L_616:
        /*00e8*/ 	.byte	0x04, 0x36
        /*00ea*/ 	.short	(.L_618 - .L_617)
.L_617:
        /*00ec*/ 	.word	0x00000008
.L_618:


//--------------------- .nv.info._ZN5flash24flash_fwd_splitkv_kernelI23Flash_fwd_kernel_traitsILi256ELi64ELi64ELi4ELb0ELb0EN7cutlass10bfloat16_tE19Flash_kernel_traitsILi256ELi64ELi64ELi4ES3_EELb1ELb0ELb0ELb0ELb1ELb0ELb0ELb0EEEvNS_16Flash_fwd_paramsE --------------------------
	.section	.nv.info._ZN5flash24flash_fwd_splitkv_kernelI23Flash_fwd_kernel_traitsILi256ELi64ELi64ELi4ELb0ELb0EN7cutlass10bfloat16_tE19Flash_kernel_traitsILi256ELi64ELi64ELi4ES3_EELb1ELb0ELb0ELb0ELb1ELb0ELb0ELb0EEEvNS_16Flash_fwd_paramsE,"",@"SHT_CUDA_INFO"
	.sectionflags	@""
	.align	4


	//----- nvinfo : EIATTR_CUDA_API_VERSION
	.align		4
        /*0000*/ 	.byte	0x04, 0x37
        /*0002*/ 	.short	(.L_620 - .L_619)
.L_619:
        /*0004*/ 	.word	0x00000082


	//----- nvinfo : EIATTR_KPARAM_INFO
	.align		4
.L_620:
        /*0008*/ 	.byte	0x04, 0x17
        /*000a*/ 	.short	(.L_622 - .L_621)
.L_621:
        /*000c*/ 	.word	0x00000000
        /*0010*/ 	.short	0x0000
        /*0012*/ 	.short	0x0000
        /*0014*/ 	.byte	0x00, 0xf0, 0x41, 0x07


	//----- nvinfo : EIATTR_SPARSE_MMA_MASK
	.align		4
.L_622:
        /*0018*/ 	.byte	0x03, 0x50
        /*001a*/ 	.short	0x0000


	//----- nvinfo : EIATTR_MAXREG_COUNT
	.align		4
        /*001c*/ 	.byte	0x03, 0x1b
        /*001e*/ 	.short	0x00ff


	//----- nvinfo : EIATTR_NUM_BARRIERS
	.align		4
        /*0020*/ 	.byte	0x02, 0x4c
        /*0022*/ 	.byte	0x01
	.zero		1


	//----- nvinfo : EIATTR_MERCURY_ISA_VERSION
	.align		4
        /*0024*/ 	.byte	0x03, 0x5f
        /*0026*/ 	.short	0x0101


	//----- nvinfo : EIATTR_COOP_GROUP_MASK_REGIDS
	.align		4
        /*0028*/ 	.byte	0x04, 0x29
        /*002a*/ 	.short	(.L_624 - .L_623)


	//   ....[0]....
.L_623:
        /*002c*/ 	.word	0xffffffff


	//   ....[1]....
        /*0030*/ 	.word	0xffffffff


	//   ....[2]....
        /*0034*/ 	.word	0xffffffff


	//   ....[3]....
        /*0038*/ 	.word	0xffffffff


	//   ....[4]....
        /*003c*/ 	.word	0xffffffff


	//   ....[5]....
        /*0040*/ 	.word	0xffffffff


	//   ....[6]....
        /*0044*/ 	.word	0xffffffff


	//   ....[7]....
        /*0048*/ 	.word	0xffffffff


	//   ....[8]....
        /*004c*/ 	.word	0xffffffff


	//   ....[9]....
        /*0050*/ 	.word	0xffffffff


	//   ....[10]....
        /*0054*/ 	.word	0xffffffff


	//   ....[11]....
        /*0058*/ 	.word	0xffffffff


	//   ....[12]....
        /*005c*/ 	.word	0xffffffff


	//   ....[13]....
        /*0060*/ 	.word	0xffffffff


	//   ....[14]....
        /*0064*/ 	.word	0xffffffff


	//   ....[15]....
        /*0068*/ 	.word	0xffffffff


	//----- nvinfo : EIATTR_COOP_GROUP_INSTR_OFFSETS
	.align		4
.L_624:
        /*006c*/ 	.byte	0x04, 0x28
        /*006e*/ 	.short	(.L_626 - .L_625)


	//   ....[0]....
.L_625:
        /*0070*/ 	.word	0x00004120


	//   ....[1]....
        /*0074*/ 	.word	0x00004280


	//   ....[2]....
        /*0078*/ 	.word	0x00004290


	//   ....[3]....
        /*007c*/ 	.word	0x000042e0


	//   ....[4]....
        /*0080*/ 	.word	0x00007710


	//   ....[5]....
        /*0084*/ 	.word	0x00007740


	//   ....[6]....
        /*0088*/ 	.word	0x00007780


	//   ....[7]....
        /*008c*/ 	.word	0x00007790


	//   ....[8]....
        /*0090*/ 	.word	0x0000b2c0


	//   ....[9]....
        /*0094*/ 	.word	0x0000b2e0


	//   ....[10]....
        /*0098*/ 	.word	0x0000b310


	//   ....[11]....
        /*009c*/ 	.word	0x0000b320


	//   ....[12]....
        /*00a0*/ 	.word	0x0000cf60


	//   ....[13]....
        /*00a4*/ 	.word	0x0000cfa0


	//   ....[14]....
        /*00a8*/ 	.word	0x0000d000


	//   ....[15]....
        /*00ac*/ 	.word	0x0000d010


	//----- nvinfo : EIATTR_VRC_CTA_INIT_COUNT
	.align		4
.L_626:
        /*00b0*/ 	.byte	0x02, 0x4a
	.zero		1
	.zero		1


	//----- nvinfo : EIATTR_EXIT_INSTR_OFFSETS
	.align		4
        /*00b4*/ 	.byte	0x04, 0x1c
        /*00b6*/ 	.short	(.L_628 - .L_627)


	//   ....[0]....
.L_627:
        /*00b8*/ 	.word	0x00000340


	//   ....[1]....
        /*00bc*/ 	.word	0x00000c00


	//   ....[2]....
        /*00c0*/ 	.word	0x00000c30


	//   ....[3]....
        /*00c4*/ 	.word	0x0000e9f0


	//   ....[4]....
        /*00c8*/ 	.word	0x0000eae0


	//----- nvinfo : EIATTR_CRS_STACK_SIZE
	.align		4
.L_628:
        /*00cc*/ 	.byte	0x04, 0x1e
        /*00ce*/ 	.short	(.L_630 - .L_629)
.L_629:
        /*00d0*/ 	.word	0x00000000


	//----- nvinfo : EIATTR_CBANK_PARAM_SIZE
	.align		4
.L_630:
        /*00d4*/ 	.byte	0x03, 0x19
        /*00d6*/ 	.short	0x01d0


	//----- nvinfo : EIATTR_PARAM_CBANK
	.align		4
        /*00d8*/ 	.byte	0x04, 0x0a
        /*00da*/ 	.short	(.L_632 - .L_631)
	.align		4
.L_631:
        /*00dc*/ 	.word	index@(.nv.constant0._ZN5flash24flash_fwd_splitkv_kernelI23Flash_fwd_kernel_traitsILi256ELi64ELi64ELi4ELb0ELb0EN7cutlass10bfloat16_tE19Flash_kernel_traitsILi256ELi64ELi64ELi4ES3_EELb1ELb0ELb0ELb0ELb1ELb0ELb0ELb0EEEvNS_16Flash_fwd_paramsE)
        /*00e0*/ 	.short	0x0380
        /*00e2*/ 	.short	0x01d0


	//----- nvinfo : EIATTR_SW_WAR
	.align		4
.L_632:
        /*00e4*/ 	.byte	0x04, 0x36
        /*00e6*/ 	.short	(.L_634 - .L_633)
.L_633:
        /*00e8*/ 	.word	0x00000008
.L_634:


//--------------------- .nv.info._ZN5flash24flash_fwd_splitkv_kernelI23Flash_fwd_kernel_traitsILi256ELi64ELi64ELi4ELb0ELb0EN7cutlass10bfloat16_tE19Flash_kernel_traitsILi256ELi64ELi64ELi4ES3_EELb1ELb0ELb0ELb0ELb1ELb1ELb0ELb0EEEvNS_16Flash_fwd_paramsE --------------------------
	.section	.nv.info._ZN5flash24flash_fwd_splitkv_kernelI23Flash_fwd_kernel_traitsILi256ELi64ELi64ELi4ELb0ELb0EN7cutlass10bfloat16_tE19Flash_kernel_traitsILi256ELi64ELi64ELi4ES3_EELb1ELb0ELb0ELb0ELb1ELb1ELb0ELb0EEEvNS_16Flash_fwd_paramsE,"",@"SHT_CUDA_INFO"
	.sectionflags	@""
	.align	4


	//----- nvinfo : EIATTR_CUDA_API_VERSION
	.align		4
        /*0000*/ 	.byte	0x04, 0x37
        /*0002*/ 	.short	(.L_636 - .L_635)
.L_635:
        /*0004*/ 	.word	0x00000082


	//----- nvinfo : EIATTR_KPARAM_INFO
	.align		4
.L_636:
        /*0008*/ 	.byte	0x04, 0x17
        /*000a*/ 	.short	(.L_638 - .L_637)
.L_637:
        /*000c*/ 	.word	0x00000000
        /*0010*/ 	.short	0x0000
        /*0012*/ 	.short	0x0000
        /*0014*/ 	.byte	0x00, 0xf0, 0x41, 0x07


	//----- nvinfo : EIATTR_SPARSE_MMA_MASK
	.align		4
.L_638:
        /*0018*/ 	.byte	0x03, 0x50
        /*001a*/ 	.short	0x0000


	//----- nvinfo : EIATTR_MAXREG_COUNT
	.align		4
        /*001c*/ 	.byte	0x03, 0x1b
        /*001e*/ 	.short	0x00ff


	//----- nvinfo : EIATTR_NUM_BARRIERS
	.align		4
        /*0020*/ 	.byte	0x02, 0x4c
        /*0022*/ 	.byte	0x01
	.zero		1


	//----- nvinfo : EIATTR_MERCURY_ISA_VERSION
	.align		4
        /*0024*/ 	.byte	0x03, 0x5f
        /*0026*/ 	.short	0x0101


	//----- nvinfo : EIATTR_COOP_GROUP_MASK_REGIDS
	.align		4
        /*0028*/ 	.byte	0x04, 0x29
        /*002a*/ 	.short	(.L_640 - .L_639)


	//   ....[0]....
.L_639:
        /*002c*/ 	.word	0xffffffff


	//   ....[1]....
        /*0030*/ 	.word	0xffffffff


	//   ....[2]....
        /*0034*/ 	.word	0xffffffff


	//   ....[3]....
        /*0038*/ 	.word	0xffffffff


	//   ....[4]....
        /*003c*/ 	.word	0xffffffff


	//   ....[5]....
        /*0040*/ 	.word	0xffffffff


	//   ....[6]....
        /*0044*/ 	.word	0xffffffff


	//   ....[7]....
        /*0048*/ 	.word	0xffffffff


	//   ....[8]....
        /*004c*/ 	.word	0xffffffff


	//   ....[9]....
        /*0050*/ 	.word	0xffffffff


	//   ....[10]....
        /*0054*/ 	.word	0xffffffff


	//   ....[11]....
        /*0058*/ 	.word	0xffffffff


	//   ....[12]....
        /*005c*/ 	.word	0xffffffff


	//   ....[13]....
        /*0060*/ 	.word	0xffffffff


	//   ....[14]....
        /*0064*/ 	.word	0xffffffff


	//   ....[15]....
        /*0068*/ 	.word	0xffffffff


	//----- nvinfo : EIATTR_COOP_GROUP_INSTR_OFFSETS
	.align		4
.L_640:
        /*006c*/ 	.byte	0x04, 0x28
        /*006e*/ 	.short	(.L_642 - .L_641)


	//   ....[0]....
.L_641:
        /*0070*/ 	.word	0x00004540


	//   ....[1]....
        /*0074*/ 	.word	0x000046a0


	//   ....[2]....
        /*0078*/ 	.word	0x000046b0


	//   ....[3]....
        /*007c*/ 	.word	0x00004700


	//   ....[4]....
        /*0080*/ 	.word	0x00007f20


	//   ....[5]....
        /*0084*/ 	.word	0x00007f50


	//   ....[6]....
        /*0088*/ 	.word	0x00007fb0


	//   ....[7]....
        /*008c*/ 	.word	0x00007fc0


	//   ....[8]....
        /*0090*/ 	.word	0x0000bee0


	//   ....[9]....
        /*0094*/ 	.word	0x0000bf10


	//   ....[10]....
        /*0098*/ 	.word	0x0000bf80


	//   ....[11]....
        /*009c*/ 	.word	0x0000bf90


	//   ....[12]....
        /*00a0*/ 	.word	0x0000db80


	//   ....[13]....
        /*00a4*/ 	.word	0x0000dbc0


	//   ....[14]....
        /*00a8*/ 	.word	0x0000dc20


	//   ....[15]....
        /*00ac*/ 	.word	0x0000dc30


	//----- nvinfo : EIATTR_VRC_CTA_INIT_COUNT
	.align		4
.L_642:
        /*00b0*/ 	.byte	0x02, 0x4a
	.zero		1
	.zero		1


	//----- nvinfo : EIATTR_EXIT_INSTR_OFFSETS
	.align		4
        /*00b4*/ 	.byte	0x04, 0x1c
        /*00b6*/ 	.short	(.L_644 - .L_643)


	//   ....[0]....
.L_643:
        /*00b8*/ 	.word	0x00000340


	//   ....[1]....
        /*00bc*/ 	.word	0x00000c00


	//   ....[2]....
        /*00c0*/ 	.word	0x00000c30


	//   ....[3]....
        /*00c4*/ 	.word	0x0000f610


	//   ....[4]....
        /*00c8*/ 	.word	0x0000f700


	//----- nvinfo : EIATTR_CRS_STACK_SIZE
	.align		4
.L_644:
        /*00cc*/ 	.byte	0x04, 0x1e
        /*00ce*/ 	.short	(.L_646 - .L_645)
.L_645:
        /*00d0*/ 	.word	0x00000000


	//----- nvinfo : EIATTR_CBANK_PARAM_SIZE
	.align		4
.L_646:
        /*00d4*/ 	.byte	0x03, 0x19
        /*00d6*/ 	.short	0x01d0


	//----- nvinfo : EIATTR_PARAM_CBANK
	.align		4
        /*00d8*/ 	.byte	0x04, 0x0a
        /*00da*/ 	.short	(.L_648 - .L_647)
	.align		4
.L_647:
        /*00dc*/ 	.word	index@(.nv.constant0._ZN5flash24flash_fwd_splitkv_kernelI23Flash_fwd_kernel_traitsILi256ELi64ELi64ELi4ELb0ELb0EN7cutlass10bfloat16_tE19Flash_kernel_traitsILi256ELi64ELi64ELi4ES3_EELb1ELb0ELb0ELb0ELb1ELb1ELb0ELb0EEEvNS_16Flash_fwd_paramsE)
        /*00e0*/ 	.short	0x0380
        /*00e2*/ 	.short	0x01d0


	//----- nvinfo : EIATTR_SW_WAR
	.align		4
.L_648:
        /*00e4*/ 	.byte	0x04, 0x36
        /*00e6*/ 	.short	(.L_650 - .L_649)
.L_649:
        /*00e8*/ 	.word	0x00000008
.L_650:


//--------------------- .nv.info._ZN5flash24flash_fwd_splitkv_kernelI23Flash_fwd_kernel_traitsILi256ELi64ELi64ELi4ELb0ELb0EN7cutlass10bfloat16_tE19Flash_kernel_traitsILi256ELi64ELi64ELi4ES3_EELb1ELb0ELb1ELb0ELb0ELb0ELb0ELb0EEEvNS_16Flash_fwd_paramsE --------------------------
	.section	.nv.info._ZN5flash24flash_fwd_splitkv_kernelI23Flash_fwd_kernel_traitsILi256ELi64ELi64ELi4ELb0ELb0EN7cutlass10bfloat16_tE19Flash_kernel_traitsILi256ELi64ELi64ELi4ES3_EELb1ELb0ELb1ELb0ELb0ELb0ELb0ELb0EEEvNS_16Flash_fwd_paramsE,"",@"SHT_CUDA_INFO"
	.sectionflags	@""
	.align	4


	//----- nvinfo : EIATTR_CUDA_API_VERSION
	.align		4
        /*0000*/ 	.byte	0x04, 0x37
        /*0002*/ 	.short	(.L_652 - .L_651)
.L_651:
        /*0004*/ 	.word	0x00000082


	//----- nvinfo : EIATTR_KPARAM_INFO
	.align		4
.L_652:
        /*0008*/ 	.byte	0x04, 0x17
        /*000a*/ 	.short	(.L_654 - .L_653)
.L_653:
        /*000c*/ 	.word	0x00000000
        /*0010*/ 	.short	0x0000
        /*0012*/ 	.short	0x0000
        /*0014*/ 	.byte	0x00, 0xf0, 0x41, 0x07


	//----- nvinfo : EIATTR_SPARSE_MMA_MASK
	.align		4
.L_654:
        /*0018*/ 	.byte	0x03, 0x50
        /*001a*/ 	.short	0x0000


	//----- nvinfo : EIATTR_MAXREG_COUNT
	.align		4
        /*001c*/ 	.byte	0x03, 0x1b
        /*001e*/ 	.short	0x00ff


	//----- nvinfo : EIATTR_NUM_BARRIERS
	.align		4
        /*0020*/ 	.byte	0x02, 0x4c
        /*0022*/ 	.byte	0x01
	.zero		1


	//----- nvinfo : EIATTR_MERCURY_ISA_VERSION
	.align		4
        /*0024*/ 	.byte	0x03, 0x5f
        /*0026*/ 	.short	0x0101


	//----- nvinfo : EIATTR_COOP_GROUP_MASK_REGIDS
	.align		4
        /*0028*/ 	.byte	0x04, 0x29
        /*002a*/ 	.short	(.L_656 - .L_655)


	//   ....[0]....
.L_655:
        /*002c*/ 	.word	0xffffffff


	//   ....[1]....
        /*0030*/ 	.word	0xffffffff


	//   ....[2]....
        /*0034*/ 	.word	0xffffffff


	//   ....[3]....
        /*0038*/ 	.word	0xffffffff


	//   ....[4]....
        /*003c*/ 	.word	0xffffffff


	//   ....[5]....
        /*0040*/ 	.word	0xffffffff


	//   ....[6]....
        /*0044*/ 	.word	0xffffffff


	//   ....[7]....
        /*0048*/ 	.word	0xffffffff


	//   ....[8]....
        /*004c*/ 	.word	0xffffffff


	//   ....[9]....
        /*0050*/ 	.word	0xffffffff


	//   ....[10]....
        /*0054*/ 	.word	0xffffffff


	//   ....[11]....
        /*0058*/ 	.word	0xffffffff


	//   ....[12]....
        /*005c*/ 	.word	0xffffffff


	//   ....[13]....
        /*0060*/ 	.word	0xffffffff


	//   ....[14]....
        /*0064*/ 	.word	0xffffffff


	//   ....[15]....
        /*0068*/ 	.word	0xffffffff


	//----- nvinfo : EIATTR_COOP_GROUP_INSTR_OFFSETS
	.align		4
.L_656:
        /*006c*/ 	.byte	0x04, 0x28
        /*006e*/ 	.short	(.L_658 - .L_657)


	//   ....[0]....
.L_657:
        /*0070*/ 	.word	0x00006030


	//   ....[1]....
        /*0074*/ 	.word	0x00006050


	//   ....[2]....
        /*0078*/ 	.word	0x00006100


	//   ....[3]....
        /*007c*/ 	.word	0x00006110


	//   ....[4]....
        /*0080*/ 	.word	0x0000a140


	//   ....[5]....
        /*0084*/ 	.word	0x0000a150


	//   ....[6]....
        /*0088*/ 	.word	0x0000a180


	//   ....[7]....
        /*008c*/ 	.word	0x0000a190


	//   ....[8]....
        /*0090*/ 	.word	0x0000ea50


	//   ....[9]....
        /*0094*/ 	.word	0x0000ea60


	//   ....[10]....
        /*0098*/ 	.word	0x0000ea90


	//   ....[11]....
        /*009c*/ 	.word	0x0000eaa0


	//   ....[12]....
        /*00a0*/ 	.word	0x000106d0


	//   ....[13]....
        /*00a4*/ 	.word	0x00010710


	//   ....[14]....
        /*00a8*/ 	.word	0x000107f0


	//   ....[15]....
        /*00ac*/ 	.word	0x00010810


	//----- nvinfo : EIATTR_VRC_CTA_INIT_COUNT
	.align		4
.L_658:
        /*00b0*/ 	.byte	0x02, 0x4a
	.zero		1
	.zero		1


	//----- nvinfo : EIATTR_EXIT_INSTR_OFFSETS
	.align		4
        /*00b4*/ 	.byte	0x04, 0x1c
        /*00b6*/ 	.short	(.L_660 - .L_659)


	//   ....[0]....
.L_659:
        /*00b8*/ 	.word	0x000004a0


	//   ....[1]....
        /*00bc*/ 	.word	0x00000f40


	//   ....[2]....
        /*00c0*/ 	.word	0x00000f70


	//   ....[3]....
        /*00c4*/ 	.word	0x00012270


	//   ....[4]....
        /*00c8*/ 	.word	0x000123b0


	//   ....[5]....
        /*00cc*/ 	.word	0x000123d0


	//----- nvinfo : EIATTR_CRS_STACK_SIZE
	.align		4
.L_660:
        /*00d0*/ 	.byte	0x04, 0x1e
        /*00d2*/ 	.short	(.L_662 - .L_661)
.L_661:
        /*00d4*/ 	.word	0x00000000


	//----- nvinfo : EIATTR_CBANK_PARAM_SIZE
	.align		4
.L_662:
        /*00d8*/ 	.byte	0x03, 0x19
        /*00da*/ 	.short	0x01d0


	//----- nvinfo : EIATTR_PARAM_CBANK
	.align		4
        /*00dc*/ 	.byte	0x04, 0x0a
        /*00de*/ 	.short	(.L_664 - .L_663)
	.align		4
.L_663:
        /*00e0*/ 	.word	index@(.nv.constant0._ZN5flash24flash_fwd_splitkv_kernelI23Flash_fwd_kernel_traitsILi256ELi64ELi64ELi4ELb0ELb0EN7cutlass10bfloat16_tE19Flash_kernel_traitsILi256ELi64ELi64ELi4ES3_EELb1ELb0ELb1ELb0ELb0ELb0ELb0ELb0EEEvNS_16Flash_fwd_paramsE)
        /*00e4*/ 	.short	0x0380
        /*00e6*/ 	.short	0x01d0


	//----- nvinfo : EIATTR_SW_WAR
	.align		4
.L_664:
        /*00e8*/ 	.byte	0x04, 0x36
        /*00ea*/ 	.short	(.L_666 - .L_665)
.L_665:
        /*00ec*/ 	.word	0x00000008
.L_666:


//--------------------- .nv.info._ZN5flash24flash_fwd_splitkv_kernelI23Flash_fwd_kernel_traitsILi256ELi64ELi64ELi4ELb0ELb0EN7cutlass10bfloat16_tE19Flash_kernel_traitsILi256ELi64ELi64ELi4ES3_EELb1ELb0ELb1ELb0ELb0ELb1ELb0ELb0EEEvNS_16Flash_fwd_paramsE --------------------------
	.section	.nv.info._ZN5flash24flash_fwd_splitkv_kernelI23Flash_fwd_kernel_traitsILi256ELi64ELi64ELi4ELb0ELb0EN7cutlass10bfloat16_tE19Flash_kernel_traitsILi256ELi64ELi64ELi4ES3_EELb1ELb0ELb1ELb0ELb0ELb1ELb0ELb0EEEvNS_16Flash_fwd_paramsE,"",@"SHT_CUDA_INFO"
	.sectionflags	@""
	.align	4


	//----- nvinfo : EIATTR_CUDA_API_VERSION
	.align		4
        /*0000*/ 	.byte	0x04, 0x37
        /*0002*/ 	.short	(.L_668 - .L_667)
.L_667:
        /*0004*/ 	.word	0x00000082


	//----- nvinfo : EIATTR_KPARAM_INFO
	.align		4
.L_668:
        /*0008*/ 	.byte	0x04, 0x17
        /*000a*/ 	.short	(.L_670 - .L_669)
.L_669:
        /*000c*/ 	.word	0x00000000
        /*0010*/ 	.short	0x0000
        /*0012*/ 	.short	0x0000
        /*0014*/ 	.byte	0x00, 0xf0, 0x41, 0x07


	//----- nvinfo : EIATTR_SPARSE_MMA_MASK
	.align		4
.L_670:
        /*0018*/ 	.byte	0x03, 0x50
        /*001a*/ 	.short	0x0000


	//----- nvinfo : EIATTR_MAXREG_COUNT
	.align		4
        /*001c*/ 	.byte	0x03, 0x1b
        /*001e*/ 	.short	0x00ff


	//----- nvinfo : EIATTR_NUM_BARRIERS
	.align		4
        /*0020*/ 	.byte	0x02, 0x4c
        /*0022*/ 	.byte	0x01
	.zero		1


	//----- nvinfo : EIATTR_MERCURY_ISA_VERSION
	.align		4
        /*0024*/ 	.byte	0x03, 0x5f
        /*0026*/ 	.short	0x0101


	//----- nvinfo : EIATTR_COOP_GROUP_MASK_REGIDS
	.align		4
        /*0028*/ 	.byte	0x04, 0x29
        /*002a*/ 	.short	(.L_672 - .L_671)


	//   ....[0]....
.L_671:
        /*002c*/ 	.word	0xffffffff


	//   ....[1]....
        /*0030*/ 	.word	0xffffffff


	//   ....[2]....
        /*0034*/ 	.word	0xffffffff


	//   ....[3]....
        /*0038*/ 	.word	0xffffffff


	//   ....[4]....
        /*003c*/ 	.word	0xffffffff


	//   ....[5]....
        /*0040*/ 	.word	0xffffffff


	//   ....[6]....
        /*0044*/ 	.word	0xffffffff


	//   ....[7]....
        /*0048*/ 	.word	0xffffffff


	//   ....[8]....
        /*004c*/ 	.word	0xffffffff


	//   ....[9]....
        /*0050*/ 	.word	0xffffffff


	//   ....[10]....
        /*0054*/ 	.word	0xffffffff


	//   ....[11]....
        /*0058*/ 	.word	0xffffffff


	//   ....[12]....
        /*005c*/ 	.word	0xffffffff


	//   ....[13]....
        /*0060*/ 	.word	0xffffffff


	//   ....[14]....
        /*0064*/ 	.word	0xffffffff


	//   ....[15]....
        /*0068*/ 	.word	0xffffffff


	//----- nvinfo : EIATTR_COOP_GROUP_INSTR_OFFSETS
	.align		4
.L_672:
        /*006c*/ 	.byte	0x04, 0x28
        /*006e*/ 	.short	(.L_674 - .L_673)


	//   ....[0]....
.L_673:
        /*0070*/ 	.word	0x00006440


	//   ....[1]....
        /*0074*/ 	.word	0x00006460


	//   ....[2]....
        /*0078*/ 	.word	0x00006510


	//   ....[3]....
        /*007c*/ 	.word	0x00006520


	//   ....[4]....
        /*0080*/ 	.word	0x0000a960


	//   ....[5]....
        /*0084*/ 	.word	0x0000a980


	//   ....[6]....
        /*0088*/ 	.word	0x0000a9d0


	//   ....[7]....
        /*008c*/ 	.word	0x0000a9e0


	//   ....[8]....
        /*0090*/ 	.word	0x0000f670


	//   ....[9]....
        /*0094*/ 	.word	0x0000f6b0


	//   ....[10]....
        /*0098*/ 	.word	0x0000f6f0


	//   ....[11]....
        /*009c*/ 	.word	0x0000f710


	//   ....[12]....
        /*00a0*/ 	.word	0x00011310


	//   ....[13]....
        /*00a4*/ 	.word	0x00011350


	//   ....[14]....
        /*00a8*/ 	.word	0x00011430


	//   ....[15]....
        /*00ac*/ 	.word	0x00011450


	//----- nvinfo : EIATTR_VRC_CTA_INIT_COUNT
	.align		4
.L_674:
        /*00b0*/ 	.byte	0x02, 0x4a
	.zero		1
	.zero		1


	//----- nvinfo : EIATTR_EXIT_INSTR_OFFSETS
	.align		4
        /*00b4*/ 	.byte	0x04, 0x1c
        /*00b6*/ 	.short	(.L_676 - .L_675)


	//   ....[0]....
.L_675:
        /*00b8*/ 	.word	0x000004a0


	//   ....[1]....
        /*00bc*/ 	.word	0x00000f40


	//   ....[2]....
        /*00c0*/ 	.word	0x00000f70


	//   ....[3]....
        /*00c4*/ 	.word	0x00012eb0


	//   ....[4]....
        /*00c8*/ 	.word	0x00012ff0


	//   ....[5]....
        /*00cc*/ 	.word	0x00013010


	//----- nvinfo : EIATTR_CRS_STACK_SIZE
	.align		4
.L_676:
        /*00d0*/ 	.byte	0x04, 0x1e
        /*00d2*/ 	.short	(.L_678 - .L_677)
.L_677:
        /*00d4*/ 	.word	0x00000000


	//----- nvinfo : EIATTR_CBANK_PARAM_SIZE
	.align		4
.L_678:
        /*00d8*/ 	.byte	0x03, 0x19
        /*00da*/ 	.short	0x01d0


	//----- nvinfo : EIATTR_PARAM_CBANK
	.align		4
        /*00dc*/ 	.byte	0x04, 0x0a
        /*00de*/ 	.short	(.L_680 - .L_679)
	.align		4
.L_679:
        /*00e0*/ 	.word	index@(.nv.constant0._ZN5flash24flash_fwd_splitkv_kernelI23Flash_fwd_kernel_traitsILi256ELi64ELi64ELi4ELb0ELb0EN7cutlass10bfloat16_tE19Flash_kernel_traitsILi256ELi64ELi64ELi4ES3_EELb1ELb0ELb1ELb0ELb0ELb1ELb0ELb0EEEvNS_16Flash_fwd_paramsE)
        /*00e4*/ 	.short	0x0380
        /*00e6*/ 	.short	0x01d0


	//----- nvinfo : EIATTR_SW_WAR
	.align		4
.L_680:
        /*00e8*/ 	.byte	0x04, 0x36
        /*00ea*/ 	.short	(.L_682 - .L_681)
.L_681:
        /*00ec*/ 	.word	0x00000008
.L_682:


//--------------------- .nv.info._ZN5flash24flash_fwd_splitkv_kernelI23Flash_fwd_kernel_traitsILi256ELi64ELi64ELi4ELb0ELb0EN7cutlass10bfloat16_tE19Flash_kernel_traitsILi256ELi64ELi64ELi4ES3_EELb1ELb0ELb0ELb0ELb1ELb0ELb0ELb1EEEvNS_16Flash_fwd_paramsE --------------------------
	.section	.nv.info._ZN5flash24flash_fwd_splitkv_kernelI23Flash_fwd_kernel_traitsILi256ELi64ELi64ELi4ELb0ELb0EN7cutlass10bfloat16_tE19Flash_kernel_traitsILi256ELi64ELi64ELi4ES3_EELb1ELb0ELb0ELb0ELb1ELb0ELb0ELb1EEEvNS_16Flash_fwd_paramsE,"",@"SHT_CUDA_INFO"
	.sectionflags	@""
	.align	4


	//----- nvinfo : EIATTR_CUDA_API_VERSION
	.align		4
        /*0000*/ 	.byte	0x04, 0x37
        /*0002*/ 	.short	(.L_684 - .L_683)
.L_683:
        /*0004*/ 	.word	0x00000082


	//----- nvinfo : EIATTR_KPARAM_INFO
	.align		4
.L_684:
        /*0008*/ 	.byte	0x04, 0x17
        /*000a*/ 	.short	(.L_686 - .L_685)
.L_685:
        /*000c*/ 	.word	0x00000000
        /*0010*/ 	.short	0x0000
        /*0012*/ 	.short	0x0000
        /*0014*/ 	.byte	0x00, 0xf0, 0x41, 0x07


	//----- nvinfo : EIATTR_SPARSE_MMA_MASK
	.align		4
.L_686:
        /*0018*/ 	.byte	0x03, 0x50
        /*001a*/ 	.short	0x0000


	//----- nvinfo : EIATTR_MAXREG_COUNT
	.align		4
        /*001c*/ 	.byte	0x03, 0x1b
        /*001e*/ 	.short	0x00ff


	//----- nvinfo : EIATTR_NUM_BARRIERS
	.align		4
        /*0020*/ 	.byte	0x02, 0x4c
        /*0022*/ 	.byte	0x01
	.zero		1


	//----- nvinfo : EIATTR_MERCURY_ISA_VERSION
	.align		4
        /*0024*/ 	.byte	0x03, 0x5f
        /*0026*/ 	.short	0x0101


	//----- nvinfo : EIATTR_COOP_GROUP_MASK_REGIDS
	.align		4
        /*0028*/ 	.byte	0x04, 0x29
        /*002a*/ 	.short	(.L_688 - .L_687)


	//   ....[0]....
.L_687:
        /*002c*/ 	.word	0xffffffff


	//   ....[1]....
        /*0030*/ 	.word	0xffffffff


	//   ....[2]....
        /*0034*/ 	.word	0xffffffff


	//   ....[3]....
        /*0038*/ 	.word	0xffffffff


	//   ....[4]....
        /*003c*/ 	.word	0xffffffff


	//   ....[5]....
        /*0040*/ 	.word	0xffffffff


	//   ....[6]....
        /*0044*/ 	.word	0xffffffff


	//   ....[7]....
        /*0048*/ 	.word	0xffffffff


	//   ....[8]....
        /*004c*/ 	.word	0xffffffff


	//   ....[9]....
        /*0050*/ 	.word	0xffffffff


	//   ....[10]....
        /*0054*/ 	.word	0xffffffff


	//   ....[11]....
        /*0058*/ 	.word	0xffffffff


	//   ....[12]....
        /*005c*/ 	.word	0xffffffff


	//   ....[13]....
        /*0060*/ 	.word	0xffffffff


	//   ....[14]....
        /*0064*/ 	.word	0xffffffff


	//   ....[15]....
        /*0068*/ 	.word	0xffffffff


	//----- nvinfo : EIATTR_COOP_GROUP_INSTR_OFFSETS
	.align		4
.L_688:
        /*006c*/ 	.byte	0x04, 0x28
        /*006e*/ 	.short	(.L_690 - .L_689)


	//   ....[0]....
.L_689:
        /*0070*/ 	.word	0x00016e90


	//   ....[1]....
        /*0074*/ 	.word	0x00016fa0


	//   ....[2]....
        /*0078*/ 	.word	0x00016fb0


	//   ....[3]....
        /*007c*/ 	.word	0x00017000


	//   ....[4]....
        /*0080*/ 	.word	0x0001a6a0


	//   ....[5]....
        /*0084*/ 	.word	0x0001a6d0


	//   ....[6]....
        /*0088*/ 	.word	0x0001a720


	//   ....[7]....
        /*008c*/ 	.word	0x0001a730


	//   ....[8]....
        /*0090*/ 	.word	0x0001e290


	//   ....[9]....
        /*0094*/ 	.word	0x0001e2b0


	//   ....[10]....
        /*0098*/ 	.word	0x0001e2e0


	//   ....[11]....
        /*009c*/ 	.word	0x0001e2f0


	//   ....[12]....
        /*00a0*/ 	.word	0x0001ff30


	//   ....[13]....
        /*00a4*/ 	.word	0x0001ff70


	//   ....[14]....
        /*00a8*/ 	.word	0x0001ffd0


	//   ....[15]....
        /*00ac*/ 	.word	0x0001ffe0


	//----- nvinfo : EIATTR_VRC_CTA_INIT_COUNT
	.align		4
.L_690:
        /*00b0*/ 	.byte	0x02, 0x4a
	.zero		1
	.zero		1


	//----- nvinfo : EIATTR_EXIT_INSTR_OFFSETS
	.align		4
        /*00b4*/ 	.byte	0x04, 0x1c
        /*00b6*/ 	.short	(.L_692 - .L_691)


	//   ....[0]....
.L_691:
        /*00b8*/ 	.word	0x00000340


	//   ....[1]....
        /*00bc*/ 	.word	0x00000c10


	//   ....[2]....
        /*00c0*/ 	.word	0x00000c40


	//   ....[3]....
        /*00c4*/ 	.word	0x000219f0


	//   ....[4]....
        /*00c8*/ 	.word	0x00021ae0


	//----- nvinfo : EIATTR_CRS_STACK_SIZE
	.align		4
.L_692:
        /*00cc*/ 	.byte	0x04, 0x1e
        /*00ce*/ 	.short	(.L_694 - .L_693)
.L_693:
        /*00d0*/ 	.word	0x00000000


	//----- nvinfo : EIATTR_CBANK_PARAM_SIZE
	.align		4
.L_694:
        /*00d4*/ 	.byte	0x03, 0x19
        /*00d6*/ 	.short	0x01d0


	//----- nvinfo : EIATTR_PARAM_CBANK
	.align		4
        /*00d8*/ 	.byte	0x04, 0x0a
        /*00da*/ 	.short	(.L_696 - .L_695)
	.align		4
.L_695:
        /*00dc*/ 	.word	index@(.nv.constant0._ZN5flash24flash_fwd_splitkv_kernelI23Flash_fwd_kernel_traitsILi256ELi64ELi64ELi4ELb0ELb0EN7cutlass10bfloat16_tE19Flash_kernel_traitsILi256ELi64ELi64ELi4ES3_EELb1ELb0ELb0ELb0ELb1ELb0ELb0ELb1EEEvNS_16Flash_fwd_paramsE)
        /*00e0*/ 	.short	0x0380
        /*00e2*/ 	.short	0x01d0


	//----- nvinfo : EIATTR_SW_WAR
	.align		4
.L_696:
        /*00e4*/ 	.byte	0x04, 0x36
        /*00e6*/ 	.short	(.L_698 - .L_697)
.L_697:
        /*00e8*/ 	.word	0x00000008
.L_698:


//--------------------- .nv.info._ZN5flash24flash_fwd_splitkv_kernelI23Flash_fwd_kernel_traitsILi256ELi64ELi64ELi4ELb0ELb0EN7cutlass10bfloat16_tE19Flash_kernel_traitsILi256ELi64ELi64ELi4ES3_EELb1ELb0ELb0ELb0ELb1ELb1ELb0ELb1EEEvNS_16Flash_fwd_paramsE --------------------------
	.section	.nv.info._ZN5flash24flash_fwd_splitkv_kernelI23Flash_fwd_kernel_traitsILi256ELi64ELi64ELi4ELb0ELb0EN7cutlass10bfloat16_tE19Flash_kernel_traitsILi256ELi64ELi64ELi4ES3_EELb1ELb0ELb0ELb0ELb1ELb1ELb0ELb1EEEvNS_16Flash_fwd_paramsE,"",@"SHT_CUDA_INFO"
	.sectionflags	@""
	.align	4


	//----- nvinfo : EIATTR_CUDA_API_VERSION
	.align		4
        /*0000*/ 	.byte	0x04, 0x37
        /*0002*/ 	.short	(.L_700 - .L_699)
.L_699:
        /*0004*/ 	.word	0x00000082


	//----- nvinfo : EIATTR_KPARAM_INFO
	.align		4
.L_700:
        /*0008*/ 	.byte	0x04, 0x17
        /*000a*/ 	.short	(.L_702 - .L_701)
.L_701:
        /*000c*/ 	.word	0x00000000
        /*0010*/ 	.short	0x0000
        /*0012*/ 	.short	0x0000
        /*0014*/ 	.byte	0x00, 0xf0, 0x41, 0x07


	//----- nvinfo : EIATTR_SPARSE_MMA_MASK
	.align		4
.L_702:
        /*0018*/ 	.byte	0x03, 0x50
        /*001a*/ 	.short	0x0000


	//----- nvinfo : EIATTR_MAXREG_COUNT
	.align		4
        /*001c*/ 	.byte	0x03, 0x1b
        /*001e*/ 	.short	0x00ff


	//----- nvinfo : EIATTR_NUM_BARRIERS
	.align		4
        /*0020*/ 	.byte	0x02, 0x4c
        /*0022*/ 	.byte	0x01
	.zero		1


	//----- nvinfo : EIATTR_MERCURY_ISA_VERSION
	.align		4
        /*0024*/ 	.byte	0x03, 0x5f
        /*0026*/ 	.short	0x0101


	//----- nvinfo : EIATTR_COOP_GROUP_MASK_REGIDS
	.align		4
        /*0028*/ 	.byte	0x04, 0x29
        /*002a*/ 	.short	(.L_704 - .L_703)


	//   ....[0]....
.L_703:
        /*002c*/ 	.word	0xffffffff


	//   ....[1]....
        /*0030*/ 	.word	0xffffffff


	//   ....[2]....
        /*0034*/ 	.word	0xffffffff


	//   ....[3]....
        /*0038*/ 	.word	0xffffffff


	//   ....[4]....
        /*003c*/ 	.word	0xffffffff


	//   ....[5]....
        /*0040*/ 	.word	0xffffffff


	//   ....[6]....
        /*0044*/ 	.word	0xffffffff


	//   ....[7]....
        /*0048*/ 	.word	0xffffffff


	//   ....[8]....
        /*004c*/ 	.word	0xffffffff


	//   ....[9]....
        /*0050*/ 	.word	0xffffffff


	//   ....[10]....
        /*0054*/ 	.word	0xffffffff


	//   ....[11]....
        /*0058*/ 	.word	0xffffffff


	//   ....[12]....
        /*005c*/ 	.word	0xffffffff


	//   ....[13]....
        /*0060*/ 	.word	0xffffffff


	//   ....[14]....
        /*0064*/ 	.word	0xffffffff


	//   ....[15]....
        /*0068*/ 	.word	0xffffffff


	//----- nvinfo : EIATTR_COOP_GROUP_INSTR_OFFSETS
	.align		4
.L_704:
        /*006c*/ 	.byte	0x04, 0x28
        /*006e*/ 	.short	(.L_706 - .L_705)


	//   ....[0]....
.L_705:
        /*0070*/ 	.word	0x00017250


	//   ....[1]....
        /*0074*/ 	.word	0x000173b0


	//   ....[2]....
        /*0078*/ 	.word	0x000173c0


	//   ....[3]....
        /*007c*/ 	.word	0x00017410


	//   ....[4]....
        /*0080*/ 	.word	0x0001aeb0


	//   ....[5]....
        /*0084*/ 	.word	0x0001aed0


	//   ....[6]....
        /*0088*/ 	.word	0x0001af10


	//   ....[7]....
        /*008c*/ 	.word	0x0001af20


	//   ....[8]....
        /*0090*/ 	.word	0x0001ee90


	//   ....[9]....
        /*0094*/ 	.word	0x0001eec0


	//   ....[10]....
        /*0098*/ 	.word	0x0001ef20


	//   ....[11]....
        /*009c*/ 	.word	0x0001ef30


	//   ....[12]....
        /*00a0*/ 	.word	0x00020b40


	//   ....[13]....
        /*00a4*/ 	.word	0x00020b80


	//   ....[14]....
        /*00a8*/ 	.word	0x00020be0


	//   ....[15]....
        /*00ac*/ 	.word	0x00020bf0


	//----- nvinfo : EIATTR_VRC_CTA_INIT_COUNT
	.align		4
.L_706:
        /*00b0*/ 	.byte	0x02, 0x4a
	.zero		1
	.zero		1


	//----- nvinfo : EIATTR_EXIT_INSTR_OFFSETS
	.align		4
        /*00b4*/ 	.byte	0x04, 0x1c
        /*00b6*/ 	.short	(.L_708 - .L_707)


	//   ....[0]....
.L_707:
        /*00b8*/ 	.word	0x00000340


	//   ....[1]....
        /*00bc*/ 	.word	0x00000c10


	//   ....[2]....
        /*00c0*/ 	.word	0x00000c40


	//   ....[3]....
        /*00c4*/ 	.word	0x00022600


	//   ....[4]....
        /*00c8*/ 	.word	0x000226f0


	//----- nvinfo : EIATTR_CRS_STACK_SIZE
	.align		4
.L_708:
        /*00cc*/ 	.byte	0x04, 0x1e
        /*00ce*/ 	.short	(.L_710 - .L_709)
.L_709:
        /*00d0*/ 	.word	0x00000000


	//----- nvinfo : EIATTR_CBANK_PARAM_SIZE
	.align		4
.L_710:
        /*00d4*/ 	.byte	0x03, 0x19
        /*00d6*/ 	.short	0x01d0


	//----- nvinfo : EIATTR_PARAM_CBANK
	.align		4
        /*00d8*/ 	.byte	0x04, 0x0a
        /*00da*/ 	.short	(.L_712 - .L_711)
	.align		4
.L_711:
        /*00dc*/ 	.word	index@(.nv.constant0._ZN5flash24flash_fwd_splitkv_kernelI23Flash_fwd_kernel_traitsILi256ELi64ELi64ELi4ELb0ELb0EN7cutlass10bfloat16_tE19Flash_kernel_traitsILi256ELi64ELi64ELi4ES3_EELb1ELb0ELb0ELb0ELb1ELb1ELb0ELb1EEEvNS_16Flash_fwd_paramsE)
        /*00e0*/ 	.short	0x0380
        /*00e2*/ 	.short	0x01d0


	//----- nvinfo : EIATTR_SW_WAR
	.align		4
.L_712:
        /*00e4*/ 	.byte	0x04, 0x36
        /*00e6*/ 	.short	(.L_714 - .L_713)
.L_713:
        /*00e8*/ 	.word	0x00000008
.L_714:


//--------------------- .nv.info._ZN5flash24flash_fwd_splitkv_kernelI23Flash_fwd_kernel_traitsILi256ELi64ELi64ELi4ELb0ELb0EN7cutlass10bfloat16_tE19Flash_kernel_traitsILi256ELi64ELi64ELi4ES3_EELb1ELb0ELb1ELb0ELb0ELb0ELb0ELb1EEEvNS_16Flash_fwd_paramsE --------------------------
	.section	.nv.info._ZN5flash24flash_fwd_splitkv_kernelI23Flash_fwd_kernel_traitsILi256ELi64ELi64ELi4ELb0ELb0EN7cutlass10bfloat16_tE19Flash_kernel_traitsILi256ELi64ELi64ELi4ES3_EELb1ELb0ELb1ELb0ELb0ELb0ELb0ELb1EEEvNS_16Flash_fwd_paramsE,"",@"SHT_CUDA_INFO"
	.sectionflags	@""
	.align	4


	//----- nvinfo : EIATTR_CUDA_API_VERSION
	.align		4
        /*0000*/ 	.byte	0x04, 0x37
        /*0002*/ 	.short	(.L_716 - .L_715)
.L_715:
        /*0004*/ 	.word	0x00000082


	//----- nvinfo : EIATTR_KPARAM_INFO
	.align		4
.L_716:
        /*0008*/ 	.byte	0x04, 0x17
        /*000a*/ 	.short	(.L_718 - .L_717)
.L_717:
        /*000c*/ 	.word	0x00000000
        /*0010*/ 	.short	0x0000
        /*0012*/ 	.short	0x0000
        /*0014*/ 	.byte	0x00, 0xf0, 0x41, 0x07


	//----- nvinfo : EIATTR_SPARSE_MMA_MASK
	.align		4
.L_718:
        /*0018*/ 	.byte	0x03, 0x50
        /*001a*/ 	.short	0x0000


	//----- nvinfo : EIATTR_MAXREG_COUNT
	.align		4
        /*001c*/ 	.byte	0x03, 0x1b
        /*001e*/ 	.short	0x00ff


	//----- nvinfo : EIATTR_NUM_BARRIERS
	.align		4
        /*0020*/ 	.byte	0x02, 0x4c
        /*0022*/ 	.byte	0x01
	.zero		1


	//----- nvinfo : EIATTR_MERCURY_ISA_VERSION
	.align		4
        /*0024*/ 	.byte	0x03, 0x5f
        /*0026*/ 	.short	0x0101


	//----- nvinfo : EIATTR_COOP_GROUP_MASK_REGIDS
	.align		4
        /*0028*/ 	.byte	0x04, 0x29
        /*002a*/ 	.short	(.L_720 - .L_719)


	//   ....[0]....
.L_719:
        /*002c*/ 	.word	0xffffffff


	//   ....[1]....
        /*0030*/ 	.word	0xffffffff


	//   ....[2]....
        /*0034*/ 	.word	0xffffffff


	//   ....[3]....
        /*0038*/ 	.word	0xffffffff


	//   ....[4]....
        /*003c*/ 	.word	0xffffffff


	//   ....[5]....
        /*0040*/ 	.word	0xffffffff


	//   ....[6]....
        /*0044*/ 	.word	0xffffffff


	//   ....[7]....
        /*0048*/ 	.word	0xffffffff


	//   ....[8]....
        /*004c*/ 	.word	0xffffffff


	//   ....[9]....
        /*0050*/ 	.word	0xffffffff


	//   ....[10]....
        /*0054*/ 	.word	0xffffffff


	//   ....[11]....
        /*0058*/ 	.word	0xffffffff


	//   ....[12]....
        /*005c*/ 	.word	0xffffffff


	//   ....[13]....
        /*0060*/ 	.word	0xffffffff


	//   ....[14]....
        /*0064*/ 	.word	0xffffffff


	//   ....[15]....
        /*0068*/ 	.word	0xffffffff


	//----- nvinfo : EIATTR_COOP_GROUP_INSTR_OFFSETS
	.align		4
.L_720:
        /*006c*/ 	.byte	0x04, 0x28
        /*006e*/ 	.short	(.L_722 - .L_721)


	//   ....[0]....
.L_721:
        /*0070*/ 	.word	0x0001a210


	//   ....[1]....
        /*0074*/ 	.word	0x0001a240


	//   ....[2]....
        /*0078*/ 	.word	0x0001a290


	//   ....[3]....
        /*007c*/ 	.word	0x0001a2a0


	//   ....[4]....
        /*0080*/ 	.word	0x0001e4d0


	//   ....[5]....
        /*0084*/ 	.word	0x0001e4e0


	//   ....[6]....
        /*0088*/ 	.word	0x0001e510


	//   ....[7]....
        /*008c*/ 	.word	0x0001e520


	//   ....[8]....
        /*0090*/ 	.word	0x00022d40


	//   ....[9]....
        /*0094*/ 	.word	0x00022d50


	//   ....[10]....
        /*0098*/ 	.word	0x00022d80


	//   ....[11]....
        /*009c*/ 	.word	0x00022d90


	//   ....[12]....
        /*00a0*/ 	.word	0x000249c0


	//   ....[13]....
        /*00a4*/ 	.word	0x00024a00


	//   ....[14]....
        /*00a8*/ 	.word	0x00024ae0


	//   ....[15]....
        /*00ac*/ 	.word	0x00024b00


	//----- nvinfo : EIATTR_VRC_CTA_INIT_COUNT
	.align		4
.L_722:
        /*00b0*/ 	.byte	0x02, 0x4a
	.zero		1
	.zero		1


	//----- nvinfo : EIATTR_EXIT_INSTR_OFFSETS
	.align		4
        /*00b4*/ 	.byte	0x04, 0x1c
        /*00b6*/ 	.short	(.L_724 - .L_723)


	//   ....[0]....
.L_723:
        /*00b8*/ 	.word	0x000004a0


	//   ....[1]....
        /*00bc*/ 	.word	0x00000f40


	//   ....[2]....
        /*00c0*/ 	.word	0x00000f70


	//   ....[3]....
        /*00c4*/ 	.word	0x000265b0


	//   ....[4]....
        /*00c8*/ 	.word	0x00026700


	//   ....[5]....
        /*00cc*/ 	.word	0x00026720


	//----- nvinfo : EIATTR_CRS_STACK_SIZE
	.align		4
.L_724:
        /*00d0*/ 	.byte	0x04, 0x1e
        /*00d2*/ 	.short	(.L_726 - .L_725)
.L_725:
        /*00d4*/ 	.word	0x00000000


	//----- nvinfo : EIATTR_CBANK_PARAM_SIZE
	.align		4
.L_726:
        /*00d8*/ 	.byte	0x03, 0x19
        /*00da*/ 	.short	0x01d0


	//----- nvinfo : EIATTR_PARAM_CBANK
	.align		4
        /*00dc*/ 	.byte	0x04, 0x0a
        /*00de*/ 	.short	(.L_728 - .L_727)
	.align		4
.L_727:
        /*00e0*/ 	.word	index@(.nv.constant0._ZN5flash24flash_fwd_splitkv_kernelI23Flash_fwd_kernel_traitsILi256ELi64ELi64ELi4ELb0ELb0EN7cutlass10bfloat16_tE19Flash_kernel_traitsILi256ELi64ELi64ELi4ES3_EELb1ELb0ELb1ELb0ELb0ELb0ELb0ELb1EEEvNS_16Flash_fwd_paramsE)
        /*00e4*/ 	.short	0x0380
        /*00e6*/ 	.short	0x01d0


	//----- nvinfo : EIATTR_SW_WAR
	.align		4
.L_728:
        /*00e8*/ 	.byte	0x04, 0x36
        /*00ea*/ 	.short	(.L_730 - .L_729)
.L_729:
        /*00ec*/ 	.word	0x00000008
.L_730:


//--------------------- .nv.info._ZN5flash24flash_fwd_splitkv_kernelI23Flash_fwd_kernel_traitsILi256ELi64ELi64ELi4ELb0ELb0EN7cutlass10bfloat16_tE19Flash_kernel_traitsILi256ELi64ELi64ELi4ES3_EELb1ELb0ELb1ELb0ELb0ELb1ELb0ELb1EEEvNS_16Flash_fwd_paramsE --------------------------
	.section	.nv.info._ZN5flash24flash_fwd_splitkv_kernelI23Flash_fwd_kernel_traitsILi256ELi64ELi64ELi4ELb0ELb0EN7cutlass10bfloat16_tE19Flash_kernel_traitsILi256ELi64ELi64ELi4ES3_EELb1ELb0ELb1ELb0ELb0ELb1ELb0ELb1EEEvNS_16Flash_fwd_paramsE,"",@"SHT_CUDA_INFO"
	.sectionflags	@""
	.align	4


	//----- nvinfo : EIATTR_CUDA_API_VERSION
	.align		4
        /*0000*/ 	.byte	0x04, 0x37
        /*0002*/ 	.short	(.L_732 - .L_731)
.L_731:
        /*0004*/ 	.word	0x00000082


	//----- nvinfo : EIATTR_KPARAM_INFO
	.align		4
.L_732:
        /*0008*/ 	.byte	0x04, 0x17
        /*000a*/ 	.short	(.L_734 - .L_733)
.L_733:
        /*000c*/ 	.word	0x00000000
        /*0010*/ 	.short	0x0000
        /*0012*/ 	.short	0x0000
        /*0014*/ 	.byte	0x00, 0xf0, 0x41, 0x07


	//----- nvinfo : EIATTR_SPARSE_MMA_MASK
	.align		4
.L_734:
        /*0018*/ 	.byte	0x03, 0x50
        /*001a*/ 	.short	0x0000


	//----- nvinfo : EIATTR_MAXREG_COUNT
	.align		4
        /*001c*/ 	.byte	0x03, 0x1b
        /*001e*/ 	.short	0x00ff


	//----- nvinfo : EIATTR_NUM_BARRIERS
	.align		4
        /*0020*/ 	.byte	0x02, 0x4c
        /*0022*/ 	.byte	0x01
	.zero		1


	//----- nvinfo : EIATTR_MERCURY_ISA_VERSION
	.align		4
        /*0024*/ 	.byte	0x03, 0x5f
        /*0026*/ 	.short	0x0101


	//----- nvinfo : EIATTR_COOP_GROUP_MASK_REGIDS
	.align		4
        /*0028*/ 	.byte	0x04, 0x29
        /*002a*/ 	.short	(.L_736 - .L_735)


	//   ....[0]....
.L_735:
        /*002c*/ 	.word	0xffffffff


	//   ....[1]....
        /*0030*/ 	.word	0xffffffff


	//   ....[2]....
        /*0034*/ 	.word	0xffffffff


	//   ....[3]....
        /*0038*/ 	.word	0xffffffff


	//   ....[4]....
        /*003c*/ 	.word	0xffffffff


	//   ....[5]....
        /*0040*/ 	.word	0xffffffff


	//   ....[6]....
        /*0044*/ 	.word	0xffffffff


	//   ....[7]....
        /*0048*/ 	.word	0xffffffff


	//   ....[8]....
        /*004c*/ 	.word	0xffffffff


	//   ....[9]....
        /*0050*/ 	.word	0xffffffff


	//   ....[10]....
        /*0054*/ 	.word	0xffffffff


	//   ....[11]....
        /*0058*/ 	.word	0xffffffff


	//   ....[12]....
        /*005c*/ 	.word	0xffffffff


	//   ....[13]....
        /*0060*/ 	.word	0xffffffff


	//   ....[14]....
        /*0064*/ 	.word	0xffffffff


	//   ....[15]....
        /*0068*/ 	.word	0xffffffff


	//----- nvinfo : EIATTR_COOP_GROUP_INSTR_OFFSETS
	.align		4
.L_736:
        /*006c*/ 	.byte	0x04, 0x28
        /*006e*/ 	.short	(.L_738 - .L_737)


	//   ....[0]....
.L_737:
        /*0070*/ 	.word	0x0001a620


	//   ....[1]....
        /*0074*/ 	.word	0x0001a650


	//   ....[2]....
        /*0078*/ 	.word	0x0001a6a0


	//   ....[3]....
        /*007c*/ 	.word	0x0001a6b0


	//   ....[4]....
        /*0080*/ 	.word	0x0001ece0


	//   ....[5]....
        /*0084*/ 	.word	0x0001ed10


	//   ....[6]....
        /*0088*/ 	.word	0x0001ed90


	//   ....[7]....
        /*008c*/ 	.word	0x0001eda0


	//   ....[8]....
        /*0090*/ 	.word	0x00023950


	//   ....[9]....
        /*0094*/ 	.word	0x00023970


	//   ....[10]....
        /*0098*/ 	.word	0x000239a0


	//   ....[11]....
        /*009c*/ 	.word	0x000239b0


	//   ....[12]....
        /*00a0*/ 	.word	0x000255f0


	//   ....[13]....
        /*00a4*/ 	.word	0x00025630


	//   ....[14]....
        /*00a8*/ 	.word	0x00025710


	//   ....[15]....
        /*00ac*/ 	.word	0x00025730


	//----- nvinfo : EIATTR_VRC_CTA_INIT_COUNT
	.align		4
.L_738:
        /*00b0*/ 	.byte	0x02, 0x4a
	.zero		1
	.zero		1


	//----- nvinfo : EIATTR_EXIT_INSTR_OFFSETS
	.align		4
        /*00b4*/ 	.byte	0x04, 0x1c
        /*00b6*/ 	.short	(.L_740 - .L_739)


	//   ....[0]....
.L_739:
        /*00b8*/ 	.word	0x000004a0


	//   ....[1]....
        /*00bc*/ 	.word	0x00000f40


	//   ....[2]....
        /*00c0*/ 	.word	0x00000f70


	//   ....[3]....
        /*00c4*/ 	.word	0x000271e0


	//   ....[4]....
        /*00c8*/ 	.word	0x00027330


	//   ....[5]....
        /*00cc*/ 	.word	0x00027350


	//----- nvinfo : EIATTR_CRS_STACK_SIZE
	.align		4
.L_740:
        /*00d0*/ 	.byte	0x04, 0x1e
        /*00d2*/ 	.short	(.L_742 - .L_741)
.L_741:
        /*00d4*/ 	.word	0x00000000


	//----- nvinfo : EIATTR_CBANK_PARAM_SIZE
	.align		4
.L_742:
        /*00d8*/ 	.byte	0x03, 0x19
        /*00da*/ 	.short	0x01d0


	//----- nvinfo : EIATTR_PARAM_CBANK
	.align		4
        /*00dc*/ 	.byte	0x04, 0x0a
        /*00de*/ 	.short	(.L_744 - .L_743)
	.align		4
.L_743:
        /*00e0*/ 	.word	index@(.nv.constant0._ZN5flash24flash_fwd_splitkv_kernelI23Flash_fwd_kernel_traitsILi256ELi64ELi64ELi4ELb0ELb0EN7cutlass10bfloat16_tE19Flash_kernel_traitsILi256ELi64ELi64ELi4ES3_EELb1ELb0ELb1ELb0ELb0ELb1ELb0ELb1EEEvNS_16Flash_fwd_paramsE)
        /*00e4*/ 	.short	0x0380
        /*00e6*/ 	.short	0x01d0


	//----- nvinfo : EIATTR_SW_WAR
	.align		4
.L_744:
        /*00e8*/ 	.byte	0x04, 0x36
        /*00ea*/ 	.short	(.L_746 - .L_745)
.L_745:
        /*00ec*/ 	.word	0x00000008
.L_746:


//--------------------- .nv.info._ZN5flash24flash_fwd_splitkv_kernelI23Flash_fwd_kernel_traitsILi256ELi64ELi64ELi4ELb0ELb0EN7cutlass10bfloat16_tE19Flash_kernel_traitsILi256ELi64ELi64ELi4ES3_EELb1ELb0ELb0ELb0ELb1ELb0ELb1ELb0EEEvNS_16Flash_fwd_paramsE --------------------------
	.section	.nv.info._ZN5flash24flash_fwd_splitkv_kernelI23Flash_fwd_kernel_traitsILi256ELi64ELi64ELi4ELb0ELb0EN7cutlass10bfloat16_tE19Flash_kernel_traitsILi256ELi64ELi64ELi4ES3_EELb1ELb0ELb0ELb0ELb1ELb0ELb1ELb0EEEvNS_16Flash_fwd_paramsE,"",@"SHT_CUDA_INFO"
	.sectionflags	@""
	.align	4


	//----- nvinfo : EIATTR_CUDA_API_VERSION
	.align		4
        /*0000*/ 	.byte	0x04, 0x37
        /*0002*/ 	.short	(.L_748 - .L_747)
.L_747:
        /*0004*/ 	.word	0x00000082


	//----- nvinfo : EIATTR_KPARAM_INFO
	.align		4
.L_748:
        /*0008*/ 	.byte	0x04, 0x17
        /*000a*/ 	.short	(.L_750 - .L_749)
.L_749:
        /*000c*/ 	.word	0x00000000
        /*0010*/ 	.short	0x0000
        /*0012*/ 	.short	0x0000
        /*0014*/ 	.byte	0x00, 0xf0, 0x41, 0x07


	//----- nvinfo : EIATTR_SPARSE_MMA_MASK
	.align		4
.L_750:
        /*0018*/ 	.byte	0x03, 0x50
        /*001a*/ 	.short	0x0000


	//----- nvinfo : EIATTR_MAXREG_COUNT
	.align		4
        /*001c*/ 	.byte	0x03, 0x1b
        /*001e*/ 	.short	0x00ff


	//----- nvinfo : EIATTR_NUM_BARRIERS
	.align		4
        /*0020*/ 	.byte	0x02, 0x4c
        /*0022*/ 	.byte	0x01
	.zero		1


	//----- nvinfo : EIATTR_MERCURY_ISA_VERSION
	.align		4
        /*0024*/ 	.byte	0x03, 0x5f
        /*0026*/ 	.short	0x0101


	//----- nvinfo : EIATTR_INT_WARP_WIDE_INSTR_OFFSETS
	.align		4
        /*0028*/ 	.byte	0x04, 0x31
        /*002a*/ 	.short	(.L_752 - .L_751)


	//   ....[0]....
.L_751:
        /*002c*/ 	.word	0x000025e0


	//   ....[1]....
        /*0030*/ 	.word	0x00002770


	//----- nvinfo : EIATTR_COOP_GROUP_MASK_REGIDS
	.align		4
.L_752:
        /*0034*/ 	.byte	0x04, 0x29
        /*0036*/ 	.short	(.L_754 - .L_753)


	//   ....[0]....
.L_753:
        /*0038*/ 	.word	0xffffffff


	//   ....[1]....
        /*003c*/ 	.word	0xffffffff


	//   ....[2]....
        /*0040*/ 	.word	0xffffffff


	//   ....[3]....
        /*0044*/ 	.word	0xffffffff


	//   ....[4]....
        /*0048*/ 	.word	0xffffffff


	//   ....[5]....
        /*004c*/ 	.word	0xffffffff


	//   ....[6]....
        /*0050*/ 	.word	0xffffffff


	//   ....[7]....
        /*0054*/ 	.word	0xffffffff


	//   ....[8]....
        /*0058*/ 	.word	0xffffffff


	//   ....[9]....
        /*005c*/ 	.word	0xffffffff


	//   ....[10]....
        /*0060*/ 	.word	0xffffffff


	//   ....[11]....
        /*0064*/ 	.word	0xffffffff


	//   ....[12]....
        /*0068*/ 	.word	0xffffffff


	//   ....[13]....
        /*006c*/ 	.word	0xffffffff


	//   ....[14]....
        /*0070*/ 	.word	0xffffffff


	//   ....[15]....
        /*0074*/ 	.word	0xffffffff


	//----- nvinfo : EIATTR_COOP_GROUP_INSTR_OFFSETS
	.align		4
.L_754:
        /*0078*/ 	.byte	0x04, 0x28
        /*007a*/ 	.short	(.L_756 - .L_755)


	//   ....[0]....
.L_755:
        /*007c*/ 	.word	0x00004830


	//   ....[1]....
        /*0080*/ 	.word	0x00004990


	//   ....[2]....
        /*0084*/ 	.word	0x000049a0


	//   ....[3]....
        /*0088*/ 	.word	0x000049f0


	//   ....[4]....
        /*008c*/ 	.word	0x00007e50


	//   ....[5]....
        /*0090*/ 	.word	0x00007e80


	//   ....[6]....
        /*0094*/ 	.word	0x00007f10


	//   ....[7]....
        /*0098*/ 	.word	0x00007f20


	//   ....[8]....
        /*009c*/ 	.word	0x0000baa0


	//   ....[9]....
        /*00a0*/ 	.word	0x0000bab0


	//   ....[10]....
        /*00a4*/ 	.word	0x0000bae0


	//   ....[11]....
        /*00a8*/ 	.word	0x0000baf0


	//   ....[12]....
        /*00ac*/ 	.word	0x0000d720


	//   ....[13]....
        /*00b0*/ 	.word	0x0000d760


	//   ....[14]....
        /*00b4*/ 	.word	0x0000d860


	//   ....[15]....
        /*00b8*/ 	.word	0x0000d880


	//----- nvinfo : EIATTR_VRC_CTA_INIT_COUNT
	.align		4
.L_756:
        /*00bc*/ 	.byte	0x02, 0x4a
	.zero		1
	.zero		1


	//----- nvinfo : EIATTR_EXIT_INSTR_OFFSETS
	.align		4
        /*00c0*/ 	.byte	0x04, 0x1c
        /*00c2*/ 	.short	(.L_758 - .L_757)


	//   ....[0]....
.L_757:
        /*00c4*/ 	.word	0x00000640


	//   ....[1]....
        /*00c8*/ 	.word	0x00001050


	//   ....[2]....
        /*00cc*/ 	.word	0x00001080


	//   ....[3]....
        /*00d0*/ 	.word	0x0000ed70


	//   ....[4]....
        /*00d4*/ 	.word	0x0000edc0


	//----- nvinfo : EIATTR_CRS_STACK_SIZE
	.align		4
.L_758:
        /*00d8*/ 	.byte	0x04, 0x1e
        /*00da*/ 	.short	(.L_760 - .L_759)
.L_759:
        /*00dc*/ 	.word	0x00000000


	//----- nvinfo : EIATTR_CBANK_PARAM_SIZE
	.align		4
.L_760:
        /*00e0*/ 	.byte	0x03, 0x19
        /*00e2*/ 	.short	0x01d0


	//----- nvinfo : EIATTR_PARAM_CBANK
	.align		4
        /*00e4*/ 	.byte	0x04, 0x0a
        /*00e6*/ 	.short	(.L_762 - .L_761)
	.align		4
.L_761:
        /*00e8*/ 	.word	index@(.nv.constant0._ZN5flash24flash_fwd_splitkv_kernelI23Flash_fwd_kernel_traitsILi256ELi64ELi64ELi4ELb0ELb0EN7cutlass10bfloat16_tE19Flash_kernel_traitsILi256ELi64ELi64ELi4ES3_EELb1ELb0ELb0ELb0ELb1ELb0ELb1ELb0EEEvNS_16Flash_fwd_paramsE)
        /*00ec*/ 	.short	0x0380
        /*00ee*/ 	.short	0x01d0


	//----- nvinfo : EIATTR_SW_WAR
	.align		4
.L_762:
        /*00f0*/ 	.byte	0x04, 0x36
        /*00f2*/ 	.short	(.L_764 - .L_763)
.L_763:
        /*00f4*/ 	.word	0x00000008
.L_764:


//--------------------- .nv.info._ZN5flash24flash_fwd_splitkv_kernelI23Flash_fwd_kernel_traitsILi256ELi64ELi64ELi4ELb0ELb0EN7cutlass10bfloat16_tE19Flash_kernel_traitsILi256ELi64ELi64ELi4ES3_EELb1ELb0ELb0ELb0ELb1ELb1ELb1ELb0EEEvNS_16Flash_fwd_paramsE --------------------------
	.section	.nv.info._ZN5flash24flash_fwd_splitkv_kernelI23Flash_fwd_kernel_traitsILi256ELi64ELi64ELi4ELb0ELb0EN7cutlass10bfloat16_tE19Flash_kernel_traitsILi256ELi64ELi64ELi4ES3_EELb1ELb0ELb0ELb0ELb1ELb1ELb1ELb0EEEvNS_16Flash_fwd_paramsE,"",@"SHT_CUDA_INFO"
	.sectionflags	@""
	.align	4


	//----- nvinfo : EIATTR_CUDA_API_VERSION
	.align		4
        /*0000*/ 	.byte	0x04, 0x37
        /*0002*/ 	.short	(.L_766 - .L_765)
.L_765:
        /*0004*/ 	.word	0x00000082


	//----- nvinfo : EIATTR_KPARAM_INFO
	.align		4
.L_766:
        /*0008*/ 	.byte	0x04, 0x17
        /*000a*/ 	.short	(.L_768 - .L_767)
.L_767:
        /*000c*/ 	.word	0x00000000
        /*0010*/ 	.short	0x0000
        /*0012*/ 	.short	0x0000
        /*0014*/ 	.byte	0x00, 0xf0, 0x41, 0x07


	//----- nvinfo : EIATTR_SPARSE_MMA_MASK
	.align		4
.L_768:
        /*0018*/ 	.byte	0x03, 0x50
        /*001a*/ 	.short	0x0000


	//----- nvinfo : EIATTR_MAXREG_COUNT
	.align		4
        /*001c*/ 	.byte	0x03, 0x1b
        /*001e*/ 	.short	0x00ff


	//----- nvinfo : EIATTR_NUM_BARRIERS
	.align		4
        /*0020*/ 	.byte	0x02, 0x4c
        /*0022*/ 	.byte	0x01
	.zero		1


	//----- nvinfo : EIATTR_MERCURY_ISA_VERSION
	.align		4
        /*0024*/ 	.byte	0x03, 0x5f
        /*0026*/ 	.short	0x0101


	//----- nvinfo : EIATTR_INT_WARP_WIDE_INSTR_OFFSETS
	.align		4
        /*0028*/ 	.byte	0x04, 0x31
        /*002a*/ 	.short	(.L_770 - .L_769)


	//   ....[0]....
.L_769:
        /*002c*/ 	.word	0x00002610


	//   ....[1]....
        /*0030*/ 	.word	0x00002770


	//----- nvinfo : EIATTR_COOP_GROUP_MASK_REGIDS
	.align		4
.L_770:
        /*0034*/ 	.byte	0x04, 0x29
        /*0036*/ 	.short	(.L_772 - .L_771)


	//   ....[0]....
.L_771:
        /*0038*/ 	.word	0xffffffff


	//   ....[1]....
        /*003c*/ 	.word	0xffffffff


	//   ....[2]....
        /*0040*/ 	.word	0xffffffff


	//   ....[3]....
        /*0044*/ 	.word	0xffffffff


	//   ....[4]....
        /*0048*/ 	.word	0xffffffff


	//   ....[5]....
        /*004c*/ 	.word	0xffffffff


	//   ....[6]....
        /*0050*/ 	.word	0xffffffff


	//   ....[7]....
        /*0054*/ 	.word	0xffffffff


	//   ....[8]....
        /*0058*/ 	.word	0xffffffff


	//   ....[9]....
        /*005c*/ 	.word	0xffffffff


	//   ....[10]....
        /*0060*/ 	.word	0xffffffff


	//   ....[11]....
        /*0064*/ 	.word	0xffffffff


	//   ....[12]....
        /*0068*/ 	.word	0xffffffff


	//   ....[13]....
        /*006c*/ 	.word	0xffffffff


	//   ....[14]....
        /*0070*/ 	.word	0xffffffff


	//   ....[15]....
        /*0074*/ 	.word	0xffffffff


	//----- nvinfo : EIATTR_COOP_GROUP_INSTR_OFFSETS
	.align		4
.L_772:
        /*0078*/ 	.byte	0x04, 0x28
        /*007a*/ 	.short	(.L_774 - .L_773)


	//   ....[0]....
.L_773:
        /*007c*/ 	.word	0x00004c60


	//   ....[1]....
        /*0080*/ 	.word	0x00004da0


	//   ....[2]....
        /*0084*/ 	.word	0x00004db0


	//   ....[3]....
        /*0088*/ 	.word	0x00004e00


	//   ....[4]....
        /*008c*/ 	.word	0x00008680


	//   ....[5]....
        /*0090*/ 	.word	0x000086b0


	//   ....[6]....
        /*0094*/ 	.word	0x00008740


	//   ....[7]....
        /*0098*/ 	.word	0x00008750


	//   ....[8]....
        /*009c*/ 	.word	0x0000c6e0


	//   ....[9]....
        /*00a0*/ 	.word	0x0000c700


	//   ....[10]....
        /*00a4*/ 	.word	0x0000c760


	//   ....[11]....
        /*00a8*/ 	.word	0x0000c770


	//   ....[12]....
        /*00ac*/ 	.word	0x0000e350


	//   ....[13]....
        /*00b0*/ 	.word	0x0000e390


	//   ....[14]....
        /*00b4*/ 	.word	0x0000e490


	//   ....[15]....
        /*00b8*/ 	.word	0x0000e4b0


	//----- nvinfo : EIATTR_VRC_CTA_INIT_COUNT
	.align		4
.L_774:
        /*00bc*/ 	.byte	0x02, 0x4a
	.zero		1
	.zero		1


	//----- nvinfo : EIATTR_EXIT_INSTR_OFFSETS
	.align		4
        /*00c0*/ 	.byte	0x04, 0x1c
        /*00c2*/ 	.short	(.L_776 - .L_775)


	//   ....[0]....
.L_775:
        /*00c4*/ 	.word	0x00000640


	//   ....[1]....
        /*00c8*/ 	.word	0x00001050


	//   ....[2]....
        /*00cc*/ 	.word	0x00001080


	//   ....[3]....
        /*00d0*/ 	.word	0x0000f9a0


	//   ....[4]....
        /*00d4*/ 	.word	0x0000f9f0


	//----- nvinfo : EIATTR_CRS_STACK_SIZE
	.align		4
.L_776:
        /*00d8*/ 	.byte	0x04, 0x1e
        /*00da*/ 	.short	(.L_778 - .L_777)
.L_777:
        /*00dc*/ 	.word	0x00000000


	//----- nvinfo : EIATTR_CBANK_PARAM_SIZE
	.align		4
.L_778:
        /*00e0*/ 	.byte	0x03, 0x19
        /*00e2*/ 	.short	0x01d0


	//----- nvinfo : EIATTR_PARAM_CBANK
	.align		4
        /*00e4*/ 	.byte	0x04, 0x0a
        /*00e6*/ 	.short	(.L_780 - .L_779)
	.align		4
.L_779:
        /*00e8*/ 	.word	index@(.nv.constant0._ZN5flash24flash_fwd_splitkv_kernelI23Flash_fwd_kernel_traitsILi256ELi64ELi64ELi4ELb0ELb0EN7cutlass10bfloat16_tE19Flash_kernel_traitsILi256ELi64ELi64ELi4ES3_EELb1ELb0ELb0ELb0ELb1ELb1ELb1ELb0EEEvNS_16Flash_fwd_paramsE)
        /*00ec*/ 	.short	0x0380
        /*00ee*/ 	.short	0x01d0


	//----- nvinfo : EIATTR_SW_WAR
	.align		4
.L_780:
        /*00f0*/ 	.byte	0x04, 0x36
        /*00f2*/ 	.short	(.L_782 - .L_781)
.L_781:
        /*00f4*/ 	.word	0x00000008
.L_782:


//--------------------- .nv.info._ZN5flash24flash_fwd_splitkv_kernelI23Flash_fwd_kernel_traitsILi256ELi64ELi64ELi4ELb0ELb0EN7cutlass10bfloat16_tE19Flash_kernel_traitsILi256ELi64ELi64ELi4ES3_EELb1ELb0ELb1ELb0ELb0ELb0ELb1ELb0EEEvNS_16Flash_fwd_paramsE --------------------------
	.section	.nv.info._ZN5flash24flash_fwd_splitkv_kernelI23Flash_fwd_kernel_traitsILi256ELi64ELi64ELi4ELb0ELb0EN7cutlass10bfloat16_tE19Flash_kernel_traitsILi256ELi64ELi64ELi4ES3_EELb1ELb0ELb1ELb0ELb0ELb0ELb1ELb0EEEvNS_16Flash_fwd_paramsE,"",@"SHT_CUDA_INFO"
	.sectionflags	@""
	.align	4


	//----- nvinfo : EIATTR_CUDA_API_VERSION
	.align		4
        /*0000*/ 	.byte	0x04, 0x37
        /*0002*/ 	.short	(.L_784 - .L_783)
.L_783:
        /*0004*/ 	.word	0x00000082


	//----- nvinfo : EIATTR_KPARAM_INFO
	.align		4
.L_784:
        /*0008*/ 	.byte	0x04, 0x17
        /*000a*/ 	.short	(.L_786 - .L_785)
.L_785:
        /*000c*/ 	.word	0x00000000
        /*0010*/ 	.short	0x0000
        /*0012*/ 	.short	0x0000
        /*0014*/ 	.byte	0x00, 0xf0, 0x41, 0x07


	//----- nvinfo : EIATTR_SPARSE_MMA_MASK
	.align		4
.L_786:
        /*0018*/ 	.byte	0x03, 0x50
        /*001a*/ 	.short	0x0000


	//----- nvinfo : EIATTR_MAXREG_COUNT
	.align		4
        /*001c*/ 	.byte	0x03, 0x1b
        /*001e*/ 	.short	0x00ff


	//----- nvinfo : EIATTR_NUM_BARRIERS
	.align		4
        /*0020*/ 	.byte	0x02, 0x4c
        /*0022*/ 	.byte	0x01
	.zero		1


	//----- nvinfo : EIATTR_MERCURY_ISA_VERSION
	.align		4
        /*0024*/ 	.byte	0x03, 0x5f
        /*0026*/ 	.short	0x0101


	//----- nvinfo : EIATTR_COOP_GROUP_MASK_REGIDS
	.align		4
        /*0028*/ 	.byte	0x04, 0x29
        /*002a*/ 	.short	(.L_788 - .L_787)


	//   ....[0]....
.L_787:
        /*002c*/ 	.word	0xffffffff


	//   ....[1]....
        /*0030*/ 	.word	0xffffffff


	//   ....[2]....
        /*0034*/ 	.word	0xffffffff


	//   ....[3]....
        /*0038*/ 	.word	0xffffffff


	//   ....[4]....
        /*003c*/ 	.word	0xffffffff


	//   ....[5]....
        /*0040*/ 	.word	0xffffffff


	//   ....[6]....
        /*0044*/ 	.word	0xffffffff


	//   ....[7]....
        /*0048*/ 	.word	0xffffffff


	//   ....[8]....
        /*004c*/ 	.word	0xffffffff


	//   ....[9]....
        /*0050*/ 	.word	0xffffffff


	//   ....[10]....
        /*0054*/ 	.word	0xffffffff


	//   ....[11]....
        /*0058*/ 	.word	0xffffffff


	//   ....[12]....
        /*005c*/ 	.word	0xffffffff


	//   ....[13]....
        /*0060*/ 	.word	0xffffffff


	//   ....[14]....
        /*0064*/ 	.word	0xffffffff


	//   ....[15]....
        /*0068*/ 	.word	0xffffffff


	//----- nvinfo : EIATTR_COOP_GROUP_INSTR_OFFSETS
	.align		4
.L_788:
        /*006c*/ 	.byte	0x04, 0x28
        /*006e*/ 	.short	(.L_790 - .L_789)


	//   ....[0]....
.L_789:
        /*0070*/ 	.word	0x00006b30


	//   ....[1]....
        /*0074*/ 	.word	0x00006b50


	//   ....[2]....
        /*0078*/ 	.word	0x00006c00


	//   ....[3]....
        /*007c*/ 	.word	0x00006c10


	//   ....[4]....
        /*0080*/ 	.word	0x0000acc0


	//   ....[5]....
        /*0084*/ 	.word	0x0000ace0


	//   ....[6]....
        /*0088*/ 	.word	0x0000ad30


	//   ....[7]....
        /*008c*/ 	.word	0x0000ad40


	//   ....[8]....
        /*0090*/ 	.word	0x0000f630


	//   ....[9]....
        /*0094*/ 	.word	0x0000f640


	//   ....[10]....
        /*0098*/ 	.word	0x0000f670


	//   ....[11]....
        /*009c*/ 	.word	0x0000f680


	//   ....[12]....
        /*00a0*/ 	.word	0x000112c0


	//   ....[13]....
        /*00a4*/ 	.word	0x00011300


	//   ....[14]....
        /*00a8*/ 	.word	0x00011470


	//   ....[15]....
        /*00ac*/ 	.word	0x000114a0


	//----- nvinfo : EIATTR_VRC_CTA_INIT_COUNT
	.align		4
.L_790:
        /*00b0*/ 	.byte	0x02, 0x4a
	.zero		1
	.zero		1


	//----- nvinfo : EIATTR_EXIT_INSTR_OFFSETS
	.align		4
        /*00b4*/ 	.byte	0x04, 0x1c
        /*00b6*/ 	.short	(.L_792 - .L_791)


	//   ....[0]....
.L_791:
        /*00b8*/ 	.word	0x00000570


	//   ....[1]....
        /*00bc*/ 	.word	0x000019b0


	//   ....[2]....
        /*00c0*/ 	.word	0x000019e0


	//   ....[3]....
        /*00c4*/ 	.word	0x000131c0


	//   ....[4]....
        /*00c8*/ 	.word	0x000132e0


	//   ....[5]....
        /*00cc*/ 	.word	0x00013330


	//----- nvinfo : EIATTR_CRS_STACK_SIZE
	.align		4
.L_792:
        /*00d0*/ 	.byte	0x04, 0x1e
        /*00d2*/ 	.short	(.L_794 - .L_793)
.L_793:
        /*00d4*/ 	.word	0x00000000


	//----- nvinfo : EIATTR_CBANK_PARAM_SIZE
	.align		4
.L_794:
        /*00d8*/ 	.byte	0x03, 0x19
        /*00da*/ 	.short	0x01d0


	//----- nvinfo : EIATTR_PARAM_CBANK
	.align		4
        /*00dc*/ 	.byte	0x04, 0x0a
        /*00de*/ 	.short	(.L_796 - .L_795)
	.align		4
.L_795:
        /*00e0*/ 	.word	index@(.nv.constant0._ZN5flash24flash_fwd_splitkv_kernelI23Flash_fwd_kernel_traitsILi256ELi64ELi64ELi4ELb0ELb0EN7cutlass10bfloat16_tE19Flash_kernel_traitsILi256ELi64ELi64ELi4ES3_EELb1ELb0ELb1ELb0ELb0ELb0ELb1ELb0EEEvNS_16Flash_fwd_paramsE)
        /*00e4*/ 	.short	0x0380
        /*00e6*/ 	.short	0x01d0


	//----- nvinfo : EIATTR_SW_WAR
	.align		4
.L_796:
        /*00e8*/ 	.byte	0x04, 0x36
        /*00ea*/ 	.short	(.L_798 - .L_797)
.L_797:
        /*00ec*/ 	.word	0x00000008
.L_798:


//--------------------- .nv.info._ZN5flash24flash_fwd_splitkv_kernelI23Flash_fwd_kernel_traitsILi256ELi64ELi64ELi4ELb0ELb0EN7cutlass10bfloat16_tE19Flash_kernel_traitsILi256ELi64ELi64ELi4ES3_EELb1ELb0ELb1ELb0ELb0ELb1ELb1ELb0EEEvNS_16Flash_fwd_paramsE --------------------------
	.section	.nv.info._ZN5flash24flash_fwd_splitkv_kernelI23Flash_fwd_kernel_traitsILi256ELi64ELi64ELi4ELb0ELb0EN7cutlass10bfloat16_tE19Flash_kernel_traitsILi256ELi64ELi64ELi4ES3_EELb1ELb0ELb1ELb0ELb0ELb1ELb1ELb0EEEvNS_16Flash_fwd_paramsE,"",@"SHT_CUDA_INFO"
	.sectionflags	@""
	.align	4


	//----- nvinfo : EIATTR_CUDA_API_VERSION
	.align		4
        /*0000*/ 	.byte	0x04, 0x37
        /*0002*/ 	.short	(.L_800 - .L_799)
.L_799:
        /*0004*/ 	.word	0x00000082


	//----- nvinfo : EIATTR_KPARAM_INFO
	.align		4
.L_800:
        /*0008*/ 	.byte	0x04, 0x17
        /*000a*/ 	.short	(.L_802 - .L_801)
.L_801:
        /*000c*/ 	.word	0x00000000
        /*0010*/ 	.short	0x0000
        /*0012*/ 	.short	0x0000
        /*0014*/ 	.byte	0x00, 0xf0, 0x41, 0x07


	//----- nvinfo : EIATTR_SPARSE_MMA_MASK
	.align		4
.L_802:
        /*0018*/ 	.byte	0x03, 0x50
        /*001a*/ 	.short	0x0000


	//----- nvinfo : EIATTR_MAXREG_COUNT
	.align		4
        /*001c*/ 	.byte	0x03, 0x1b
        /*001e*/ 	.short	0x00ff


	//----- nvinfo : EIATTR_NUM_BARRIERS
	.align		4
        /*0020*/ 	.byte	0x02, 0x4c
        /*0022*/ 	.byte	0x01
	.zero		1


	//----- nvinfo : EIATTR_MERCURY_ISA_VERSION
	.align		4
        /*0024*/ 	.byte	0x03, 0x5f
        /*0026*/ 	.short	0x0101


	//----- nvinfo : EIATTR_COOP_GROUP_MASK_REGIDS
	.align		4
        /*0028*/ 	.byte	0x04, 0x29
        /*002a*/ 	.short	(.L_804 - .L_803)


	//   ....[0]....
.L_803:
        /*002c*/ 	.word	0xffffffff


	//   ....[1]....
        /*0030*/ 	.word	0xffffffff


	//   ....[2]....
        /*0034*/ 	.word	0xffffffff


	//   ....[3]....
        /*0038*/ 	.word	0xffffffff


	//   ....[4]....
        /*003c*/ 	.word	0xffffffff


	//   ....[5]....
        /*0040*/ 	.word	0xffffffff


	//   ....[6]....
        /*0044*/ 	.word	0xffffffff


	//   ....[7]....
        /*0048*/ 	.word	0xffffffff


	//   ....[8]....
        /*004c*/ 	.word	0xffffffff


	//   ....[9]....
        /*0050*/ 	.word	0xffffffff


	//   ....[10]....
        /*0054*/ 	.word	0xffffffff


	//   ....[11]....
        /*0058*/ 	.word	0xffffffff


	//   ....[12]....
        /*005c*/ 	.word	0xffffffff


	//   ....[13]....
        /*0060*/ 	.word	0xffffffff


	//   ....[14]....
        /*0064*/ 	.word	0xffffffff


	//   ....[15]....
        /*0068*/ 	.word	0xffffffff


	//----- nvinfo : EIATTR_COOP_GROUP_INSTR_OFFSETS
	.align		4
.L_804:
        /*006c*/ 	.byte	0x04, 0x28
        /*006e*/ 	.short	(.L_806 - .L_805)


	//   ....[0]....
.L_805:
        /*0070*/ 	.word	0x00006f40


	//   ....[1]....
        /*0074*/ 	.word	0x00006f60


	//   ....[2]....
        /*0078*/ 	.word	0x00007010


	//   ....[3]....
        /*007c*/ 	.word	0x00007020


	//   ....[4]....
        /*0080*/ 	.word	0x0000b4e0


	//   ....[5]....
        /*0084*/ 	.word	0x0000b510


	//   ....[6]....
        /*0088*/ 	.word	0x0000b560


	//   ....[7]....
        /*008c*/ 	.word	0x0000b570


	//   ....[8]....
        /*0090*/ 	.word	0x00010240


	//   ....[9]....
        /*0094*/ 	.word	0x00010280


	//   ....[10]....
        /*0098*/ 	.word	0x000102c0


	//   ....[11]....
        /*009c*/ 	.word	0x000102e0


	//   ....[12]....
        /*00a0*/ 	.word	0x00011ee0


	//   ....[13]....
        /*00a4*/ 	.word	0x00011f20


	//   ....[14]....
        /*00a8*/ 	.word	0x00012090


	//   ....[15]....
        /*00ac*/ 	.word	0x000120c0


	//----- nvinfo : EIATTR_VRC_CTA_INIT_COUNT
	.align		4
.L_806:
        /*00b0*/ 	.byte	0x02, 0x4a
	.zero		1
	.zero		1


	//----- nvinfo : EIATTR_EXIT_INSTR_OFFSETS
	.align		4
        /*00b4*/ 	.byte	0x04, 0x1c
        /*00b6*/ 	.short	(.L_808 - .L_807)


	//   ....[0]....
.L_807:
        /*00b8*/ 	.word	0x00000570


	//   ....[1]....
        /*00bc*/ 	.word	0x000019b0


	//   ....[2]....
        /*00c0*/ 	.word	0x000019e0


	//   ....[3]....
        /*00c4*/ 	.word	0x00013de0


	//   ....[4]....
        /*00c8*/ 	.word	0x00013f00


	//   ....[5]....
        /*00cc*/ 	.word	0x00013f50


	//----- nvinfo : EIATTR_CRS_STACK_SIZE
	.align		4
.L_808:
        /*00d0*/ 	.byte	0x04, 0x1e
        /*00d2*/ 	.short	(.L_810 - .L_809)
.L_809:
        /*00d4*/ 	.word	0x00000000


	//----- nvinfo : EIATTR_CBANK_PARAM_SIZE
	.align		4
.L_810:
        /*00d8*/ 	.byte	0x03, 0x19
        /*00da*/ 	.short	0x01d0


	//----- nvinfo : EIATTR_PARAM_CBANK
	.align		4
        /*00dc*/ 	.byte	0x04, 0x0a
        /*00de*/ 	.short	(.L_812 - .L_811)
	.align		4
.L_811:
        /*00e0*/ 	.word	index@(.nv.constant0._ZN5flash24flash_fwd_splitkv_kernelI23Flash_fwd_kernel_traitsILi256ELi64ELi64ELi4ELb0ELb0EN7cutlass10bfloat16_tE19Flash_kernel_traitsILi256ELi64ELi64ELi4ES3_EELb1ELb0ELb1ELb0ELb0ELb1ELb1ELb0EEEvNS_16Flash_fwd_paramsE)
        /*00e4*/ 	.short	0x0380
        /*00e6*/ 	.short	0x01d0


	//----- nvinfo : EIATTR_SW_WAR
	.align		4
.L_812:
        /*00e8*/ 	.byte	0x04, 0x36
        /*00ea*/ 	.short	(.L_814 - .L_813)
.L_813:
        /*00ec*/ 	.word	0x00000008
.L_814:


//--------------------- .nv.info._ZN5flash24flash_fwd_splitkv_kernelI23Flash_fwd_kernel_traitsILi256ELi64ELi64ELi4ELb0ELb0EN7cutlass10bfloat16_tE19Flash_kernel_traitsILi256ELi64ELi64ELi4ES3_EELb1ELb0ELb0ELb0ELb1ELb0ELb1ELb1EEEvNS_16Flash_fwd_paramsE --------------------------
	.section	.nv.info._ZN5flash24flash_fwd_splitkv_kernelI23Flash_fwd_kernel_traitsILi256ELi64ELi64ELi4ELb0ELb0EN7cutlass10bfloat16_tE19Flash_kernel_traitsILi256ELi64ELi64ELi4ES3_EELb1ELb0ELb0ELb0ELb1ELb0ELb1ELb1EEEvNS_16Flash_fwd_paramsE,"",@"SHT_CUDA_INFO"
	.sectionflags	@""
	.align	4


	//----- nvinfo : EIATTR_CUDA_API_VERSION
	.align		4
        /*0000*/ 	.byte	0x04, 0x37
        /*0002*/ 	.short	(.L_816 - .L_815)
.L_815:
        /*0004*/ 	.word	0x00000082


	//----- nvinfo : EIATTR_KPARAM_INFO
	.align		4
.L_816:
        /*0008*/ 	.byte	0x04, 0x17
        /*000a*/ 	.short	(.L_818 - .L_817)
.L_817:
        /*000c*/ 	.word	0x00000000
        /*0010*/ 	.short	0x0000
        /*0012*/ 	.short	0x0000
        /*0014*/ 	.byte	0x00, 0xf0, 0x41, 0x07


	//----- nvinfo : EIATTR_SPARSE_MMA_MASK
	.align		4
.L_818:
        /*0018*/ 	.byte	0x03, 0x50
        /*001a*/ 	.short	0x0000


	//----- nvinfo : EIATTR_MAXREG_COUNT
	.align		4
        /*001c*/ 	.byte	0x03, 0x1b
        /*001e*/ 	.short	0x00ff


	//----- nvinfo : EIATTR_NUM_BARRIERS
	.align		4
        /*0020*/ 	.byte	0x02, 0x4c
        /*0022*/ 	.byte	0x01
	.zero		1


	//----- nvinfo : EIATTR_MERCURY_ISA_VERSION
	.align		4
        /*0024*/ 	.byte	0x03, 0x5f
        /*0026*/ 	.short	0x0101


	//----- nvinfo : EIATTR_COOP_GROUP_MASK_REGIDS
	.align		4
        /*0028*/ 	.byte	0x04, 0x29
        /*002a*/ 	.short	(.L_820 - .L_819)


	//   ....[0]....
.L_819:
        /*002c*/ 	.word	0xffffffff


	//   ....[1]....
        /*0030*/ 	.word	0xffffffff


	//   ....[2]....
        /*0034*/ 	.word	0xffffffff


	//   ....[3]....
        /*0038*/ 	.word	0xffffffff


	//   ....[4]....
        /*003c*/ 	.word	0xffffffff


	//   ....[5]....
        /*0040*/ 	.word	0xffffffff


	//   ....[6]....
        /*0044*/ 	.word	0xffffffff


	//   ....[7]....
        /*0048*/ 	.word	0xffffffff


	//   ....[8]....
        /*004c*/ 	.word	0xffffffff


	//   ....[9]....
        /*0050*/ 	.word	0xffffffff


	//   ....[10]....
        /*0054*/ 	.word	0xffffffff


	//   ....[11]....
        /*0058*/ 	.word	0xffffffff


	//   ....[12]....
        /*005c*/ 	.word	0xffffffff


	//   ....[13]....
        /*0060*/ 	.word	0xffffffff


	//   ....[14]....
        /*0064*/ 	.word	0xffffffff


	//   ....[15]....
        /*0068*/ 	.word	0xffffffff


	//----- nvinfo : EIATTR_COOP_GROUP_INSTR_OFFSETS
	.align		4
.L_820:
        /*006c*/ 	.byte	0x04, 0x28
        /*006e*/ 	.short	(.L_822 - .L_821)


	//   ....[0]....
.L_821:
        /*0070*/ 	.word	0x000174a0


	//   ....[1]....
        /*0074*/ 	.word	0x00017630


	//   ....[2]....
        /*0078*/ 	.word	0x00017640


	//   ....[3]....
        /*007c*/ 	.word	0x000176a0


	//   ....[4]....
        /*0080*/ 	.word	0x0001ada0


	//   ....[5]....
        /*0084*/ 	.word	0x0001add0


	//   ....[6]....
        /*0088*/ 	.word	0x0001ae60


	//   ....[7]....
        /*008c*/ 	.word	0x0001ae70


	//   ....[8]....
        /*0090*/ 	.word	0x0001ea20


	//   ....[9]....
        /*0094*/ 	.word	0x0001ea30


	//   ....[10]....
        /*0098*/ 	.word	0x0001ea60


	//   ....[11]....
        /*009c*/ 	.word	0x0001ea70


	//   ....[12]....
        /*00a0*/ 	.word	0x000206a0


	//   ....[13]....
        /*00a4*/ 	.word	0x000206e0


	//   ....[14]....
        /*00a8*/ 	.word	0x00020830


	//   ....[15]....
        /*00ac*/ 	.word	0x00020850


	//----- nvinfo : EIATTR_VRC_CTA_INIT_COUNT
	.align		4
.L_822:
        /*00b0*/ 	.byte	0x02, 0x4a
	.zero		1
	.zero		1


	//----- nvinfo : EIATTR_EXIT_INSTR_OFFSETS
	.align		4
        /*00b4*/ 	.byte	0x04, 0x1c
        /*00b6*/ 	.short	(.L_824 - .L_823)


	//   ....[0]....
.L_823:
        /*00b8*/ 	.word	0x00000640


	//   ....[1]....
        /*00bc*/ 	.word	0x00001020


	//   ....[2]....
        /*00c0*/ 	.word	0x00001050


	//   ....[3]....
        /*00c4*/ 	.word	0x00021d30


	//   ....[4]....
        /*00c8*/ 	.word	0x00021d80


	//----- nvinfo : EIATTR_CRS_STACK_SIZE
	.align		4
.L_824:
        /*00cc*/ 	.byte	0x04, 0x1e
        /*00ce*/ 	.short	(.L_826 - .L_825)
.L_825:
        /*00d0*/ 	.word	0x00000000


	//----- nvinfo : EIATTR_CBANK_PARAM_SIZE
	.align		4
.L_826:
        /*00d4*/ 	.byte	0x03, 0x19
        /*00d6*/ 	.short	0x01d0


	//----- nvinfo : EIATTR_PARAM_CBANK
	.align		4
        /*00d8*/ 	.byte	0x04, 0x0a
        /*00da*/ 	.short	(.L_828 - .L_827)
	.align		4
.L_827:
        /*00dc*/ 	.word	index@(.nv.constant0._ZN5flash24flash_fwd_splitkv_kernelI23Flash_fwd_kernel_traitsILi256ELi64ELi64ELi4ELb0ELb0EN7cutlass10bfloat16_tE19Flash_kernel_traitsILi256ELi64ELi64ELi4ES3_EELb1ELb0ELb0ELb0ELb1ELb0ELb1ELb1EEEvNS_16Flash_fwd_paramsE)
        /*00e0*/ 	.short	0x0380
        /*00e2*/ 	.short	0x01d0


	//----- nvinfo : EIATTR_SW_WAR
	.align		4
.L_828:
        /*00e4*/ 	.byte	0x04, 0x36
        /*00e6*/ 	.short	(.L_830 - .L_829)
.L_829:
        /*00e8*/ 	.word	0x00000008
.L_830:


//--------------------- .nv.info._ZN5flash24flash_fwd_splitkv_kernelI23Flash_fwd_kernel_traitsILi256ELi64ELi64ELi4ELb0ELb0EN7cutlass10bfloat16_tE19Flash_kernel_traitsILi256ELi64ELi64ELi4ES3_EELb1ELb0ELb0ELb0ELb1ELb1ELb1ELb1EEEvNS_16Flash_fwd_paramsE --------------------------
	.section	.nv.info._ZN5flash24flash_fwd_splitkv_kernelI23Flash_fwd_kernel_traitsILi256ELi64ELi64ELi4ELb0ELb0EN7cutlass10bfloat16_tE19Flash_kernel_traitsILi256ELi64ELi64ELi4ES3_EELb1ELb0ELb0ELb0ELb1ELb1ELb1ELb1EEEvNS_16Flash_fwd_paramsE,"",@"SHT_CUDA_INFO"
	.sectionflags	@""
	.align	4


	//----- nvinfo : EIATTR_CUDA_API_VERSION
	.align		4
        /*0000*/ 	.byte	0x04, 0x37
        /*0002*/ 	.short	(.L_832 - .L_831)
.L_831:
        /*0004*/ 	.word	0x00000082


	//----- nvinfo : EIATTR_KPARAM_INFO
	.align		4
.L_832:
        /*0008*/ 	.byte	0x04, 0x17
        /*000a*/ 	.short	(.L_834 - .L_833)
.L_833:
        /*000c*/ 	.word	0x00000000
        /*0010*/ 	.short	0x0000
        /*0012*/ 	.short	0x0000
        /*0014*/ 	.byte	0x00, 0xf0, 0x41, 0x07


	//----- nvinfo : EIATTR_SPARSE_MMA_MASK
	.align		4
.L_834:
        /*0018*/ 	.byte	0x03, 0x50
        /*001a*/ 	.short	0x0000


	//----- nvinfo : EIATTR_MAXREG_COUNT
	.align		4
        /*001c*/ 	.byte	0x03, 0x1b
        /*001e*/ 	.short	0x00ff


	//----- nvinfo : EIATTR_NUM_BARRIERS
	.align		4
        /*0020*/ 	.byte	0x02, 0x4c
        /*0022*/ 	.byte	0x01
	.zero		1


	//----- nvinfo : EIATTR_MERCURY_ISA_VERSION
	.align		4
        /*0024*/ 	.byte	0x03, 0x5f
        /*0026*/ 	.short	0x0101


	//----- nvinfo : EIATTR_COOP_GROUP_MASK_REGIDS
	.align		4
        /*0028*/ 	.byte	0x04, 0x29
        /*002a*/ 	.short	(.L_836 - .L_835)


	//   ....[0]....
.L_835:
        /*002c*/ 	.word	0xffffffff


	//   ....[1]....
        /*0030*/ 	.word	0xffffffff


	//   ....[2]....
        /*0034*/ 	.word	0xffffffff


	//   ....[3]....
        /*0038*/ 	.word	0xffffffff


	//   ....[4]....
        /*003c*/ 	.word	0xffffffff


	//   ....[5]....
        /*0040*/ 	.word	0xffffffff


	//   ....[6]....
        /*0044*/ 	.word	0xffffffff


	//   ....[7]....
        /*0048*/ 	.word	0xffffffff


	//   ....[8]....
        /*004c*/ 	.word	0xffffffff


	//   ....[9]....
        /*0050*/ 	.word	0xffffffff


	//   ....[10]....
        /*0054*/ 	.word	0xffffffff


	//   ....[11]....
        /*0058*/ 	.word	0xffffffff


	//   ....[12]....
        /*005c*/ 	.word	0xffffffff


	//   ....[13]....
        /*0060*/ 	.word	0xffffffff


	//   ....[14]....
        /*0064*/ 	.word	0xffffffff


	//   ....[15]....
        /*0068*/ 	.word	0xffffffff


	//----- nvinfo : EIATTR_COOP_GROUP_INSTR_OFFSETS
	.align		4
.L_836:
        /*006c*/ 	.byte	0x04, 0x28
        /*006e*/ 	.short	(.L_838 - .L_837)


	//   ....[0]....
.L_837:
        /*0070*/ 	.word	0x00017900


	//   ....[1]....
        /*0074*/ 	.word	0x00017a60


	//   ....[2]....
        /*0078*/ 	.word	0x00017a70


	//   ....[3]....
        /*007c*/ 	.word	0x00017ad0


	//   ....[4]....
        /*0080*/ 	.word	0x0001b5e0


	//   ....[5]....
        /*0084*/ 	.word	0x0001b610


	//   ....[6]....
        /*0088*/ 	.word	0x0001b6a0


	//   ....[7]....
        /*008c*/ 	.word	0x0001b6b0


	//   ....[8]....
        /*0090*/ 	.word	0x0001f660


	//   ....[9]....
        /*0094*/ 	.word	0x0001f680


	//   ....[10]....
        /*0098*/ 	.word	0x0001f6d0


	//   ....[11]....
        /*009c*/ 	.word	0x0001f6e0


	//   ....[12]....
        /*00a0*/ 	.word	0x000212e0


	//   ....[13]....
        /*00a4*/ 	.word	0x00021320


	//   ....[14]....
        /*00a8*/ 	.word	0x00021450


	//   ....[15]....
        /*00ac*/ 	.word	0x00021470


	//----- nvinfo : EIATTR_VRC_CTA_INIT_COUNT
	.align		4
.L_838:
        /*00b0*/ 	.byte	0x02, 0x4a
	.zero		1
	.zero		1


	//----- nvinfo : EIATTR_EXIT_INSTR_OFFSETS
	.align		4
        /*00b4*/ 	.byte	0x04, 0x1c
        /*00b6*/ 	.short	(.L_840 - .L_839)


	//   ....[0]....
.L_839:
        /*00b8*/ 	.word	0x00000640


	//   ....[1]....
        /*00bc*/ 	.word	0x00001020


	//   ....[2]....
        /*00c0*/ 	.word	0x00001050


	//   ....[3]....
        /*00c4*/ 	.word	0x00022970


	//   ....[4]....
        /*00c8*/ 	.word	0x000229c0


	//----- nvinfo : EIATTR_CRS_STACK_SIZE
	.align		4
.L_840:
        /*00cc*/ 	.byte	0x04, 0x1e
        /*00ce*/ 	.short	(.L_842 - .L_841)
.L_841:
        /*00d0*/ 	.word	0x00000000


	//----- nvinfo : EIATTR_CBANK_PARAM_SIZE
	.align		4
.L_842:
        /*00d4*/ 	.byte	0x03, 0x19
        /*00d6*/ 	.short	0x01d0


	//----- nvinfo : EIATTR_PARAM_CBANK
	.align		4
        /*00d8*/ 	.byte	0x04, 0x0a
        /*00da*/ 	.short	(.L_844 - .L_843)
	.align		4
.L_843:
        /*00dc*/ 	.word	index@(.nv.constant0._ZN5flash24flash_fwd_splitkv_kernelI23Flash_fwd_kernel_traitsILi256ELi64ELi64ELi4ELb0ELb0EN7cutlass10bfloat16_tE19Flash_kernel_traitsILi256ELi64ELi64ELi4ES3_EELb1ELb0ELb0ELb0ELb1ELb1ELb1ELb1EEEvNS_16Flash_fwd_paramsE)
        /*00e0*/ 	.short	0x0380
        /*00e2*/ 	.short	0x01d0


	//----- nvinfo : EIATTR_SW_WAR
	.align		4
.L_844:
        /*00e4*/ 	.byte	0x04, 0x36
        /*00e6*/ 	.short	(.L_846 - .L_845)
.L_845:
        /*00e8*/ 	.word	0x00000008
.L_846:


//--------------------- .nv.info._ZN5flash24flash_fwd_splitkv_kernelI23Flash_fwd_kernel_traitsILi256ELi64ELi64ELi4ELb0ELb0EN7cutlass10bfloat16_tE19Flash_kernel_traitsILi256ELi64ELi64ELi4ES3_EELb1ELb0ELb1ELb0ELb0ELb0ELb1ELb1EEEvNS_16Flash_fwd_paramsE --------------------------
	.section	.nv.info._ZN5flash24flash_fwd_splitkv_kernelI23Flash_fwd_kernel_traitsILi256ELi64ELi64ELi4ELb0ELb0EN7cutlass10bfloat16_tE19Flash_kernel_traitsILi256ELi64ELi64ELi4ES3_EELb1ELb0ELb1ELb0ELb0ELb0ELb1ELb1EEEvNS_16Flash_fwd_paramsE,"",@"SHT_CUDA_INFO"
	.sectionflags	@""
	.align	4


	//----- nvinfo : EIATTR_CUDA_API_VERSION
	.align		4
        /*0000*/ 	.byte	0x04, 0x37
        /*0002*/ 	.short	(.L_848 - .L_847)
.L_847:
        /*0004*/ 	.word	0x00000082


	//----- nvinfo : EIATTR_KPARAM_INFO
	.align		4
.L_848:
        /*0008*/ 	.byte	0x04, 0x17
        /*000a*/ 	.short	(.L_850 - .L_849)
.L_849:
        /*000c*/ 	.word	0x00000000
        /*0010*/ 	.short	0x0000
        /*0012*/ 	.short	0x0000
        /*0014*/ 	.byte	0x00, 0xf0, 0x41, 0x07


	//----- nvinfo : EIATTR_SPARSE_MMA_MASK
	.align		4
.L_850:
        /*0018*/ 	.byte	0x03, 0x50
        /*001a*/ 	.short	0x0000


	//----- nvinfo : EIATTR_MAXREG_COUNT
	.align		4
        /*001c*/ 	.byte	0x03, 0x1b
        /*001e*/ 	.short	0x00ff


	//----- nvinfo : EIATTR_NUM_BARRIERS
	.align		4
        /*0020*/ 	.byte	0x02, 0x4c
        /*0022*/ 	.byte	0x01
	.zero		1


	//----- nvinfo : EIATTR_MERCURY_ISA_VERSION
	.align		4
        /*0024*/ 	.byte	0x03, 0x5f
        /*0026*/ 	.short	0x0101


	//----- nvinfo : EIATTR_COOP_GROUP_MASK_REGIDS
	.align		4
        /*0028*/ 	.byte	0x04, 0x29
        /*002a*/ 	.short	(.L_852 - .L_851)


	//   ....[0]....
.L_851:
        /*002c*/ 	.word	0xffffffff


	//   ....[1]....
        /*0030*/ 	.word	0xffffffff


	//   ....[2]....
        /*0034*/ 	.word	0xffffffff


	//   ....[3]....
        /*0038*/ 	.word	0xffffffff


	//   ....[4]....
        /*003c*/ 	.word	0xffffffff


	//   ....[5]....
        /*0040*/ 	.word	0xffffffff


	//   ....[6]....
        /*0044*/ 	.word	0xffffffff


	//   ....[7]....
        /*0048*/ 	.word	0xffffffff


	//   ....[8]....
        /*004c*/ 	.word	0xffffffff


	//   ....[9]....
        /*0050*/ 	.word	0xffffffff


	//   ....[10]....
        /*0054*/ 	.word	0xffffffff


	//   ....[11]....
        /*0058*/ 	.word	0xffffffff


	//   ....[12]....
        /*005c*/ 	.word	0xffffffff


	//   ....[13]....
        /*0060*/ 	.word	0xffffffff


	//   ....[14]....
        /*0064*/ 	.word	0xffffffff


	//   ....[15]....
        /*0068*/ 	.word	0xffffffff


	//----- nvinfo : EIATTR_COOP_GROUP_INSTR_OFFSETS
	.align		4
.L_852:
        /*006c*/ 	.byte	0x04, 0x28
        /*006e*/ 	.short	(.L_854 - .L_853)


	//   ....[0]....
.L_853:
        /*0070*/ 	.word	0x0001ace0


	//   ....[1]....
        /*0074*/ 	.word	0x0001ad10


	//   ....[2]....
        /*0078*/ 	.word	0x0001ad60


	//   ....[3]....
        /*007c*/ 	.word	0x0001ad70


	//   ....[4]....
        /*0080*/ 	.word	0x0001efd0


	//   ....[5]....
        /*0084*/ 	.word	0x0001f000


	//   ....[6]....
        /*0088*/ 	.word	0x0001f090


	//   ....[7]....
        /*008c*/ 	.word	0x0001f0a0


	//   ....[8]....
        /*0090*/ 	.word	0x000238a0


	//   ....[9]....
        /*0094*/ 	.word	0x000238b0


	//   ....[10]....
        /*0098*/ 	.word	0x000238e0


	//   ....[11]....
        /*009c*/ 	.word	0x000238f0


	//   ....[12]....
        /*00a0*/ 	.word	0x00025520


	//   ....[13]....
        /*00a4*/ 	.word	0x00025560


	//   ....[14]....
        /*00a8*/ 	.word	0x00025670


	//   ....[15]....
        /*00ac*/ 	.word	0x000256b0


	//----- nvinfo : EIATTR_VRC_CTA_INIT_COUNT
	.align		4
.L_854:
        /*00b0*/ 	.byte	0x02, 0x4a
	.zero		1
	.zero		1


	//----- nvinfo : EIATTR_EXIT_INSTR_OFFSETS
	.align		4
        /*00b4*/ 	.byte	0x04, 0x1c
        /*00b6*/ 	.short	(.L_856 - .L_855)


	//   ....[0]....
.L_855:
        /*00b8*/ 	.word	0x00000560


	//   ....[1]....
        /*00bc*/ 	.word	0x000019c0


	//   ....[2]....
        /*00c0*/ 	.word	0x000019f0


	//   ....[3]....
        /*00c4*/ 	.word	0x00027450


	//   ....[4]....
        /*00c8*/ 	.word	0x00027570


	//   ....[5]....
        /*00cc*/ 	.word	0x000275c0


	//----- nvinfo : EIATTR_CRS_STACK_SIZE
	.align		4
.L_856:
        /*00d0*/ 	.byte	0x04, 0x1e
        /*00d2*/ 	.short	(.L_858 - .L_857)
.L_857:
        /*00d4*/ 	.word	0x00000000


	//----- nvinfo : EIATTR_CBANK_PARAM_SIZE
	.align		4
.L_858:
        /*00d8*/ 	.byte	0x03, 0x19
        /*00da*/ 	.short	0x01d0


	//----- nvinfo : EIATTR_PARAM_CBANK
	.align		4
        /*00dc*/ 	.byte	0x04, 0x0a
        /*00de*/ 	.short	(.L_860 - .L_859)
	.align		4
.L_859:
        /*00e0*/ 	.word	index@(.nv.constant0._ZN5flash24flash_fwd_splitkv_kernelI23Flash_fwd_kernel_traitsILi256ELi64ELi64ELi4ELb0ELb0EN7cutlass10bfloat16_tE19Flash_kernel_traitsILi256ELi64ELi64ELi4ES3_EELb1ELb0ELb1ELb0ELb0ELb0ELb1ELb1EEEvNS_16Flash_fwd_paramsE)
        /*00e4*/ 	.short	0x0380
        /*00e6*/ 	.short	0x01d0


	//----- nvinfo : EIATTR_SW_WAR
	.align		4
.L_860:
        /*00e8*/ 	.byte	0x04, 0x36
        /*00ea*/ 	.short	(.L_862 - .L_861)
.L_861:
        /*00ec*/ 	.word	0x00000008
.L_862:


//--------------------- .nv.info._ZN5flash24flash_fwd_splitkv_kernelI23Flash_fwd_kernel_traitsILi256ELi64ELi64ELi4ELb0ELb0EN7cutlass10bfloat16_tE19Flash_kernel_traitsILi256ELi64ELi64ELi4ES3_EELb1ELb0ELb1ELb0ELb0ELb1ELb1ELb1EEEvNS_16Flash_fwd_paramsE --------------------------
	.section	.nv.info._ZN5flash24flash_fwd_splitkv_kernelI23Flash_fwd_kernel_traitsILi256ELi64ELi64ELi4ELb0ELb0EN7cutlass10bfloat16_tE19Flash_kernel_traitsILi256ELi64ELi64ELi4ES3_EELb1ELb0ELb1ELb0ELb0ELb1ELb1ELb1EEEvNS_16Flash_fwd_paramsE,"",@"SHT_CUDA_INFO"
	.sectionflags	@""
	.align	4


	//----- nvinfo : EIATTR_CUDA_API_VERSION
	.align		4
        /*0000*/ 	.byte	0x04, 0x37
        /*0002*/ 	.short	(.L_864 - .L_863)
.L_863:
        /*0004*/ 	.word	0x00000082


	//----- nvinfo : EIATTR_KPARAM_INFO
	.align		4
.L_864:
        /*0008*/ 	.byte	0x04, 0x17
        /*000a*/ 	.short	(.L_866 - .L_865)
.L_865:
        /*000c*/ 	.word	0x00000000
        /*0010*/ 	.short	0x0000
        /*0012*/ 	.short	0x0000
        /*0014*/ 	.byte	0x00, 0xf0, 0x41, 0x07


	//----- nvinfo : EIATTR_SPARSE_MMA_MASK
	.align		4
.L_866:
        /*0018*/ 	.byte	0x03, 0x50
        /*001a*/ 	.short	0x0000


	//----- nvinfo : EIATTR_MAXREG_COUNT
	.align		4
        /*001c*/ 	.byte	0x03, 0x1b
        /*001e*/ 	.short	0x00ff


	//----- nvinfo : EIATTR_NUM_BARRIERS
	.align		4
        /*0020*/ 	.byte	0x02, 0x4c
        /*0022*/ 	.byte	0x01
	.zero		1


	//----- nvinfo : EIATTR_MERCURY_ISA_VERSION
	.align		4
        /*0024*/ 	.byte	0x03, 0x5f
        /*0026*/ 	.short	0x0101


	//----- nvinfo : EIATTR_COOP_GROUP_MASK_REGIDS
	.align		4
        /*0028*/ 	.byte	0x04, 0x29
        /*002a*/ 	.short	(.L_868 - .L_867)


	//   ....[0]....
.L_867:
        /*002c*/ 	.word	0xffffffff


	//   ....[1]....
        /*0030*/ 	.word	0xffffffff


	//   ....[2]....
        /*0034*/ 	.word	0xffffffff


	//   ....[3]....
        /*0038*/ 	.word	0xffffffff


	//   ....[4]....
        /*003c*/ 	.word	0xffffffff


	//   ....[5]....
        /*0040*/ 	.word	0xffffffff


	//   ....[6]....
        /*0044*/ 	.word	0xffffffff


	//   ....[7]....
        /*0048*/ 	.word	0xffffffff


	//   ....[8]....
        /*004c*/ 	.word	0xffffffff


	//   ....[9]....
        /*0050*/ 	.word	0xffffffff


	//   ....[10]....
        /*0054*/ 	.word	0xffffffff


	//   ....[11]....
        /*0058*/ 	.word	0xffffffff


	//   ....[12]....
        /*005c*/ 	.word	0xffffffff


	//   ....[13]....
        /*0060*/ 	.word	0xffffffff


	//   ....[14]....
        /*0064*/ 	.word	0xffffffff


	//   ....[15]....
        /*0068*/ 	.word	0xffffffff


	//----- nvinfo : EIATTR_COOP_GROUP_INSTR_OFFSETS
	.align		4
.L_868:
        /*006c*/ 	.byte	0x04, 0x28
        /*006e*/ 	.short	(.L_870 - .L_869)


	//   ....[0]....
.L_869:
        /*0070*/ 	.word	0x0001b0f0


	//   ....[1]....
        /*0074*/ 	.word	0x0001b120


	//   ....[2]....
        /*0078*/ 	.word	0x0001b170


	//   ....[3]....
        /*007c*/ 	.word	0x0001b180


	//   ....[4]....
        /*0080*/ 	.word	0x0001f7f0


	//   ....[5]....
        /*0084*/ 	.word	0x0001f810


	//   ....[6]....
        /*0088*/ 	.word	0x0001f870


	//   ....[7]....
        /*008c*/ 	.word	0x0001f880


	//   ....[8]....
        /*0090*/ 	.word	0x000244b0


	//   ....[9]....
        /*0094*/ 	.word	0x000244d0


	//   ....[10]....
        /*0098*/ 	.word	0x00024500


	//   ....[11]....
        /*009c*/ 	.word	0x00024510


	//   ....[12]....
        /*00a0*/ 	.word	0x00026150


	//   ....[13]....
        /*00a4*/ 	.word	0x00026190


	//   ....[14]....
        /*00a8*/ 	.word	0x000262a0


	//   ....[15]....
        /*00ac*/ 	.word	0x000262e0


	//----- nvinfo : EIATTR_VRC_CTA_INIT_COUNT
	.align		4
.L_870:
        /*00b0*/ 	.byte	0x02, 0x4a
	.zero		1
	.zero		1


	//----- nvinfo : EIATTR_EXIT_INSTR_OFFSETS
	.align		4
        /*00b4*/ 	.byte	0x04, 0x1c
        /*00b6*/ 	.short	(.L_872 - .L_871)


	//   ....[0]....
.L_871:
        /*00b8*/ 	.word	0x00000560


	//   ....[1]....
        /*00bc*/ 	.word	0x000019c0


	//   ....[2]....
        /*00c0*/ 	.word	0x000019f0


	//   ....[3]....
        /*00c4*/ 	.word	0x00028080


	//   ....[4]....
        /*00c8*/ 	.word	0x000281a0


	//   ....[5]....
        /*00cc*/ 	.word	0x000281f0


	//----- nvinfo : EIATTR_CRS_STACK_SIZE
	.align		4
.L_872:
        /*00d0*/ 	.byte	0x04, 0x1e
        /*00d2*/ 	.short	(.L_874 - .L_873)
.L_873:
        /*00d4*/ 	.word	0x00000000


	//----- nvinfo : EIATTR_CBANK_PARAM_SIZE
	.align		4
.L_874:
        /*00d8*/ 	.byte	0x03, 0x19
        /*00da*/ 	.short	0x01d0


	//----- nvinfo : EIATTR_PARAM_CBANK
	.align		4
        /*00dc*/ 	.byte	0x04, 0x0a
        /*00de*/ 	.short	(.L_876 - .L_875)
	.align		4
.L_875:
        /*00e0*/ 	.word	index@(.nv.constant0._ZN5flash24flash_fwd_splitkv_kernelI23Flash_fwd_kernel_traitsILi256ELi64ELi64ELi4ELb0ELb0EN7cutlass10bfloat16_tE19Flash_kernel_traitsILi256ELi64ELi64ELi4ES3_EELb1ELb0ELb1ELb0ELb0ELb1ELb1ELb1EEEvNS_16Flash_fwd_paramsE)
        /*00e4*/ 	.short	0x0380
        /*00e6*/ 	.short	0x01d0


	//----- nvinfo : EIATTR_SW_WAR
	.align		4
.L_876:
        /*00e8*/ 	.byte	0x04, 0x36
        /*00ea*/ 	.short	(.L_878 - .L_877)
.L_877:
        /*00ec*/ 	.word	0x00000008
.L_878:


//--------------------- .nv.callgraph             --------------------------
	.section	.nv.callgraph,"",@"SHT_CUDA_CALLGRAPH"
	.align	4
	.sectionentsize	8
	.align		4
        /*0000*/ 	.word	0x00000000
	.align		4
        /*0004*/ 	.word	0xffffffff
	.align		4
        /*0008*/ 	.word	0x00000000
	.align		4
        /*000c*/ 	.word	0xfffffffe
	.align		4
        /*0010*/ 	.word	0x00000000
	.align		4
        /*0014*/ 	.word	0xfffffffd
	.align		4
        /*0018*/ 	.word	0x00000000
	.align		4
        /*001c*/ 	.word	0xfffffffc


//--------------------- .nv.constant4             --------------------------
	.section	.nv.constant4,"a",@progbits
	.align	8
	.align		8
.nv.constant4:
        /*0000*/ 	.dword	_ZN79_INTERNAL_b332253a_43_flash_fwd_split_hdim256_bf16_causal_sm80_cu_6987f922_29144cuda3std3__45__cpo5beginE
	.align		8
        /*0008*/ 	.dword	_ZN79_INTERNAL_b332253a_43_flash_fwd_split_hdim256_bf16_causal_sm80_cu_6987f922_29144cuda3std3__45__cpo3endE
	.align		8
        /*0010*/ 	.dword	_ZN79_INTERNAL_b332253a_43_flash_fwd_split_hdim256_bf16_causal_sm80_cu_6987f922_29144cuda3std3__45__cpo6cbeginE
	.align		8
        /*0018*/ 	.dword	_ZN79_INTERNAL_b332253a_43_flash_fwd_split_hdim256_bf16_causal_sm80_cu_6987f922_29144cuda3std3__45__cpo4cendE
	.align		8
        /*0020*/ 	.dword	_ZN79_INTERNAL_b332253a_43_flash_fwd_split_hdim256_bf16_causal_sm80_cu_6987f922_29144cuda3std3__481_GLOBAL__N__b332253a_43_flash_fwd_split_hdim256_bf16_causal_sm80_cu_6987f922_29146ignoreE
	.align		8
        /*0028*/ 	.dword	_ZN79_INTERNAL_b332253a_43_flash_fwd_split_hdim256_bf16_causal_sm80_cu_6987f922_29144cuda3std3__419piecewise_constructE
	.align		8
        /*0030*/ 	.dword	_ZN79_INTERNAL_b332253a_43_flash_fwd_split_hdim256_bf16_causal_sm80_cu_6987f922_29144cuda3std3__48in_placeE
	.align		8
        /*0038*/ 	.dword	_ZN79_INTERNAL_b332253a_43_flash_fwd_split_hdim256_bf16_causal_sm80_cu_6987f922_29144cuda3std6ranges3__45__cpo4swapE
	.align		8
        /*0040*/ 	.dword	_ZN79_INTERNAL_b332253a_43_flash_fwd_split_hdim256_bf16_causal_sm80_cu_6987f922_29144cuda3std6ranges3__45__cpo9iter_moveE
	.align		8
        /*0048*/ 	.dword	_ZN79_INTERNAL_b332253a_43_flash_fwd_split_hdim256_bf16_causal_sm80_cu_6987f922_29144cute7productE
	.align		8
        /*0050*/ 	.dword	_ZN79_INTERNAL_b332253a_43_flash_fwd_split_hdim256_bf16_causal_sm80_cu_6987f922_29144cute1_E


//--------------------- .text._ZN5flash32flash_fwd_splitkv_combine_kernelI23Flash_fwd_kernel_traitsILi256ELi64ELi64ELi4ELb0ELb0EN7cutlass10bfloat16_tE19Flash_kernel_traitsILi256ELi64ELi64ELi4ES3_EELi4ELi7ELb0EEEvNS_16Flash_fwd_paramsE --------------------------
	.section	.text._ZN5flash32flash_fwd_splitkv_combine_kernelI23Flash_fwd_kernel_traitsILi256ELi64ELi64ELi4ELb0ELb0EN7cutlass10bfloat16_tE19Flash_kernel_traitsILi256ELi64ELi64ELi4ES3_EELi4ELi7ELb0EEEvNS_16Flash_fwd_paramsE,"ax",@progbits
	.align	128
        .global         _ZN5flash32flash_fwd_splitkv_combine_kernelI23Flash_fwd_kernel_traitsILi256ELi64ELi64ELi4ELb0ELb0EN7cutlass10bfloat16_tE19Flash_kernel_traitsILi256ELi64ELi64ELi4ES3_EELi4ELi7ELb0EEEvNS_16Flash_fwd_paramsE
        .type           _ZN5flash32flash_fwd_splitkv_combine_kernelI23Flash_fwd_kernel_traitsILi256ELi64ELi64ELi4ELb0ELb0EN7cutlass10bfloat16_tE19Flash_kernel_traitsILi256ELi64ELi64ELi4ES3_EELi4ELi7ELb0EEEvNS_16Flash_fwd_paramsE,@function
        .size           _ZN5flash32flash_fwd_splitkv_combine_kernelI23Flash_fwd_kernel_traitsILi256ELi64ELi64ELi4ELb0ELb0EN7cutlass10bfloat16_tE19Flash_kernel_traitsILi256ELi64ELi64ELi4ES3_EELi4ELi7ELb0EEEvNS_16Flash_fwd_paramsE,(.L_x_4032 - _ZN5flash32flash_fwd_splitkv_combine_kernelI23Flash_fwd_kernel_traitsILi256ELi64ELi64ELi4ELb0ELb0EN7cutlass10bfloat16_tE19Flash_kernel_traitsILi256ELi64ELi64ELi4ES3_EELi4ELi7ELb0EEEvNS_16Flash_fwd_paramsE)
        .other          _ZN5flash32flash_fwd_splitkv_combine_kernelI23Flash_fwd_kernel_traitsILi256ELi64ELi64ELi4ELb0ELb0EN7cutlass10bfloat16_tE19Flash_kernel_traitsILi256ELi64ELi64ELi4ES3_EELi4ELi7ELb0EEEvNS_16Flash_fwd_paramsE,@"STO_CUDA_ENTRY STV_DEFAULT"
_ZN5flash32flash_fwd_splitkv_combine_kernelI23Flash_fwd_kernel_traitsILi256ELi64ELi64ELi4ELb0ELb0EN7cutlass10bfloat16_tE19Flash_kernel_traitsILi256ELi64ELi64ELi4ES3_EELi4ELi7ELb0EEEvNS_16Flash_fwd_paramsE:
.text._ZN5flash32flash_fwd_splitkv_combine_kernelI23Flash_fwd_kernel_traitsILi256ELi64ELi64ELi4ELb0ELb0EN7cutlass10bfloat16_tE19Flash_kernel_traitsILi256ELi64ELi64ELi4ES3_EELi4ELi7ELb0EEEvNS_16Flash_fwd_paramsE:
[----:B------:R-:W-:Y:S01]  /*0000*/  LDC R1, c[0x0][0x37c] ;  /* 0x0000df00ff017b82 */ /* 0x000fe20000000800 */
[----:B------:R-:W0:Y:S07]  /*0010*/  LDCU UR21, c[0x0][0x3e0] ;  /* 0x00007c00ff1577ac */ /* 0x000e2e0008000800 */
[----:B------:R-:W1:Y:S01]  /*0020*/  S2UR UR19, SR_CTAID.X ;  /* 0x00000000001379c3 */ /* 0x000e620000002500 */
[----:B------:R-:W0:Y:S02]  /*0030*/  LDCU.64 UR4, c[0x0][0x430] ;  /* 0x00008600ff0477ac */ /* 0x000e240008000a00 */
[----:B0-----:R-:W-:-:S02]  /*0040*/  UIMAD UR21, UR21, UR5, URZ ;  /* 0x00000005151572a4 */ /* 0x001fc4000f8e02ff */
[----:B-1----:R-:W-:Y:S02]  /*0050*/  USHF.L.U32 UR19, UR19, 0x2, URZ ;  /* 0x0000000213137899 */ /* 0x002fe400080006ff */
[----:B------:R-:W-:-:S04]  /*0060*/  UIMAD UR20, UR21, UR4, URZ ;  /* 0x00000004151472a4 */ /* 0x000fc8000f8e02ff */
[----:B------:R-:W-:Y:S02]  /*0070*/  UISETP.LT.AND UP0, UPT, UR20, UR5, UPT ;  /* 0x000000051400728c */ /* 0x000fe4000bf01270 */
[----:B------:R-:W-:Y:S02]  /*0080*/  USHF.R.S32.HI UR14, URZ, 0x1f, UR20 ;  /* 0x0000001fff0e7899 */ /* 0x000fe40008011414 */
[----:B------:R-:W-:-:S04]  /*0090*/  USEL UR18, UR20, UR5, UP0 ;  /* 0x0000000514127287 */ /* 0x000fc80008000000 */
[----:B------:R-:W-:-:S04]  /*00a0*/  USHF.R.S32.HI UR5, URZ, 0x1f, UR18 ;  /* 0x0000001fff057899 */ /* 0x000fc80008011412 */
[----:B------:R-:W-:-:S04]  /*00b0*/  ULOP3.LUT UR4, UR14, UR5, URZ, 0xfc, !UPT ;  /* 0x000000050e047292 */ /* 0x000fc8000f8efcff */
[----:B------:R-:W-:-:S09]  /*00c0*/  UISETP.NE.U32.AND UP0, UPT, UR4, URZ, UPT ;  /* 0x000000ff0400728c */ /* 0x000fd2000bf05070 */
[----:B------:R-:W-:Y:S05]  /*00d0*/  BRA.U UP0, `(.L_x_0) ;  /* 0x0000000100607547 */ /* 0x000fea000b800000 */
[----:B------:R-:W0:Y:S01]  /*00e0*/  I2F.U32.RP R2, UR18 ;  /* 0x0000001200027d06 */ /* 0x000e220008209000 */
[----:B------:R-:W-:Y:S02]  /*00f0*/  UIADD3 UR4, UPT, UPT, URZ, -UR18, URZ ;  /* 0x80000012ff047290 */ /* 0x000fe4000fffe0ff */
[----:B------:R-:W-:-:S05]  /*0100*/  UISETP.NE.U32.AND UP0, UPT, UR18, URZ, UPT ;  /* 0x000000ff1200728c */ /* 0x000fca000bf05070 */
[----:B0-----:R-:W0:Y:S02]  /*0110*/  MUFU.RCP R0, R2 ;  /* 0x0000000200007308 */ /* 0x001e240000001000 */
[----:B0-----:R-:W-:-:S06]  /*0120*/  VIADD R0, R0, 0xffffffe ;  /* 0x0ffffffe00007836 */ /* 0x001fcc0000000000 */
[----:B------:R-:W0:Y:S02]  /*0130*/  F2I.FTZ.U32.TRUNC.NTZ R0, R0 ;  /* 0x0000000000007305 */ /* 0x000e24000021f000 */
[----:B0-----:R-:W-:-:S13]  /*0140*/  R2UR UR5, R0 ;  /* 0x00000000000572ca */ /* 0x001fda00000e0000 */
[----:B------:R-:W-:-:S03]  /*0150*/  UIMAD UR6, UR4, UR5, URZ ;  /* 0x00000005040672a4 */ /* 0x000fc6000f8e02ff */
[----:B------:R-:W-:Y:S02]  /*0160*/  UMOV UR4, URZ ;  /* 0x000000ff00047c82 */ /* 0x000fe40008000000 */
[----:B------:R-:W-:-:S04]  /*0170*/  UIMAD.WIDE.U32 UR6, UR5, UR6, UR4 ;  /* 0x00000006050672a5 */ /* 0x000fc8000f8e0004 */
[----:B------:R-:W-:-:S04]  /*0180*/  UIMAD.WIDE.U32 UR4, UR7, UR20, URZ ;  /* 0x00000014070472a5 */ /* 0x000fc8000f8e00ff */
[----:B------:R-:W-:-:S04]  /*0190*/  UIADD3 UR4, UPT, UPT, -UR5, URZ, URZ ;  /* 0x000000ff05047290 */ /* 0x000fc8000fffe1ff */
[----:B------:R-:W-:-:S04]  /*01a0*/  UIMAD UR4, UR18, UR4, UR20 ;  /* 0x00000004120472a4 */ /* 0x000fc8000f8e0214 */
[----:B------:R-:W-:-:S11]  /*01b0*/  UISETP.GE.U32.AND UP2, UPT, UR4, UR18, UPT ;  /* 0x000000120400728c */ /* 0x000fd6000bf46070 */
[----:B------:R-:W-:Y:S02]  /*01c0*/  @UP2 UIADD3 UR4, UPT, UPT, -UR18, UR4, URZ ;  /* 0x0000000412042290 */ /* 0x000fe4000fffe1ff */
[----:B------:R-:W-:Y:S02]  /*01d0*/  @UP2 UIADD3 UR5, UPT, UPT, UR5, 0x1, URZ ;  /* 0x0000000105052890 */ /* 0x000fe4000fffe0ff */
[----:B------:R-:W-:-:S11]  /*01e0*/  UISETP.GE.U32.AND UP1, UPT, UR4, UR18, UPT ;  /* 0x000000120400728c */ /* 0x000fd6000bf26070 */
[----:B------:R-:W-:Y:S02]  /*01f0*/  @UP1 UIADD3 UR5, UPT, UPT, UR5, 0x1, URZ ;  /* 0x0000000105051890 */ /* 0x000fe4000fffe0ff */
[----:B------:R-:W-:-:S07]  /*0200*/  @!UP0 ULOP3.LUT UR5, URZ, UR18, URZ, 0x33, !UPT ;  /* 0x00000012ff058292 */ /* 0x000fce000f8e33ff */
[----:B------:R-:W-:Y:S01]  /*0210*/  UMOV UR4, UR5 ;  /* 0x0000000500047c82 */ /* 0x000fe20008000000 */
[----:B------:R-:W-:Y:S01]  /*0220*/  UMOV UR5, URZ ;  /* 0x000000ff00057c82 */ /* 0x000fe20008000000 */
[----:B------:R-:W-:Y:S01]  /*0230*/  MOV R16, UR4 ;  /* 0x0000000400107c02 */ /* 0x000fe20008000f00 */
[----:B------:R-:W-:Y:S01]  /*0240*/  IMAD.U32 R17, RZ, RZ, UR5 ;  /* 0x00000005ff117e24 */ /* 0x000fe2000f8e00ff */
[----:B------:R-:W-:Y:S06]  /*0250*/  BRA `(.L_x_1) ;  /* 0x0000000000207947 */ /* 0x000fec0003800000 */
.L_x_0:
[----:B------:R-:W-:Y:S01]  /*0260*/  IMAD.U32 R16, RZ, RZ, UR20 ;  /* 0x00000014ff107e24 */ /* 0x000fe2000f8e00ff */
[----:B------:R-:W-:Y:S01]  /*0270*/  MOV R14, UR18 ;  /* 0x00000012000e7c02 */ /* 0x000fe20008000f00 */
[----:B------:R-:W-:Y:S01]  /*0280*/  IMAD.U32 R15, RZ, RZ, UR14 ;  /* 0x0000000eff0f7e24 */ /* 0x000fe2000f8e00ff */
[----:B------:R-:W-:Y:S02]  /*0290*/  MOV R13, UR5 ;  /* 0x00000005000d7c02 */ /* 0x000fe40008000f00 */
[----:B------:R-:W-:Y:S02]  /*02a0*/  MOV R12, 0x2c0 ;  /* 0x000002c0000c7802 */ /* 0x000fe40000000f00 */
[----:B------:R-:W-:Y:S05]  /*02b0*/  CALL.REL.NOINC `($__internal_0_$__cuda_sm20_div_s64) ;  /* 0x0000004400907944 */ /* 0x000fea0003c00000 */
[----:B------:R-:W-:Y:S02]  /*02c0*/  MOV R16, R0 ;  /* 0x0000000000107202 */ /* 0x000fe40000000f00 */
[----:B------:R-:W-:-:S07]  /*02d0*/  MOV R17, R15 ;  /* 0x0000000f00117202 */ /* 0x000fce0000000f00 */
.L_x_1:
[----:B------:R-:W0:Y:S01]  /*02e0*/  LDCU UR4, c[0x0][0x3e0] ;  /* 0x00007c00ff0477ac */ /* 0x000e220008000800 */
[----:B------:R-:W-:Y:S01]  /*02f0*/  BSSY.RECONVERGENT B0, `(.L_x_2) ;  /* 0x0000022000007945 */ /* 0x000fe20003800200 */
[----:B0-----:R-:W-:Y:S01]  /*0300*/  USHF.R.S32.HI UR5, URZ, 0x1f, UR4 ;  /* 0x0000001fff057899 */ /* 0x001fe20008011404 */
[----:B------:R-:W-:-:S05]  /*0310*/  ISETP.LT.U32.AND P0, PT, R16, UR4, PT ;  /* 0x0000000410007c0c */ /* 0x000fca000bf01070 */
[----:B------:R-:W-:-:S04]  /*0320*/  ISETP.LT.AND.EX P0, PT, R17, UR5, PT, P0 ;  /* 0x0000000511007c0c */ /* 0x000fc8000bf01300 */
[C---:B------:R-:W-:Y:S02]  /*0330*/  SEL R13, R17.reuse, UR5, P0 ;  /* 0x00000005110d7c07 */ /* 0x040fe40008000000 */
[----:B------:R-:W-:Y:S02]  /*0340*/  SEL R14, R16, UR4, P0 ;  /* 0x00000004100e7c07 */ /* 0x000fe40008000000 */
[----:B------:R-:W-:-:S04]  /*0350*/  LOP3.LUT R0, R17, R13, RZ, 0xfc, !PT ;  /* 0x0000000d11007212 */ /* 0x000fc800078efcff */
[----:B------:R-:W-:-:S13]  /*0360*/  ISETP.NE.U32.AND P1, PT, R0, RZ, PT ;  /* 0x000000ff0000720c */ /* 0x000fda0003f25070 */
[----:B------:R-:W-:Y:S05]  /*0370*/  @P1 BRA `(.L_x_3) ;  /* 0x0000000000501947 */ /* 0x000fea0003800000 */
[----:B------:R-:W0:Y:S01]  /*0380*/  I2F.U32.RP R4, R14 ;  /* 0x0000000e00047306 */ /* 0x000e220000209000 */
[----:B------:R-:W-:Y:S02]  /*0390*/  ISETP.NE.U32.AND P0, PT, R14, RZ, PT ;  /* 0x000000ff0e00720c */ /* 0x000fe40003f05070 */
[----:B------:R-:W-:-:S05]  /*03a0*/  MOV R7, RZ ;  /* 0x000000ff00077202 */ /* 0x000fca0000000f00 */
[----:B0-----:R-:W0:Y:S02]  /*03b0*/  MUFU.RCP R2, R4 ;  /* 0x0000000400027308 */ /* 0x001e240000001000 */
[----:B0-----:R-:W-:-:S06]  /*03c0*/  VIADD R2, R2, 0xffffffe ;  /* 0x0ffffffe02027836 */ /* 0x001fcc0000000000 */
[----:B------:R0:W1:Y:S02]  /*03d0*/  F2I.FTZ.U32.TRUNC.NTZ R3, R2 ;  /* 0x0000000200037305 */ /* 0x000064000021f000 */
[----:B0-----:R-:W-:Y:S02]  /*03e0*/  HFMA2 R2, -RZ, RZ, 0, 0 ;  /* 0x00000000ff027431 */ /* 0x001fe400000001ff */
[----:B-1----:R-:W-:-:S04]  /*03f0*/  IMAD.MOV R0, RZ, RZ, -R3 ;  /* 0x000000ffff007224 */ /* 0x002fc800078e0a03 */
[----:B------:R-:W-:-:S04]  /*0400*/  IMAD R5, R0, R14, RZ ;  /* 0x0000000e00057224 */ /* 0x000fc800078e02ff */
[----:B------:R-:W-:-:S06]  /*0410*/  IMAD.HI.U32 R5, R3, R5, R2 ;  /* 0x0000000503057227 */ /* 0x000fcc00078e0002 */
[----:B------:R-:W-:-:S04]  /*0420*/  IMAD.HI.U32 R6, R5, R16, RZ ;  /* 0x0000001005067227 */ /* 0x000fc800078e00ff */
[----:B------:R-:W-:-:S04]  /*0430*/  IMAD.MOV R3, RZ, RZ, -R6 ;  /* 0x000000ffff037224 */ /* 0x000fc800078e0a06 */
[----:B------:R-:W-:-:S05]  /*0440*/  IMAD R3, R14, R3, R16 ;  /* 0x000000030e037224 */ /* 0x000fca00078e0210 */
[----:B------:R-:W-:-:S13]  /*0450*/  ISETP.GE.U32.AND P2, PT, R3, R14, PT ;  /* 0x0000000e0300720c */ /* 0x000fda0003f46070 */
[----:B------:R-:W-:Y:S01]  /*0460*/  @P2 IADD3 R3, PT, PT, R3, -R14, RZ ;  /* 0x8000000e03032210 */ /* 0x000fe20007ffe0ff */
[----:B------:R-:W-:-:S03]  /*0470*/  @P2 VIADD R6, R6, 0x1 ;  /* 0x0000000106062836 */ /* 0x000fc60000000000 */
[----:B------:R-:W-:-:S13]  /*0480*/  ISETP.GE.U32.AND P1, PT, R3, R14, PT ;  /* 0x0000000e0300720c */ /* 0x000fda0003f26070 */
[----:B------:R-:W-:Y:S02]  /*0490*/  @P1 IADD3 R6, PT, PT, R6, 0x1, RZ ;  /* 0x0000000106061810 */ /* 0x000fe40007ffe0ff */
[----:B------:R-:W-:Y:S01]  /*04a0*/  @!P0 LOP3.LUT R6, RZ, R14, RZ, 0x33, !PT ;  /* 0x0000000eff068212 */ /* 0x000fe200078e33ff */
[----:B------:R-:W-:Y:S05]  /*04b0*/  BRA `(.L_x_4) ;  /* 0x0000000000147947 */ /* 0x000fea0003800000 */
.L_x_3:
[----:B------:R-:W-:Y:S02]  /*04c0*/  MOV R15, R17 ;  /* 0x00000011000f7202 */ /* 0x000fe40000000f00 */
[----:B------:R-:W-:Y:S02]  /*04d0*/  MOV R12, 0x4f0 ;  /* 0x000004f0000c7802 */ /* 0x000fe40000000f00 */
[----:B------:R-:W-:Y:S05]  /*04e0*/  CALL.REL.NOINC `($__internal_0_$__cuda_sm20_div_s64) ;  /* 0x0000004400047944 */ /* 0x000fea0003c00000 */
[----:B------:R-:W-:Y:S02]  /*04f0*/  MOV R6, R0 ;  /* 0x0000000000067202 */ /* 0x000fe40000000f00 */
[----:B------:R-:W-:Y:S02]  /*0500*/  MOV R7, R15 ;  /* 0x0000000f00077202 */ /* 0x000fe40000000f00 */
.L_x_4:
[----:B------:R-:W-:Y:S05]  /*0510*/  BSYNC.RECONVERGENT B0 ;  /* 0x0000000000007941 */ /* 0x000fea0003800200 */
.L_x_2:
[----:B------:R-:W0:Y:S01]  /*0520*/  LDCU UR4, c[0x0][0x434] ;  /* 0x00008680ff0477ac */ /* 0x000e220008000800 */
[----:B------:R-:W-:Y:S01]  /*0530*/  BSSY.RECONVERGENT B0, `(.L_x_5) ;  /* 0x0000041000007945 */ /* 0x000fe20003800200 */
[----:B0-----:R-:W-:-:S05]  /*0540*/  IMAD.U32 R0, RZ, RZ, UR4 ;  /* 0x00000004ff007e24 */ /* 0x001fca000f8e00ff */
[----:B------:R-:W-:-:S04]  /*0550*/  IABS R0, R0 ;  /* 0x0000000000007213 */ /* 0x000fc80000000000 */
[----:B------:R-:W-:-:S13]  /*0560*/  R2UR UR5, R0 ;  /* 0x00000000000572ca */ /* 0x000fda00000e0000 */
[----:B------:R-:W0:Y:S01]  /*0570*/  I2F.RP R8, UR5 ;  /* 0x0000000500087d06 */ /* 0x000e220008209400 */
[----:B------:R-:W-:-:S04]  /*0580*/  UIADD3 UR8, UPT, UPT, UR4, -0x1, UR5 ;  /* 0xffffffff04087890 */ /* 0x000fc8000fffe005 */
[----:B------:R-:W-:-:S06]  /*0590*/  ULOP3.LUT UR6, UR8, UR5, URZ, 0x3c, !UPT ;  /* 0x0000000508067292 */ /* 0x000fcc000f8e3cff */
[----:B------:R-:W-:Y:S01]  /*05a0*/  ISETP.LE.AND P0, PT, RZ, UR6, PT ;  /* 0x00000006ff007c0c */ /* 0x000fe2000bf03270 */
[----:B0-----:R-:W0:Y:S02]  /*05b0*/  MUFU.RCP R4, R8 ;  /* 0x0000000800047308 */ /* 0x001e240000001000 */
[----:B0-----:R-:W-:-:S06]  /*05c0*/  VIADD R4, R4, 0xffffffe ;  /* 0x0ffffffe04047836 */ /* 0x001fcc0000000000 */
[----:B------:R-:W0:Y:S02]  /*05d0*/  F2I.FTZ.U32.TRUNC.NTZ R5, R4 ;  /* 0x0000000400057305 */ /* 0x000e24000021f000 */
[----:B0-----:R-:W-:Y:S02]  /*05e0*/  IMAD.MOV R0, RZ, RZ, -R5 ;  /* 0x000000ffff007224 */ /* 0x001fe400078e0a05 */
[----:B------:R-:W-:Y:S02]  /*05f0*/  IMAD.MOV.U32 R4, RZ, RZ, RZ ;  /* 0x000000ffff047224 */ /* 0x000fe400078e00ff */
[----:B------:R-:W-:Y:S01]  /*0600*/  IMAD R2, R0, UR5, RZ ;  /* 0x0000000500027c24 */ /* 0x000fe2000f8e02ff */
[----:B------:R-:W-:-:S03]  /*0610*/  IABS R0, UR8 ;  /* 0x0000000800007c13 */ /* 0x000fc60008000000 */
[----:B------:R-:W-:-:S04]  /*0620*/  IMAD.HI.U32 R2, R5, R2, R4 ;  /* 0x0000000205027227 */ /* 0x000fc800078e0004 */
[----:B------:R-:W-:-:S04]  /*0630*/  IMAD.MOV.U32 R3, RZ, RZ, R0 ;  /* 0x000000ffff037224 */ /* 0x000fc800078e0000 */
[----:B------:R-:W-:-:S04]  /*0640*/  IMAD.HI.U32 R2, R2, R3, RZ ;  /* 0x0000000302027227 */ /* 0x000fc800078e00ff */
[----:B------:R-:W-:-:S04]  /*0650*/  IMAD.MOV R0, RZ, RZ, -R2 ;  /* 0x000000ffff007224 */ /* 0x000fc800078e0a02 */
[----:B------:R-:W-:-:S05]  /*0660*/  IMAD R0, R0, UR5, R3 ;  /* 0x0000000500007c24 */ /* 0x000fca000f8e0203 */
[----:B------:R-:W-:-:S13]  /*0670*/  ISETP.LT.U32.AND P1, PT, R0, UR5, PT ;  /* 0x0000000500007c0c */ /* 0x000fda000bf21070 */
[----:B------:R-:W-:Y:S02]  /*0680*/  @!P1 VIADD R0, R0, -UR5 ;  /* 0x8000000500009c36 */ /* 0x000fe40008000000 */
[----:B------:R-:W-:Y:S01]  /*0690*/  @!P1 VIADD R2, R2, 0x1 ;  /* 0x0000000102029836 */ /* 0x000fe20000000000 */
[----:B------:R-:W-:Y:S02]  /*06a0*/  ISETP.NE.AND P1, PT, RZ, UR4, PT ;  /* 0x00000004ff007c0c */ /* 0x000fe4000bf25270 */
[----:B------:R-:W-:-:S13]  /*06b0*/  ISETP.GE.U32.AND P2, PT, R0, UR5, PT ;  /* 0x0000000500007c0c */ /* 0x000fda000bf46070 */
[----:B------:R-:W-:-:S04]  /*06c0*/  @P2 VIADD R2, R2, 0x1 ;  /* 0x0000000102022836 */ /* 0x000fc80000000000 */
[----:B------:R-:W-:-:S04]  /*06d0*/  IMAD.MOV.U32 R3, RZ, RZ, R2 ;  /* 0x000000ffff037224 */ /* 0x000fc800078e0002 */
[----:B------:R-:W-:Y:S01]  /*06e0*/  @!P0 IMAD.MOV R3, RZ, RZ, -R3 ;  /* 0x000000ffff038224 */ /* 0x000fe200078e0a03 */
[----:B------:R-:W-:-:S04]  /*06f0*/  @!P1 LOP3.LUT R3, RZ, UR5, RZ, 0x33, !PT ;  /* 0x00000005ff039c12 */ /* 0x000fc8000f8e33ff */
[----:B------:R-:W-:Y:S02]  /*0700*/  ISETP.LT.U32.AND P0, PT, R14, R3, PT ;  /* 0x000000030e00720c */ /* 0x000fe40003f01070 */
[----:B------:R-:W-:-:S04]  /*0710*/  SHF.R.S32.HI R4, RZ, 0x1f, R3 ;  /* 0x0000001fff047819 */ /* 0x000fc80000011403 */
[----:B------:R-:W-:-:S04]  /*0720*/  ISETP.LT.AND.EX P0, PT, R13, R4, PT, P0 ;  /* 0x000000040d00720c */ /* 0x000fc80003f01300 */
[C---:B------:R-:W-:Y:S02]  /*0730*/  SEL R4, R13.reuse, R4, P0 ;  /* 0x000000040d047207 */ /* 0x040fe40000000000 */
[----:B------:R-:W-:Y:S02]  /*0740*/  SEL R10, R14, R3, P0 ;  /* 0x000000030e0a7207 */ /* 0x000fe40000000000 */
[----:B------:R-:W-:-:S04]  /*0750*/  LOP3.LUT R0, R13, R4, RZ, 0xfc, !PT ;  /* 0x000000040d007212 */ /* 0x000fc800078efcff */
[----:B------:R-:W-:-:S13]  /*0760*/  ISETP.NE.U32.AND P1, PT, R0, RZ, PT ;  /* 0x000000ff0000720c */ /* 0x000fda0003f25070 */
[----:B------:R-:W-:Y:S05]  /*0770*/  @P1 BRA `(.L_x_6) ;  /* 0x0000000000541947 */ /* 0x000fea0003800000 */
[----:B------:R-:W0:Y:S01]  /*0780*/  I2F.U32.RP R8, R10 ;  /* 0x0000000a00087306 */ /* 0x000e220000209000 */
[----:B------:R-:W-:Y:S01]  /*0790*/  ISETP.NE.U32.AND P0, PT, R10, RZ, PT ;  /* 0x000000ff0a00720c */ /* 0x000fe20003f05070 */
[----:B------:R-:W-:-:S06]  /*07a0*/  IMAD.MOV.U32 R15, RZ, RZ, RZ ;  /* 0x000000ffff0f7224 */ /* 0x000fcc00078e00ff */
[----:B0-----:R-:W0:Y:S02]  /*07b0*/  MUFU.RCP R2, R8 ;  /* 0x0000000800027308 */ /* 0x001e240000001000 */
[----:B0-----:R-:W-:-:S06]  /*07c0*/  IADD3 R2, PT, PT, R2, 0xffffffe, RZ ;  /* 0x0ffffffe02027810 */ /* 0x001fcc0007ffe0ff */
[----:B------:R-:W0:Y:S02]  /*07d0*/  F2I.FTZ.U32.TRUNC.NTZ R3, R2 ;  /* 0x0000000200037305 */ /* 0x000e24000021f000 */
[----:B0-----:R-:W-:Y:S01]  /*07e0*/  IADD3 R0, PT, PT, RZ, -R3, RZ ;  /* 0x80000003ff007210 */ /* 0x001fe20007ffe0ff */
[----:B------:R-:W-:-:S04]  /*07f0*/  IMAD.MOV.U32 R2, RZ, RZ, RZ ;  /* 0x000000ffff027224 */ /* 0x000fc800078e00ff */
[----:B------:R-:W-:-:S04]  /*0800*/  IMAD R5, R0, R10, RZ ;  /* 0x0000000a00057224 */ /* 0x000fc800078e02ff */
[----:B------:R-:W-:-:S06]  /*0810*/  IMAD.HI.U32 R5, R3, R5, R2 ;  /* 0x0000000503057227 */ /* 0x000fcc00078e0002 */
[----:B------:R-:W-:-:S05]  /*0820*/  IMAD.HI.U32 R0, R5, R14, RZ ;  /* 0x0000000e05007227 */ /* 0x000fca00078e00ff */
[----:B------:R-:W-:-:S05]  /*0830*/  IADD3 R3, PT, PT, -R0, RZ, RZ ;  /* 0x000000ff00037210 */ /* 0x000fca0007ffe1ff */
[----:B------:R-:W-:-:S05]  /*0840*/  IMAD R3, R10, R3, R14 ;  /* 0x000000030a037224 */ /* 0x000fca00078e020e */
[----:B------:R-:W-:-:S13]  /*0850*/  ISETP.GE.U32.AND P2, PT, R3, R10, PT ;  /* 0x0000000a0300720c */ /* 0x000fda0003f46070 */
[----:B------:R-:W-:Y:S01]  /*0860*/  @P2 IMAD.IADD R3, R3, 0x1, -R10 ;  /* 0x0000000103032824 */ /* 0x000fe200078e0a0a */
[----:B------:R-:W-:-:S04]  /*0870*/  @P2 IADD3 R0, PT, PT, R0, 0x1, RZ ;  /* 0x0000000100002810 */ /* 0x000fc80007ffe0ff */
[----:B------:R-:W-:-:S13]  /*0880*/  ISETP.GE.U32.AND P1, PT, R3, R10, PT ;  /* 0x0000000a0300720c */ /* 0x000fda0003f26070 */
[----:B------:R-:W-:Y:S01]  /*0890*/  @P1 VIADD R0, R0, 0x1 ;  /* 0x0000000100001836 */ /* 0x000fe20000000000 */
[----:B------:R-:W-:-:S04]  /*08a0*/  @!P0 LOP3.LUT R0, RZ, R10, RZ, 0x33, !PT ;  /* 0x0000000aff008212 */ /* 0x000fc800078e33ff */
[----:B------:R-:W-:Y:S01]  /*08b0*/  MOV R14, R0 ;  /* 0x00000000000e7202 */ /* 0x000fe20000000f00 */
[----:B------:R-:W-:Y:S05]  /*08c0*/  BRA `(.L_x_7) ;  /* 0x00000000001c7947 */ /* 0x000fea0003800000 */
.L_x_6:
[----:B------:R-:W-:Y:S01]  /*08d0*/  IMAD.MOV.U32 R16, RZ, RZ, R14 ;  /* 0x000000ffff107224 */ /* 0x000fe200078e000e */
[----:B------:R-:W-:Y:S01]  /*08e0*/  MOV R14, R10 ;  /* 0x0000000a000e7202 */ /* 0x000fe20000000f00 */
[----:B------:R-:W-:Y:S01]  /*08f0*/  IMAD.MOV.U32 R15, RZ, RZ, R13 ;  /* 0x000000ffff0f7224 */ /* 0x000fe200078e000d */
[----:B------:R-:W-:Y:S02]  /*0900*/  MOV R13, R4 ;  /* 0x00000004000d7202 */ /* 0x000fe40000000f00 */
[----:B------:R-:W-:Y:S02]  /*0910*/  MOV R12, 0x930 ;  /* 0x00000930000c7802 */ /* 0x000fe40000000f00 */
[----:B------:R-:W-:Y:S05]  /*0920*/  CALL.REL.NOINC `($__internal_0_$__cuda_sm20_div_s64) ;  /* 0x0000003c00f47944 */ /* 0x000fea0003c00000 */
[----:B------:R-:W-:Y:S02]  /*0930*/  MOV R14, R0 ;  /* 0x00000000000e7202 */ /* 0x000fe40000000f00 */
.L_x_7:
[----:B------:R-:W-:Y:S05]  /*0940*/  BSYNC.RECONVERGENT B0 ;  /* 0x0000000000007941 */ /* 0x000fea0003800200 */
.L_x_5:
[----:B------:R-:W0:Y:S01]  /*0950*/  LDCU UR5, c[0x0][0x434] ;  /* 0x00008680ff0577ac */ /* 0x000e220008000800 */
[----:B------:R-:W-:Y:S01]  /*0960*/  BSSY.RECONVERGENT B0, `(.L_x_8) ;  /* 0x0000083000007945 */ /* 0x000fe20003800200 */
[----:B------:R-:W-:Y:S01]  /*0970*/  UMOV UR10, URZ ;  /* 0x000000ff000a7c82 */ /* 0x000fe20008000000 */
[----:B------:R-:W-:Y:S01]  /*0980*/  UMOV UR22, URZ ;  /* 0x000000ff00167c82 */ /* 0x000fe20008000000 */
[----:B0-----:R-:W-:-:S05]  /*0990*/  IMAD.U32 R0, RZ, RZ, UR5 ;  /* 0x00000005ff007e24 */ /* 0x001fca000f8e00ff */
[----:B------:R-:W-:-:S04]  /*09a0*/  IABS R0, R0 ;  /* 0x0000000000007213 */ /* 0x000fc80000000000 */
[----:B------:R-:W-:-:S13]  /*09b0*/  R2UR UR7, R0 ;  /* 0x00000000000772ca */ /* 0x000fda00000e0000 */
[----:B------:R-:W0:Y:S08]  /*09c0*/  I2F.RP R3, UR7 ;  /* 0x0000000700037d06 */ /* 0x000e300008209400 */
[----:B0-----:R-:W0:Y:S02]  /*09d0*/  MUFU.RCP R2, R3 ;  /* 0x0000000300027308 */ /* 0x001e240000001000 */
[----:B0-----:R-:W-:-:S06]  /*09e0*/  VIADD R2, R2, 0xffffffe ;  /* 0x0ffffffe02027836 */ /* 0x001fcc0000000000 */
[----:B------:R-:W0:Y:S02]  /*09f0*/  F2I.FTZ.U32.TRUNC.NTZ R0, R2 ;  /* 0x0000000200007305 */ /* 0x000e24000021f000 */
[----:B0-----:R-:W-:Y:S02]  /*0a00*/  R2UR UR11, R0 ;  /* 0x00000000000b72ca */ /* 0x001fe400000e0000 */
[----:B------:R-:W-:Y:S01]  /*0a10*/  IABS R0, UR8 ;  /* 0x0000000800007c13 */ /* 0x000fe20008000000 */
[----:B------:R-:W-:-:S03]  /*0a20*/  ULOP3.LUT UR8, UR8, UR5, URZ, 0x3c, !UPT ;  /* 0x0000000508087292 */ /* 0x000fc6000f8e3cff */
[----:B------:R-:W-:-:S07]  /*0a30*/  R2UR UR6, R0 ;  /* 0x00000000000672ca */ /* 0x000fce00000e0000 */
[----:B------:R-:W-:-:S04]  /*0a40*/  UIADD3 UR4, UPT, UPT, URZ, -UR11, URZ ;  /* 0x8000000bff047290 */ /* 0x000fc8000fffe0ff */
[----:B------:R-:W-:-:S04]  /*0a50*/  UIMAD UR4, UR4, UR7, URZ ;  /* 0x00000007040472a4 */ /* 0x000fc8000f8e02ff */
[----:B------:R-:W-:-:S04]  /*0a60*/  UIMAD.WIDE.U32 UR10, UR11, UR4, UR10 ;  /* 0x000000040b0a72a5 */ /* 0x000fc8000f8e000a */
[----:B------:R-:W-:-:S07]  /*0a70*/  UIMAD.WIDE.U32 UR10, UR11, UR6, URZ ;  /* 0x000000060b0a72a5 */ /* 0x000fce000f8e00ff */
[----:B------:R-:W-:Y:S02]  /*0a80*/  UMOV UR9, UR11 ;  /* 0x0000000b00097c82 */ /* 0x000fe40008000000 */
[----:B------:R-:W-:-:S04]  /*0a90*/  UIADD3 UR4, UPT, UPT, -UR9, URZ, URZ ;  /* 0x000000ff09047290 */ /* 0x000fc8000fffe1ff */
[----:B------:R-:W-:Y:S02]  /*0aa0*/  UIMAD UR4, UR7, UR4, UR6 ;  /* 0x00000004070472a4 */ /* 0x000fe4000f8e0206 */
[----:B------:R-:W-:Y:S02]  /*0ab0*/  USHF.R.S32.HI UR6, URZ, 0x1f, UR5 ;  /* 0x0000001fff067899 */ /* 0x000fe40008011405 */
[----:B------:R-:W-:Y:S02]  /*0ac0*/  UISETP.GT.U32.AND UP1, UPT, UR7, UR4, UPT ;  /* 0x000000040700728c */ /* 0x000fe4000bf24070 */
[----:B------:R-:W-:-:S09]  /*0ad0*/  ULOP3.LUT UR6, UR6, 0x1, URZ, 0xfc, !UPT ;  /* 0x0000000106067892 */ /* 0x000fd2000f8efcff */
[----:B------:R-:W-:Y:S02]  /*0ae0*/  @!UP1 UIADD3 UR4, UPT, UPT, UR4, -UR7, URZ ;  /* 0x8000000704049290 */ /* 0x000fe4000fffe0ff */
[----:B------:R-:W-:Y:S02]  /*0af0*/  @!UP1 UIADD3 UR9, UPT, UPT, UR9, 0x1, URZ ;  /* 0x0000000109099890 */ /* 0x000fe4000fffe0ff */
[----:B------:R-:W-:Y:S02]  /*0b00*/  UISETP.GE.U32.AND UP0, UPT, UR4, UR7, UPT ;  /* 0x000000070400728c */ /* 0x000fe4000bf06070 */
[----:B------:R-:W-:-:S05]  /*0b10*/  UISETP.GE.AND UP1, UPT, UR8, URZ, UPT ;  /* 0x000000ff0800728c */ /* 0x000fca000bf26270 */
[----:B------:R-:W0:Y:S04]  /*0b20*/  LDCU UR4, c[0x0][0x3e0] ;  /* 0x00007c00ff0477ac */ /* 0x000e280008000800 */
[----:B------:R-:W-:Y:S02]  /*0b30*/  @UP0 UIADD3 UR9, UPT, UPT, UR9, 0x1, URZ ;  /* 0x0000000109090890 */ /* 0x000fe4000fffe0ff */
[----:B------:R-:W-:-:S05]  /*0b40*/  UISETP.NE.AND UP0, UPT, UR5, URZ, UPT ;  /* 0x000000ff0500728c */ /* 0x000fca000bf05270 */
[----:B------:R-:W-:Y:S02]  /*0b50*/  UMOV UR8, UR9 ;  /* 0x0000000900087c82 */ /* 0x000fe40008000000 */
[----:B------:R-:W-:-:S04]  /*0b60*/  @!UP1 UIADD3 UR8, UPT, UPT, -UR8, URZ, URZ ;  /* 0x000000ff08089290 */ /* 0x000fc8000fffe1ff */
[----:B------:R-:W-:Y:S01]  /*0b70*/  @!UP0 ULOP3.LUT UR8, URZ, UR5, URZ, 0x33, !UPT ;  /* 0x00000005ff088292 */ /* 0x000fe2000f8e33ff */
[----:B0-----:R-:W-:Y:S01]  /*0b80*/  IMAD.U32 R0, RZ, RZ, UR4 ;  /* 0x00000004ff007e24 */ /* 0x001fe2000f8e00ff */
[----:B------:R-:W-:Y:S02]  /*0b90*/  UIADD3 UR17, UPT, UPT, UR4, -0x1, URZ ;  /* 0xffffffff04117890 */ /* 0x000fe4000fffe0ff */
[----:B------:R-:W-:Y:S02]  /*0ba0*/  UIMAD UR7, UR8, UR6, URZ ;  /* 0x00000006080772a4 */ /* 0x000fe4000f8e02ff */
[----:B------:R-:W-:Y:S01]  /*0bb0*/  IABS R0, R0 ;  /* 0x0000000000007213 */ /* 0x000fe20000000000 */
[----:B------:R-:W-:-:S03]  /*0bc0*/  UISETP.NE.AND UP2, UPT, UR4, URZ, UPT ;  /* 0x000000ff0400728c */ /* 0x000fc6000bf45270 */
[----:B------:R-:W-:Y:S02]  /*0bd0*/  IABS R2, UR7 ;  /* 0x0000000700027c13 */ /* 0x000fe40008000000 */
[----:B------:R-:W-:Y:S02]  /*0be0*/  R2UR UR11, R0 ;  /* 0x00000000000b72ca */ /* 0x000fe400000e0000 */
[----:B------:R-:W-:-:S11]  /*0bf0*/  R2UR UR13, R2 ;  /* 0x00000000020d72ca */ /* 0x000fd600000e0000 */
[----:B------:R-:W0:Y:S02]  /*0c00*/  I2F.RP R11, UR11 ;  /* 0x0000000b000b7d06 */ /* 0x000e240008209400 */
[----:B------:R-:W-:-:S04]  /*0c10*/  UIADD3 UR6, UPT, UPT, UR17, UR13, URZ ;  /* 0x0000000d11067290 */ /* 0x000fc8000fffe0ff */
[----:B------:R-:W-:Y:S02]  /*0c20*/  ULOP3.LUT UR16, UR6, UR13, URZ, 0x3c, !UPT ;  /* 0x0000000d06107292 */ /* 0x000fe4000f8e3cff */
[----:B------:R-:W1:Y:S01]  /*0c30*/  I2F.RP R12, UR13 ;  /* 0x0000000d000c7d06 */ /* 0x000e620008209400 */
[----:B------:R-:W-:Y:S01]  /*0c40*/  IMAD.U32 R2, RZ, RZ, UR6 ;  /* 0x00000006ff027e24 */ /* 0x000fe2000f8e00ff */
[----:B------:R-:W-:Y:S02]  /*0c50*/  ULOP3.LUT UR6, UR6, UR4, URZ, 0x3c, !UPT ;  /* 0x0000000406067292 */ /* 0x000fe4000f8e3cff */
[----:B------:R-:W-:Y:S02]  /*0c60*/  ISETP.LE.AND P0, PT, RZ, UR16, PT ;  /* 0x00000010ff007c0c */ /* 0x000fe4000bf03270 */
[----:B------:R-:W-:Y:S02]  /*0c70*/  IABS R2, R2 ;  /* 0x0000000200027213 */ /* 0x000fe40000000000 */
[----:B0-----:R-:W0:Y:S02]  /*0c80*/  MUFU.RCP R5, R11 ;  /* 0x0000000b00057308 */ /* 0x001e240000001000 */
[----:B------:R-:W-:-:S06]  /*0c90*/  R2UR UR12, R2 ;  /* 0x00000000020c72ca */ /* 0x000fcc00000e0000 */
[----:B-1----:R-:W1:Y:S01]  /*0ca0*/  MUFU.RCP R0, R12 ;  /* 0x0000000c00007308 */ /* 0x002e620000001000 */
[----:B0-----:R-:W-:Y:S02]  /*0cb0*/  VIADD R5, R5, 0xffffffe ;  /* 0x0ffffffe05057836 */ /* 0x001fe40000000000 */
[----:B-1----:R-:W-:-:S05]  /*0cc0*/  VIADD R8, R0, 0xffffffe ;  /* 0x0ffffffe00087836 */ /* 0x002fca0000000000 */
[----:B------:R-:W0:Y:S08]  /*0cd0*/  F2I.FTZ.U32.TRUNC.NTZ R0, R5 ;  /* 0x0000000500007305 */ /* 0x000e30000021f000 */
[----:B------:R-:W1:Y:S01]  /*0ce0*/  F2I.FTZ.U32.TRUNC.NTZ R9, R8 ;  /* 0x0000000800097305 */ /* 0x000e62000021f000 */
[----:B0-----:R-:W-:Y:S02]  /*0cf0*/  R2UR UR23, R0 ;  /* 0x00000000001772ca */ /* 0x001fe400000e0000 */
[----:B------:R-:W-:-:S05]  /*0d00*/  IABS R0, UR7 ;  /* 0x0000000700007c13 */ /* 0x000fca0008000000 */
[----:B------:R-:W-:Y:S02]  /*0d10*/  IMAD.MOV R0, RZ, RZ, -R0 ;  /* 0x000000ffff007224 */ /* 0x000fe400078e0a00 */
[----:B-1----:R-:W-:Y:S02]  /*0d20*/  IMAD.MOV R3, RZ, RZ, -R9 ;  /* 0x000000ffff037224 */ /* 0x002fe400078e0a09 */
[----:B------:R-:W-:Y:S02]  /*0d30*/  IMAD.MOV.U32 R8, RZ, RZ, RZ ;  /* 0x000000ffff087224 */ /* 0x000fe400078e00ff */
[----:B------:R-:W-:Y:S01]  /*0d40*/  IMAD R3, R3, UR13, RZ ;  /* 0x0000000d03037c24 */ /* 0x000fe2000f8e02ff */
[----:B------:R-:W-:-:S03]  /*0d50*/  UIADD3 UR9, UPT, UPT, URZ, -UR23, URZ ;  /* 0x80000017ff097290 */ /* 0x000fc6000fffe0ff */
[----:B------:R-:W-:Y:S01]  /*0d60*/  IMAD.HI.U32 R3, R9, R3, R8 ;  /* 0x0000000309037227 */ /* 0x000fe200078e0008 */
[----:B------:R-:W-:-:S04]  /*0d70*/  UIMAD UR9, UR9, UR11, URZ ;  /* 0x0000000b090972a4 */ /* 0x000fc8000f8e02ff */
[----:B------:R-:W-:Y:S01]  /*0d80*/  UIMAD.WIDE.U32 UR22, UR23, UR9, UR22 ;  /* 0x00000009171672a5 */ /* 0x000fe2000f8e0016 */
[----:B------:R-:W-:-:S03]  /*0d90*/  IMAD.HI.U32 R9, R3, UR12, RZ ;  /* 0x0000000c03097c27 */ /* 0x000fc6000f8e00ff */
[----:B------:R-:W-:Y:S01]  /*0da0*/  UIMAD.WIDE.U32 UR22, UR23, UR12, URZ ;  /* 0x0000000c171672a5 */ /* 0x000fe2000f8e00ff */
[----:B------:R-:W-:Y:S02]  /*0db0*/  IMAD R0, R9, R0, UR12 ;  /* 0x0000000c09007e24 */ /* 0x000fe4000f8e0200 */
[----:B------:R-:W0:Y:S03]  /*0dc0*/  LDCU.U8 UR9, c[0x0][0x549] ;  /* 0x0000a920ff0977ac */ /* 0x000e260008000000 */
[----:B------:R-:W-:Y:S01]  /*0dd0*/  ISETP.LT.U32.AND P1, PT, R0, UR13, PT ;  /* 0x0000000d00007c0c */ /* 0x000fe2000bf21070 */
[----:B------:R-:W-:Y:S02]  /*0de0*/  UMOV UR15, UR23 ;  /* 0x00000017000f7c82 */ /* 0x000fe40008000000 */
[----:B------:R-:W-:-:S04]  /*0df0*/  UIADD3 UR10, UPT, UPT, -UR15, URZ, URZ ;  /* 0x000000ff0f0a7290 */ /* 0x000fc8000fffe1ff */
[----:B------:R-:W-:-:S04]  /*0e00*/  UIMAD UR10, UR11, UR10, UR12 ;  /* 0x0000000a0b0a72a4 */ /* 0x000fc8000f8e020c */
[----:B------:R-:W-:Y:S02]  /*0e10*/  UISETP.GT.U32.AND UP1, UPT, UR11, UR10, UPT ;  /* 0x0000000a0b00728c */ /* 0x000fe4000bf24070 */
[----:B------:R-:W-:Y:S02]  /*0e20*/  @!P1 VIADD R0, R0, -UR13 ;  /* 0x8000000d00009c36 */ /* 0x000fe40008000000 */
[----:B------:R-:W-:Y:S01]  /*0e30*/  @!P1 VIADD R9, R9, 0x1 ;  /* 0x0000000109099836 */ /* 0x000fe20000000000 */
[----:B------:R-:W-:Y:S01]  /*0e40*/  ISETP.NE.AND P1, PT, RZ, UR7, PT ;  /* 0x00000007ff007c0c */ /* 0x000fe2000bf25270 */
[----:B0-----:R-:W-:Y:S01]  /*0e50*/  UISETP.NE.AND UP0, UPT, UR9, URZ, UPT ;  /* 0x000000ff0900728c */ /* 0x001fe2000bf05270 */
[----:B------:R-:W-:-:S03]  /*0e60*/  ISETP.GE.U32.AND P2, PT, R0, UR13, PT ;  /* 0x0000000d00007c0c */ /* 0x000fc6000bf46070 */
[----:B------:R-:W-:Y:S02]  /*0e70*/  USEL UR5, UR5, 0x1, !UP0 ;  /* 0x0000000105057887 */ /* 0x000fe4000c000000 */
[----:B------:R-:W-:Y:S02]  /*0e80*/  @!UP1 UIADD3 UR10, UPT, UPT, UR10, -UR11, URZ ;  /* 0x8000000b0a0a9290 */ /* 0x000fe4000fffe0ff */
[----:B------:R-:W-:Y:S02]  /*0e90*/  UISETP.GE.AND UP0, UPT, UR6, URZ, UPT ;  /* 0x000000ff0600728c */ /* 0x000fe4000bf06270 */
[----:B------:R-:W-:Y:S02]  /*0ea0*/  UISETP.GE.U32.AND UP3, UPT, UR10, UR11, UPT ;  /* 0x0000000b0a00728c */ /* 0x000fe4000bf66070 */
[----:B------:R-:W-:Y:S02]  /*0eb0*/  @!UP1 UIADD3 UR15, UPT, UPT, UR15, 0x1, URZ ;  /* 0x000000010f0f9890 */ /* 0x000fe4000fffe0ff */
[----:B------:R-:W-:Y:S01]  /*0ec0*/  @P2 VIADD R9, R9, 0x1 ;  /* 0x0000000109092836 */ /* 0x000fe20000000000 */
[----:B------:R-:W-:-:S02]  /*0ed0*/  UISETP.NE.AND UP1, UPT, UR8, URZ, UPT ;  /* 0x000000ff0800728c */ /* 0x000fc4000bf25270 */
[----:B------:R-:W-:Y:S01]  /*0ee0*/  USHF.R.S32.HI UR8, URZ, 0x1f, UR7 ;  /* 0x0000001fff087899 */ /* 0x000fe20008011407 */
[----:B------:R-:W-:Y:S01]  /*0ef0*/  @!P0 IMAD.MOV R9, RZ, RZ, -R9 ;  /* 0x000000ffff098224 */ /* 0x000fe200078e0a09 */
[----:B------:R-:W-:Y:S01]  /*0f00*/  @!P1 LOP3.LUT R9, RZ, UR13, RZ, 0x33, !PT ;  /* 0x0000000dff099c12 */ /* 0x000fe2000f8e33ff */
[----:B------:R-:W-:Y:S02]  /*0f10*/  USEL UR6, URZ, 0x1, !UP1 ;  /* 0x00000001ff067887 */ /* 0x000fe4000c800000 */
[----:B------:R-:W-:Y:S01]  /*0f20*/  @UP3 UIADD3 UR15, UPT, UPT, UR15, 0x1, URZ ;  /* 0x000000010f0f3890 */ /* 0x000fe2000fffe0ff */
[----:B------:R-:W-:Y:S01]  /*0f30*/  ISETP.LT.U32.AND P0, PT, R14, R9, PT ;  /* 0x000000090e00720c */ /* 0x000fe20003f01070 */
[----:B------:R-:W-:Y:S01]  /*0f40*/  ULOP3.LUT UR6, UR8, UR6, URZ, 0xfc, !UPT ;  /* 0x0000000608067292 */ /* 0x000fe2000f8efcff */
[----:B------:R-:W-:Y:S01]  /*0f50*/  SHF.R.S32.HI R3, RZ, 0x1f, R9 ;  /* 0x0000001fff037819 */ /* 0x000fe20000011409 */
[----:B------:R-:W-:Y:S02]  /*0f60*/  @!UP0 UIADD3 UR15, UPT, UPT, -UR15, URZ, URZ ;  /* 0x000000ff0f0f8290 */ /* 0x000fe4000fffe1ff */
[----:B------:R-:W-:Y:S01]  /*0f70*/  @!UP2 ULOP3.LUT UR15, URZ, UR4, URZ, 0x33, !UPT ;  /* 0x00000004ff0fa292 */ /* 0x000fe2000f8e33ff */
[----:B------:R-:W-:-:S04]  /*0f80*/  ISETP.LT.AND.EX P0, PT, R15, R3, PT, P0 ;  /* 0x000000030f00720c */ /* 0x000fc80003f01300 */
[C---:B------:R-:W-:Y:S02]  /*0f90*/  SEL R3, R15.reuse, R3, P0 ;  /* 0x000000030f037207 */ /* 0x040fe40000000000 */
[----:B------:R-:W-:Y:S02]  /*0fa0*/  SEL R9, R14, R9, P0 ;  /* 0x000000090e097207 */ /* 0x000fe40000000000 */
        /* <DEDUP_REMOVED lines=23> */
.L_x_9:
[----:B------:R-:W-:Y:S01]  /*1120*/  IMAD.MOV.U32 R16, RZ, RZ, R14 ;  /* 0x000000ffff107224 */ /* 0x000fe200078e000e */
[----:B------:R-:W-:Y:S01]  /*1130*/  MOV R14, R9 ;  /* 0x00000009000e7202 */ /* 0x000fe20000000f00 */
[----:B------:R-:W-:Y:S01]  /*1140*/  IMAD.MOV.U32 R13, RZ, RZ, R3 ;  /* 0x000000ffff0d7224 */ /* 0x000fe200078e0003 */
[----:B------:R-:W-:Y:S02]  /*1150*/  MOV R12, 0x1170 ;  /* 0x00001170000c7802 */ /* 0x000fe40000000f00 */
[----:B------:R-:W-:Y:S05]  /*1160*/  CALL.REL.NOINC `($__internal_0_$__cuda_sm20_div_s64) ;  /* 0x0000003400e47944 */ /* 0x000fea0003c00000 */
[----:B------:R-:W-:Y:S02]  /*1170*/  MOV R34, R0 ;  /* 0x0000000000227202 */ /* 0x000fe40000000f00 */
[----:B------:R-:W-:Y:S02]  /*1180*/  MOV R35, R15 ;  /* 0x0000000f00237202 */ /* 0x000fe40000000f00 */
.L_x_10:
[----:B------:R-:W-:Y:S05]  /*1190*/  BSYNC.RECONVERGENT B0 ;  /* 0x0000000000007941 */ /* 0x000fea0003800200 */
.L_x_8:
[----:B------:R-:W-:Y:S01]  /*11a0*/  IABS R12, UR21 ;  /* 0x00000015000c7c13 */ /* 0x000fe20008000000 */
[----:B------:R-:W0:Y:S01]  /*11b0*/  LDC R5, c[0x0][0x434] ;  /* 0x00010d00ff057b82 */ /* 0x000e220000000800 */
[----:B------:R-:W-:Y:S01]  /*11c0*/  IABS R0, UR21 ;  /* 0x0000001500007c13 */ /* 0x000fe20008000000 */
[----:B------:R-:W-:Y:S01]  /*11d0*/  UIMAD UR5, UR15, UR5, URZ ;  /* 0x000000050f0572a4 */ /* 0x000fe2000f8e02ff */
[----:B------:R-:W1:Y:S01]  /*11e0*/  I2F.RP R13, R12 ;  /* 0x0000000c000d7306 */ /* 0x000e620000209400 */
[----:B------:R-:W-:Y:S02]  /*11f0*/  BSSY.RECONVERGENT B0, `(.L_x_11) ;  /* 0x000003b000007945 */ /* 0x000fe40003800200 */
[----:B------:R-:W-:Y:S01]  /*1200*/  IMAD.MOV R0, RZ, RZ, -R0 ;  /* 0x000000ffff007224 */ /* 0x000fe200078e0a00 */
[----:B------:R-:W-:-:S04]  /*1210*/  UIMAD UR6, UR6, UR5, URZ ;  /* 0x00000005060672a4 */ /* 0x000fc8000f8e02ff */
[----:B-1----:R-:W1:Y:S01]  /*1220*/  MUFU.RCP R14, R13 ;  /* 0x0000000d000e7308 */ /* 0x002e620000001000 */
[----:B0-----:R-:W-:-:S04]  /*1230*/  IADD3 R5, PT, PT, R5, -0x1, R12 ;  /* 0xffffffff05057810 */ /* 0x001fc80007ffe00c */
[----:B------:R-:W-:Y:S01]  /*1240*/  IABS R2, R5 ;  /* 0x0000000500027213 */ /* 0x000fe20000000000 */
[----:B-1----:R-:W-:-:S04]  /*1250*/  VIADD R14, R14, 0xffffffe ;  /* 0x0ffffffe0e0e7836 */ /* 0x002fc80000000000 */
[----:B------:R-:W0:Y:S02]  /*1260*/  F2I.FTZ.U32.TRUNC.NTZ R15, R14 ;  /* 0x0000000e000f7305 */ /* 0x000e24000021f000 */
[----:B0-----:R-:W-:Y:S02]  /*1270*/  IMAD.MOV R11, RZ, RZ, -R15 ;  /* 0x000000ffff0b7224 */ /* 0x001fe400078e0a0f */
[----:B------:R-:W-:Y:S02]  /*1280*/  IMAD.MOV.U32 R14, RZ, RZ, RZ ;  /* 0x000000ffff0e7224 */ /* 0x000fe400078e00ff */
[----:B------:R-:W-:-:S04]  /*1290*/  IMAD R8, R11, R12, RZ ;  /* 0x0000000c0b087224 */ /* 0x000fc800078e02ff */
[----:B------:R-:W-:-:S06]  /*12a0*/  IMAD.HI.U32 R8, R15, R8, R14 ;  /* 0x000000080f087227 */ /* 0x000fcc00078e000e */
[----:B------:R-:W-:-:S04]  /*12b0*/  IMAD.HI.U32 R11, R8, R2, RZ ;  /* 0x00000002080b7227 */ /* 0x000fc800078e00ff */
[----:B------:R-:W-:Y:S01]  /*12c0*/  IMAD R13, R11, R0, R2 ;  /* 0x000000000b0d7224 */ /* 0x000fe200078e0202 */
[----:B------:R-:W-:-:S04]  /*12d0*/  LOP3.LUT R0, R5, R12, RZ, 0x3c, !PT ;  /* 0x0000000c05007212 */ /* 0x000fc800078e3cff */
[----:B------:R-:W-:Y:S02]  /*12e0*/  ISETP.GT.U32.AND P1, PT, R12, R13, PT ;  /* 0x0000000d0c00720c */ /* 0x000fe40003f24070 */
[----:B------:R-:W-:-:S11]  /*12f0*/  ISETP.GE.AND P0, PT, R0, RZ, PT ;  /* 0x000000ff0000720c */ /* 0x000fd60003f06270 */
[----:B------:R-:W-:Y:S02]  /*1300*/  @!P1 IMAD.IADD R13, R13, 0x1, -R12 ;  /* 0x000000010d0d9824 */ /* 0x000fe400078e0a0c */
[----:B------:R-:W-:Y:S01]  /*1310*/  @!P1 VIADD R11, R11, 0x1 ;  /* 0x000000010b0b9836 */ /* 0x000fe20000000000 */
[----:B------:R-:W-:Y:S02]  /*1320*/  ISETP.NE.AND P1, PT, RZ, UR21, PT ;  /* 0x00000015ff007c0c */ /* 0x000fe4000bf25270 */
[----:B------:R-:W-:-:S13]  /*1330*/  ISETP.GE.U32.AND P2, PT, R13, R12, PT ;  /* 0x0000000c0d00720c */ /* 0x000fda0003f46070 */
[----:B------:R-:W-:-:S04]  /*1340*/  @P2 VIADD R11, R11, 0x1 ;  /* 0x000000010b0b2836 */ /* 0x000fc80000000000 */
[----:B------:R-:W-:Y:S01]  /*1350*/  @!P0 IMAD.MOV R11, RZ, RZ, -R11 ;  /* 0x000000ffff0b8224 */ /* 0x000fe200078e0a0b */
[----:B------:R-:W-:-:S04]  /*1360*/  @!P1 LOP3.LUT R11, RZ, R12, RZ, 0x33, !PT ;  /* 0x0000000cff0b9212 */ /* 0x000fc800078e33ff */
        /* <DEDUP_REMOVED lines=28> */
.L_x_12:
[----:B------:R-:W-:Y:S01]  /*1530*/  IMAD.MOV.U32 R16, RZ, RZ, R6 ;  /* 0x000000ffff107224 */ /* 0x000fe200078e0006 */
[----:B------:R-:W-:Y:S01]  /*1540*/  MOV R15, R7 ;  /* 0x00000007000f7202 */ /* 0x000fe20000000f00 */
[----:B------:R-:W-:Y:S01]  /*1550*/  IMAD.MOV.U32 R14, RZ, RZ, R8 ;  /* 0x000000ffff0e7224 */ /* 0x000fe200078e0008 */
[----:B------:R-:W-:Y:S02]  /*1560*/  MOV R12, 0x1580 ;  /* 0x00001580000c7802 */ /* 0x000fe40000000f00 */
[----:B------:R-:W-:Y:S05]  /*1570*/  CALL.REL.NOINC `($__internal_0_$__cuda_sm20_div_s64) ;  /* 0x0000003000e07944 */ /* 0x000fea0003c00000 */
[----:B------:R-:W-:Y:S02]  /*1580*/  MOV R28, R0 ;  /* 0x00000000001c7202 */ /* 0x000fe40000000f00 */
[----:B------:R-:W-:Y:S02]  /*1590*/  MOV R29, R15 ;  /* 0x0000000f001d7202 */ /* 0x000fe40000000f00 */
.L_x_13:
[----:B------:R-:W-:Y:S05]  /*15a0*/  BSYNC.RECONVERGENT B0 ;  /* 0x0000000000007941 */ /* 0x000fea0003800200 */
.L_x_11:
[----:B------:R-:W0:Y:S01]  /*15b0*/  S2R R18, SR_TID.X ;  /* 0x0000000000127919 */ /* 0x000e220000002100 */
[----:B------:R-:W-:Y:S01]  /*15c0*/  UIADD3 UR8, UP0, UPT, UR20, -UR19, URZ ;  /* 0x8000001314087290 */ /* 0x000fe2000ff1e0ff */
[----:B------:R-:W1:Y:S03]  /*15d0*/  LDCU UR4, c[0x0][0x534] ;  /* 0x0000a680ff0477ac */ /* 0x000e660008000800 */
[----:B------:R-:W-:Y:S01]  /*15e0*/  UIADD3.X UR5, UPT, UPT, UR14, -0x1, URZ, UP0, !UPT ;  /* 0xffffffff0e057890 */ /* 0x000fe200087fe4ff */
[----:B------:R-:W2:Y:S05]  /*15f0*/  LDCU.64 UR10, c[0x0][0x358] ;  /* 0x00006b00ff0a77ac */ /* 0x000eaa0008000a00 */
[----:B------:R-:W-:Y:S01]  /*1600*/  IMAD.U32 R0, RZ, RZ, UR5 ;  /* 0x00000005ff007e24 */ /* 0x000fe2000f8e00ff */
[----:B0-----:R-:W-:-:S02]  /*1610*/  LOP3.LUT R19, R18, 0x3, RZ, 0xc0, !PT ;  /* 0x0000000312137812 */ /* 0x001fc400078ec0ff */
[----:B------:R-:W-:Y:S02]  /*1620*/  SHF.R.U32.HI R20, RZ, 0x2, R18 ;  /* 0x00000002ff147819 */ /* 0x000fe40000011612 */
[----:B------:R-:W-:-:S03]  /*1630*/  ISETP.LT.U32.AND P3, PT, R19, UR8, PT ;  /* 0x0000000813007c0c */ /* 0x000fc6000bf61070 */
[----:B------:R-:W-:Y:S01]  /*1640*/  VIADD R2, R20, 0x40 ;  /* 0x0000004014027836 */ /* 0x000fe20000000000 */
[----:B------:R-:W-:Y:S01]  /*1650*/  ISETP.GT.AND.EX P3, PT, R0, RZ, PT, P3 ;  /* 0x000000ff0000720c */ /* 0x000fe20003f64330 */
[C---:B------:R-:W-:Y:S02]  /*1660*/  VIADD R11, R20.reuse, 0x20 ;  /* 0x00000020140b7836 */ /* 0x040fe40000000000 */
[C---:B------:R-:W-:Y:S01]  /*1670*/  VIADD R0, R20.reuse, 0x60 ;  /* 0x0000006014007836 */ /* 0x040fe20000000000 */
[----:B-1----:R-:W-:Y:S02]  /*1680*/  ISETP.GE.OR P6, PT, R20, UR4, !P3 ;  /* 0x0000000414007c0c */ /* 0x002fe4000dfc6670 */
[----:B------:R-:W-:Y:S02]  /*1690*/  ISETP.GE.OR P4, PT, R2, UR4, !P3 ;  /* 0x0000000402007c0c */ /* 0x000fe4000df86670 */
[----:B------:R-:W-:Y:S02]  /*16a0*/  ISETP.GE.OR P5, PT, R11, UR4, !P3 ;  /* 0x000000040b007c0c */ /* 0x000fe4000dfa6670 */
[----:B------:R-:W-:-:S07]  /*16b0*/  ISETP.GE.OR P3, PT, R0, UR4, !P3 ;  /* 0x0000000400007c0c */ /* 0x000fce000df66670 */
[----:B------:R-:W0:Y:S01]  /*16c0*/  @!P6 LDC.64 R16, c[0x0][0x428] ;  /* 0x00010a00ff10eb82 */ /* 0x000e220000000a00 */
[C---:B------:R-:W-:Y:S02]  /*16d0*/  @!P6 IADD3 R24, P0, PT, R19.reuse, UR19, RZ ;  /* 0x000000131318ec10 */ /* 0x040fe4000ff1e0ff */
[C---:B------:R-:W-:Y:S02]  /*16e0*/  @!P4 IADD3 R26, P1, PT, R19.reuse, UR19, RZ ;  /* 0x00000013131acc10 */ /* 0x040fe4000ff3e0ff */
[----:B------:R-:W-:Y:S02]  /*16f0*/  @!P6 IADD3.X R25, PT, PT, RZ, RZ, RZ, P0, !PT ;  /* 0x000000ffff19e210 */ /* 0x000fe400007fe4ff */
[----:B------:R-:W-:Y:S01]  /*1700*/  @!P5 IADD3 R30, P2, PT, R19, UR19, RZ ;  /* 0x00000013131edc10 */ /* 0x000fe2000ff5e0ff */
[----:B------:R-:W1:Y:S01]  /*1710*/  @!P4 LDC.64 R12, c[0x0][0x428] ;  /* 0x00010a00ff0ccb82 */ /* 0x000e620000000a00 */
[----:B------:R-:W-:Y:S02]  /*1720*/  @!P4 IMAD.X R27, RZ, RZ, RZ, P1 ;  /* 0x000000ffff1bc224 */ /* 0x000fe400008e06ff */
[----:B------:R-:W-:-:S04]  /*1730*/  @!P6 IMAD.WIDE.U32 R24, R20, UR20, R24 ;  /* 0x000000141418ec25 */ /* 0x000fc8000f8e0018 */
[----:B------:R-:W-:Y:S01]  /*1740*/  @!P6 IMAD R22, R20, UR14, R25 ;  /* 0x0000000e1416ec24 */ /* 0x000fe2000f8e0219 */
[----:B------:R-:W3:Y:S01]  /*1750*/  @!P5 LDC.64 R14, c[0x0][0x428] ;  /* 0x00010a00ff0edb82 */ /* 0x000ee20000000a00 */
[----:B------:R-:W-:-:S07]  /*1760*/  @!P5 IMAD.X R31, RZ, RZ, RZ, P2 ;  /* 0x000000ffff1fd224 */ /* 0x000fce00010e06ff */
[----:B------:R-:W4:Y:S01]  /*1770*/  @!P3 LDC.64 R6, c[0x0][0x428] ;  /* 0x00010a00ff06bb82 */ /* 0x000f220000000a00 */
[----:B0-----:R-:W-:Y:S01]  /*1780*/  @!P6 LEA R32, P0, R24, R16, 0x2 ;  /* 0x000000101820e211 */ /* 0x001fe200078010ff */
[----:B------:R-:W-:-:S03]  /*1790*/  @!P4 IMAD.WIDE.U32 R26, R2, UR20, R26 ;  /* 0x00000014021acc25 */ /* 0x000fc6000f8e001a */
[----:B------:R-:W-:Y:S01]  /*17a0*/  @!P6 LEA.HI.X R33, R24, R17, R22, 0x2, P0 ;  /* 0x000000111821e211 */ /* 0x000fe200000f1416 */
[----:B------:R-:W-:Y:S01]  /*17b0*/  @!P5 IMAD.WIDE.U32 R30, R11, UR20, R30 ;  /* 0x000000140b1edc25 */ /* 0x000fe2000f8e001e */
[----:B------:R-:W-:-:S03]  /*17c0*/  @!P3 IADD3 R24, P0, PT, R19, UR19, RZ ;  /* 0x000000131318bc10 */ /* 0x000fc6000ff1e0ff */
[----:B------:R-:W-:Y:S02]  /*17d0*/  IMAD.MOV.U32 R16, RZ, RZ, -0x800000 ;  /* 0xff800000ff107424 */ /* 0x000fe400078e00ff */
[----:B------:R-:W-:Y:S01]  /*17e0*/  @!P3 IMAD.X R25, RZ, RZ, RZ, P0 ;  /* 0x000000ffff19b224 */ /* 0x000fe200000e06ff */
[----:B-1----:R-:W-:Y:S01]  /*17f0*/  @!P4 LEA R12, P1, R26, R12, 0x2 ;  /* 0x0000000c1a0cc211 */ /* 0x002fe200078210ff */
[----:B------:R-:W-:Y:S02]  /*1800*/  @!P4 IMAD R2, R2, UR14, R27 ;  /* 0x0000000e0202cc24 */ /* 0x000fe4000f8e021b */
[----:B------:R-:W-:Y:S01]  /*1810*/  @!P3 IMAD.WIDE.U32 R24, R0, UR20, R24 ;  /* 0x000000140018bc25 */ /* 0x000fe2000f8e0018 */
[----:B---3--:R-:W-:Y:S01]  /*1820*/  @!P5 LEA R14, P2, R30, R14, 0x2 ;  /* 0x0000000e1e0ed211 */ /* 0x008fe200078410ff */
[----:B--2---:R-:W2:Y:S01]  /*1830*/  @!P6 LDG.E R16, desc[UR10][R32.64] ;  /* 0x0000000a2010e981 */ /* 0x004ea2000c1e1900 */
[----:B------:R-:W-:Y:S01]  /*1840*/  @!P4 LEA.HI.X R13, R26, R13, R2, 0x2, P1 ;  /* 0x0000000d1a0dc211 */ /* 0x000fe200008f1402 */
[----:B------:R-:W-:Y:S01]  /*1850*/  @!P5 IMAD R22, R11, UR14, R31 ;  /* 0x0000000e0b16dc24 */ /* 0x000fe2000f8e021f */
[----:B------:R-:W-:Y:S01]  /*1860*/  MOV R2, 0xff800000 ;  /* 0xff80000000027802 */ /* 0x000fe20000000f00 */
[----:B------:R-:W-:Y:S01]  /*1870*/  @!P3 IMAD R0, R0, UR14, R25 ;  /* 0x0000000e0000bc24 */ /* 0x000fe2000f8e0219 */
[----:B----4-:R-:W-:Y:S01]  /*1880*/  @!P3 LEA R6, P0, R24, R6, 0x2 ;  /* 0x000000061806b211 */ /* 0x010fe200078010ff */
[----:B------:R-:W-:Y:S01]  /*1890*/  IMAD.MOV.U32 R11, RZ, RZ, -0x800000 ;  /* 0xff800000ff0b7424 */ /* 0x000fe200078e00ff */
[----:B------:R-:W-:-:S02]  /*18a0*/  @!P5 LEA.HI.X R15, R30, R15, R22, 0x2, P2 ;  /* 0x0000000f1e0fd211 */ /* 0x000fc400010f1416 */
[----:B------:R-:W-:Y:S01]  /*18b0*/  @!P3 LEA.HI.X R7, R24, R7, R0, 0x2, P0 ;  /* 0x000000071807b211 */ /* 0x000fe200000f1400 */
[----:B------:R-:W-:Y:S02]  /*18c0*/  IMAD.MOV.U32 R0, RZ, RZ, -0x800000 ;  /* 0xff800000ff007424 */ /* 0x000fe400078e00ff */
[----:B------:R0:W3:Y:S04]  /*18d0*/  @!P5 LDG.E R2, desc[UR10][R14.64] ;  /* 0x0000000a0e02d981 */ /* 0x0000e8000c1e1900 */
[----:B------:R1:W4:Y:S04]  /*18e0*/  @!P4 LDG.E R11, desc[UR10][R12.64] ;  /* 0x0000000a0c0bc981 */ /* 0x000328000c1e1900 */
[----:B------:R5:W4:Y:S01]  /*18f0*/  @!P3 LDG.E R0, desc[UR10][R6.64] ;  /* 0x0000000a0600b981 */ /* 0x000b22000c1e1900 */
[----:B------:R-:W5:Y:S01]  /*1900*/  S2UR UR4, SR_CgaCtaId ;  /* 0x00000000000479c3 */ /* 0x000f620000008800 */
[C---:B------:R-:W-:Y:S01]  /*1910*/  ISETP.GT.U32.AND P2, PT, R18.reuse, 0x17f, PT ;  /* 0x0000017f1200780c */ /* 0x040fe20003f44070 */
[----:B------:R-:W-:Y:S01]  /*1920*/  UMOV UR5, 0x400 ;  /* 0x0000040000057882 */ /* 0x000fe20000000000 */
[C---:B------:R-:W-:Y:S01]  /*1930*/  ISETP.GT.U32.AND P1, PT, R18.reuse, 0xff, PT ;  /* 0x000000ff1200780c */ /* 0x040fe20003f24070 */
[----:B------:R-:W-:Y:S01]  /*1940*/  IMAD.MOV.U32 R22, RZ, RZ, -0x800000 ;  /* 0xff800000ff167424 */ /* 0x000fe200078e00ff */
[C---:B------:R-:W-:Y:S01]  /*1950*/  ISETP.GT.U32.AND P0, PT, R18.reuse, 0x7f, PT ;  /* 0x0000007f1200780c */ /* 0x040fe20003f04070 */
[----:B------:R-:W-:Y:S01]  /*1960*/  IMAD.MOV.U32 R25, RZ, RZ, -0x800000 ;  /* 0xff800000ff197424 */ /* 0x000fe200078e00ff */
[C---:B------:R-:W-:Y:S01]  /*1970*/  ISETP.GT.U32.AND P3, PT, R18.reuse, 0x1ff, PT ;  /* 0x000001ff1200780c */ /* 0x040fe20003f64070 */
[----:B------:R-:W-:Y:S01]  /*1980*/  IMAD.MOV.U32 R23, RZ, RZ, -0x800000 ;  /* 0xff800000ff177424 */ /* 0x000fe200078e00ff */
[C---:B------:R-:W-:Y:S01]  /*1990*/  LOP3.LUT P4, RZ, R18.reuse, 0x380, RZ, 0xc0, !PT ;  /* 0x0000038012ff7812 */ /* 0x040fe2000788c0ff */
[----:B------:R-:W-:Y:S01]  /*19a0*/  BSSY.RECONVERGENT B1, `(.L_x_14) ;  /* 0x00001cc000017945 */ /* 0x000fe20003800200 */
[----:B------:R-:W-:-:S02]  /*19b0*/  LOP3.LUT R26, R18, 0x1f, RZ, 0xc0, !PT ;  /* 0x0000001f121a7812 */ /* 0x000fc400078ec0ff */
[----:B------:R-:W-:Y:S01]  /*19c0*/  MOV R27, 0xff800000 ;  /* 0xff800000001b7802 */ /* 0x000fe20000000f00 */
[C---:B------:R-:W-:Y:S02]  /*19d0*/  @!P2 IMAD.SHL.U32 R21, R18.reuse, 0x4, RZ ;  /* 0x000000041215a824 */ /* 0x040fe400078e00ff */
[C---:B------:R-:W-:Y:S02]  /*19e0*/  @!P1 IMAD.SHL.U32 R17, R18.reuse, 0x4, RZ ;  /* 0x0000000412119824 */ /* 0x040fe400078e00ff */
[----:B0-----:R-:W-:-:S03]  /*19f0*/  @!P0 SHF.L.U32 R14, R18, 0x2, RZ ;  /* 0x00000002120e8819 */ /* 0x001fc600000006ff */
[----:B------:R-:W-:Y:S02]  /*1a00*/  @!P1 LOP3.LUT R17, R17, 0xc, RZ, 0xc0, !PT ;  /* 0x0000000c11119812 */ /* 0x000fe400078ec0ff */
[----:B-1----:R-:W-:Y:S01]  /*1a10*/  @!P0 LOP3.LUT R13, R14, 0xc, RZ, 0xc0, !PT ;  /* 0x0000000c0e0d8812 */ /* 0x002fe200078ec0ff */
[----:B-----5:R-:W-:Y:S01]  /*1a20*/  ULEA UR4, UR4, UR5, 0x18 ;  /* 0x0000000504047291 */ /* 0x020fe2000f8ec0ff */
[----:B------:R-:W-:Y:S01]  /*1a30*/  @!P2 LOP3.LUT R7, R21, 0xc, RZ, 0xc0, !PT ;  /* 0x0000000c1507a812 */ /* 0x000fe200078ec0ff */
[----:B------:R-:W-:Y:S01]  /*1a40*/  IMAD.MOV.U32 R14, RZ, RZ, RZ ;  /* 0x000000ffff0e7224 */ /* 0x000fe200078e00ff */
[----:B------:R-:W-:-:S03]  /*1a50*/  SHF.R.U32.HI R21, RZ, 0x5, R18 ;  /* 0x00000005ff157819 */ /* 0x000fc60000011612 */
[----:B------:R-:W-:Y:S01]  /*1a60*/  LEA R15, R19, UR4, 0x2 ;  /* 0x00000004130f7c11 */ /* 0x000fe2000f8e10ff */
[----:B------:R-:W-:Y:S02]  /*1a70*/  @!P2 VIADD R7, R7, UR4 ;  /* 0x000000040707ac36 */ /* 0x000fe40008000000 */
[----:B------:R-:W-:Y:S02]  /*1a80*/  @!P1 VIADD R17, R17, UR4 ;  /* 0x0000000411119c36 */ /* 0x000fe40008000000 */
[----:B------:R-:W-:Y:S02]  /*1a90*/  @!P0 VIADD R13, R13, UR4 ;  /* 0x000000040d0d8c36 */ /* 0x000fe40008000000 */
[C---:B------:R-:W-:Y:S02]  /*1aa0*/  IMAD R15, R20.reuse, 0x14, R15 ;  /* 0x00000014140f7824 */ /* 0x040fe400078e020f */
[C---:B------:R-:W-:Y:S02]  /*1ab0*/  @!P2 IMAD R7, R20.reuse, 0x14, R7 ;  /* 0x000000141407a824 */ /* 0x040fe400078e0207 */
[C---:B------:R-:W-:Y:S01]  /*1ac0*/  @!P1 IMAD R6, R20.reuse, 0x14, R17 ;  /* 0x0000001414069824 */ /* 0x040fe200078e0211 */
[----:B------:R-:W-:Y:S01]  /*1ad0*/  LEA R17, R21, UR4, 0x2 ;  /* 0x0000000415117c11 */ /* 0x000fe2000f8e10ff */
[----:B------:R-:W-:Y:S01]  /*1ae0*/  @!P0 IMAD R13, R20, 0x14, R13 ;  /* 0x00000014140d8824 */ /* 0x000fe200078e020d */
[----:B------:R-:W-:-:S03]  /*1af0*/  USHF.R.S32.HI UR4, URZ, 0x1f, UR21 ;  /* 0x0000001fff047899 */ /* 0x000fc60008011415 */
[----:B------:R-:W-:Y:S01]  /*1b00*/  IMAD R24, R26, 0x14, R17 ;  /* 0x000000141a187824 */ /* 0x000fe200078e0211 */
[----:B------:R-:W-:Y:S01]  /*1b10*/  ULOP3.LUT UR4, UR4, 0x1, URZ, 0xfc, !UPT ;  /* 0x0000000104047892 */ /* 0x000fe2000f8efcff */
[----:B--2---:R-:W-:Y:S04]  /*1b20*/  @!P3 STS [R15], R16 ;  /* 0x000000100f00b388 */ /* 0x004fe80000000800 */
[----:B---3--:R0:W-:Y:S04]  /*1b30*/  @!P2 STS [R7+0x280], R2 ;  /* 0x000280020700a388 */ /* 0x0081e80000000800 */
[----:B----4-:R1:W-:Y:S04]  /*1b40*/  @!P1 STS [R6+0x500], R11 ;  /* 0x0005000b06009388 */ /* 0x0103e80000000800 */
[----:B------:R2:W-:Y:S01]  /*1b50*/  @!P0 STS [R13+0x780], R0 ;  /* 0x000780000d008388 */ /* 0x0005e20000000800 */
[----:B------:R-:W-:Y:S08]  /*1b60*/  BAR.SYNC.DEFER_BLOCKING 0x0 ;  /* 0x0000000000007b1d */ /* 0x000ff00000010000 */
[----:B0-----:R-:W1:Y:S01]  /*1b70*/  LDC R2, c[0x0][0x434] ;  /* 0x00010d00ff027b82 */ /* 0x001e620000000800 */
[----:B------:R-:W-:Y:S04]  /*1b80*/  @!P4 LDS R27, [R24] ;  /* 0x00000000181bc984 */ /* 0x000fe80000000800 */
[----:B------:R-:W-:Y:S04]  /*1b90*/  @!P4 LDS R22, [R24+0x280] ;  /* 0x000280001816c984 */ /* 0x000fe80000000800 */
[----:B------:R-:W0:Y:S04]  /*1ba0*/  @!P4 LDS R25, [R24+0x500] ;  /* 0x000500001819c984 */ /* 0x000e280000000800 */
[----:B------:R-:W3:Y:S01]  /*1bb0*/  @!P4 LDS R23, [R24+0x780] ;  /* 0x000780001817c984 */ /* 0x000ee20000000800 */
[----:B-1----:R-:W-:-:S04]  /*1bc0*/  IABS R6, R2 ;  /* 0x0000000200067213 */ /* 0x002fc80000000000 */
[----:B--2---:R-:W1:Y:S08]  /*1bd0*/  I2F.RP R13, R6 ;  /* 0x00000006000d7306 */ /* 0x004e700000209400 */
[----:B-1----:R-:W1:Y:S01]  /*1be0*/  MUFU.RCP R15, R13 ;  /* 0x0000000d000f7308 */ /* 0x002e620000001000 */
[----:B0-----:R-:W-:Y:S02]  /*1bf0*/  FMNMX3.FTZ R0, R27, R22, R25, !PT ;  /* 0x000000161b007276 */ /* 0x001fe40007810019 */
[----:B-1----:R-:W-:-:S02]  /*1c00*/  IADD3 R15, PT, PT, R15, 0xffffffe, RZ ;  /* 0x0ffffffe0f0f7810 */ /* 0x002fc40007ffe0ff */
[----:B---3--:R-:W-:-:S04]  /*1c10*/  FMNMX.FTZ R7, R0, R23, !PT ;  /* 0x0000001700077209 */ /* 0x008fc80007810000 */
[----:B------:R-:W0:Y:S01]  /*1c20*/  F2I.FTZ.U32.TRUNC.NTZ R15, R15 ;  /* 0x0000000f000f7305 */ /* 0x000e22000021f000 */
[----:B------:R-:W1:Y:S02]  /*1c30*/  SHFL.BFLY PT, R0, R7, 0x10, 0x1f ;  /* 0x0e001f0007007f89 */ /* 0x000e6400000e0000 */
[----:B-1----:R-:W-:-:S05]  /*1c40*/  FMNMX.FTZ R0, R7, R0, !PT ;  /* 0x0000000007007209 */ /* 0x002fca0007810000 */
[----:B------:R-:W1:Y:S02]  /*1c50*/  SHFL.BFLY PT, R11, R0, 0x8, 0x1f ;  /* 0x0d001f00000b7f89 */ /* 0x000e6400000e0000 */
[----:B-1----:R-:W-:-:S05]  /*1c60*/  FMNMX.FTZ R11, R0, R11, !PT ;  /* 0x0000000b000b7209 */ /* 0x002fca0007810000 */
[----:B------:R-:W1:Y:S02]  /*1c70*/  SHFL.BFLY PT, R16, R11, 0x4, 0x1f ;  /* 0x0c801f000b107f89 */ /* 0x000e6400000e0000 */
[----:B-1----:R-:W-:Y:S01]  /*1c80*/  FMNMX.FTZ R16, R11, R16, !PT ;  /* 0x000000100b107209 */ /* 0x002fe20007810000 */
[----:B0-----:R-:W-:-:S04]  /*1c90*/  IMAD.MOV R11, RZ, RZ, -R15 ;  /* 0x000000ffff0b7224 */ /* 0x001fc800078e0a0f */
[----:B------:R-:W0:Y:S01]  /*1ca0*/  SHFL.BFLY PT, R7, R16, 0x2, 0x1f ;  /* 0x0c401f0010077f89 */ /* 0x000e2200000e0000 */
[----:B------:R-:W-:Y:S01]  /*1cb0*/  IMAD R12, R11, R6, RZ ;  /* 0x000000060b0c7224 */ /* 0x000fe200078e02ff */
[----:B------:R-:W-:Y:S02]  /*1cc0*/  IABS R11, R5 ;  /* 0x00000005000b7213 */ /* 0x000fe40000000000 */
[----:B------:R-:W-:Y:S01]  /*1cd0*/  LOP3.LUT R5, R5, R2, RZ, 0x3c, !PT ;  /* 0x0000000205057212 */ /* 0x000fe200078e3cff */
[----:B------:R-:W-:-:S03]  /*1ce0*/  IMAD.HI.U32 R12, R15, R12, R14 ;  /* 0x0000000c0f0c7227 */ /* 0x000fc600078e000e */
[----:B------:R-:W-:-:S03]  /*1cf0*/  ISETP.GE.AND P1, PT, R5, RZ, PT ;  /* 0x000000ff0500720c */ /* 0x000fc60003f26270 */
[----:B------:R-:W-:-:S04]  /*1d00*/  IMAD.HI.U32 R14, R12, R11, RZ ;  /* 0x0000000b0c0e7227 */ /* 0x000fc800078e00ff */
[----:B------:R-:W-:-:S04]  /*1d10*/  IMAD.MOV R15, RZ, RZ, -R14 ;  /* 0x000000ffff0f7224 */ /* 0x000fc800078e0a0e */
[----:B------:R-:W-:Y:S01]  /*1d20*/  IMAD R15, R6, R15, R11 ;  /* 0x0000000f060f7224 */ /* 0x000fe200078e020b */
[----:B0-----:R-:W-:-:S05]  /*1d30*/  FMNMX.FTZ R7, R16, R7, !PT ;  /* 0x0000000710077209 */ /* 0x001fca0007810000 */
[----:B------:R-:W0:Y:S02]  /*1d40*/  SHFL.BFLY PT, R0, R7, 0x1, 0x1f ;  /* 0x0c201f0007007f89 */ /* 0x000e2400000e0000 */
[----:B0-----:R-:W-:-:S04]  /*1d50*/  FMNMX.FTZ R0, R7, R0, !PT ;  /* 0x0000000007007209 */ /* 0x001fc80007810000 */
[----:B------:R-:W-:-:S04]  /*1d60*/  FSETP.NEU.FTZ.AND P0, PT, R0, -INF , PT ;  /* 0xff8000000000780b */ /* 0x000fc80003f1d000 */
[----:B------:R-:W-:Y:S02]  /*1d70*/  FSEL R0, R0, RZ, P0 ;  /* 0x000000ff00007208 */ /* 0x000fe40000000000 */
[----:B------:R-:W-:-:S03]  /*1d80*/  ISETP.GT.U32.AND P0, PT, R6, R15, PT ;  /* 0x0000000f0600720c */ /* 0x000fc60003f04070 */
[C---:B------:R-:W-:Y:S01]  /*1d90*/  FADD.FTZ R13, -R0.reuse, R27 ;  /* 0x0000001b000d7221 */ /* 0x040fe20000010100 */
[C---:B------:R-:W-:Y:S01]  /*1da0*/  FADD.FTZ R12, -R0.reuse, R22 ;  /* 0x00000016000c7221 */ /* 0x040fe20000010100 */
[C---:B------:R-:W-:Y:S01]  /*1db0*/  FADD.FTZ R11, -R0.reuse, R25 ;  /* 0x00000019000b7221 */ /* 0x040fe20000010100 */
[----:B------:R-:W-:Y:S01]  /*1dc0*/  FADD.FTZ R7, -R0, R23 ;  /* 0x0000001700077221 */ /* 0x000fe20000010100 */
[----:B------:R-:W-:Y:S01]  /*1dd0*/  FMUL.FTZ R13, R13, 1.4426950216293334961 ;  /* 0x3fb8aa3b0d0d7820 */ /* 0x000fe20000410000 */
[----:B------:R-:W-:Y:S01]  /*1de0*/  FMUL.FTZ R12, R12, 1.4426950216293334961 ;  /* 0x3fb8aa3b0c0c7820 */ /* 0x000fe20000410000 */
[----:B------:R-:W-:Y:S01]  /*1df0*/  FMUL.FTZ R11, R11, 1.4426950216293334961 ;  /* 0x3fb8aa3b0b0b7820 */ /* 0x000fe20000410000 */
[----:B------:R-:W-:-:S03]  /*1e00*/  FMUL.FTZ R7, R7, 1.4426950216293334961 ;  /* 0x3fb8aa3b07077820 */ /* 0x000fc60000410000 */
[----:B------:R-:W-:Y:S01]  /*1e10*/  MUFU.EX2 R13, R13 ;  /* 0x0000000d000d7308 */ /* 0x000fe20000000800 */
[-C--:B------:R-:W-:Y:S01]  /*1e20*/  @!P0 IADD3 R15, PT, PT, R15, -R6.reuse, RZ ;  /* 0x800000060f0f8210 */ /* 0x080fe20007ffe0ff */
[----:B------:R-:W-:Y:S01]  /*1e30*/  @!P0 VIADD R14, R14, 0x1 ;  /* 0x000000010e0e8836 */ /* 0x000fe20000000000 */
[----:B------:R-:W-:Y:S02]  /*1e40*/  ISETP.NE.AND P0, PT, R2, RZ, PT ;  /* 0x000000ff0200720c */ /* 0x000fe40003f05270 */
[----:B------:R-:W-:-:S03]  /*1e50*/  ISETP.GE.U32.AND P2, PT, R15, R6, PT ;  /* 0x000000060f00720c */ /* 0x000fc60003f46070 */
[----:B------:R-:W0:Y:S08]  /*1e60*/  MUFU.EX2 R12, R12 ;  /* 0x0000000c000c7308 */ /* 0x000e300000000800 */
[----:B------:R-:W1:Y:S02]  /*1e70*/  MUFU.EX2 R11, R11 ;  /* 0x0000000b000b7308 */ /* 0x000e640000000800 */
[----:B------:R-:W-:-:S06]  /*1e80*/  @P2 VIADD R14, R14, 0x1 ;  /* 0x000000010e0e2836 */ /* 0x000fcc0000000000 */
[----:B------:R-:W2:Y:S01]  /*1e90*/  MUFU.EX2 R30, R7 ;  /* 0x00000007001e7308 */ /* 0x000ea20000000800 */
[----:B0-----:R-:W-:Y:S01]  /*1ea0*/  FADD.FTZ R12, R13, R12 ;  /* 0x0000000c0d0c7221 */ /* 0x001fe20000010000 */
[----:B------:R-:W-:-:S05]  /*1eb0*/  IMAD.MOV.U32 R13, RZ, RZ, R14 ;  /* 0x000000ffff0d7224 */ /* 0x000fca00078e000e */
[----:B------:R-:W-:Y:S01]  /*1ec0*/  @!P1 IADD3 R13, PT, PT, -R13, RZ, RZ ;  /* 0x000000ff0d0d9210 */ /* 0x000fe20007ffe1ff */
[----:B-1----:R-:W-:Y:S01]  /*1ed0*/  FADD.FTZ R5, R12, R11 ;  /* 0x0000000b0c057221 */ /* 0x002fe20000010000 */
[----:B------:R-:W-:Y:S01]  /*1ee0*/  @!P0 LOP3.LUT R13, RZ, R2, RZ, 0x33, !PT ;  /* 0x00000002ff0d8212 */ /* 0x000fe200078e33ff */
[----:B------:R-:W0:Y:S04]  /*1ef0*/  LDC R11, c[0x0][0x3e0] ;  /* 0x0000f800ff0b7b82 */ /* 0x000e280000000800 */
[----:B------:R-:W-:Y:S01]  /*1f00*/  IMAD R6, R13, UR4, RZ ;  /* 0x000000040d067c24 */ /* 0x000fe2000f8e02ff */
[----:B------:R-:W1:Y:S01]  /*1f10*/  LDCU UR4, c[0x0][0x430] ;  /* 0x00008600ff0477ac */ /* 0x000e620008000800 */
[----:B--2---:R-:W-:-:S03]  /*1f20*/  FADD.FTZ R30, R5, R30 ;  /* 0x0000001e051e7221 */ /* 0x004fc60000010000 */
[----:B------:R-:W-:Y:S02]  /*1f30*/  IABS R14, R6 ;  /* 0x00000006000e7213 */ /* 0x000fe40000000000 */
[----:B------:R-:W2:Y:S01]  /*1f40*/  SHFL.BFLY PT, R19, R30, 0x10, 0x1f ;  /* 0x0e001f001e137f89 */ /* 0x000ea200000e0000 */
[----:B------:R-:W-:Y:S01]  /*1f50*/  ISETP.NE.AND P5, PT, R6, RZ, PT ;  /* 0x000000ff0600720c */ /* 0x000fe20003fa5270 */
[----:B------:R-:W3:Y:S01]  /*1f60*/  I2F.RP R32, R14 ;  /* 0x0000000e00207306 */ /* 0x000ee20000209400 */
[----:B0-----:R-:W-:-:S07]  /*1f70*/  IABS R12, R11 ;  /* 0x0000000b000c7213 */ /* 0x001fce0000000000 */
[----:B------:R-:W0:Y:S01]  /*1f80*/  I2F.RP R20, R12 ;  /* 0x0000000c00147306 */ /* 0x000e220000209400 */
[----:B--2---:R-:W-:-:S07]  /*1f90*/  FADD.FTZ R19, R30, R19 ;  /* 0x000000131e137221 */ /* 0x004fce0000010000 */
[----:B---3--:R-:W2:Y:S01]  /*1fa0*/  MUFU.RCP R5, R32 ;  /* 0x0000002000057308 */ /* 0x008ea20000001000 */
[----:B------:R-:W3:Y:S07]  /*1fb0*/  SHFL.BFLY PT, R16, R19, 0x8, 0x1f ;  /* 0x0d001f0013107f89 */ /* 0x000eee00000e0000 */
[----:B0-----:R-:W0:Y:S01]  /*1fc0*/  MUFU.RCP R30, R20 ;  /* 0x00000014001e7308 */ /* 0x001e220000001000 */
[----:B--2---:R-:W-:-:S07]  /*1fd0*/  VIADD R17, R5, 0xffffffe ;  /* 0x0ffffffe05117836 */ /* 0x004fce0000000000 */
[----:B------:R-:W2:Y:S01]  /*1fe0*/  F2I.FTZ.U32.TRUNC.NTZ R17, R17 ;  /* 0x0000001100117305 */ /* 0x000ea2000021f000 */
[----:B0-----:R-:W-:Y:S02]  /*1ff0*/  VIADD R30, R30, 0xffffffe ;  /* 0x0ffffffe1e1e7836 */ /* 0x001fe40000000000 */
[----:B---3--:R-:W-:-:S05]  /*2000*/  FADD.FTZ R16, R19, R16 ;  /* 0x0000001013107221 */ /* 0x008fca0000010000 */
[----:B------:R-:W0:Y:S01]  /*2010*/  F2I.FTZ.U32.TRUNC.NTZ R31, R30 ;  /* 0x0000001e001f7305 */ /* 0x000e22000021f000 */
[----:B------:R-:W3:Y:S01]  /*2020*/  SHFL.BFLY PT, R15, R16, 0x4, 0x1f ;  /* 0x0c801f00100f7f89 */ /* 0x000ee200000e0000 */
[----:B--2---:R-:W-:-:S04]  /*2030*/  IMAD.MOV R7, RZ, RZ, -R17 ;  /* 0x000000ffff077224 */ /* 0x004fc800078e0a11 */
[----:B------:R-:W-:Y:S01]  /*2040*/  IMAD R7, R7, R14, RZ ;  /* 0x0000000e07077224 */ /* 0x000fe200078e02ff */
[----:B0-----:R-:W-:Y:S01]  /*2050*/  IADD3 R5, PT, PT, RZ, -R31, RZ ;  /* 0x8000001fff057210 */ /* 0x001fe20007ffe0ff */
[----:B------:R-:W-:-:S04]  /*2060*/  IMAD.MOV.U32 R30, RZ, RZ, RZ ;  /* 0x000000ffff1e7224 */ /* 0x000fc800078e00ff */
[----:B------:R-:W-:-:S04]  /*2070*/  IMAD R5, R5, R12, RZ ;  /* 0x0000000c05057224 */ /* 0x000fc800078e02ff */
[----:B------:R-:W-:Y:S01]  /*2080*/  IMAD.HI.U32 R19, R31, R5, R30 ;  /* 0x000000051f137227 */ /* 0x000fe200078e001e */
[----:B------:R-:W-:-:S03]  /*2090*/  IABS R5, R6 ;  /* 0x0000000600057213 */ /* 0x000fc60000000000 */
[----:B---3--:R-:W-:Y:S01]  /*20a0*/  FADD.FTZ R15, R16, R15 ;  /* 0x0000000f100f7221 */ /* 0x008fe20000010000 */
[----:B------:R-:W-:Y:S01]  /*20b0*/  IMAD.MOV.U32 R16, RZ, RZ, RZ ;  /* 0x000000ffff107224 */ /* 0x000fe200078e00ff */
[----:B------:R-:W-:-:S03]  /*20c0*/  IADD3 R5, PT, PT, RZ, -R5, RZ ;  /* 0x80000005ff057210 */ /* 0x000fc60007ffe0ff */
[----:B------:R-:W-:Y:S02]  /*20d0*/  IMAD.HI.U32 R17, R17, R7, R16 ;  /* 0x0000000711117227 */ /* 0x000fe400078e0010 */
[----:B------:R-:W0:Y:S02]  /*20e0*/  SHFL.BFLY PT, R16, R15, 0x2, 0x1f ;  /* 0x0c401f000f107f89 */ /* 0x000e2400000e0000 */
[----:B------:R-:W-:-:S05]  /*20f0*/  VIADD R7, R14, UR17 ;  /* 0x000000110e077c36 */ /* 0x000fca0008000000 */
[----:B------:R-:W-:-:S05]  /*2100*/  IABS R20, R7 ;  /* 0x0000000700147213 */ /* 0x000fca0000000000 */
[----:B------:R-:W-:-:S04]  /*2110*/  IMAD.HI.U32 R17, R17, R20, RZ ;  /* 0x0000001411117227 */ /* 0x000fc800078e00ff */
[----:B------:R-:W-:Y:S02]  /*2120*/  IMAD R31, R17, R5, R20 ;  /* 0x00000005111f7224 */ /* 0x000fe400078e0214 */
[----:B------:R-:W-:-:S03]  /*2130*/  IMAD.HI.U32 R19, R19, R20, RZ ;  /* 0x0000001413137227 */ /* 0x000fc600078e00ff */
[----:B------:R-:W-:Y:S01]  /*2140*/  ISETP.GT.U32.AND P3, PT, R14, R31, PT ;  /* 0x0000001f0e00720c */ /* 0x000fe20003f64070 */
[----:B------:R-:W-:Y:S02]  /*2150*/  IMAD.MOV R5, RZ, RZ, -R19 ;  /* 0x000000ffff057224 */ /* 0x000fe400078e0a13 */
[----:B0-----:R-:W-:Y:S02]  /*2160*/  FADD.FTZ R16, R15, R16 ;  /* 0x000000100f107221 */ /* 0x001fe40000010000 */
[C---:B------:R-:W-:Y:S01]  /*2170*/  IMAD R33, R12.reuse, R5, R20 ;  /* 0x000000050c217224 */ /* 0x040fe200078e0214 */
[C---:B------:R-:W-:Y:S01]  /*2180*/  LOP3.LUT R20, R7.reuse, R14, RZ, 0x3c, !PT ;  /* 0x0000000e07147212 */ /* 0x040fe200078e3cff */
[----:B------:R-:W0:Y:S01]  /*2190*/  LDC.U8 R5, c[0x0][0x549] ;  /* 0x00015240ff057b82 */ /* 0x000e220000000000 */
[----:B------:R-:W2:Y:S01]  /*21a0*/  SHFL.BFLY PT, R15, R16, 0x1, 0x1f ;  /* 0x0c201f00100f7f89 */ /* 0x000ea200000e0000 */
[----:B------:R-:W-:Y:S02]  /*21b0*/  LOP3.LUT R7, R7, R11, RZ, 0x3c, !PT ;  /* 0x0000000b07077212 */ /* 0x000fe400078e3cff */
[----:B------:R-:W-:-:S02]  /*21c0*/  ISETP.GT.U32.AND P1, PT, R12, R33, PT ;  /* 0x000000210c00720c */ /* 0x000fc40003f24070 */
[----:B------:R-:W-:Y:S01]  /*21d0*/  @!P3 IMAD.IADD R31, R31, 0x1, -R14 ;  /* 0x000000011f1fb824 */ /* 0x000fe200078e0a0e */
[----:B------:R-:W-:Y:S02]  /*21e0*/  @!P3 IADD3 R17, PT, PT, R17, 0x1, RZ ;  /* 0x000000011111b810 */ /* 0x000fe40007ffe0ff */
[----:B------:R-:W-:Y:S02]  /*21f0*/  ISETP.GE.AND P3, PT, R7, RZ, PT ;  /* 0x000000ff0700720c */ /* 0x000fe40003f66270 */
[----:B------:R-:W-:Y:S02]  /*2200*/  ISETP.GE.U32.AND P2, PT, R31, R14, PT ;  /* 0x0000000e1f00720c */ /* 0x000fe40003f46070 */
[----:B------:R-:W-:Y:S01]  /*2210*/  ISETP.GE.AND P0, PT, R20, RZ, PT ;  /* 0x000000ff1400720c */ /* 0x000fe20003f06270 */
[----:B------:R-:W-:Y:S01]  /*2220*/  IMAD.MOV.U32 R20, RZ, RZ, 0x7f800000 ;  /* 0x7f800000ff147424 */ /* 0x000fe200078e00ff */
[----:B------:R-:W-:Y:S02]  /*2230*/  SHF.R.S32.HI R7, RZ, 0x1f, R6 ;  /* 0x0000001fff077819 */ /* 0x000fe40000011406 */
[----:B------:R-:W-:-:S02]  /*2240*/  @!P1 IMAD.IADD R33, R33, 0x1, -R12 ;  /* 0x0000000121219824 */ /* 0x000fc400078e0a0c */
[----:B------:R-:W-:Y:S01]  /*2250*/  @!P1 VIADD R19, R19, 0x1 ;  /* 0x0000000113139836 */ /* 0x000fe20000000000 */
[----:B------:R-:W-:Y:S02]  /*2260*/  ISETP.NE.AND P1, PT, R11, RZ, PT ;  /* 0x000000ff0b00720c */ /* 0x000fe40003f25270 */
[----:B------:R-:W-:Y:S02]  /*2270*/  ISETP.GE.U32.AND P4, PT, R33, R12, PT ;  /* 0x0000000c2100720c */ /* 0x000fe40003f86070 */
[----:B------:R-:W-:Y:S02]  /*2280*/  @P2 VIADD R17, R17, 0x1 ;  /* 0x0000000111112836 */ /* 0x000fe40000000000 */
[----:B--2---:R-:W-:-:S03]  /*2290*/  FADD.FTZ R15, R16, R15 ;  /* 0x0000000f100f7221 */ /* 0x004fc60000010000 */
[----:B------:R-:W-:Y:S02]  /*22a0*/  @!P0 IADD3 R17, PT, PT, -R17, RZ, RZ ;  /* 0x000000ff11118210 */ /* 0x000fe40007ffe1ff */
[----:B------:R-:W-:Y:S02]  /*22b0*/  FSETP.NE.FTZ.AND P2, PT, R15, RZ, PT ;  /* 0x000000ff0f00720b */ /* 0x000fe40003f55000 */
[----:B0-----:R-:W-:Y:S02]  /*22c0*/  ISETP.NE.AND P0, PT, R5, RZ, PT ;  /* 0x000000ff0500720c */ /* 0x001fe40003f05270 */
[----:B------:R-:W-:Y:S01]  /*22d0*/  @P4 VIADD R19, R19, 0x1 ;  /* 0x0000000113134836 */ /* 0x000fe20000000000 */
[----:B------:R-:W-:Y:S02]  /*22e0*/  ISETP.NE.AND P4, PT, R13, RZ, PT ;  /* 0x000000ff0d00720c */ /* 0x000fe40003f85270 */
[----:B------:R-:W-:Y:S01]  /*22f0*/  @!P5 LOP3.LUT R17, RZ, R14, RZ, 0x33, !PT ;  /* 0x0000000eff11d212 */ /* 0x000fe200078e33ff */
[----:B------:R-:W-:Y:S01]  /*2300*/  @!P3 IMAD.MOV R19, RZ, RZ, -R19 ;  /* 0x000000ffff13b224 */ /* 0x000fe200078e0a13 */
[----:B------:R-:W-:-:S02]  /*2310*/  @!P1 LOP3.LUT R19, RZ, R11, RZ, 0x33, !PT ;  /* 0x0000000bff139212 */ /* 0x000fc400078e33ff */
[----:B------:R-:W-:Y:S02]  /*2320*/  LOP3.LUT P1, RZ, R18, 0x39f, RZ, 0xc0, !PT ;  /* 0x0000039f12ff7812 */ /* 0x000fe4000782c0ff */
[----:B------:R-:W0:Y:S01]  /*2330*/  @P2 MUFU.LG2 R15, R15 ;  /* 0x0000000f000f2308 */ /* 0x000e220000000c00 */
[----:B------:R-:W-:Y:S02]  /*2340*/  SEL R14, R2, 0x1, !P0 ;  /* 0x00000001020e7807 */ /* 0x000fe40004000000 */
[----:B------:R-:W-:Y:S02]  /*2350*/  SEL R12, RZ, 0x1, !P4 ;  /* 0x00000001ff0c7807 */ /* 0x000fe40006000000 */
[----:B------:R-:W-:Y:S02]  /*2360*/  ISETP.LT.U32.AND P0, PT, R28, R17, PT ;  /* 0x000000111c00720c */ /* 0x000fe40003f01070 */
[----:B------:R-:W-:Y:S02]  /*2370*/  SHF.R.S32.HI R5, RZ, 0x1f, R17 ;  /* 0x0000001fff057819 */ /* 0x000fe40000011411 */
[----:B------:R-:W-:Y:S01]  /*2380*/  LOP3.LUT R12, R7, R12, RZ, 0xfc, !PT ;  /* 0x0000000c070c7212 */ /* 0x000fe200078efcff */
[----:B-1----:R-:W-:Y:S01]  /*2390*/  IMAD R7, R2, UR4, RZ ;  /* 0x0000000402077c24 */ /* 0x002fe2000f8e02ff */
[----:B------:R-:W-:Y:S01]  /*23a0*/  ISETP.LT.AND.EX P0, PT, R29, R5, PT, P0 ;  /* 0x000000051d00720c */ /* 0x000fe20003f01300 */
[----:B------:R-:W-:-:S02]  /*23b0*/  IMAD R5, R19, R14, RZ ;  /* 0x0000000e13057224 */ /* 0x000fc400078e02ff */
[----:B------:R-:W-:Y:S01]  /*23c0*/  IMAD R6, R6, R7, RZ ;  /* 0x0000000706067224 */ /* 0x000fe200078e02ff */
[----:B------:R-:W-:Y:S01]  /*23d0*/  SEL R7, R28, R17, P0 ;  /* 0x000000111c077207 */ /* 0x000fe20000000000 */
[----:B------:R-:W-:Y:S02]  /*23e0*/  IMAD R5, R12, R5, RZ ;  /* 0x000000050c057224 */ /* 0x000fe400078e02ff */
[----:B0-----:R-:W-:Y:S01]  /*23f0*/  @P2 FFMA.FTZ R20, R15, 0.69314718246459960938, R0 ;  /* 0x3f3172180f142823 */ /* 0x001fe20000010000 */
[----:B------:R-:W-:Y:S06]  /*2400*/  @P1 BRA `(.L_x_15) ;  /* 0x0000001000941947 */ /* 0x000fec0003800000 */
[----:B------:R-:W0:Y:S02]  /*2410*/  LDCU.U8 UR4, c[0x0][0x548] ;  /* 0x0000a900ff0477ac */ /* 0x000e240008000000 */
[----:B0-----:R-:W-:-:S09]  /*2420*/  UISETP.NE.AND UP0, UPT, UR4, URZ, UPT ;  /* 0x000000ff0400728c */ /* 0x001fd2000bf05270 */
[----:B------:R-:W-:Y:S05]  /*2430*/  BRA.U !UP0, `(.L_x_16) ;  /* 0x0000001108787547 */ /* 0x000fea000b800000 */
[----:B------:R-:W-:Y:S01]  /*2440*/  VIADD R30, R21, UR19 ;  /* 0x00000013151e7c36 */ /* 0x000fe20008000000 */
[----:B------:R-:W-:Y:S02]  /*2450*/  ISETP.LT.U32.AND P0, PT, R11, 0x1, PT ;  /* 0x000000010b00780c */ /* 0x000fe40003f01070 */
[----:B------:R-:W-:Y:S02]  /*2460*/  SHF.R.S32.HI R0, RZ, 0x1f, R11 ;  /* 0x0000001fff007819 */ /* 0x000fe4000001140b */
[----:B------:R-:W-:Y:S02]  /*2470*/  ISETP.GE.AND P1, PT, R30, UR20, PT ;  /* 0x000000141e007c0c */ /* 0x000fe4000bf26270 */
[----:B------:R-:W-:-:S04]  /*2480*/  ISETP.LT.AND.EX P0, PT, R0, RZ, PT, P0 ;  /* 0x000000ff0000720c */ /* 0x000fc80003f01300 */
[----:B------:R-:W-:Y:S02]  /*2490*/  SEL R11, R11, 0x1, P0 ;  /* 0x000000010b0b7807 */ /* 0x000fe40000000000 */
[----:B------:R-:W-:-:S05]  /*24a0*/  SEL R0, R0, RZ, P0 ;  /* 0x000000ff00007207 */ /* 0x000fca0000000000 */
[----:B------:R-:W-:Y:S05]  /*24b0*/  @P1 BRA `(.L_x_15) ;  /* 0x0000001000681947 */ /* 0x000fea0003800000 */
[C---:B------:R-:W-:Y:S01]  /*24c0*/  IADD3 R2, P1, PT, R11.reuse, 0x1, RZ ;  /* 0x000000010b027810 */ /* 0x040fe20007f3e0ff */
[----:B------:R-:W-:Y:S01]  /*24d0*/  USHF.R.S32.HI UR4, URZ, 0x1f, UR18 ;  /* 0x0000001fff047899 */ /* 0x000fe20008011412 */
[----:B------:R-:W-:Y:S02]  /*24e0*/  IMAD R14, R0, UR18, RZ ;  /* 0x00000012000e7c24 */ /* 0x000fe4000f8e02ff */
[----:B------:R-:W-:Y:S01]  /*24f0*/  ISETP.GE.U32.AND P0, PT, R2, 0x3, PT ;  /* 0x000000030200780c */ /* 0x000fe20003f06070 */
[----:B------:R-:W-:Y:S01]  /*2500*/  IMAD.WIDE.U32 R12, R11, UR18, RZ ;  /* 0x000000120b0c7c25 */ /* 0x000fe2000f8e00ff */
[----:B------:R-:W-:-:S03]  /*2510*/  IADD3.X R2, PT, PT, RZ, R0, RZ, P1, !PT ;  /* 0x00000000ff027210 */ /* 0x000fc60000ffe4ff */
[----:B------:R-:W-:Y:S01]  /*2520*/  IMAD R15, R11, UR4, R14 ;  /* 0x000000040b0f7c24 */ /* 0x000fe2000f8e020e */
[----:B------:R-:W-:-:S04]  /*2530*/  ISETP.GE.U32.AND.EX P0, PT, R2, RZ, PT, P0 ;  /* 0x000000ff0200720c */ /* 0x000fc80003f06100 */
[----:B------:R-:W-:Y:S02]  /*2540*/  IADD3 R15, PT, PT, R13, R15, RZ ;  /* 0x0000000f0d0f7210 */ /* 0x000fe40007ffe0ff */
[----:B------:R-:W-:Y:S02]  /*2550*/  SEL R32, R11, RZ, !P0 ;  /* 0x000000ff0b207207 */ /* 0x000fe40004000000 */
[----:B------:R-:W-:-:S03]  /*2560*/  SEL R13, R0, RZ, !P0 ;  /* 0x000000ff000d7207 */ /* 0x000fc60004000000 */
[-C--:B------:R-:W-:Y:S02]  /*2570*/  IMAD R0, R15, R32.reuse, RZ ;  /* 0x000000200f007224 */ /* 0x080fe400078e02ff */
[----:B------:R-:W-:-:S04]  /*2580*/  IMAD.WIDE.U32 R32, R12, R32, RZ ;  /* 0x000000200c207225 */ /* 0x000fc800078e00ff */
[----:B------:R-:W-:-:S05]  /*2590*/  IMAD R13, R13, R12, R0 ;  /* 0x0000000c0d0d7224 */ /* 0x000fca00078e0200 */
[----:B------:R-:W-:-:S04]  /*25a0*/  IADD3 R13, PT, PT, R33, R13, RZ ;  /* 0x0000000d210d7210 */ /* 0x000fc80007ffe0ff */
[----:B------:R-:W-:-:S13]  /*25b0*/  ISETP.NE.U32.AND P0, PT, R13, RZ, PT ;  /* 0x000000ff0d00720c */ /* 0x000fda0003f05070 */
[----:B------:R-:W-:Y:S05]  /*25c0*/  @P0 BRA `(.L_x_17) ;  /* 0x00000000005c0947 */ /* 0x000fea0003800000 */
[----:B------:R-:W0:Y:S01]  /*25d0*/  I2F.U32.RP R2, R32 ;  /* 0x0000002000027306 */ /* 0x000e220000209000 */
[----:B------:R-:W-:Y:S01]  /*25e0*/  ISETP.NE.U32.AND P0, PT, R32, RZ, PT ;  /* 0x000000ff2000720c */ /* 0x000fe20003f05070 */
[----:B------:R-:W-:-:S06]  /*25f0*/  HFMA2 R31, -RZ, RZ, 0, 0 ;  /* 0x00000000ff1f7431 */ /* 0x000fcc00000001ff */
[----:B0-----:R-:W0:Y:S02]  /*2600*/  MUFU.RCP R12, R2 ;  /* 0x00000002000c7308 */ /* 0x001e240000001000 */
[----:B0-----:R-:W-:-:S06]  /*2610*/  IADD3 R12, PT, PT, R12, 0xffffffe, RZ ;  /* 0x0ffffffe0c0c7810 */ /* 0x001fcc0007ffe0ff */
        /* <DEDUP_REMOVED lines=13> */
[----:B------:R-:W-:-:S05]  /*26f0*/  @!P0 LOP3.LUT R0, RZ, R32, RZ, 0x33, !PT ;  /* 0x00000020ff008212 */ /* 0x000fca00078e33ff */
[----:B------:R-:W-:-:S04]  /*2700*/  IMAD.MOV R13, RZ, RZ, -R0 ;  /* 0x000000ffff0d7224 */ /* 0x000fc800078e0a00 */
[----:B------:R-:W-:Y:S01]  /*2710*/  IMAD R2, R32, R13, R30 ;  /* 0x0000000d20027224 */ /* 0x000fe200078e021e */
[----:B------:R-:W-:Y:S01]  /*2720*/  MOV R30, R0 ;  /* 0x00000000001e7202 */ /* 0x000fe20000000f00 */
[----:B------:R-:W-:Y:S06]  /*2730*/  BRA `(.L_x_18) ;  /* 0x0000000000247947 */ /* 0x000fec0003800000 */
.L_x_17:
[----:B------:R-:W-:Y:S01]  /*2740*/  IMAD.MOV.U32 R16, RZ, RZ, R30 ;  /* 0x000000ffff107224 */ /* 0x000fe200078e001e */
[----:B------:R-:W-:Y:S01]  /*2750*/  MOV R15, RZ ;  /* 0x000000ff000f7202 */ /* 0x000fe20000000f00 */
[----:B------:R-:W-:Y:S01]  /*2760*/  IMAD.MOV.U32 R14, RZ, RZ, R32 ;  /* 0x000000ffff0e7224 */ /* 0x000fe200078e0020 */
[----:B------:R-:W-:Y:S02]  /*2770*/  MOV R12, 0x2790 ;  /* 0x00002790000c7802 */ /* 0x000fe40000000f00 */
[----:B------:R-:W-:Y:S05]  /*2780*/  CALL.REL.NOINC `($__internal_0_$__cuda_sm20_div_s64) ;  /* 0x00000020005c7944 */ /* 0x000fea0003c00000 */
[----:B------:R-:W-:Y:S02]  /*2790*/  IADD3 R13, PT, PT, -R0, RZ, RZ ;  /* 0x000000ff000d7210 */ /* 0x000fe40007ffe1ff */
[----:B------:R-:W-:-:S03]  /*27a0*/  MOV R31, R15 ;  /* 0x0000000f001f7202 */ /* 0x000fc60000000f00 */
[----:B------:R-:W-:Y:S01]  /*27b0*/  IMAD R2, R32, R13, R30 ;  /* 0x0000000d20027224 */ /* 0x000fe200078e021e */
[----:B------:R-:W-:-:S07]  /*27c0*/  MOV R30, R0 ;  /* 0x00000000001e7202 */ /* 0x000fce0000000f00 */
.L_x_18:
[----:B------:R-:W-:Y:S01]  /*27d0*/  IABS R14, UR18 ;  /* 0x00000012000e7c13 */ /* 0x000fe20008000000 */
[----:B------:R-:W-:Y:S01]  /*27e0*/  IMAD R3, R3, R10, RZ ;  /* 0x0000000a03037224 */ /* 0x000fe200078e02ff */
[----:B------:R-:W-:Y:S01]  /*27f0*/  IABS R12, R2 ;  /* 0x00000002000c7213 */ /* 0x000fe20000000000 */
[----:B------:R-:W-:Y:S01]  /*2800*/  BSSY.RECONVERGENT B0, `(.L_x_19) ;  /* 0x0000040000007945 */ /* 0x000fe20003800200 */
[----:B------:R-:W0:Y:S01]  /*2810*/  I2F.RP R15, R14 ;  /* 0x0000000e000f7306 */ /* 0x000e220000209400 */
[----:B------:R-:W-:Y:S01]  /*2820*/  IABS R0, UR18 ;  /* 0x0000001200007c13 */ /* 0x000fe20008000000 */
[----:B------:R-:W-:-:S04]  /*2830*/  IMAD R3, R9, R4, R3 ;  /* 0x0000000409037224 */ /* 0x000fc800078e0203 */
[----:B------:R-:W-:Y:S02]  /*2840*/  IMAD.MOV R0, RZ, RZ, -R0 ;  /* 0x000000ffff007224 */ /* 0x000fe400078e0a00 */
[----:B0-----:R-:W0:Y:S02]  /*2850*/  MUFU.RCP R16, R15 ;  /* 0x0000000f00107308 */ /* 0x001e240000001000 */
[----:B0-----:R-:W-:-:S06]  /*2860*/  VIADD R16, R16, 0xffffffe ;  /* 0x0ffffffe10107836 */ /* 0x001fcc0000000000 */
[----:B------:R-:W0:Y:S02]  /*2870*/  F2I.FTZ.U32.TRUNC.NTZ R17, R16 ;  /* 0x0000001000117305 */ /* 0x000e24000021f000 */
[----:B0-----:R-:W-:Y:S01]  /*2880*/  IMAD.MOV R13, RZ, RZ, -R17 ;  /* 0x000000ffff0d7224 */ /* 0x001fe200078e0a11 */
[----:B------:R-:W-:-:S03]  /*2890*/  MOV R16, RZ ;  /* 0x000000ff00107202 */ /* 0x000fc60000000f00 */
[----:B------:R-:W-:-:S04]  /*28a0*/  IMAD R13, R13, R14, RZ ;  /* 0x0000000e0d0d7224 */ /* 0x000fc800078e02ff */
[----:B------:R-:W-:-:S04]  /*28b0*/  IMAD.HI.U32 R13, R17, R13, R16 ;  /* 0x0000000d110d7227 */ /* 0x000fc800078e0010 */
[----:B------:R-:W-:-:S04]  /*28c0*/  IMAD.WIDE.U32 R16, R9, R10, RZ ;  /* 0x0000000a09107225 */ /* 0x000fc800078e00ff */
[----:B------:R-:W-:-:S04]  /*28d0*/  IMAD.HI.U32 R13, R13, R12, RZ ;  /* 0x0000000c0d0d7227 */ /* 0x000fc800078e00ff */
[----:B------:R-:W-:Y:S01]  /*28e0*/  IMAD R15, R13, R0, R12 ;  /* 0x000000000d0f7224 */ /* 0x000fe200078e020c */
[----:B------:R-:W-:Y:S01]  /*28f0*/  LOP3.LUT R0, R2, UR18, RZ, 0x3c, !PT ;  /* 0x0000001202007c12 */ /* 0x000fe2000f8e3cff */
[----:B------:R-:W-:Y:S02]  /*2900*/  IMAD.IADD R3, R17, 0x1, R3 ;  /* 0x0000000111037824 */ /* 0x000fe400078e0203 */
[-C--:B------:R-:W-:Y:S01]  /*2910*/  IMAD.WIDE.U32 R32, R16, R34.reuse, RZ ;  /* 0x0000002210207225 */ /* 0x080fe200078e00ff */
[----:B------:R-:W-:Y:S02]  /*2920*/  ISETP.GT.U32.AND P1, PT, R14, R15, PT ;  /* 0x0000000f0e00720c */ /* 0x000fe40003f24070 */
[----:B------:R-:W-:Y:S01]  /*2930*/  ISETP.GE.AND P0, PT, R0, RZ, PT ;  /* 0x000000ff0000720c */ /* 0x000fe20003f06270 */
[----:B------:R-:W-:-:S04]  /*2940*/  IMAD R3, R3, R34, RZ ;  /* 0x0000002203037224 */ /* 0x000fc800078e02ff */
[----:B------:R-:W-:-:S06]  /*2950*/  IMAD R3, R35, R16, R3 ;  /* 0x0000001023037224 */ /* 0x000fcc00078e0203 */
[-C--:B------:R-:W-:Y:S02]  /*2960*/  @!P1 IADD3 R15, PT, PT, R15, -R14.reuse, RZ ;  /* 0x8000000e0f0f9210 */ /* 0x080fe40007ffe0ff */
[----:B------:R-:W-:Y:S02]  /*2970*/  @!P1 IADD3 R13, PT, PT, R13, 0x1, RZ ;  /* 0x000000010d0d9810 */ /* 0x000fe40007ffe0ff */
[----:B------:R-:W-:Y:S02]  /*2980*/  ISETP.GE.U32.AND P2, PT, R15, R14, PT ;  /* 0x0000000e0f00720c */ /* 0x000fe40003f46070 */
[----:B------:R-:W-:-:S11]  /*2990*/  ISETP.NE.AND P1, PT, RZ, UR18, PT ;  /* 0x00000012ff007c0c */ /* 0x000fd6000bf25270 */
[----:B------:R-:W-:-:S05]  /*29a0*/  @P2 VIADD R13, R13, 0x1 ;  /* 0x000000010d0d2836 */ /* 0x000fca0000000000 */
[----:B------:R-:W-:Y:S01]  /*29b0*/  MOV R4, R13 ;  /* 0x0000000d00047202 */ /* 0x000fe20000000f00 */
[----:B------:R-:W-:-:S03]  /*29c0*/  IMAD.IADD R13, R33, 0x1, R3 ;  /* 0x00000001210d7824 */ /* 0x000fc600078e0203 */
[----:B------:R-:W-:Y:S02]  /*29d0*/  @!P0 IADD3 R4, PT, PT, -R4, RZ, RZ ;  /* 0x000000ff04048210 */ /* 0x000fe40007ffe1ff */
[----:B------:R-:W-:Y:S02]  /*29e0*/  LOP3.LUT R0, R31, R13, RZ, 0xfc, !PT ;  /* 0x0000000d1f007212 */ /* 0x000fe400078efcff */
[----:B------:R-:W-:Y:S02]  /*29f0*/  @!P1 LOP3.LUT R4, RZ, UR18, RZ, 0x33, !PT ;  /* 0x00000012ff049c12 */ /* 0x000fe4000f8e33ff */
[----:B------:R-:W-:Y:S02]  /*2a00*/  ISETP.NE.U32.AND P0, PT, R0, RZ, PT ;  /* 0x000000ff0000720c */ /* 0x000fe40003f05070 */
[----:B------:R-:W-:-:S05]  /*2a10*/  IADD3 R3, PT, PT, -R4, RZ, RZ ;  /* 0x000000ff04037210 */ /* 0x000fca0007ffe1ff */
[----:B------:R-:W-:-:S06]  /*2a20*/  IMAD R3, R3, UR18, R2 ;  /* 0x0000001203037c24 */ /* 0x000fcc000f8e0202 */
[----:B------:R-:W-:Y:S05]  /*2a30*/  @P0 BRA `(.L_x_20) ;  /* 0x0000000000540947 */ /* 0x000fea0003800000 */
[----:B------:R-:W0:Y:S01]  /*2a40*/  I2F.U32.RP R2, R32 ;  /* 0x0000002000027306 */ /* 0x000e220000209000 */
[----:B------:R-:W-:-:S07]  /*2a50*/  ISETP.NE.U32.AND P0, PT, R32, RZ, PT ;  /* 0x000000ff2000720c */ /* 0x000fce0003f05070 */
        /* <DEDUP_REMOVED lines=15> */
[----:B------:R-:W-:-:S04]  /*2b50*/  @!P0 LOP3.LUT R0, RZ, R32, RZ, 0x33, !PT ;  /* 0x00000020ff008212 */ /* 0x000fc800078e33ff */
[----:B------:R-:W-:-:S05]  /*2b60*/  IADD3 R31, PT, PT, -R0, RZ, RZ ;  /* 0x000000ff001f7210 */ /* 0x000fca0007ffe1ff */
[----:B------:R-:W-:Y:S01]  /*2b70*/  IMAD R31, R32, R31, R30 ;  /* 0x0000001f201f7224 */ /* 0x000fe200078e021e */
[----:B------:R-:W-:Y:S05]  /*2b80*/  BRA `(.L_x_21) ;  /* 0x00000000001c7947 */ /* 0x000fea0003800000 */
.L_x_20:
[----:B------:R-:W-:Y:S01]  /*2b90*/  IMAD.MOV.U32 R16, RZ, RZ, R30 ;  /* 0x000000ffff107224 */ /* 0x000fe200078e001e */
[----:B------:R-:W-:Y:S01]  /*2ba0*/  MOV R15, R31 ;  /* 0x0000001f000f7202 */ /* 0x000fe20000000f00 */
[----:B------:R-:W-:Y:S01]  /*2bb0*/  IMAD.MOV.U32 R14, RZ, RZ, R32 ;  /* 0x000000ffff0e7224 */ /* 0x000fe200078e0020 */
[----:B------:R-:W-:Y:S02]  /*2bc0*/  MOV R12, 0x2be0 ;  /* 0x00002be0000c7802 */ /* 0x000fe40000000f00 */
[----:B------:R-:W-:Y:S05]  /*2bd0*/  CALL.REL.NOINC `($__internal_0_$__cuda_sm20_div_s64) ;  /* 0x0000001c00487944 */ /* 0x000fea0003c00000 */
[----:B------:R-:W-:-:S05]  /*2be0*/  IADD3 R31, PT, PT, -R0, RZ, RZ ;  /* 0x000000ff001f7210 */ /* 0x000fca0007ffe1ff */
[----:B------:R-:W-:Y:S02]  /*2bf0*/  IMAD R31, R31, R32, R30 ;  /* 0x000000201f1f7224 */ /* 0x000fe400078e021e */
.L_x_21:
[----:B------:R-:W-:Y:S05]  /*2c00*/  BSYNC.RECONVERGENT B0 ;  /* 0x0000000000007941 */ /* 0x000fea0003800200 */
.L_x_19:
[----:B------:R-:W-:Y:S01]  /*2c10*/  IABS R16, R10 ;  /* 0x0000000a00107213 */ /* 0x000fe20000000000 */
[----:B------:R-:W0:Y:S01]  /*2c20*/  LDCU.U8 UR8, c[0x0][0x549] ;  /* 0x0000a920ff0877ac */ /* 0x000e220008000000 */
[----:B------:R-:W-:Y:S02]  /*2c30*/  IABS R15, R9 ;  /* 0x00000009000f7213 */ /* 0x000fe40000000000 */
[----:B------:R-:W1:Y:S01]  /*2c40*/  I2F.U32.RP R2, R16 ;  /* 0x0000001000027306 */ /* 0x000e620000209000 */
[----:B------:R-:W-:Y:S01]  /*2c50*/  IABS R14, R8 ;  /* 0x00000008000e7213 */ /* 0x000fe20000000000 */
[----:B------:R-:W2:Y:S01]  /*2c60*/  LDCU.64 UR4, c[0x0][0x430] ;  /* 0x00008600ff0477ac */ /* 0x000ea20008000a00 */
[----:B------:R-:W-:Y:S02]  /*2c70*/  IABS R13, R7 ;  /* 0x00000007000d7213 */ /* 0x000fe40000000000 */
[----:B------:R-:W-:-:S03]  /*2c80*/  ISETP.NE.AND P5, PT, R9, RZ, PT ;  /* 0x000000ff0900720c */ /* 0x000fc60003fa5270 */
[----:B------:R-:W3:Y:S01]  /*2c90*/  I2F.U32.RP R30, R15 ;  /* 0x0000000f001e7306 */ /* 0x000ee20000209000 */
[----:B0-----:R-:W-:-:S07]  /*2ca0*/  UISETP.NE.AND UP0, UPT, UR8, URZ, UPT ;  /* 0x000000ff0800728c */ /* 0x001fce000bf05270 */
[----:B-1----:R-:W0:Y:S01]  /*2cb0*/  MUFU.RCP R2, R2 ;  /* 0x0000000200027308 */ /* 0x002e220000001000 */
[----:B--2---:R-:W-:Y:S02]  /*2cc0*/  USEL UR8, UR5, 0x1, !UP0 ;  /* 0x0000000105087887 */ /* 0x004fe4000c000000 */
[----:B------:R-:W-:-:S05]  /*2cd0*/  USEL UR9, UR4, 0x1, UP0 ;  /* 0x0000000104097887 */ /* 0x000fca0008000000 */
[----:B------:R-:W1:Y:S01]  /*2ce0*/  I2F.U32.RP R19, R14 ;  /* 0x0000000e00137306 */ /* 0x000e620000209000 */
[----:B------:R-:W-:Y:S02]  /*2cf0*/  UIMAD UR4, UR5, UR4, URZ ;  /* 0x00000004050472a4 */ /* 0x000fe4000f8e02ff */
[----:B------:R-:W-:-:S05]  /*2d00*/  UIMAD UR5, UR9, UR5, URZ ;  /* 0x00000005090572a4 */ /* 0x000fca000f8e02ff */
[----:B---3--:R-:W2:Y:S01]  /*2d10*/  MUFU.RCP R28, R30 ;  /* 0x0000001e001c7308 */ /* 0x008ea20000001000 */
[----:B0-----:R-:W-:-:S07]  /*2d20*/  VIADD R32, R2, 0xffffffe ;  /* 0x0ffffffe02207836 */ /* 0x001fce0000000000 */
[----:B------:R-:W-:Y:S08]  /*2d30*/  I2F.U32.RP R12, R13 ;  /* 0x0000000d000c7306 */ /* 0x000ff00000209000 */
[----:B-1----:R-:W0:Y:S01]  /*2d40*/  MUFU.RCP R34, R19 ;  /* 0x0000001300227308 */ /* 0x002e220000001000 */
[----:B--2---:R-:W-:-:S07]  /*2d50*/  VIADD R28, R28, 0xffffffe ;  /* 0x0ffffffe1c1c7836 */ /* 0x004fce0000000000 */
[----:B------:R-:W1:Y:S08]  /*2d60*/  F2I.FTZ.U32.TRUNC.NTZ R33, R32 ;  /* 0x0000002000217305 */ /* 0x000e70000021f000 */
[----:B------:R-:W2:Y:S01]  /*2d70*/  F2I.FTZ.U32.TRUNC.NTZ R29, R28 ;  /* 0x0000001c001d7305 */ /* 0x000ea2000021f000 */
[----:B0-----:R-:W-:Y:S01]  /*2d80*/  IADD3 R34, PT, PT, R34, 0xffffffe, RZ ;  /* 0x0ffffffe22227810 */ /* 0x001fe20007ffe0ff */
[----:B-1----:R-:W-:-:S06]  /*2d90*/  IMAD.MOV R17, RZ, RZ, -R33 ;  /* 0x000000ffff117224 */ /* 0x002fcc00078e0a21 */
[----:B------:R-:W0:Y:S01]  /*2da0*/  MUFU.RCP R12, R12 ;  /* 0x0000000c000c7308 */ /* 0x000e220000001000 */
[----:B------:R-:W-:Y:S02]  /*2db0*/  IMAD.MOV.U32 R32, RZ, RZ, RZ ;  /* 0x000000ffff207224 */ /* 0x000fe400078e00ff */
[----:B------:R-:W-:Y:S02]  /*2dc0*/  IMAD R17, R17, R16, RZ ;  /* 0x0000001011117224 */ /* 0x000fe400078e02ff */
[----:B--2---:R-:W-:-:S03]  /*2dd0*/  IMAD.MOV R2, RZ, RZ, -R29 ;  /* 0x000000ffff027224 */ /* 0x004fc600078e0a1d */
[----:B------:R1:W2:Y:S01]  /*2de0*/  F2I.FTZ.U32.TRUNC.NTZ R35, R34 ;  /* 0x0000002200237305 */ /* 0x0002a2000021f000 */
[----:B------:R-:W-:-:S04]  /*2df0*/  IMAD.HI.U32 R19, R33, R17, R32 ;  /* 0x0000001121137227 */ /* 0x000fc800078e0020 */
[----:B------:R-:W-:Y:S02]  /*2e00*/  IMAD.MOV.U32 R28, RZ, RZ, RZ ;  /* 0x000000ffff1c7224 */ /* 0x000fe400078e00ff */
[----:B------:R-:W-:Y:S01]  /*2e10*/  IMAD R17, R2, R15, RZ ;  /* 0x0000000f02117224 */ /* 0x000fe200078e02ff */
[----:B0-----:R-:W-:Y:S02]  /*2e20*/  IADD3 R32, PT, PT, R12, 0xffffffe, RZ ;  /* 0x0ffffffe0c207810 */ /* 0x001fe40007ffe0ff */
[----:B------:R-:W-:Y:S01]  /*2e30*/  IABS R12, R11 ;  /* 0x0000000b000c7213 */ /* 0x000fe20000000000 */
[----:B------:R-:W-:Y:S01]  /*2e40*/  IMAD.HI.U32 R29, R29, R17, R28 ;  /* 0x000000111d1d7227 */ /* 0x000fe200078e001c */
[----:B------:R-:W0:Y:S03]  /*2e50*/  F2I.FTZ.U32.TRUNC.NTZ R33, R32 ;  /* 0x0000002000217305 */ /* 0x000e26000021f000 */
[----:B-1----:R-:W-:-:S02]  /*2e60*/  HFMA2 R34, -RZ, RZ, 0, 0 ;  /* 0x00000000ff227431 */ /* 0x002fc400000001ff */
[----:B--2---:R-:W-:-:S04]  /*2e70*/  IMAD.MOV R17, RZ, RZ, -R35 ;  /* 0x000000ffff117224 */ /* 0x004fc800078e0a23 */
[----:B------:R-:W-:Y:S01]  /*2e80*/  IMAD R17, R17, R14, RZ ;  /* 0x0000000e11117224 */ /* 0x000fe200078e02ff */
[----:B------:R-:W1:Y:S03]  /*2e90*/  I2F.U32.RP R28, R12 ;  /* 0x0000000c001c7306 */ /* 0x000e660000209000 */
[----:B------:R-:W-:-:S04]  /*2ea0*/  IMAD.HI.U32 R37, R35, R17, R34 ;  /* 0x0000001123257227 */ /* 0x000fc800078e0022 */
[--C-:B0-----:R-:W-:Y:S02]  /*2eb0*/  IMAD.MOV R2, RZ, RZ, -R33.reuse ;  /* 0x000000ffff027224 */ /* 0x101fe400078e0a21 */
[----:B------:R-:W-:Y:S02]  /*2ec0*/  IMAD.MOV.U32 R32, RZ, RZ, RZ ;  /* 0x000000ffff207224 */ /* 0x000fe400078e00ff */
[----:B------:R-:W-:Y:S01]  /*2ed0*/  IMAD R17, R2, R13, RZ ;  /* 0x0000000d02117224 */ /* 0x000fe200078e02ff */
[----:B------:R-:W-:Y:S01]  /*2ee0*/  IABS R2, R31 ;  /* 0x0000001f00027213 */ /* 0x000fe20000000000 */
[----:B-1----:R-:W0:Y:S02]  /*2ef0*/  MUFU.RCP R34, R28 ;  /* 0x0000001c00227308 */ /* 0x002e240000001000 */
[----:B------:R-:W-:Y:S01]  /*2f00*/  IMAD.HI.U32 R17, R33, R17, R32 ;  /* 0x0000001121117227 */ /* 0x000fe200078e0020 */
[----:B------:R-:W-:-:S03]  /*2f10*/  IABS R33, R10 ;  /* 0x0000000a00217213 */ /* 0x000fc60000000000 */
[----:B------:R-:W-:Y:S01]  /*2f20*/  IMAD.HI.U32 R30, R19, R2, RZ ;  /* 0x00000002131e7227 */ /* 0x000fe200078e00ff */
[----:B------:R-:W-:Y:S02]  /*2f30*/  IADD3 R33, PT, PT, RZ, -R33, RZ ;  /* 0x80000021ff217210 */ /* 0x000fe40007ffe0ff */
[----:B------:R-:W-:-:S03]  /*2f40*/  IABS R19, R8 ;  /* 0x0000000800137213 */ /* 0x000fc60000000000 */
[----:B------:R-:W-:Y:S01]  /*2f50*/  IMAD R33, R30, R33, R2 ;  /* 0x000000211e217224 */ /* 0x000fe200078e0202 */
[----:B------:R-:W-:Y:S01]  /*2f60*/  IABS R2, R0 ;  /* 0x0000000000027213 */ /* 0x000fe20000000000 */
[----:B------:R-:W-:-:S03]  /*2f70*/  IMAD.MOV R19, RZ, RZ, -R19 ;  /* 0x000000ffff137224 */ /* 0x000fc600078e0a13 */
[----:B------:R-:W-:Y:S01]  /*2f80*/  ISETP.GT.U32.AND P3, PT, R16, R33, PT ;  /* 0x000000211000720c */ /* 0x000fe20003f64070 */
[----:B0-----:R-:W-:Y:S02]  /*2f90*/  VIADD R34, R34, 0xffffffe ;  /* 0x0ffffffe22227836 */ /* 0x001fe40000000000 */
[----:B------:R-:W-:Y:S02]  /*2fa0*/  IMAD.HI.U32 R28, R37, R2, RZ ;  /* 0x00000002251c7227 */ /* 0x000fe400078e00ff */
[----:B------:R-:W0:Y:S02]  /*2fb0*/  F2I.FTZ.U32.TRUNC.NTZ R35, R34 ;  /* 0x0000002200237305 */ /* 0x000e24000021f000 */
[----:B------:R-:W-:-:S05]  /*2fc0*/  IMAD R19, R28, R19, R2 ;  /* 0x000000131c137224 */ /* 0x000fca00078e0202 */
[----:B------:R-:W-:Y:S01]  /*2fd0*/  ISETP.GT.U32.AND P0, PT, R14, R19, PT ;  /* 0x000000130e00720c */ /* 0x000fe20003f04070 */
[----:B------:R-:W-:Y:S02]  /*2fe0*/  @!P3 IMAD.IADD R33, R33, 0x1, -R16 ;  /* 0x000000012121b824 */ /* 0x000fe400078e0a10 */
[----:B------:R-:W-:Y:S01]  /*2ff0*/  @!P3 VIADD R30, R30, 0x1 ;  /* 0x000000011e1eb836 */ /* 0x000fe20000000000 */
[----:B------:R-:W-:Y:S02]  /*3000*/  ISETP.NE.AND P3, PT, R10, RZ, PT ;  /* 0x000000ff0a00720c */ /* 0x000fe40003f65270 */
[----:B------:R-:W-:Y:S02]  /*3010*/  ISETP.GE.U32.AND P4, PT, R33, R16, PT ;  /* 0x000000102100720c */ /* 0x000fe40003f86070 */
[----:B0-----:R-:W-:Y:S01]  /*3020*/  IADD3 R2, PT, PT, RZ, -R35, RZ ;  /* 0x80000023ff027210 */ /* 0x001fe20007ffe0ff */
[----:B------:R-:W-:-:S04]  /*3030*/  IMAD.MOV.U32 R34, RZ, RZ, RZ ;  /* 0x000000ffff227224 */ /* 0x000fc800078e00ff */
[----:B------:R-:W-:Y:S01]  /*3040*/  IMAD R33, R2, R12, RZ ;  /* 0x0000000c02217224 */ /* 0x000fe200078e02ff */
[----:B------:R-:W-:Y:S01]  /*3050*/  LOP3.LUT R2, R31, R10, RZ, 0x3c, !PT ;  /* 0x0000000a1f027212 */ /* 0x000fe200078e3cff */
[----:B------:R-:W-:Y:S01]  /*3060*/  @!P0 VIADD R28, R28, 0x1 ;  /* 0x000000011c1c8836 */ /* 0x000fe20000000000 */
[-C--:B------:R-:W-:Y:S01]  /*3070*/  @!P0 IADD3 R19, PT, PT, R19, -R14.reuse, RZ ;  /* 0x8000000e13138210 */ /* 0x080fe20007ffe0ff */
[----:B------:R-:W-:Y:S01]  /*3080*/  IMAD.HI.U32 R34, R35, R33, R34 ;  /* 0x0000002123227227 */ /* 0x000fe200078e0022 */
[----:B------:R-:W-:Y:S02]  /*3090*/  ISETP.GE.AND P1, PT, R2, RZ, PT ;  /* 0x000000ff0200720c */ /* 0x000fe40003f26270 */
[----:B------:R-:W-:Y:S01]  /*30a0*/  ISETP.GE.U32.AND P2, PT, R19, R14, PT ;  /* 0x0000000e1300720c */ /* 0x000fe20003f46070 */
[----:B------:R-:W-:Y:S01]  /*30b0*/  @P4 VIADD R30, R30, 0x1 ;  /* 0x000000011e1e4836 */ /* 0x000fe20000000000 */
[----:B------:R-:W-:Y:S02]  /*30c0*/  LOP3.LUT R14, R0, R8, RZ, 0x3c, !PT ;  /* 0x00000008000e7212 */ /* 0x000fe400078e3cff */
[----:B------:R-:W-:-:S02]  /*30d0*/  IABS R19, R4 ;  /* 0x0000000400137213 */ /* 0x000fc40000000000 */
[----:B------:R-:W-:-:S03]  /*30e0*/  IABS R2, R11 ;  /* 0x0000000b00027213 */ /* 0x000fc60000000000 */
[----:B------:R-:W-:Y:S01]  /*30f0*/  IMAD.HI.U32 R34, R34, R19, RZ ;  /* 0x0000001322227227 */ /* 0x000fe200078e00ff */
[----:B------:R-:W-:-:S03]  /*3100*/  IADD3 R2, PT, PT, RZ, -R2, RZ ;  /* 0x80000002ff027210 */ /* 0x000fc60007ffe0ff */
[----:B------:R-:W-:Y:S01]  /*3110*/  @!P1 IMAD.MOV R30, RZ, RZ, -R30 ;  /* 0x000000ffff1e9224 */ /* 0x000fe200078e0a1e */
[----:B------:R-:W-:Y:S01]  /*3120*/  ISETP.GE.AND P1, PT, R14, RZ, PT ;  /* 0x000000ff0e00720c */ /* 0x000fe20003f26270 */
[----:B------:R-:W-:Y:S01]  /*3130*/  IMAD R19, R34, R2, R19 ;  /* 0x0000000222137224 */ /* 0x000fe200078e0213 */
[----:B------:R-:W-:Y:S02]  /*3140*/  @!P3 LOP3.LUT R30, RZ, R10, RZ, 0x33, !PT ;  /* 0x0000000aff1eb212 */ /* 0x000fe400078e33ff */
[----:B------:R-:W-:Y:S02]  /*3150*/  ISETP.NE.AND P3, PT, R8, RZ, PT ;  /* 0x000000ff0800720c */ /* 0x000fe40003f65270 */
[----:B------:R-:W-:Y:S02]  /*3160*/  IABS R2, R9 ;  /* 0x0000000900027213 */ /* 0x000fe40000000000 */
[----:B------:R-:W-:Y:S02]  /*3170*/  @P2 IADD3 R28, PT, PT, R28, 0x1, RZ ;  /* 0x000000011c1c2810 */ /* 0x000fe40007ffe0ff */
[----:B------:R-:W-:Y:S01]  /*3180*/  IABS R14, R30 ;  /* 0x0000001e000e7213 */ /* 0x000fe20000000000 */
[----:B------:R-:W-:Y:S01]  /*3190*/  IMAD.MOV R2, RZ, RZ, -R2 ;  /* 0x000000ffff027224 */ /* 0x000fe200078e0a02 */
[----:B------:R-:W-:Y:S01]  /*31a0*/  ISETP.GT.U32.AND P0, PT, R12, R19, PT ;  /* 0x000000130c00720c */ /* 0x000fe20003f04070 */
[----:B------:R-:W-:-:S02]  /*31b0*/  @!P1 IMAD.MOV R28, RZ, RZ, -R28 ;  /* 0x000000ffff1c9224 */ /* 0x000fc400078e0a1c */
[----:B------:R-:W-:Y:S02]  /*31c0*/  IMAD.HI.U32 R29, R29, R14, RZ ;  /* 0x0000000e1d1d7227 */ /* 0x000fe400078e00ff */
[----:B------:R-:W-:Y:S02]  /*31d0*/  @!P3 LOP3.LUT R28, RZ, R8, RZ, 0x33, !PT ;  /* 0x00000008ff1cb212 */ /* 0x000fe400078e33ff */
[----:B------:R-:W-:Y:S01]  /*31e0*/  IMAD R16, R29, R2, R14 ;  /* 0x000000021d107224 */ /* 0x000fe200078e020e */
[----:B------:R-:W-:Y:S02]  /*31f0*/  IABS R2, R7 ;  /* 0x0000000700027213 */ /* 0x000fe40000000000 */
[----:B------:R-:W-:Y:S02]  /*3200*/  IABS R14, R28 ;  /* 0x0000001c000e7213 */ /* 0x000fe40000000000 */
[----:B------:R-:W-:Y:S01]  /*3210*/  IADD3 R2, PT, PT, RZ, -R2, RZ ;  /* 0x80000002ff027210 */ /* 0x000fe20007ffe0ff */
[----:B------:R-:W-:Y:S01]  /*3220*/  @!P0 IMAD.IADD R19, R19, 0x1, -R12 ;  /* 0x0000000113138824 */ /* 0x000fe200078e0a0c */
[----:B------:R-:W-:Y:S01]  /*3230*/  ISETP.GT.U32.AND P3, PT, R15, R16, PT ;  /* 0x000000100f00720c */ /* 0x000fe20003f64070 */
[----:B------:R-:W-:-:S03]  /*3240*/  IMAD.HI.U32 R17, R17, R14, RZ ;  /* 0x0000000e11117227 */ /* 0x000fc600078e00ff */
[----:B------:R-:W-:Y:S01]  /*3250*/  ISETP.GE.U32.AND P4, PT, R19, R12, PT ;  /* 0x0000000c1300720c */ /* 0x000fe20003f86070 */
[----:B------:R-:W-:Y:S01]  /*3260*/  IMAD R2, R17, R2, R14 ;  /* 0x0000000211027224 */ /* 0x000fe200078e020e */
[----:B------:R-:W-:Y:S01]  /*3270*/  LOP3.LUT R12, R4, R11, RZ, 0x3c, !PT ;  /* 0x0000000b040c7212 */ /* 0x000fe200078e3cff */
[----:B------:R-:W-:Y:S01]  /*3280*/  @!P0 VIADD R34, R34, 0x1 ;  /* 0x0000000122228836 */ /* 0x000fe20000000000 */
[----:B------:R-:W-:Y:S02]  /*3290*/  ISETP.NE.AND P0, PT, R11, RZ, PT ;  /* 0x000000ff0b00720c */ /* 0x000fe40003f05270 */
[----:B------:R-:W-:Y:S02]  /*32a0*/  ISETP.GT.U32.AND P1, PT, R13, R2, PT ;  /* 0x000000020d00720c */ /* 0x000fe40003f24070 */
[----:B------:R-:W-:Y:S01]  /*32b0*/  ISETP.GE.AND P2, PT, R12, RZ, PT ;  /* 0x000000ff0c00720c */ /* 0x000fe20003f46270 */
[----:B------:R-:W-:Y:S01]  /*32c0*/  IMAD.MOV R12, RZ, RZ, -R30 ;  /* 0x000000ffff0c7224 */ /* 0x000fe200078e0a1e */
[----:B------:R-:W-:Y:S01]  /*32d0*/  @!P3 IADD3 R29, PT, PT, R29, 0x1, RZ ;  /* 0x000000011d1db810 */ /* 0x000fe20007ffe0ff */
[----:B------:R-:W-:-:S02]  /*32e0*/  @!P3 IMAD.IADD R16, R16, 0x1, -R15 ;  /* 0x000000011010b824 */ /* 0x000fc400078e0a0f */
[----:B------:R-:W-:Y:S01]  /*32f0*/  @P4 IADD3 R34, PT, PT, R34, 0x1, RZ ;  /* 0x0000000122224810 */ /* 0x000fe20007ffe0ff */
[----:B------:R-:W-:Y:S01]  /*3300*/  IMAD R12, R10, R12, R31 ;  /* 0x0000000c0a0c7224 */ /* 0x000fe200078e021f */
[----:B------:R-:W-:Y:S02]  /*3310*/  LOP3.LUT R10, R30, R9, RZ, 0x3c, !PT ;  /* 0x000000091e0a7212 */ /* 0x000fe400078e3cff */
[----:B------:R-:W-:Y:S02]  /*3320*/  ISETP.GE.U32.AND P6, PT, R16, R15, PT ;  /* 0x0000000f1000720c */ /* 0x000fe40003fc6070 */
[----:B------:R-:W-:Y:S02]  /*3330*/  @!P1 IMAD.IADD R2, R2, 0x1, -R13 ;  /* 0x0000000102029824 */ /* 0x000fe400078e0a0d */
[----:B------:R-:W-:Y:S01]  /*3340*/  @!P2 IADD3 R34, PT, PT, -R34, RZ, RZ ;  /* 0x000000ff2222a210 */ /* 0x000fe20007ffe1ff */
[----:B------:R-:W-:Y:S01]  /*3350*/  @!P1 VIADD R17, R17, 0x1 ;  /* 0x0000000111119836 */ /* 0x000fe20000000000 */
[----:B------:R-:W-:-:S02]  /*3360*/  ISETP.GE.AND P2, PT, R10, RZ, PT ;  /* 0x000000ff0a00720c */ /* 0x000fc40003f46270 */
[----:B------:R-:W-:Y:S01]  /*3370*/  ISETP.GE.U32.AND P4, PT, R2, R13, PT ;  /* 0x0000000d0200720c */ /* 0x000fe20003f86070 */
[----:B------:R-:W-:Y:S01]  /*3380*/  IMAD.WIDE R12, R12, UR5, RZ ;  /* 0x000000050c0c7c25 */ /* 0x000fe2000f8e02ff */
[----:B------:R-:W-:Y:S02]  /*3390*/  LOP3.LUT R2, R28, R7, RZ, 0x3c, !PT ;  /* 0x000000071c027212 */ /* 0x000fe400078e3cff */
[----:B------:R-:W-:Y:S01]  /*33a0*/  @!P0 LOP3.LUT R34, RZ, R11, RZ, 0x33, !PT ;  /* 0x0000000bff228212 */ /* 0x000fe200078e33ff */
[----:B------:R-:W-:Y:S01]  /*33b0*/  @P6 VIADD R29, R29, 0x1 ;  /* 0x000000011d1d6836 */ /* 0x000fe20000000000 */
[----:B------:R-:W-:Y:S02]  /*33c0*/  ISETP.GE.AND P0, PT, R2, RZ, PT ;  /* 0x000000ff0200720c */ /* 0x000fe40003f06270 */
[----:B------:R-:W-:Y:S01]  /*33d0*/  ISETP.NE.AND P1, PT, R7, RZ, PT ;  /* 0x000000ff0700720c */ /* 0x000fe20003f25270 */
[----:B------:R-:W-:Y:S01]  /*33e0*/  IMAD.WIDE R14, R34, UR8, RZ ;  /* 0x00000008220e7c25 */ /* 0x000fe2000f8e02ff */
[----:B------:R-:W-:-:S03]  /*33f0*/  USHF.R.S32.HI UR8, URZ, 0x1f, UR9 ;  /* 0x0000001fff087899 */ /* 0x000fc60008011409 */
[----:B------:R-:W-:Y:S01]  /*3400*/  @P4 IADD3 R17, PT, PT, R17, 0x1, RZ ;  /* 0x0000000111114810 */ /* 0x000fe20007ffe0ff */
[----:B------:R-:W-:Y:S02]  /*3410*/  IMAD.MOV R34, RZ, RZ, -R34 ;  /* 0x000000ffff227224 */ /* 0x000fe400078e0a22 */
[----:B------:R-:W-:Y:S01]  /*3420*/  IMAD.WIDE.U32 R14, R3, UR9, R14 ;  /* 0x00000009030e7c25 */ /* 0x000fe2000f8e000e */
[----:B------:R-:W-:-:S03]  /*3430*/  UIMAD UR9, UR21, UR9, URZ ;  /* 0x00000009150972a4 */ /* 0x000fc6000f8e02ff */
[----:B------:R-:W-:Y:S01]  /*3440*/  @!P2 IMAD.MOV R29, RZ, RZ, -R29 ;  /* 0x000000ffff1da224 */ /* 0x000fe200078e0a1d */
[----:B------:R-:W-:Y:S01]  /*3450*/  @!P5 LOP3.LUT R29, RZ, R9, RZ, 0x33, !PT ;  /* 0x00000009ff1dd212 */ /* 0x000fe200078e33ff */
[----:B------:R-:W-:Y:S01]  /*3460*/  IMAD R15, R3, UR8, R15 ;  /* 0x00000008030f7c24 */ /* 0x000fe2000f8e020f */
[----:B------:R-:W-:Y:S01]  /*3470*/  IADD3 R3, PT, PT, -R28, RZ, RZ ;  /* 0x000000ff1c037210 */ /* 0x000fe20007ffe1ff */
[----:B------:R-:W-:Y:S01]  /*3480*/  IMAD R11, R11, R34, R4 ;  /* 0x000000220b0b7224 */ /* 0x000fe200078e0204 */
[----:B------:R-:W-:Y:S01]  /*3490*/  UIMAD UR8, UR7, UR4, URZ ;  /* 0x00000004070872a4 */ /* 0x000fe2000f8e02ff */
[----:B------:R-:W-:Y:S01]  /*34a0*/  @!P0 IMAD.MOV R17, RZ, RZ, -R17 ;  /* 0x000000ffff118224 */ /* 0x000fe200078e0a11 */
[----:B------:R-:W-:Y:S01]  /*34b0*/  @!P1 LOP3.LUT R17, RZ, R7, RZ, 0x33, !PT ;  /* 0x00000007ff119212 */ /* 0x000fe200078e33ff */
[----:B------:R-:W-:Y:S02]  /*34c0*/  IMAD.MOV R4, RZ, RZ, -R29 ;  /* 0x000000ffff047224 */ /* 0x000fe400078e0a1d */
[----:B------:R-:W-:Y:S01]  /*34d0*/  IMAD.WIDE R14, R11, UR4, R14 ;  /* 0x000000040b0e7c25 */ /* 0x000fe2000f8e020e */
[----:B------:R-:W-:Y:S01]  /*34e0*/  IADD3 R2, PT, PT, -R17, RZ, RZ ;  /* 0x000000ff11027210 */ /* 0x000fe20007ffe1ff */
[----:B------:R-:W0:Y:S02]  /*34f0*/  LDCU.64 UR4, c[0x0][0x420] ;  /* 0x00008400ff0477ac */ /* 0x000e240008000a00 */
[----:B------:R-:W-:-:S04]  /*3500*/  IMAD.WIDE R10, R29, UR6, RZ ;  /* 0x000000061d0a7c25 */ /* 0x000fc8000f8e02ff */
[----:B------:R-:W-:Y:S01]  /*3510*/  IMAD R3, R8, R3, R0 ;  /* 0x0000000308037224 */ /* 0x000fe200078e0200 */
[----:B------:R-:W-:Y:S01]  /*3520*/  IADD3 R0, P1, P0, R10, R14, R12 ;  /* 0x0000000e0a007210 */ /* 0x000fe2000783e00c */
[----:B------:R-:W-:Y:S02]  /*3530*/  IMAD R4, R9, R4, R30 ;  /* 0x0000000409047224 */ /* 0x000fe400078e021e */
[----:B------:R-:W-:Y:S01]  /*3540*/  IMAD R7, R7, R2, R28 ;  /* 0x0000000207077224 */ /* 0x000fe200078e021c */
[----:B------:R-:W-:Y:S01]  /*3550*/  IADD3.X R11, PT, PT, R11, R15, R13, P1, P0 ;  /* 0x0000000f0b0b7210 */ /* 0x000fe20000fe040d */
[----:B------:R-:W-:-:S04]  /*3560*/  IMAD.WIDE R2, R3, UR9, RZ ;  /* 0x0000000903027c25 */ /* 0x000fc8000f8e02ff */
[----:B------:R-:W-:-:S04]  /*3570*/  IMAD.WIDE R8, R4, UR8, RZ ;  /* 0x0000000804087c25 */ /* 0x000fc8000f8e02ff */
[----:B------:R-:W-:Y:S01]  /*3580*/  IMAD.WIDE R12, R7, R6, RZ ;  /* 0x00000006070c7225 */ /* 0x000fe200078e02ff */
[----:B------:R-:W-:-:S03]  /*3590*/  IADD3 R7, P1, P0, R2, R0, R8 ;  /* 0x0000000002077210 */ /* 0x000fc6000783e008 */
[----:B------:R-:W-:Y:S01]  /*35a0*/  IMAD.WIDE R4, R17, R5, RZ ;  /* 0x0000000511047225 */ /* 0x000fe200078e02ff */
[----:B------:R-:W-:Y:S02]  /*35b0*/  IADD3.X R11, PT, PT, R3, R11, R9, P1, P0 ;  /* 0x0000000b030b7210 */ /* 0x000fe40000fe0409 */
[----:B------:R-:W-:-:S04]  /*35c0*/  IADD3 R7, P1, P0, R12, R7, R4 ;  /* 0x000000070c077210 */ /* 0x000fc8000783e004 */
[----:B------:R-:W-:Y:S02]  /*35d0*/  IADD3.X R4, PT, PT, R13, R11, R5, P1, P0 ;  /* 0x0000000b0d047210 */ /* 0x000fe40000fe0405 */
[----:B0-----:R-:W-:-:S04]  /*35e0*/  LEA R2, P0, R7, UR4, 0x2 ;  /* 0x0000000407027c11 */ /* 0x001fc8000f8010ff */
[----:B------:R-:W-:-:S05]  /*35f0*/  LEA.HI.X R3, R7, UR5, R4, 0x2, P0 ;  /* 0x0000000507037c11 */ /* 0x000fca00080f1404 */
[----:B------:R0:W-:Y:S01]  /*3600*/  STG.E desc[UR10][R2.64], R20 ;  /* 0x0000001402007986 */ /* 0x0001e2000c10190a */
[----:B------:R-:W-:Y:S05]  /*3610*/  BRA `(.L_x_15) ;  /* 0x0000000000107947 */ /* 0x000fea0003800000 */
.L_x_16:
[----:B------:R-:W0:Y:S01]  /*3620*/  LDC.64 R2, c[0x0][0x420] ;  /* 0x00010800ff027b82 */ /* 0x000e220000000a00 */
[----:B------:R-:W-:-:S05]  /*3630*/  IADD3 R0, PT, PT, R21, UR19, RZ ;  /* 0x0000001315007c10 */ /* 0x000fca000fffe0ff */
[----:B0-----:R-:W-:-:S05]  /*3640*/  IMAD.WIDE.U32 R2, R0, 0x4, R2 ;  /* 0x0000000400027825 */ /* 0x001fca00078e0002 */
[----:B------:R1:W-:Y:S02]  /*3650*/  STG.E desc[UR10][R2.64], R20 ;  /* 0x0000001402007986 */ /* 0x0003e4000c10190a */
.L_x_15:
[----:B------:R-:W-:Y:S05]  /*3660*/  BSYNC.RECONVERGENT B1 ;  /* 0x0000000000017941 */ /* 0x000fea0003800200 */
.L_x_14:
[----:B------:R-:W2:Y:S01]  /*3670*/  LDCU UR6, c[0x0][0x534] ;  /* 0x0000a680ff0677ac */ /* 0x000ea20008000800 */
[----:B------:R-:W-:-:S04]  /*3680*/  LOP3.LUT R0, R26, 0x20, RZ, 0xfc, !PT ;  /* 0x000000201a007812 */ /* 0x000fc800078efcff */
[----:B--2---:R-:W-:Y:S01]  /*3690*/  ISETP.GE.AND P2, PT, R0, UR6, PT ;  /* 0x0000000600007c0c */ /* 0x004fe2000bf46270 */
[----:B------:R-:W-:Y:S01]  /*36a0*/  UISETP.GE.AND UP0, UPT, UR6, 0x1, UPT ;  /* 0x000000010600788c */ /* 0x000fe2000bf06270 */
[C---:B------:R-:W-:Y:S02]  /*36b0*/  LOP3.LUT R0, R26.reuse, 0x40, RZ, 0xfc, !PT ;  /* 0x000000401a007812 */ /* 0x040fe400078efcff */
[----:B------:R-:W-:Y:S02]  /*36c0*/  ISETP.GE.AND P3, PT, R26, UR6, PT ;  /* 0x000000061a007c0c */ /* 0x000fe4000bf66270 */
[----:B------:R-:W-:Y:S02]  /*36d0*/  ISETP.GE.AND P1, PT, R0, UR6, PT ;  /* 0x0000000600007c0c */ /* 0x000fe4000bf26270 */
[----:B------:R-:W-:Y:S02]  /*36e0*/  LOP3.LUT R0, R26, 0x60, RZ, 0xfc, !PT ;  /* 0x000000601a007812 */ /* 0x000fe400078efcff */
[----:B------:R-:W-:-:S02]  /*36f0*/  ISETP.GT.U32.OR P3, PT, R18, 0x7f, P3 ;  /* 0x0000007f1200780c */ /* 0x000fc40001f64470 */
[----:B------:R-:W-:Y:S01]  /*3700*/  ISETP.GE.AND P0, PT, R0, UR6, PT ;  /* 0x0000000600007c0c */ /* 0x000fe2000bf06270 */
[C---:B------:R-:W-:Y:S01]  /*3710*/  IMAD.SHL.U32 R0, R18.reuse, 0x8, RZ ;  /* 0x0000000812007824 */ /* 0x040fe200078e00ff */
[C---:B------:R-:W-:Y:S02]  /*3720*/  ISETP.GT.U32.OR P2, PT, R18.reuse, 0x7f, P2 ;  /* 0x0000007f1200780c */ /* 0x040fe40001744470 */
[C---:B------:R-:W-:Y:S02]  /*3730*/  ISETP.GT.U32.OR P1, PT, R18.reuse, 0x7f, P1 ;  /* 0x0000007f1200780c */ /* 0x040fe40000f24470 */
[----:B------:R-:W-:Y:S02]  /*3740*/  ISETP.GT.U32.OR P0, PT, R18, 0x7f, P0 ;  /* 0x0000007f1200780c */ /* 0x000fe40000704470 */
[----:B01----:R-:W-:Y:S01]  /*3750*/  LOP3.LUT R3, R0, 0x1f00, RZ, 0xc0, !PT ;  /* 0x00001f0000037812 */ /* 0x003fe200078ec0ff */
[----:B------:R-:W-:Y:S02]  /*3760*/  IMAD.MOV.U32 R0, RZ, RZ, RZ ;  /* 0x000000ffff007224 */ /* 0x000fe400078e00ff */
[----:B------:R-:W-:-:S02]  /*3770*/  @!P3 FADD.FTZ R5, -R20, R27 ;  /* 0x0000001b1405b221 */ /* 0x000fc40000010100 */
[----:B------:R-:W-:Y:S01]  /*3780*/  IMAD R26, R26, 0x4, R3 ;  /* 0x000000041a1a7824 */ /* 0x000fe200078e0203 */
[----:B------:R-:W-:Y:S01]  /*3790*/  CS2R R2, SRZ ;  /* 0x0000000000027805 */ /* 0x000fe2000001ff00 */
[C---:B------:R-:W-:Y:S01]  /*37a0*/  @!P2 FADD.FTZ R7, -R20.reuse, R22 ;  /* 0x000000161407a221 */ /* 0x040fe20000010100 */
[----:B------:R-:W-:Y:S01]  /*37b0*/  @!P3 FMUL.FTZ R5, R5, 1.4426950216293334961 ;  /* 0x3fb8aa3b0505b820 */ /* 0x000fe20000410000 */
[C---:B------:R-:W-:Y:S02]  /*37c0*/  @!P1 FADD.FTZ R25, -R20.reuse, R25 ;  /* 0x0000001914199221 */ /* 0x040fe40000010100 */
[----:B------:R-:W-:Y:S01]  /*37d0*/  @!P0 FADD.FTZ R9, -R20, R23 ;  /* 0x0000001714098221 */ /* 0x000fe20000010100 */
[----:B------:R-:W-:Y:S01]  /*37e0*/  @!P2 FMUL.FTZ R7, R7, 1.4426950216293334961 ;  /* 0x3fb8aa3b0707a820 */ /* 0x000fe20000410000 */
[----:B------:R-:W-:Y:S01]  /*37f0*/  @!P1 FMUL.FTZ R11, R25, 1.4426950216293334961 ;  /* 0x3fb8aa3b190b9820 */ /* 0x000fe20000410000 */
[----:B------:R-:W0:Y:S01]  /*3800*/  @!P3 MUFU.EX2 R5, R5 ;  /* 0x000000050005b308 */ /* 0x000e220000000800 */
[----:B------:R-:W-:Y:S01]  /*3810*/  @!P0 FMUL.FTZ R9, R9, 1.4426950216293334961 ;  /* 0x3fb8aa3b09098820 */ /* 0x000fe20000410000 */
[----:B------:R-:W1:Y:S01]  /*3820*/  LDC R23, c[0x0][0x44c] ;  /* 0x00011300ff177b82 */ /* 0x000e620000000800 */
[----:B------:R-:W-:-:S05]  /*3830*/  IMAD.SHL.U32 R20, R18, 0x4, RZ ;  /* 0x0000000412147824 */ /* 0x000fca00078e00ff */
[----:B------:R-:W2:Y:S01]  /*3840*/  @!P2 MUFU.EX2 R7, R7 ;  /* 0x000000070007a308 */ /* 0x000ea20000000800 */
[----:B------:R-:W-:-:S07]  /*3850*/  LOP3.LUT R20, R20, 0x7c, RZ, 0xc0, !PT ;  /* 0x0000007c14147812 */ /* 0x000fce00078ec0ff */
[----:B------:R-:W3:Y:S01]  /*3860*/  @!P1 MUFU.EX2 R11, R11 ;  /* 0x0000000b000b9308 */ /* 0x000ee20000000800 */
[----:B0-----:R0:W-:Y:S07]  /*3870*/  @!P3 STS [R24], R5 ;  /* 0x000000051800b388 */ /* 0x0011ee0000000800 */
[----:B------:R-:W4:Y:S01]  /*3880*/  @!P0 MUFU.EX2 R9, R9 ;  /* 0x0000000900098308 */ /* 0x000f220000000800 */
[----:B--2---:R2:W-:Y:S01]  /*3890*/  @!P2 STS [R24+0x280], R7 ;  /* 0x000280071800a388 */ /* 0x0045e20000000800 */
[----:B-1----:R-:W-:-:S03]  /*38a0*/  IMAD R25, R23, UR19, RZ ;  /* 0x0000001317197c24 */ /* 0x002fc6000f8e02ff */
[----:B---3--:R1:W-:Y:S04]  /*38b0*/  @!P1 STS [R24+0x500], R11 ;  /* 0x0005000b18009388 */ /* 0x0083e80000000800 */
[----:B----4-:R3:W-:Y:S01]  /*38c0*/  @!P0 STS [R24+0x780], R9 ;  /* 0x0007800918008388 */ /* 0x0107e20000000800 */
[----:B0-----:R-:W-:Y:S02]  /*38d0*/  CS2R R4, SRZ ;  /* 0x0000000000047805 */ /* 0x001fe4000001ff00 */
[----:B--2---:R-:W-:Y:S02]  /*38e0*/  CS2R R6, SRZ ;  /* 0x0000000000067805 */ /* 0x004fe4000001ff00 */
[----:B-1----:R-:W-:Y:S01]  /*38f0*/  LOP3.LUT R11, R20, 0x80, RZ, 0xfc, !PT ;  /* 0x00000080140b7812 */ /* 0x002fe200078efcff */
[----:B------:R-:W-:Y:S01]  /*3900*/  BAR.SYNC.DEFER_BLOCKING 0x0 ;  /* 0x0000000000007b1d */ /* 0x000fe20000010000 */
[----:B---3--:R-:W-:Y:S01]  /*3910*/  IADD3 R24, P0, PT, R25, R26, RZ ;  /* 0x0000001a19187210 */ /* 0x008fe20007f1e0ff */
[----:B------:R-:W-:-:S03]  /*3920*/  IMAD.MOV.U32 R9, RZ, RZ, RZ ;  /* 0x000000ffff097224 */ /* 0x000fc600078e00ff */
[----:B------:R-:W-:Y:S01]  /*3930*/  LEA.HI.X.SX32 R25, R25, RZ, 0x1, P0 ;  /* 0x000000ff19197211 */ /* 0x000fe200000f0eff */
[----:B------:R-:W-:Y:S08]  /*3940*/  BRA.U !UP0, `(.L_x_22) ;  /* 0x0000000908907547 */ /* 0x000ff0000b800000 */
[----:B------:R-:W0:Y:S01]  /*3950*/  LDCU.64 UR4, c[0x0][0x3f8] ;  /* 0x00007f00ff0477ac */ /* 0x000e220008000a00 */
[----:B------:R-:W-:Y:S01]  /*3960*/  SHF.L.U64.HI R25, R24, 0x2, R25 ;  /* 0x0000000218197819 */ /* 0x000fe20000010219 */
[----:B------:R-:W-:Y:S01]  /*3970*/  IMAD R23, R23, UR20, RZ ;  /* 0x0000001417177c24 */ /* 0x000fe2000f8e02ff */
[----:B------:R-:W-:Y:S01]  /*3980*/  CS2R R18, SRZ ;  /* 0x0000000000127805 */ /* 0x000fe2000001ff00 */
[----:B------:R-:W-:Y:S01]  /*3990*/  UISETP.GE.U32.AND UP0, UPT, UR6, 0x4, UPT ;  /* 0x000000040600788c */ /* 0x000fe2000bf06070 */
[----:B------:R-:W-:Y:S01]  /*39a0*/  IMAD.MOV.U32 R22, RZ, RZ, RZ ;  /* 0x000000ffff167224 */ /* 0x000fe200078e00ff */
[----:B------:R-:W-:Y:S01]  /*39b0*/  CS2R R16, SRZ ;  /* 0x0000000000107805 */ /* 0x000fe2000001ff00 */
[----:B------:R-:W-:Y:S01]  /*39c0*/  IMAD.MOV.U32 R0, RZ, RZ, RZ ;  /* 0x000000ffff007224 */ /* 0x000fe200078e00ff */
[----:B------:R-:W-:Y:S02]  /*39d0*/  CS2R R14, SRZ ;  /* 0x00000000000e7805 */ /* 0x000fe4000001ff00 */
[----:B------:R-:W-:-:S02]  /*39e0*/  CS2R R12, SRZ ;  /* 0x00000000000c7805 */ /* 0x000fc4000001ff00 */
[----:B0-----:R-:W-:Y:S01]  /*39f0*/  LEA R24, P0, R24, UR4, 0x2 ;  /* 0x0000000418187c11 */ /* 0x001fe2000f8010ff */
[----:B------:R-:W-:-:S03]  /*3a00*/  UIADD3 UR4, UPT, UPT, UR20, -UR19, URZ ;  /* 0x8000001314047290 */ /* 0x000fc6000fffe0ff */
[----:B------:R-:W-:Y:S01]  /*3a10*/  IADD3.X R25, PT, PT, R25, UR5, RZ, P0, !PT ;  /* 0x0000000519197c10 */ /* 0x000fe200087fe4ff */
[----:B------:R-:W-:Y:S08]  /*3a20*/  BRA.U !UP0, `(.L_x_23) ;  /* 0x0000000508ac7547 */ /* 0x000ff0000b800000 */
[----:B------:R-:W0:Y:S01]  /*3a30*/  S2UR UR5, SR_CgaCtaId ;  /* 0x00000000000579c3 */ /* 0x000e220000008800 */
[----:B------:R-:W-:Y:S01]  /*3a40*/  ULOP3.LUT UR8, UR6, 0x7ffffffc, URZ, 0xc0, !UPT ;  /* 0x7ffffffc06087892 */ /* 0x000fe2000f8ec0ff */
[----:B------:R-:W-:Y:S01]  /*3a50*/  ISETP.GE.AND P3, PT, R21, UR4, PT ;  /* 0x0000000415007c0c */ /* 0x000fe2000bf66270 */
[----:B------:R-:W-:Y:S01]  /*3a60*/  IMAD.MOV.U32 R0, RZ, RZ, RZ ;  /* 0x000000ffff007224 */ /* 0x000fe200078e00ff */
[----:B------:R-:W-:Y:S01]  /*3a70*/  UMOV UR6, 0x400 ;  /* 0x0000040000067882 */ /* 0x000fe20000000000 */
[----:B------:R-:W-:Y:S02]  /*3a80*/  CS2R R2, SRZ ;  /* 0x0000000000027805 */ /* 0x000fe4000001ff00 */
[----:B------:R-:W-:Y:S02]  /*3a90*/  CS2R R4, SRZ ;  /* 0x0000000000047805 */ /* 0x000fe4000001ff00 */
[----:B------:R-:W-:Y:S01]  /*3aa0*/  CS2R R6, SRZ ;  /* 0x0000000000067805 */ /* 0x000fe2000001ff00 */
[----:B------:R-:W-:Y:S01]  /*3ab0*/  IMAD.MOV.U32 R9, RZ, RZ, RZ ;  /* 0x000000ffff097224 */ /* 0x000fe200078e00ff */
[----:B------:R-:W1:Y:S01]  /*3ac0*/  LDCU UR7, c[0x0][0x440] ;  /* 0x00008800ff0777ac */ /* 0x000e620008000800 */
[----:B------:R-:W-:Y:S01]  /*3ad0*/  IMAD.U32 R22, RZ, RZ, UR8 ;  /* 0x00000008ff167e24 */ /* 0x000fe2000f8e00ff */
[----:B0-----:R-:W-:-:S02]  /*3ae0*/  ULEA UR5, UR5, UR6, 0x18 ;  /* 0x0000000605057291 */ /* 0x001fc4000f8ec0ff */
[----:B------:R-:W-:-:S04]  /*3af0*/  UIADD3 UR6, UPT, UPT, -UR8, URZ, URZ ;  /* 0x000000ff08067290 */ /* 0x000fc8000fffe1ff */
[----:B------:R-:W-:-:S05]  /*3b00*/  LEA R10, R21, UR5, 0x2 ;  /* 0x00000005150a7c11 */ /* 0x000fca000f8e10ff */
[----:B-1----:R-:W-:-:S07]  /*3b10*/  VIADD R10, R10, 0x28 ;  /* 0x000000280a0a7836 */ /* 0x002fce0000000000 */
.L_x_32:
[----:B------:R0:W1:Y:S01]  /*3b20*/  LDS R8, [R10+-0x28] ;  /* 0xffffd8000a087984 */ /* 0x0000620000000800 */
[----:B------:R-:W-:Y:S04]  /*3b30*/  BSSY.RECONVERGENT B0, `(.L_x_24) ;  /* 0x000000a000007945 */ /* 0x000fe80003800200 */
[----:B---34-:R-:W-:Y:S05]  /*3b40*/  @P3 BRA `(.L_x_25) ;  /* 0x0000000000203947 */ /* 0x018fea0003800000 */
[----:B------:R-:W-:Y:S02]  /*3b50*/  ISETP.GE.AND P1, PT, R20, UR7, PT ;  /* 0x0000000714007c0c */ /* 0x000fe4000bf26270 */
[----:B------:R-:W-:Y:S02]  /*3b60*/  CS2R R14, SRZ ;  /* 0x00000000000e7805 */ /* 0x000fe4000001ff00 */
[----:B------:R-:W-:Y:S02]  /*3b70*/  ISETP.GE.AND P0, PT, R11, UR7, PT ;  /* 0x000000070b007c0c */ /* 0x000fe4000bf06270 */
[----:B------:R-:W-:Y:S02]  /*3b80*/  CS2R R12, SRZ ;  /* 0x00000000000c7805 */ /* 0x000fe4000001ff00 */
[----:B------:R-:W-:Y:S02]  /*3b90*/  CS2R R18, SRZ ;  /* 0x0000000000127805 */ /* 0x000fe4000001ff00 */
[----:B------:R-:W-:Y:S03]  /*3ba0*/  CS2R R16, SRZ ;  /* 0x0000000000107805 */ /* 0x000fe6000001ff00 */
[----:B------:R2:W5:Y:S04]  /*3bb0*/  @!P1 LDG.E.128 R12, desc[UR10][R24.64] ;  /* 0x0000000a180c9981 */ /* 0x000568000c1e1d00 */
[----:B------:R2:W5:Y:S02]  /*3bc0*/  @!P0 LDG.E.128 R16, desc[UR10][R24.64+0x200] ;  /* 0x0002000a18108981 */ /* 0x000564000c1e1d00 */
.L_x_25:
[----:B------:R-:W-:Y:S05]  /*3bd0*/  BSYNC.RECONVERGENT B0 ;  /* 0x0000000000007941 */ /* 0x000fea0003800200 */
.L_x_24:
[----:B------:R-:W-:Y:S01]  /*3be0*/  ISETP.GE.AND P3, PT, R21, UR4, PT ;  /* 0x0000000415007c0c */ /* 0x000fe2000bf66270 */
[C---:B-1---5:R-:W-:Y:S01]  /*3bf0*/  FFMA.FTZ R9, R8.reuse, R12, R9 ;  /* 0x0000000c08097223 */ /* 0x062fe20000010009 */
[C---:B------:R-:W-:Y:S01]  /*3c00*/  FFMA.FTZ R6, R8.reuse, R13, R6 ;  /* 0x0000000d08067223 */ /* 0x040fe20000010006 */
[C---:B------:R-:W-:Y:S01]  /*3c10*/  FFMA.FTZ R7, R8.reuse, R14, R7 ;  /* 0x0000000e08077223 */ /* 0x040fe20000010007 */
[C---:B------:R-:W-:Y:S01]  /*3c20*/  FFMA.FTZ R4, R8.reuse, R15, R4 ;  /* 0x0000000f08047223 */ /* 0x040fe20000010004 */
[C---:B------:R-:W-:Y:S01]  /*3c30*/  FFMA.FTZ R5, R8.reuse, R16, R5 ;  /* 0x0000001008057223 */ /* 0x040fe20000010005 */
[C---:B------:R-:W-:Y:S01]  /*3c40*/  FFMA.FTZ R2, R8.reuse, R17, R2 ;  /* 0x0000001108027223 */ /* 0x040fe20000010002 */
[----:B------:R-:W-:Y:S01]  /*3c50*/  BSSY.RECONVERGENT B0, `(.L_x_26) ;  /* 0x000000e000007945 */ /* 0x000fe20003800200 */
[C---:B------:R-:W-:Y:S01]  /*3c60*/  FFMA.FTZ R3, R8.reuse, R18, R3 ;  /* 0x0000001208037223 */ /* 0x040fe20000010003 */
[----:B------:R-:W-:Y:S04]  /*3c70*/  FFMA.FTZ R0, R8, R19, R0 ;  /* 0x0000001308007223 */ /* 0x000fe80000010000 */
[----:B------:R-:W-:Y:S05]  /*3c80*/  @P3 BRA `(.L_x_27) ;  /* 0x0000000000283947 */ /* 0x000fea0003800000 */
[----:B------:R-:W-:Y:S02]  /*3c90*/  ISETP.GE.AND P2, PT, R20, UR7, PT ;  /* 0x0000000714007c0c */ /* 0x000fe4000bf46270 */
[----:B------:R-:W-:Y:S02]  /*3ca0*/  CS2R R14, SRZ ;  /* 0x00000000000e7805 */ /* 0x000fe4000001ff00 */
[----:B------:R-:W-:Y:S02]  /*3cb0*/  ISETP.GE.AND P1, PT, R11, UR7, PT ;  /* 0x000000070b007c0c */ /* 0x000fe4000bf26270 */
[----:B------:R-:W-:Y:S02]  /*3cc0*/  CS2R R12, SRZ ;  /* 0x00000000000c7805 */ /* 0x000fe4000001ff00 */
[C---:B------:R-:W-:Y:S02]  /*3cd0*/  LEA R26, P0, R23.reuse, R24, 0x2 ;  /* 0x00000018171a7211 */ /* 0x040fe400078010ff */
[----:B------:R-:W-:Y:S02]  /*3ce0*/  CS2R R18, SRZ ;  /* 0x0000000000127805 */ /* 0x000fe4000001ff00 */
[----:B------:R-:W-:Y:S02]  /*3cf0*/  CS2R R16, SRZ ;  /* 0x0000000000107805 */ /* 0x000fe4000001ff00 */
[----:B------:R-:W-:Y:S05]  /*3d00*/  LEA.HI.X.SX32 R27, R23, R25, 0x2, P0 ;  /* 0x00000019171b7211 */ /* 0x000fea00000f16ff */
[----:B------:R1:W5:Y:S04]  /*3d10*/  @!P2 LDG.E.128 R12, desc[UR10][R26.64] ;  /* 0x0000000a1a0ca981 */ /* 0x000368000c1e1d00 */
[----:B------:R1:W5:Y:S02]  /*3d20*/  @!P1 LDG.E.128 R16, desc[UR10][R26.64+0x200] ;  /* 0x0002000a1a109981 */ /* 0x000364000c1e1d00 */
.L_x_27:
[----:B------:R-:W-:Y:S05]  /*3d30*/  BSYNC.RECONVERGENT B0 ;  /* 0x0000000000007941 */ /* 0x000fea0003800200 */
.L_x_26:
[----:B------:R-:W3:Y:S01]  /*3d40*/  LDS R8, [R10+-0x14] ;  /* 0xffffec000a087984 */ /* 0x000ee20000000800 */
[----:B------:R-:W-:Y:S01]  /*3d50*/  BSSY.RECONVERGENT B0, `(.L_x_28) ;  /* 0x0000014000007945 */ /* 0x000fe20003800200 */
[C---:B---3-5:R-:W-:Y:S01]  /*3d60*/  FFMA.FTZ R9, R8.reuse, R12, R9 ;  /* 0x0000000c08097223 */ /* 0x068fe20000010009 */
[C---:B------:R-:W-:Y:S01]  /*3d70*/  FFMA.FTZ R6, R8.reuse, R13, R6 ;  /* 0x0000000d08067223 */ /* 0x040fe20000010006 */
[C---:B------:R-:W-:Y:S01]  /*3d80*/  FFMA.FTZ R7, R8.reuse, R14, R7 ;  /* 0x0000000e08077223 */ /* 0x040fe20000010007 */
[C---:B------:R-:W-:Y:S01]  /*3d90*/  FFMA.FTZ R4, R8.reuse, R15, R4 ;  /* 0x0000000f08047223 */ /* 0x040fe20000010004 */
[C---:B------:R-:W-:Y:S01]  /*3da0*/  FFMA.FTZ R5, R8.reuse, R16, R5 ;  /* 0x0000001008057223 */ /* 0x040fe20000010005 */
[C---:B------:R-:W-:Y:S01]  /*3db0*/  FFMA.FTZ R2, R8.reuse, R17, R2 ;  /* 0x0000001108027223 */ /* 0x040fe20000010002 */
[C---:B------:R-:W-:Y:S01]  /*3dc0*/  FFMA.FTZ R3, R8.reuse, R18, R3 ;  /* 0x0000001208037223 */ /* 0x040fe20000010003 */
[----:B------:R-:W-:Y:S01]  /*3dd0*/  FFMA.FTZ R0, R8, R19, R0 ;  /* 0x0000001308007223 */ /* 0x000fe20000010000 */
[----:B------:R-:W-:Y:S06]  /*3de0*/  @P3 BRA `(.L_x_29) ;  /* 0x0000000000283947 */ /* 0x000fec0003800000 */
[----:B------:R-:W-:Y:S02]  /*3df0*/  ISETP.GE.AND P2, PT, R20, UR7, PT ;  /* 0x0000000714007c0c */ /* 0x000fe4000bf46270 */
[----:B------:R-:W-:Y:S02]  /*3e00*/  CS2R R14, SRZ ;  /* 0x00000000000e7805 */ /* 0x000fe4000001ff00 */
[----:B------:R-:W-:Y:S02]  /*3e10*/  ISETP.GE.AND P1, PT, R11, UR7, PT ;  /* 0x000000070b007c0c */ /* 0x000fe4000bf26270 */
[----:B------:R-:W-:Y:S02]  /*3e20*/  CS2R R12, SRZ ;  /* 0x00000000000c7805 */ /* 0x000fe4000001ff00 */
[C---:B-1----:R-:W-:Y:S02]  /*3e30*/  LEA R26, P0, R23.reuse, R24, 0x3 ;  /* 0x00000018171a7211 */ /* 0x042fe400078018ff */
[----:B------:R-:W-:Y:S02]  /*3e40*/  CS2R R18, SRZ ;  /* 0x0000000000127805 */ /* 0x000fe4000001ff00 */
[----:B------:R-:W-:Y:S02]  /*3e50*/  CS2R R16, SRZ ;  /* 0x0000000000107805 */ /* 0x000fe4000001ff00 */
[----:B------:R-:W-:Y:S05]  /*3e60*/  LEA.HI.X.SX32 R27, R23, R25, 0x3, P0 ;  /* 0x00000019171b7211 */ /* 0x000fea00000f1eff */
[----:B------:R3:W5:Y:S04]  /*3e70*/  @!P2 LDG.E.128 R12, desc[UR10][R26.64] ;  /* 0x0000000a1a0ca981 */ /* 0x000768000c1e1d00 */
[----:B------:R3:W5:Y:S02]  /*3e80*/  @!P1 LDG.E.128 R16, desc[UR10][R26.64+0x200] ;  /* 0x0002000a1a109981 */ /* 0x000764000c1e1d00 */
.L_x_29:
[----:B------:R-:W-:Y:S05]  /*3e90*/  BSYNC.RECONVERGENT B0 ;  /* 0x0000000000007941 */ /* 0x000fea0003800200 */
.L_x_28:
[----:B------:R-:W4:Y:S01]  /*3ea0*/  LDS R8, [R10] ;  /* 0x000000000a087984 */ /* 0x000f220000000800 */
[----:B------:R-:W-:Y:S01]  /*3eb0*/  BSSY.RECONVERGENT B0, `(.L_x_30) ;  /* 0x0000013000007945 */ /* 0x000fe20003800200 */
[C---:B----45:R-:W-:Y:S01]  /*3ec0*/  FFMA.FTZ R9, R8.reuse, R12, R9 ;  /* 0x0000000c08097223 */ /* 0x070fe20000010009 */
        /* <DEDUP_REMOVED lines=12> */
[----:B------:R-:W-:Y:S02]  /*3f90*/  CS2R R18, SRZ ;  /* 0x0000000000127805 */ /* 0x000fe4000001ff00 */
[----:B------:R-:W-:Y:S01]  /*3fa0*/  CS2R R16, SRZ ;  /* 0x0000000000107805 */ /* 0x000fe2000001ff00 */
[----:B-1-3--:R-:W-:Y:S05]  /*3fb0*/  IMAD.WIDE R26, R23, 0xc, R24 ;  /* 0x0000000c171a7825 */ /* 0x00afea00078e0218 */
[----:B------:R4:W5:Y:S04]  /*3fc0*/  @!P1 LDG.E.128 R12, desc[UR10][R26.64] ;  /* 0x0000000a1a0c9981 */ /* 0x000968000c1e1d00 */
[----:B------:R4:W5:Y:S02]  /*3fd0*/  @!P0 LDG.E.128 R16, desc[UR10][R26.64+0x200] ;  /* 0x0002000a1a108981 */ /* 0x000964000c1e1d00 */
.L_x_31:
[----:B------:R-:W-:Y:S05]  /*3fe0*/  BSYNC.RECONVERGENT B0 ;  /* 0x0000000000007941 */ /* 0x000fea0003800200 */
.L_x_30:
[----:B------:R0:W1:Y:S01]  /*3ff0*/  LDS R8, [R10+0x14] ;  /* 0x000014000a087984 */ /* 0x0000620000000800 */
[----:B------:R-:W-:Y:S01]  /*4000*/  UIADD3 UR6, UPT, UPT, UR6, 0x4, URZ ;  /* 0x0000000406067890 */ /* 0x000fe2000fffe0ff */
[C---:B--2---:R-:W-:Y:S03]  /*4010*/  LEA R24, P0, R23.reuse, R24, 0x4 ;  /* 0x0000001817187211 */ /* 0x044fe600078020ff */
[----:B------:R-:W-:Y:S01]  /*4020*/  UISETP.NE.AND UP0, UPT, UR6, URZ, UPT ;  /* 0x000000ff0600728c */ /* 0x000fe2000bf05270 */
[----:B------:R-:W-:Y:S02]  /*4030*/  LEA.HI.X.SX32 R25, R23, R25, 0x4, P0 ;  /* 0x0000001917197211 */ /* 0x000fe400000f26ff */
[----:B0-----:R-:W-:Y:S01]  /*4040*/  IADD3 R10, PT, PT, R10, 0x50, RZ ;  /* 0x000000500a0a7810 */ /* 0x001fe20007ffe0ff */
[C---:B-1---5:R-:W-:Y:S01]  /*4050*/  FFMA.FTZ R9, R8.reuse, R12, R9 ;  /* 0x0000000c08097223 */ /* 0x062fe20000010009 */
[C---:B------:R-:W-:Y:S01]  /*4060*/  FFMA.FTZ R6, R8.reuse, R13, R6 ;  /* 0x0000000d08067223 */ /* 0x040fe20000010006 */
[C---:B------:R-:W-:Y:S01]  /*4070*/  FFMA.FTZ R7, R8.reuse, R14, R7 ;  /* 0x0000000e08077223 */ /* 0x040fe20000010007 */
[C---:B------:R-:W-:Y:S01]  /*4080*/  FFMA.FTZ R4, R8.reuse, R15, R4 ;  /* 0x0000000f08047223 */ /* 0x040fe20000010004 */
[C---:B------:R-:W-:Y:S01]  /*4090*/  FFMA.FTZ R5, R8.reuse, R16, R5 ;  /* 0x0000001008057223 */ /* 0x040fe20000010005 */
[C---:B------:R-:W-:Y:S01]  /*40a0*/  FFMA.FTZ R2, R8.reuse, R17, R2 ;  /* 0x0000001108027223 */ /* 0x040fe20000010002 */
[C---:B------:R-:W-:Y:S01]  /*40b0*/  FFMA.FTZ R3, R8.reuse, R18, R3 ;  /* 0x0000001208037223 */ /* 0x040fe20000010003 */
[----:B------:R-:W-:Y:S01]  /*40c0*/  FFMA.FTZ R0, R8, R19, R0 ;  /* 0x0000001308007223 */ /* 0x000fe20000010000 */
[----:B------:R-:W-:Y:S06]  /*40d0*/  BRA.U UP0, `(.L_x_32) ;  /* 0xfffffff900907547 */ /* 0x000fec000b83ffff */
.L_x_23:
[----:B------:R-:W0:Y:S02]  /*40e0*/  LDCU UR8, c[0x0][0x534] ;  /* 0x0000a680ff0877ac */ /* 0x000e240008000800 */
[----:B0-----:R-:W-:-:S09]  /*40f0*/  ULOP3.LUT UP0, UR8, UR8, 0x3, URZ, 0xc0, !UPT ;  /* 0x0000000308087892 */ /* 0x001fd2000f80c0ff */
[----:B------:R-:W-:Y:S05]  /*4100*/  BRA.U !UP0, `(.L_x_22) ;  /* 0x0000000108a07547 */ /* 0x000fea000b800000 */
[----:B------:R-:W0:Y:S01]  /*4110*/  S2UR UR6, SR_CgaCtaId ;  /* 0x00000000000679c3 */ /* 0x000e220000008800 */
[----:B------:R-:W-:Y:S01]  /*4120*/  UMOV UR7, 0x400 ;  /* 0x0000040000077882 */ /* 0x000fe20000000000 */
[----:B------:R-:W-:Y:S01]  /*4130*/  IMAD R22, R22, 0x5, R21 ;  /* 0x0000000516167824 */ /* 0x000fe200078e0215 */
[----:B------:R-:W-:Y:S01]  /*4140*/  IADD3 R24, P0, PT, R24, 0x200, RZ ;  /* 0x0000020018187810 */ /* 0x000fe20007f1e0ff */
[----:B---34-:R-:W-:Y:S01]  /*4150*/  IMAD.WIDE R26, R23, 0x4, RZ ;  /* 0x00000004171a7825 */ /* 0x018fe200078e02ff */
[----:B------:R-:W-:Y:S01]  /*4160*/  ISETP.GE.AND P2, PT, R21, UR4, PT ;  /* 0x0000000415007c0c */ /* 0x000fe2000bf46270 */
[----:B------:R-:W1:Y:S01]  /*4170*/  LDCU UR5, c[0x0][0x440] ;  /* 0x00008800ff0577ac */ /* 0x000e620008000800 */
[----:B------:R-:W-:Y:S01]  /*4180*/  IADD3.X R25, PT, PT, RZ, R25, RZ, P0, !PT ;  /* 0x00000019ff197210 */ /* 0x000fe200007fe4ff */
[----:B------:R-:W-:Y:S02]  /*4190*/  UIADD3 UR8, UPT, UPT, -UR8, URZ, URZ ;  /* 0x000000ff08087290 */ /* 0x000fe4000fffe1ff */
[----:B0-----:R-:W-:-:S06]  /*41a0*/  ULEA UR6, UR6, UR7, 0x18 ;  /* 0x0000000706067291 */ /* 0x001fcc000f8ec0ff */
[----:B-1----:R-:W-:-:S07]  /*41b0*/  LEA R10, R22, UR6, 0x2 ;  /* 0x00000006160a7c11 */ /* 0x002fce000f8e10ff */
.L_x_35:
[----:B--2---:R-:W-:Y:S01]  /*41c0*/  MOV R23, R25 ;  /* 0x0000001900177202 */ /* 0x004fe20000000f00 */
[----:B------:R0:W1:Y:S01]  /*41d0*/  LDS R8, [R10] ;  /* 0x000000000a087984 */ /* 0x0000620000000800 */
[----:B------:R-:W-:Y:S01]  /*41e0*/  UIADD3 UR8, UPT, UPT, UR8, 0x1, URZ ;  /* 0x0000000108087890 */ /* 0x000fe2000fffe0ff */
[----:B------:R-:W-:Y:S01]  /*41f0*/  IMAD.MOV.U32 R22, RZ, RZ, R24 ;  /* 0x000000ffff167224 */ /* 0x000fe200078e0018 */
[----:B------:R-:W-:Y:S04]  /*4200*/  BSSY.RECONVERGENT B0, `(.L_x_33) ;  /* 0x000000c000007945 */ /* 0x000fe80003800200 */
[----:B------:R-:W-:Y:S01]  /*4210*/  IADD3 R24, P3, PT, R26, R22, RZ ;  /* 0x000000161a187210 */ /* 0x000fe20007f7e0ff */
[----:B------:R-:W-:Y:S01]  /*4220*/  @!UPT UIADD3 URZ, UPT, UPT, URZ, URZ, URZ ;  /* 0x000000fffffff290 */ /* 0x000fe2000fffe0ff */
[----:B------:R-:W-:Y:S11]  /*4230*/  @P2 BRA `(.L_x_34) ;  /* 0x0000000000202947 */ /* 0x000ff60003800000 */
        /* <DEDUP_REMOVED lines=8> */
.L_x_34:
[----:B------:R-:W-:Y:S05]  /*42c0*/  BSYNC.RECONVERGENT B0 ;  /* 0x0000000000007941 */ /* 0x000fea0003800200 */
.L_x_33:
[----:B------:R-:W-:Y:S01]  /*42d0*/  UISETP.NE.AND UP0, UPT, UR8, URZ, UPT ;  /* 0x000000ff0800728c */ /* 0x000fe2000bf05270 */
[C---:B-1---5:R-:W-:Y:S01]  /*42e0*/  FFMA.FTZ R9, R8.reuse, R12, R9 ;  /* 0x0000000c08097223 */ /* 0x062fe20000010009 */
[C---:B------:R-:W-:Y:S01]  /*42f0*/  FFMA.FTZ R6, R8.reuse, R13, R6 ;  /* 0x0000000d08067223 */ /* 0x040fe20000010006 */
[C---:B------:R-:W-:Y:S01]  /*4300*/  FFMA.FTZ R7, R8.reuse, R14, R7 ;  /* 0x0000000e08077223 */ /* 0x040fe20000010007 */
[C---:B------:R-:W-:Y:S01]  /*4310*/  FFMA.FTZ R4, R8.reuse, R15, R4 ;  /* 0x0000000f08047223 */ /* 0x040fe20000010004 */
[C---:B------:R-:W-:Y:S01]  /*4320*/  FFMA.FTZ R5, R8.reuse, R16, R5 ;  /* 0x0000001008057223 */ /* 0x040fe20000010005 */
[----:B------:R-:W-:Y:S01]  /*4330*/  IADD3.X R25, PT, PT, R27, R23, RZ, P3, !PT ;  /* 0x000000171b197210 */ /* 0x000fe20001ffe4ff */
[C---:B------:R-:W-:Y:S01]  /*4340*/  FFMA.FTZ R2, R8.reuse, R17, R2 ;  /* 0x0000001108027223 */ /* 0x040fe20000010002 */
[----:B------:R-:W-:Y:S01]  /*4350*/  FFMA.FTZ R3, R8, R18, R3 ;  /* 0x0000001208037223 */ /* 0x000fe20000010003 */
[----:B0-----:R-:W-:Y:S01]  /*4360*/  IADD3 R10, PT, PT, R10, 0x14, RZ ;  /* 0x000000140a0a7810 */ /* 0x001fe20007ffe0ff */
[----:B------:R-:W-:Y:S01]  /*4370*/  FFMA.FTZ R0, R8, R19, R0 ;  /* 0x0000001308007223 */ /* 0x000fe20000010000 */
[----:B------:R-:W-:Y:S06]  /*4380*/  BRA.U UP0, `(.L_x_35) ;  /* 0xfffffffd008c7547 */ /* 0x000fec000b83ffff */
.L_x_22:
[----:B------:R-:W-:-:S04]  /*4390*/  IADD3 R21, PT, PT, R21, UR19, RZ ;  /* 0x0000001315157c10 */ /* 0x000fc8000fffe0ff */
[----:B------:R-:W-:-:S13]  /*43a0*/  ISETP.GE.AND P0, PT, R21, UR20, PT ;  /* 0x0000001415007c0c */ /* 0x000fda000bf06270 */
[----:B------:R-:W-:Y:S05]  /*43b0*/  @P0 EXIT ;  /* 0x000000000000094d */ /* 0x000fea0003800000 */
[----:B------:R-:W-:Y:S01]  /*43c0*/  IABS R14, UR21 ;  /* 0x00000015000e7c13 */ /* 0x000fe20008000000 */
[----:B------:R-:W0:Y:S01]  /*43d0*/  LDC R13, c[0x0][0x434] ;  /* 0x00010d00ff0d7b82 */ /* 0x000e220000000800 */
[----:B------:R-:W-:Y:S01]  /*43e0*/  IABS R16, R21 ;  /* 0x0000001500107213 */ /* 0x000fe20000000000 */
[----:B------:R-:W1:Y:S01]  /*43f0*/  LDCU.128 UR4, c[0x0][0x400] ;  /* 0x00008000ff0477ac */ /* 0x000e620008000c00 */
[----:B------:R-:W5:Y:S01]  /*4400*/  I2F.RP R12, R14 ;  /* 0x0000000e000c7306 */ /* 0x000f620000209400 */
[----:B------:R-:W-:Y:S01]  /*4410*/  IABS R10, UR21 ;  /* 0x00000015000a7c13 */ /* 0x000fe20008000000 */
[----:B------:R-:W2:Y:S01]  /*4420*/  LDCU.64 UR8, c[0x0][0x410] ;  /* 0x00008200ff0877ac */ /* 0x000ea20008000a00 */
[----:B------:R-:W-:Y:S02]  /*4430*/  F2FP.BF16.F32.PACK_AB R6, R6, R9 ;  /* 0x000000090606723e */ /* 0x000fe400000010ff */
[----:B------:R-:W-:Y:S02]  /*4440*/  IADD3 R10, PT, PT, RZ, -R10, RZ ;  /* 0x8000000aff0a7210 */ /* 0x000fe40007ffe0ff */
[----:B------:R-:W-:-:S02]  /*4450*/  F2FP.BF16.F32.PACK_AB R7, R4, R7 ;  /* 0x000000070407723e */ /* 0x000fc400000010ff */
[----:B------:R-:W-:Y:S02]  /*4460*/  F2FP.BF16.F32.PACK_AB R2, R2, R5 ;  /* 0x000000050202723e */ /* 0x000fe400000010ff */
[----:B------:R-:W-:Y:S01]  /*4470*/  F2FP.BF16.F32.PACK_AB R3, R0, R3 ;  /* 0x000000030003723e */ /* 0x000fe200000010ff */
[----:B-----5:R-:W5:Y:S02]  /*4480*/  MUFU.RCP R18, R12 ;  /* 0x0000000c00127308 */ /* 0x020f640000001000 */
[----:B-----5:R-:W-:Y:S01]  /*4490*/  VIADD R18, R18, 0xffffffe ;  /* 0x0ffffffe12127836 */ /* 0x020fe20000000000 */
[----:B0-----:R-:W-:-:S05]  /*44a0*/  IABS R12, R13 ;  /* 0x0000000d000c7213 */ /* 0x001fca0000000000 */
[----:B------:R-:W0:Y:S02]  /*44b0*/  F2I.FTZ.U32.TRUNC.NTZ R19, R18 ;  /* 0x0000001200137305 */ /* 0x000e24000021f000 */
[--C-:B0-----:R-:W-:Y:S02]  /*44c0*/  IMAD.MOV R8, RZ, RZ, -R19.reuse ;  /* 0x000000ffff087224 */ /* 0x101fe400078e0a13 */
[----:B------:R-:W-:Y:S02]  /*44d0*/  IMAD.MOV.U32 R18, RZ, RZ, RZ ;  /* 0x000000ffff127224 */ /* 0x000fe400078e00ff */
[----:B------:R-:W-:Y:S02]  /*44e0*/  IMAD R15, R8, R14, RZ ;  /* 0x0000000e080f7224 */ /* 0x000fe400078e02ff */
[----:B------:R-:W0:Y:S02]  /*44f0*/  I2F.RP R8, R12 ;  /* 0x0000000c00087306 */ /* 0x000e240000209400 */
[----:B------:R-:W-:-:S06]  /*4500*/  IMAD.HI.U32 R15, R19, R15, R18 ;  /* 0x0000000f130f7227 */ /* 0x000fcc00078e0012 */
[----:B------:R-:W-:-:S04]  /*4510*/  IMAD.HI.U32 R15, R15, R16, RZ ;  /* 0x000000100f0f7227 */ /* 0x000fc800078e00ff */
[----:B------:R-:W-:Y:S01]  /*4520*/  IMAD R17, R15, R10, R16 ;  /* 0x0000000a0f117224 */ /* 0x000fe200078e0210 */
[----:B------:R-:W-:Y:S01]  /*4530*/  LOP3.LUT R10, R21, UR21, RZ, 0x3c, !PT ;  /* 0x00000015150a7c12 */ /* 0x000fe2000f8e3cff */
[----:B0-----:R-:W0:Y:S03]  /*4540*/  MUFU.RCP R8, R8 ;  /* 0x0000000800087308 */ /* 0x001e260000001000 */
[----:B------:R-:W-:Y:S02]  /*4550*/  ISETP.GT.U32.AND P1, PT, R14, R17, PT ;  /* 0x000000110e00720c */ /* 0x000fe40003f24070 */
[----:B------:R-:W-:-:S11]  /*4560*/  ISETP.GE.AND P0, PT, R10, RZ, PT ;  /* 0x000000ff0a00720c */ /* 0x000fd60003f06270 */
[----:B------:R-:W-:Y:S01]  /*4570*/  @!P1 IMAD.IADD R17, R17, 0x1, -R14 ;  /* 0x0000000111119824 */ /* 0x000fe200078e0a0e */
[----:B0-----:R-:W-:Y:S01]  /*4580*/  IADD3 R18, PT, PT, R8, 0xffffffe, RZ ;  /* 0x0ffffffe08127810 */ /* 0x001fe20007ffe0ff */
[----:B------:R-:W-:Y:S01]  /*4590*/  @!P1 VIADD R15, R15, 0x1 ;  /* 0x000000010f0f9836 */ /* 0x000fe20000000000 */
[----:B------:R-:W-:Y:S02]  /*45a0*/  ISETP.NE.AND P1, PT, RZ, UR21, PT ;  /* 0x00000015ff007c0c */ /* 0x000fe4000bf25270 */
[----:B------:R-:W-:Y:S01]  /*45b0*/  ISETP.GE.U32.AND P2, PT, R17, R14, PT ;  /* 0x0000000e1100720c */ /* 0x000fe20003f46070 */
[----:B------:R-:W0:-:S12]  /*45c0*/  F2I.FTZ.U32.TRUNC.NTZ R19, R18 ;  /* 0x0000001200137305 */ /* 0x000e18000021f000 */
[----:B------:R-:W-:Y:S01]  /*45d0*/  @P2 VIADD R15, R15, 0x1 ;  /* 0x000000010f0f2836 */ /* 0x000fe20000000000 */
[----:B0-----:R-:W-:-:S03]  /*45e0*/  IADD3 R17, PT, PT, RZ, -R19, RZ ;  /* 0x80000013ff117210 */ /* 0x001fc60007ffe0ff */
[----:B------:R-:W-:Y:S01]  /*45f0*/  @!P0 IMAD.MOV R15, RZ, RZ, -R15 ;  /* 0x000000ffff0f8224 */ /* 0x000fe200078e0a0f */
[----:B------:R-:W-:Y:S01]  /*4600*/  @!P1 LOP3.LUT R15, RZ, UR21, RZ, 0x33, !PT ;  /* 0x00000015ff0f9c12 */ /* 0x000fe2000f8e33ff */
[----:B------:R-:W-:Y:S02]  /*4610*/  IMAD.MOV.U32 R18, RZ, RZ, RZ ;  /* 0x000000ffff127224 */ /* 0x000fe400078e00ff */
[----:B------:R-:W-:Y:S02]  /*4620*/  IMAD R10, R17, R12, RZ ;  /* 0x0000000c110a7224 */ /* 0x000fe400078e02ff */
[----:B------:R-:W-:Y:S02]  /*4630*/  IMAD R14, R15, UR21, RZ ;  /* 0x000000150f0e7c24 */ /* 0x000fe4000f8e02ff */
[----:B------:R-:W-:-:S04]  /*4640*/  IMAD.HI.U32 R10, R19, R10, R18 ;  /* 0x0000000a130a7227 */ /* 0x000fc800078e0012 */
[----:B------:R-:W-:-:S05]  /*4650*/  IMAD.IADD R16, R21, 0x1, -R14 ;  /* 0x0000000115107824 */ /* 0x000fca00078e0a0e */
[----:B------:R-:W-:Y:S02]  /*4660*/  IABS R8, R16 ;  /* 0x0000001000087213 */ /* 0x000fe40000000000 */
[----:B------:R-:W-:-:S03]  /*4670*/  LOP3.LUT R16, R16, R13, RZ, 0x3c, !PT ;  /* 0x0000000d10107212 */ /* 0x000fc600078e3cff */
[----:B------:R-:W-:Y:S01]  /*4680*/  IMAD.HI.U32 R10, R10, R8, RZ ;  /* 0x000000080a0a7227 */ /* 0x000fe200078e00ff */
[----:B------:R-:W-:-:S04]  /*4690*/  ISETP.GE.AND P1, PT, R16, RZ, PT ;  /* 0x000000ff1000720c */ /* 0x000fc80003f26270 */
[----:B------:R-:W-:-:S05]  /*46a0*/  IADD3 R17, PT, PT, -R10, RZ, RZ ;  /* 0x000000ff0a117210 */ /* 0x000fca0007ffe1ff */
[----:B------:R-:W-:Y:S01]  /*46b0*/  IMAD R17, R12, R17, R8 ;  /* 0x000000110c117224 */ /* 0x000fe200078e0208 */
[----:B------:R-:W-:-:S04]  /*46c0*/  SHF.R.S32.HI R8, RZ, 0x1f, R15 ;  /* 0x0000001fff087819 */ /* 0x000fc8000001140f */
[----:B------:R-:W-:Y:S01]  /*46d0*/  ISETP.GT.U32.AND P0, PT, R12, R17, PT ;  /* 0x000000110c00720c */ /* 0x000fe20003f04070 */
[----:B-1----:R-:W-:-:S04]  /*46e0*/  IMAD R8, R8, UR4, RZ ;  /* 0x0000000408087c24 */ /* 0x002fc8000f8e02ff */
[----:B------:R-:W-:-:S08]  /*46f0*/  IMAD R8, R15, UR5, R8 ;  /* 0x000000050f087c24 */ /* 0x000fd0000f8e0208 */
[----:B------:R-:W-:Y:S02]  /*4700*/  @!P0 IMAD.IADD R17, R17, 0x1, -R12 ;  /* 0x0000000111118824 */ /* 0x000fe400078e0a0c */
[----:B------:R-:W-:Y:S01]  /*4710*/  @!P0 VIADD R10, R10, 0x1 ;  /* 0x000000010a0a8836 */ /* 0x000fe20000000000 */
[----:B------:R-:W-:Y:S02]  /*4720*/  ISETP.NE.AND P0, PT, R13, RZ, PT ;  /* 0x000000ff0d00720c */ /* 0x000fe40003f05270 */
[----:B------:R-:W-:Y:S01]  /*4730*/  ISETP.GE.U32.AND P2, PT, R17, R12, PT ;  /* 0x0000000c1100720c */ /* 0x000fe20003f46070 */
[----:B------:R-:W-:Y:S01]  /*4740*/  IMAD.WIDE.U32 R16, R15, UR4, RZ ;  /* 0x000000040f107c25 */ /* 0x000fe2000f8e00ff */
[----:B------:R-:W0:Y:S03]  /*4750*/  LDCU.64 UR4, c[0x0][0x3f0] ;  /* 0x00007e00ff0477ac */ /* 0x000e260008000a00 */
[----:B------:R-:W-:-:S08]  /*4760*/  IMAD.IADD R17, R17, 0x1, R8 ;  /* 0x0000000111117824 */ /* 0x000fd000078e0208 */
[----:B------:R-:W-:-:S05]  /*4770*/  @P2 IADD3 R10, PT, PT, R10, 0x1, RZ ;  /* 0x000000010a0a2810 */ /* 0x000fca0007ffe0ff */
[----:B------:R-:W-:Y:S01]  /*4780*/  @!P1 IMAD.MOV R10, RZ, RZ, -R10 ;  /* 0x000000ffff0a9224 */ /* 0x000fe200078e0a0a */
[----:B------:R-:W-:-:S04]  /*4790*/  @!P0 LOP3.LUT R10, RZ, R13, RZ, 0x33, !PT ;  /* 0x0000000dff0a8212 */ /* 0x000fc800078e33ff */
[----:B------:R-:W-:Y:S01]  /*47a0*/  SHF.R.S32.HI R12, RZ, 0x1f, R10 ;  /* 0x0000001fff0c7819 */ /* 0x000fe2000001140a */
[C---:B------:R-:W-:Y:S02]  /*47b0*/  IMAD R14, R10.reuse, R13, R14 ;  /* 0x0000000d0a0e7224 */ /* 0x040fe400078e020e */
[----:B--2---:R-:W-:-:S03]  /*47c0*/  IMAD.WIDE.U32 R16, R10, UR8, R16 ;  /* 0x000000080a107c25 */ /* 0x004fc6000f8e0010 */
[----:B------:R-:W-:Y:S01]  /*47d0*/  IADD3 R14, PT, PT, R21, -R14, RZ ;  /* 0x8000000e150e7210 */ /* 0x000fe20007ffe0ff */
[----:B------:R-:W-:Y:S01]  /*47e0*/  IMAD R15, R12, UR8, RZ ;  /* 0x000000080c0f7c24 */ /* 0x000fe2000f8e02ff */
[----:B------:R-:W1:Y:S02]  /*47f0*/  LDCU UR8, c[0x0][0x440] ;  /* 0x00008800ff0877ac */ /* 0x000e640008000800 */
[----:B------:R-:W-:Y:S01]  /*4800*/  SHF.R.S32.HI R8, RZ, 0x1f, R14 ;  /* 0x0000001fff087819 */ /* 0x000fe2000001140e */
[----:B------:R-:W-:-:S04]  /*4810*/  IMAD R15, R10, UR9, R15 ;  /* 0x000000090a0f7c24 */ /* 0x000fc8000f8e020f */
[----:B------:R-:W-:Y:S02]  /*4820*/  IMAD.IADD R17, R17, 0x1, R15 ;  /* 0x0000000111117824 */ /* 0x000fe400078e020f */
[----:B------:R-:W-:Y:S02]  /*4830*/  IMAD R13, R8, UR6, RZ ;  /* 0x00000006080d7c24 */ /* 0x000fe4000f8e02ff */
[----:B------:R-:W-:-:S04]  /*4840*/  IMAD.WIDE.U32 R16, R14, UR6, R16 ;  /* 0x000000060e107c25 */ /* 0x000fc8000f8e0010 */
[----:B------:R-:W-:Y:S01]  /*4850*/  IMAD R13, R14, UR7, R13 ;  /* 0x000000070e0d7c24 */ /* 0x000fe2000f8e020d */
[C---:B------:R-:W-:Y:S02]  /*4860*/  IADD3 R8, P0, PT, R20.reuse, R16, RZ ;  /* 0x0000001014087210 */ /* 0x040fe40007f1e0ff */
[----:B-1----:R-:W-:Y:S02]  /*4870*/  ISETP.GE.AND P1, PT, R20, UR8, PT ;  /* 0x0000000814007c0c */ /* 0x002fe4000bf26270 */
[----:B------:R-:W-:Y:S02]  /*4880*/  IADD3.X R13, PT, PT, R17, R13, RZ, P0, !PT ;  /* 0x0000000d110d7210 */ /* 0x000fe400007fe4ff */
[----:B0-----:R-:W-:-:S04]  /*4890*/  LEA R12, P0, R8, UR4, 0x1 ;  /* 0x00000004080c7c11 */ /* 0x001fc8000f8008ff */
[----:B------:R-:W-:Y:S02]  /*48a0*/  LEA.HI.X R13, R8, UR5, R13, 0x1, P0 ;  /* 0x00000005080d7c11 */ /* 0x000fe400080f0c0d */
[----:B------:R-:W-:-:S03]  /*48b0*/  ISETP.GE.AND P0, PT, R11, UR8, PT ;  /* 0x000000080b007c0c */ /* 0x000fc6000bf06270 */
[----:B------:R0:W-:Y:S10]  /*48c0*/  @!P1 STG.E.64 desc[UR10][R12.64], R6 ;  /* 0x000000060c009986 */ /* 0x0001f4000c101b0a */
[----:B------:R-:W-:Y:S05]  /*48d0*/  @P0 EXIT ;  /* 0x000000000000094d */ /* 0x000fea0003800000 */
[----:B------:R-:W-:Y:S01]  /*48e0*/  STG.E.64 desc[UR10][R12.64+0x100], R2 ;  /* 0x000100020c007986 */ /* 0x000fe2000c101b0a */
[----:B------:R-:W-:Y:S05]  /*48f0*/  EXIT ;  /* 0x000000000000794d */ /* 0x000fea0003800000 */
        .weak           $__internal_0_$__cuda_sm20_div_s64
        .type           $__internal_0_$__cuda_sm20_div_s64,@function
        .size           $__internal_0_$__cuda_sm20_div_s64,(.L_x_4032 - $__internal_0_$__cuda_sm20_div_s64)
$__internal_0_$__cuda_sm20_div_s64:
[----:B------:R-:W-:Y:S02]  /*4900*/  IADD3 R29, P0, PT, RZ, -R14, RZ ;  /* 0x8000000eff1d7210 */ /* 0x000fe40007f1e0ff */
[----:B------:R-:W-:-:S03]  /*4910*/  ISETP.GE.AND P1, PT, R13, RZ, PT ;  /* 0x000000ff0d00720c */ /* 0x000fc60003f26270 */
[----:B------:R-:W-:Y:S01]  /*4920*/  IMAD.X R0, RZ, RZ, ~R13, P0 ;  /* 0x000000ffff007224 */ /* 0x000fe200000e0e0d */
[----:B------:R-:W-:-:S04]  /*4930*/  SEL R28, R29, R14, !P1 ;  /* 0x0000000e1d1c7207 */ /* 0x000fc80004800000 */
[----:B------:R-:W-:-:S04]  /*4940*/  SEL R29, R0, R13, !P1 ;  /* 0x0000000d001d7207 */ /* 0x000fc80004800000 */
[----:B------:R-:W0:Y:S08]  /*4950*/  I2F.U64.RP R0, R28 ;  /* 0x0000001c00007312 */ /* 0x000e300000309000 */
[----:B0-----:R-:W0:Y:S02]  /*4960*/  MUFU.RCP R38, R0 ;  /* 0x0000000000267308 */ /* 0x001e240000001000 */
[----:B0-----:R-:W-:-:S06]  /*4970*/  VIADD R38, R38, 0x1ffffffe ;  /* 0x1ffffffe26267836 */ /* 0x001fcc0000000000 */
[----:B------:R-:W0:Y:S02]  /*4980*/  F2I.U64.TRUNC R38, R38 ;  /* 0x0000002600267311 */ /* 0x000e24000020d800 */
[----:B0-----:R-:W-:-:S04]  /*4990*/  IMAD.WIDE.U32 R36, R38, R28, RZ ;  /* 0x0000001c26247225 */ /* 0x001fc800078e00ff */
[C---:B------:R-:W-:Y:S01]  /*49a0*/  IMAD R19, R38.reuse, R29, R37 ;  /* 0x0000001d26137224 */ /* 0x040fe200078e0225 */
[----:B------:R-:W-:Y:S01]  /*49b0*/  IADD3 R17, P0, PT, RZ, -R36, RZ ;  /* 0x80000024ff117210 */ /* 0x000fe20007f1e0ff */
[----:B------:R-:W-:Y:S02]  /*49c0*/  IMAD.MOV.U32 R37, RZ, RZ, R38 ;  /* 0x000000ffff257224 */ /* 0x000fe400078e0026 */
[----:B------:R-:W-:Y:S02]  /*49d0*/  IMAD R2, R39, R28, R19 ;  /* 0x0000001c27027224 */ /* 0x000fe400078e0213 */
[----:B------:R-:W-:-:S04]  /*49e0*/  IMAD.HI.U32 R36, R38, R17, RZ ;  /* 0x0000001126247227 */ /* 0x000fc800078e00ff */
[----:B------:R-:W-:-:S04]  /*49f0*/  IMAD.X R2, RZ, RZ, ~R2, P0 ;  /* 0x000000ffff027224 */ /* 0x000fc800000e0e02 */
[----:B------:R-:W-:-:S04]  /*4a00*/  IMAD.WIDE.U32 R36, P2, R38, R2, R36 ;  /* 0x0000000226247225 */ /* 0x000fc80007840024 */
[C---:B------:R-:W-:Y:S02]  /*4a10*/  IMAD R0, R39.reuse, R2, RZ ;  /* 0x0000000227007224 */ /* 0x040fe400078e02ff */
[----:B------:R-:W-:-:S04]  /*4a20*/  IMAD.HI.U32 R17, P1, R39, R17, R36 ;  /* 0x0000001127117227 */ /* 0x000fc80007820024 */
[----:B------:R-:W-:Y:S01]  /*4a30*/  IMAD.HI.U32 R2, R39, R2, RZ ;  /* 0x0000000227027227 */ /* 0x000fe200078e00ff */
[----:B------:R-:W-:-:S03]  /*4a40*/  IADD3 R37, P0, PT, R0, R17, RZ ;  /* 0x0000001100257210 */ /* 0x000fc60007f1e0ff */
[----:B------:R-:W-:Y:S02]  /*4a50*/  IMAD.X R2, R2, 0x1, R39, P2 ;  /* 0x0000000102027824 */ /* 0x000fe400010e0627 */
[----:B------:R-:W-:-:S03]  /*4a60*/  IMAD.WIDE.U32 R38, R37, R28, RZ ;  /* 0x0000001c25267225 */ /* 0x000fc600078e00ff */
[----:B------:R-:W-:Y:S01]  /*4a70*/  IADD3.X R19, PT, PT, RZ, RZ, R2, P0, P1 ;  /* 0x000000ffff137210 */ /* 0x000fe200007e2402 */
[----:B------:R-:W-:Y:S01]  /*4a80*/  IMAD R0, R37, R29, R39 ;  /* 0x0000001d25007224 */ /* 0x000fe200078e0227 */
[----:B------:R-:W-:Y:S02]  /*4a90*/  IADD3 R2, P0, PT, RZ, -R38, RZ ;  /* 0x80000026ff027210 */ /* 0x000fe40007f1e0ff */
[----:B------:R-:W-:Y:S01]  /*4aa0*/  ISETP.GE.AND P1, PT, R15, RZ, PT ;  /* 0x000000ff0f00720c */ /* 0x000fe20003f26270 */
[----:B------:R-:W-:Y:S02]  /*4ab0*/  IMAD R0, R19, R28, R0 ;  /* 0x0000001c13007224 */ /* 0x000fe400078e0200 */
[----:B------:R-:W-:-:S04]  /*4ac0*/  IMAD.HI.U32 R36, R37, R2, RZ ;  /* 0x0000000225247227 */ /* 0x000fc800078e00ff */
[----:B------:R-:W-:-:S04]  /*4ad0*/  IMAD.X R0, RZ, RZ, ~R0, P0 ;  /* 0x000000ffff007224 */ /* 0x000fc800000e0e00 */
[----:B------:R-:W-:-:S04]  /*4ae0*/  IMAD.WIDE.U32 R36, P0, R37, R0, R36 ;  /* 0x0000000025247225 */ /* 0x000fc80007800024 */
[----:B------:R-:W-:-:S04]  /*4af0*/  IMAD.HI.U32 R17, P3, R19, R2, R36 ;  /* 0x0000000213117227 */ /* 0x000fc80007860024 */
[----:B------:R-:W-:-:S04]  /*4b00*/  IMAD.HI.U32 R2, R19, R0, RZ ;  /* 0x0000000013027227 */ /* 0x000fc800078e00ff */
[----:B------:R-:W-:Y:S01]  /*4b10*/  IMAD R0, R19, R0, RZ ;  /* 0x0000000013007224 */ /* 0x000fe200078e02ff */
[----:B------:R-:W-:Y:S01]  /*4b20*/  IADD3.X R2, PT, PT, R2, R19, RZ, P0, !PT ;  /* 0x0000001302027210 */ /* 0x000fe200007fe4ff */
[----:B------:R-:W-:Y:S01]  /*4b30*/  IMAD.MOV.U32 R37, RZ, RZ, RZ ;  /* 0x000000ffff257224 */ /* 0x000fe200078e00ff */
[-C--:B------:R-:W-:Y:S02]  /*4b40*/  IADD3 R19, P0, PT, RZ, -R16.reuse, RZ ;  /* 0x80000010ff137210 */ /* 0x080fe40007f1e0ff */
[----:B------:R-:W-:Y:S02]  /*4b50*/  IADD3 R17, P2, PT, R0, R17, RZ ;  /* 0x0000001100117210 */ /* 0x000fe40007f5e0ff */
[----:B------:R-:W-:Y:S01]  /*4b60*/  SEL R16, R19, R16, !P1 ;  /* 0x0000001013107207 */ /* 0x000fe20004800000 */
[----:B------:R-:W-:Y:S01]  /*4b70*/  IMAD.X R0, RZ, RZ, ~R15, P0 ;  /* 0x000000ffff007224 */ /* 0x000fe200000e0e0f */
[----:B------:R-:W-:-:S03]  /*4b80*/  IADD3.X R19, PT, PT, RZ, RZ, R2, P2, P3 ;  /* 0x000000ffff137210 */ /* 0x000fc600017e6402 */
[----:B------:R-:W-:Y:S01]  /*4b90*/  IMAD.HI.U32 R36, R17, R16, RZ ;  /* 0x0000001011247227 */ /* 0x000fe200078e00ff */
[----:B------:R-:W-:-:S05]  /*4ba0*/  SEL R0, R0, R15, !P1 ;  /* 0x0000000f00007207 */ /* 0x000fca0004800000 */
[----:B------:R-:W-:-:S04]  /*4bb0*/  IMAD.WIDE.U32 R36, R17, R0, R36 ;  /* 0x0000000011247225 */ /* 0x000fc800078e0024 */
[C---:B------:R-:W-:Y:S02]  /*4bc0*/  IMAD R17, R19.reuse, R0, RZ ;  /* 0x0000000013117224 */ /* 0x040fe400078e02ff */
[----:B------:R-:W-:-:S05]  /*4bd0*/  IMAD.HI.U32 R2, P0, R19, R16, R36 ;  /* 0x0000001013027227 */ /* 0x000fca0007800024 */
[----:B------:R-:W-:Y:S01]  /*4be0*/  IADD3 R17, P1, PT, R17, R2, RZ ;  /* 0x0000000211117210 */ /* 0x000fe20007f3e0ff */
[----:B------:R-:W-:-:S04]  /*4bf0*/  IMAD.HI.U32 R2, R19, R0, RZ ;  /* 0x0000000013027227 */ /* 0x000fc800078e00ff */
[----:B------:R-:W-:Y:S02]  /*4c00*/  IMAD.X R2, RZ, RZ, R2, P0 ;  /* 0x000000ffff027224 */ /* 0x000fe400000e0602 */
[----:B------:R-:W-:-:S04]  /*4c10*/  IMAD.WIDE.U32 R36, R17, R28, RZ ;  /* 0x0000001c11247225 */ /* 0x000fc800078e00ff */
[C---:B------:R-:W-:Y:S01]  /*4c20*/  IMAD R37, R17.reuse, R29, R37 ;  /* 0x0000001d11257224 */ /* 0x040fe200078e0225 */
[----:B------:R-:W-:Y:S01]  /*4c30*/  IADD3 R19, P0, PT, -R36, R16, RZ ;  /* 0x0000001024137210 */ /* 0x000fe20007f1e1ff */
[----:B------:R-:W-:Y:S01]  /*4c40*/  IMAD.X R2, RZ, RZ, R2, P1 ;  /* 0x000000ffff027224 */ /* 0x000fe200008e0602 */
[----:B------:R-:W-:Y:S02]  /*4c50*/  IADD3 R16, P1, PT, R17, 0x1, RZ ;  /* 0x0000000111107810 */ /* 0x000fe40007f3e0ff */
[-C--:B------:R-:W-:Y:S01]  /*4c60*/  ISETP.GE.U32.AND P3, PT, R19, R28.reuse, PT ;  /* 0x0000001c1300720c */ /* 0x080fe20003f66070 */
[----:B------:R-:W-:-:S05]  /*4c70*/  IMAD R37, R2, R28, R37 ;  /* 0x0000001c02257224 */ /* 0x000fca00078e0225 */
[----:B------:R-:W-:Y:S02]  /*4c80*/  IADD3.X R37, PT, PT, ~R37, R0, RZ, P0, !PT ;  /* 0x0000000025257210 */ /* 0x000fe400007fe5ff */
[----:B------:R-:W-:Y:S02]  /*4c90*/  IADD3 R0, P2, PT, R19, -R28, RZ ;  /* 0x8000001c13007210 */ /* 0x000fe40007f5e0ff */
[----:B------:R-:W-:-:S04]  /*4ca0*/  ISETP.GE.U32.AND.EX P3, PT, R37, R29, PT, P3 ;  /* 0x0000001d2500720c */ /* 0x000fc80003f66130 */
[----:B------:R-:W-:Y:S01]  /*4cb0*/  SEL R19, R0, R19, P3 ;  /* 0x0000001300137207 */ /* 0x000fe20001800000 */
[----:B------:R-:W-:Y:S01]  /*4cc0*/  IMAD.X R0, R37, 0x1, ~R29, P2 ;  /* 0x0000000125007824 */ /* 0x000fe200010e0e1d */
[----:B------:R-:W-:Y:S01]  /*4cd0*/  SEL R16, R16, R17, P3 ;  /* 0x0000001110107207 */ /* 0x000fe20001800000 */
[----:B------:R-:W-:Y:S01]  /*4ce0*/  IMAD.X R17, RZ, RZ, R2, P1 ;  /* 0x000000ffff117224 */ /* 0x000fe200008e0602 */
[----:B------:R-:W-:Y:S02]  /*4cf0*/  ISETP.GE.U32.AND P0, PT, R19, R28, PT ;  /* 0x0000001c1300720c */ /* 0x000fe40003f06070 */
[----:B------:R-:W-:Y:S02]  /*4d00*/  SEL R37, R0, R37, P3 ;  /* 0x0000002500257207 */ /* 0x000fe40001800000 */
[----:B------:R-:W-:Y:S02]  /*4d10*/  SEL R17, R17, R2, P3 ;  /* 0x0000000211117207 */ /* 0x000fe40001800000 */
[----:B------:R-:W-:-:S02]  /*4d20*/  IADD3 R19, P1, PT, R16, 0x1, RZ ;  /* 0x0000000110137810 */ /* 0x000fc40007f3e0ff */
[----:B------:R-:W-:Y:S02]  /*4d30*/  ISETP.GE.U32.AND.EX P0, PT, R37, R29, PT, P0 ;  /* 0x0000001d2500720c */ /* 0x000fe40003f06100 */
[----:B------:R-:W-:Y:S01]  /*4d40*/  LOP3.LUT R2, R13, R15, RZ, 0x3c, !PT ;  /* 0x0000000f0d027212 */ /* 0x000fe200078e3cff */
[----:B------:R-:W-:Y:S01]  /*4d50*/  IMAD.X R0, RZ, RZ, R17, P1 ;  /* 0x000000ffff007224 */ /* 0x000fe200008e0611 */
[----:B------:R-:W-:Y:S01]  /*4d60*/  SEL R19, R19, R16, P0 ;  /* 0x0000001013137207 */ /* 0x000fe20000000000 */
[----:B------:R-:W-:Y:S01]  /*4d70*/  IMAD.MOV.U32 R16, RZ, RZ, R12 ;  /* 0x000000ffff107224 */ /* 0x000fe200078e000c */
[----:B------:R-:W-:Y:S02]  /*4d80*/  ISETP.GE.AND P2, PT, R2, RZ, PT ;  /* 0x000000ff0200720c */ /* 0x000fe40003f46270 */
[----:B------:R-:W-:Y:S02]  /*4d90*/  SEL R17, R0, R17, P0 ;  /* 0x0000001100117207 */ /* 0x000fe40000000000 */
[----:B------:R-:W-:-:S02]  /*4da0*/  IADD3 R0, P1, PT, RZ, -R19, RZ ;  /* 0x80000013ff007210 */ /* 0x000fc40007f3e0ff */
[----:B------:R-:W-:Y:S02]  /*4db0*/  ISETP.NE.U32.AND P0, PT, R14, RZ, PT ;  /* 0x000000ff0e00720c */ /* 0x000fe40003f05070 */
[-C--:B------:R-:W-:Y:S02]  /*4dc0*/  IADD3.X R2, PT, PT, RZ, ~R17.reuse, RZ, P1, !PT ;  /* 0x80000011ff027210 */ /* 0x080fe40000ffe4ff */
[----:B------:R-:W-:Y:S02]  /*4dd0*/  ISETP.NE.AND.EX P0, PT, R13, RZ, PT, P0 ;  /* 0x000000ff0d00720c */ /* 0x000fe40003f05300 */
[----:B------:R-:W-:Y:S01]  /*4de0*/  SEL R2, R2, R17, !P2 ;  /* 0x0000001102027207 */ /* 0x000fe20005000000 */
[----:B------:R-:W-:Y:S01]  /*4df0*/  IMAD.MOV.U32 R17, RZ, RZ, 0x0 ;  /* 0x00000000ff117424 */ /* 0x000fe200078e00ff */
[----:B------:R-:W-:Y:S02]  /*4e00*/  SEL R0, R0, R19, !P2 ;  /* 0x0000001300007207 */ /* 0x000fe40005000000 */
[----:B------:R-:W-:-:S02]  /*4e10*/  SEL R15, R2, 0xffffffff, P0 ;  /* 0xffffffff020f7807 */ /* 0x000fc40000000000 */
[----:B------:R-:W-:Y:S01]  /*4e20*/  SEL R0, R0, 0xffffffff, P0 ;  /* 0xffffffff00007807 */ /* 0x000fe20000000000 */
[----:B------:R-:W-:Y:S06]  /*4e30*/  RET.REL.NODEC R16 `(_ZN5flash32flash_fwd_splitkv_combine_kernelI23Flash_fwd_kernel_traitsILi256ELi64ELi64ELi4ELb0ELb0EN7cutlass10bfloat16_tE19Flash_kernel_traitsILi256ELi64ELi64ELi4ES3_EELi4ELi7ELb0EEEvNS_16Flash_fwd_paramsE) ;  /* 0xffffffb010707950 */ /* 0x000fec0003c3ffff */
.L_x_36:
[----:B------:R-:W-:-:S00]  /*4e40*/  BRA `(.L_x_36) ;  /* 0xfffffffc00fc7947 */ /* 0x000fc0000383ffff */
[----:B------:R-:W-:-:S00]  /*4e50*/  NOP ;  /* 0x0000000000007918 */ /* 0x000fc00000000000 */
        /* <DEDUP_REMOVED lines=10> */
.L_x_4032:


//--------------------- .text._ZN5flash32flash_fwd_splitkv_combine_kernelI23Flash_fwd_kernel_traitsILi256ELi64ELi64ELi4ELb0ELb0EN7cutlass10bfloat16_tE19Flash_kernel_traitsILi256ELi64ELi64ELi4ES3_EELi4ELi6ELb0EEEvNS_16Flash_fwd_paramsE --------------------------
	.section	.text._ZN5flash32flash_fwd_splitkv_combine_kernelI23Flash_fwd_kernel_traitsILi256ELi64ELi64ELi4ELb0ELb0EN7cutlass10bfloat16_tE19Flash_kernel_traitsILi256ELi64ELi64ELi4ES3_EELi4ELi6ELb0EEEvNS_16Flash_fwd_paramsE,"ax",@progbits
	.align	128
        .global         _ZN5flash32flash_fwd_splitkv_combine_kernelI23Flash_fwd_kernel_traitsILi256ELi64ELi64ELi4ELb0ELb0EN7cutlass10bfloat16_tE19Flash_kernel_traitsILi256ELi64ELi64ELi4ES3_EELi4ELi6ELb0EEEvNS_16Flash_fwd_paramsE
        .type           _ZN5flash32flash_fwd_splitkv_combine_kernelI23Flash_fwd_kernel_traitsILi256ELi64ELi64ELi4ELb0ELb0EN7cutlass10bfloat16_tE19Flash_kernel_traitsILi256ELi64ELi64ELi4ES3_EELi4ELi6ELb0EEEvNS_16Flash_fwd_paramsE,@function
        .size           _ZN5flash32flash_fwd_splitkv_combine_kernelI23Flash_fwd_kernel_traitsILi256ELi64ELi64ELi4ELb0ELb0EN7cutlass10bfloat16_tE19Flash_kernel_traitsILi256ELi64ELi64ELi4ES3_EELi4ELi6ELb0EEEvNS_16Flash_fwd_paramsE,(.L_x_4033 - _ZN5flash32flash_fwd_splitkv_combine_kernelI23Flash_fwd_kernel_traitsILi256ELi64ELi64ELi4ELb0ELb0EN7cutlass10bfloat16_tE19Flash_kernel_traitsILi256ELi64ELi64ELi4ES3_EELi4ELi6ELb0EEEvNS_16Flash_fwd_paramsE)
        .other          _ZN5flash32flash_fwd_splitkv_combine_kernelI23Flash_fwd_kernel_traitsILi256ELi64ELi64ELi4ELb0ELb0EN7cutlass10bfloat16_tE19Flash_kernel_traitsILi256ELi64ELi64ELi4ES3_EELi4ELi6ELb0EEEvNS_16Flash_fwd_paramsE,@"STO_CUDA_ENTRY STV_DEFAULT"
_ZN5flash32flash_fwd_splitkv_combine_kernelI23Flash_fwd_kernel_traitsILi256ELi64ELi64ELi4ELb0ELb0EN7cutlass10bfloat16_tE19Flash_kernel_traitsILi256ELi64ELi64ELi4ES3_EELi4ELi6ELb0EEEvNS_16Flash_fwd_paramsE:
.text._ZN5flash32flash_fwd_splitkv_combine_kernelI23Flash_fwd_kernel_traitsILi256ELi64ELi64ELi4ELb0ELb0EN7cutlass10bfloat16_tE19Flash_kernel_traitsILi256ELi64ELi64ELi4ES3_EELi4ELi6ELb0EEEvNS_16Flash_fwd_paramsE:
        /* <DEDUP_REMOVED lines=38> */
.L_x_37:
[----:B------:R-:W-:Y:S01]  /*0260*/  IMAD.U32 R22, RZ, RZ, UR21 ;  /* 0x00000015ff167e24 */ /* 0x000fe2000f8e00ff */
[----:B------:R-:W-:Y:S01]  /*0270*/  MOV R18, UR19 ;  /* 0x0000001300127c02 */ /* 0x000fe20008000f00 */
[----:B------:R-:W-:Y:S01]  /*0280*/  IMAD.U32 R17, RZ, RZ, UR15 ;  /* 0x0000000fff117e24 */ /* 0x000fe2000f8e00ff */
[----:B------:R-:W-:Y:S02]  /*0290*/  MOV R16, UR14 ;  /* 0x0000000e00107c02 */ /* 0x000fe40008000f00 */
[----:B------:R-:W-:Y:S02]  /*02a0*/  MOV R14, 0x2c0 ;  /* 0x000002c0000e7802 */ /* 0x000fe40000000f00 */
[----:B------:R-:W-:Y:S05]  /*02b0*/  CALL.REL.NOINC `($__internal_1_$__cuda_sm20_div_s64) ;  /* 0x0000004000a47944 */ /* 0x000fea0003c00000 */
.L_x_38:
        /* <DEDUP_REMOVED lines=11> */
[----:B------:R-:W-:-:S07]  /*0370*/  ISETP.NE.U32.AND P0, PT, R18, RZ, PT ;  /* 0x000000ff1200720c */ /* 0x000fce0003f05070 */
[----:B0-----:R-:W0:Y:S02]  /*0380*/  MUFU.RCP R2, R6 ;  /* 0x0000000600027308 */ /* 0x001e240000001000 */
[----:B0-----:R-:W-:-:S06]  /*0390*/  VIADD R2, R2, 0xffffffe ;  /* 0x0ffffffe02027836 */ /* 0x001fcc0000000000 */
[----:B------:R0:W1:Y:S02]  /*03a0*/  F2I.FTZ.U32.TRUNC.NTZ R3, R2 ;  /* 0x0000000200037305 */ /* 0x000064000021f000 */
[----:B0-----:R-:W-:Y:S02]  /*03b0*/  HFMA2 R2, -RZ, RZ, 0, 0 ;  /* 0x00000000ff027431 */ /* 0x001fe400000001ff */
[----:B-1----:R-:W-:-:S04]  /*03c0*/  IMAD.MOV R0, RZ, RZ, -R3 ;  /* 0x000000ffff007224 */ /* 0x002fc800078e0a03 */
[----:B------:R-:W-:-:S04]  /*03d0*/  IMAD R5, R0, R18, RZ ;  /* 0x0000001200057224 */ /* 0x000fc800078e02ff */
[----:B------:R-:W-:-:S06]  /*03e0*/  IMAD.HI.U32 R5, R3, R5, R2 ;  /* 0x0000000503057227 */ /* 0x000fcc00078e0002 */
[----:B------:R-:W-:Y:S01]  /*03f0*/  IMAD.HI.U32 R4, R5, R10, RZ ;  /* 0x0000000a05047227 */ /* 0x000fe200078e00ff */
[----:B------:R-:W-:-:S03]  /*0400*/  MOV R5, RZ ;  /* 0x000000ff00057202 */ /* 0x000fc60000000f00 */
        /* <DEDUP_REMOVED lines=9> */
.L_x_40:
[----:B------:R-:W-:Y:S01]  /*04a0*/  IMAD.MOV.U32 R22, RZ, RZ, R10 ;  /* 0x000000ffff167224 */ /* 0x000fe200078e000a */
[----:B------:R-:W-:Y:S02]  /*04b0*/  MOV R17, R11 ;  /* 0x0000000b00117202 */ /* 0x000fe40000000f00 */
[----:B------:R-:W-:Y:S02]  /*04c0*/  MOV R14, 0x4e0 ;  /* 0x000004e0000e7802 */ /* 0x000fe40000000f00 */
[----:B------:R-:W-:Y:S05]  /*04d0*/  CALL.REL.NOINC `($__internal_1_$__cuda_sm20_div_s64) ;  /* 0x00000040001c7944 */ /* 0x000fea0003c00000 */
[----:B------:R-:W-:Y:S02]  /*04e0*/  MOV R4, R10 ;  /* 0x0000000a00047202 */ /* 0x000fe40000000f00 */
[----:B------:R-:W-:Y:S02]  /*04f0*/  MOV R5, R11 ;  /* 0x0000000b00057202 */ /* 0x000fe40000000f00 */
.L_x_41:
[----:B------:R-:W-:Y:S05]  /*0500*/  BSYNC.RECONVERGENT B0 ;  /* 0x0000000000007941 */ /* 0x000fea0003800200 */
.L_x_39:
        /* <DEDUP_REMOVED lines=33> */
[----:B------:R-:W-:Y:S02]  /*0720*/  SEL R0, R16, R7, P0 ;  /* 0x0000000710007207 */ /* 0x000fe40000000000 */
        /* <DEDUP_REMOVED lines=9> */
[----:B------:R-:W0:Y:S02]  /*07c0*/  F2I.FTZ.U32.TRUNC.NTZ R3, R6 ;  /* 0x0000000600037305 */ /* 0x000e24000021f000 */
[----:B0-----:R-:W-:-:S04]  /*07d0*/  IMAD.MOV R2, RZ, RZ, -R3 ;  /* 0x000000ffff027224 */ /* 0x001fc800078e0a03 */
[----:B------:R-:W-:Y:S02]  /*07e0*/  IMAD R7, R2, R8, RZ ;  /* 0x0000000802077224 */ /* 0x000fe400078e02ff */
[----:B------:R-:W-:-:S05]  /*07f0*/  HFMA2 R2, -RZ, RZ, 0, 0 ;  /* 0x00000000ff027431 */ /* 0x000fca00000001ff */
        /* <DEDUP_REMOVED lines=11> */
.L_x_43:
[----:B------:R-:W-:Y:S01]  /*08b0*/  IMAD.MOV.U32 R22, RZ, RZ, R18 ;  /* 0x000000ffff167224 */ /* 0x000fe200078e0012 */
[----:B------:R-:W-:Y:S01]  /*08c0*/  MOV R18, R8 ;  /* 0x0000000800127202 */ /* 0x000fe20000000f00 */
[----:B------:R-:W-:Y:S01]  /*08d0*/  IMAD.MOV.U32 R17, RZ, RZ, R16 ;  /* 0x000000ffff117224 */ /* 0x000fe200078e0010 */
[----:B------:R-:W-:Y:S02]  /*08e0*/  MOV R16, R0 ;  /* 0x0000000000107202 */ /* 0x000fe40000000f00 */
[----:B------:R-:W-:Y:S02]  /*08f0*/  MOV R14, 0x910 ;  /* 0x00000910000e7802 */ /* 0x000fe40000000f00 */
[----:B------:R-:W-:Y:S05]  /*0900*/  CALL.REL.NOINC `($__internal_1_$__cuda_sm20_div_s64) ;  /* 0x0000003c00107944 */ /* 0x000fea0003c00000 */
.L_x_44:
[----:B------:R-:W-:Y:S05]  /*0910*/  BSYNC.RECONVERGENT B0 ;  /* 0x0000000000007941 */ /* 0x000fea0003800200 */
.L_x_42:
        /* <DEDUP_REMOVED lines=44> */
[----:B------:R-:W-:-:S06]  /*0be0*/  UIADD3 UR6, UPT, UPT, UR18, UR13, URZ ;  /* 0x0000000d12067290 */ /* 0x000fcc000fffe0ff */
[----:B------:R-:W1:Y:S01]  /*0bf0*/  I2F.RP R13, UR13 ;  /* 0x0000000d000d7d06 */ /* 0x000e620008209400 */
[----:B------:R-:W-:-:S05]  /*0c00*/  IMAD.U32 R3, RZ, RZ, UR6 ;  /* 0x00000006ff037e24 */ /* 0x000fca000f8e00ff */
        /* <DEDUP_REMOVED lines=11> */
[----:B-1----:R-:W-:-:S04]  /*0cc0*/  IMAD.MOV R6, RZ, RZ, -R7 ;  /* 0x000000ffff067224 */ /* 0x002fc800078e0a07 */
[----:B------:R-:W-:Y:S01]  /*0cd0*/  IMAD R3, R6, UR13, RZ ;  /* 0x0000000d06037c24 */ /* 0x000fe2000f8e02ff */
[----:B------:R-:W-:Y:S01]  /*0ce0*/  UIADD3 UR9, UPT, UPT, URZ, -UR17, URZ ;  /* 0x80000011ff097290 */ /* 0x000fe2000fffe0ff */
[----:B------:R-:W-:-:S03]  /*0cf0*/  IMAD.MOV.U32 R6, RZ, RZ, RZ ;  /* 0x000000ffff067224 */ /* 0x000fc600078e00ff */
[----:B------:R-:W-:Y:S01]  /*0d00*/  UIMAD UR9, UR9, UR11, URZ ;  /* 0x0000000b090972a4 */ /* 0x000fe2000f8e02ff */
[----:B------:R-:W-:-:S03]  /*0d10*/  IMAD.HI.U32 R3, R7, R3, R6 ;  /* 0x0000000307037227 */ /* 0x000fc600078e0006 */
[----:B------:R-:W-:-:S03]  /*0d20*/  UIMAD.WIDE.U32 UR16, UR17, UR9, UR16 ;  /* 0x00000009111072a5 */ /* 0x000fc6000f8e0010 */
[----:B------:R-:W-:Y:S01]  /*0d30*/  IMAD.HI.U32 R7, R3, UR12, RZ ;  /* 0x0000000c03077c27 */ /* 0x000fe2000f8e00ff */
[----:B------:R-:W-:Y:S02]  /*0d40*/  UIMAD.WIDE.U32 UR16, UR17, UR12, URZ ;  /* 0x0000000c111072a5 */ /* 0x000fe4000f8e00ff */
[----:B------:R-:W-:Y:S01]  /*0d50*/  ULOP3.LUT UR16, UR6, UR13, URZ, 0x3c, !UPT ;  /* 0x0000000d06107292 */ /* 0x000fe2000f8e3cff */
[----:B------:R-:W-:Y:S01]  /*0d60*/  IMAD R2, R7, R2, UR12 ;  /* 0x0000000c07027e24 */ /* 0x000fe2000f8e0202 */
[----:B------:R-:W-:Y:S01]  /*0d70*/  UIADD3 UR10, UPT, UPT, -UR17, URZ, URZ ;  /* 0x000000ff110a7290 */ /* 0x000fe2000fffe1ff */
[----:B------:R-:W0:Y:S03]  /*0d80*/  LDCU.U8 UR9, c[0x0][0x549] ;  /* 0x0000a920ff0977ac */ /* 0x000e260008000000 */
[----:B------:R-:W-:Y:S02]  /*0d90*/  ISETP.LT.U32.AND P1, PT, R2, UR13, PT ;  /* 0x0000000d02007c0c */ /* 0x000fe4000bf21070 */
[----:B------:R-:W-:Y:S01]  /*0da0*/  ISETP.LE.AND P0, PT, RZ, UR16, PT ;  /* 0x00000010ff007c0c */ /* 0x000fe2000bf03270 */
[----:B------:R-:W-:-:S02]  /*0db0*/  UIMAD UR10, UR11, UR10, UR12 ;  /* 0x0000000a0b0a72a4 */ /* 0x000fc4000f8e020c */
[----:B------:R-:W-:Y:S02]  /*0dc0*/  ULOP3.LUT UR6, UR6, UR4, URZ, 0x3c, !UPT ;  /* 0x0000000406067292 */ /* 0x000fe4000f8e3cff */
[----:B------:R-:W-:-:S06]  /*0dd0*/  UISETP.GT.U32.AND UP1, UPT, UR11, UR10, UPT ;  /* 0x0000000a0b00728c */ /* 0x000fcc000bf24070 */
[----:B------:R-:W-:Y:S02]  /*0de0*/  @!P1 VIADD R2, R2, -UR13 ;  /* 0x8000000d02029c36 */ /* 0x000fe40008000000 */
[----:B------:R-:W-:Y:S01]  /*0df0*/  @!P1 VIADD R7, R7, 0x1 ;  /* 0x0000000107079836 */ /* 0x000fe20000000000 */
[----:B------:R-:W-:Y:S01]  /*0e00*/  ISETP.NE.AND P1, PT, RZ, UR7, PT ;  /* 0x00000007ff007c0c */ /* 0x000fe2000bf25270 */
[----:B0-----:R-:W-:Y:S01]  /*0e10*/  UISETP.NE.AND UP0, UPT, UR9, URZ, UPT ;  /* 0x000000ff0900728c */ /* 0x001fe2000bf05270 */
[----:B------:R-:W-:Y:S01]  /*0e20*/  ISETP.GE.U32.AND P2, PT, R2, UR13, PT ;  /* 0x0000000d02007c0c */ /* 0x000fe2000bf46070 */
[----:B------:R-:W-:Y:S02]  /*0e30*/  @!UP1 UIADD3 UR10, UPT, UPT, UR10, -UR11, URZ ;  /* 0x8000000b0a0a9290 */ /* 0x000fe4000fffe0ff */
[----:B------:R-:W-:Y:S02]  /*0e40*/  USEL UR9, UR5, 0x1, !UP0 ;  /* 0x0000000105097887 */ /* 0x000fe4000c000000 */
[----:B------:R-:W-:-:S02]  /*0e50*/  UISETP.GE.U32.AND UP3, UPT, UR10, UR11, UPT ;  /* 0x0000000b0a00728c */ /* 0x000fc4000bf66070 */
[----:B------:R-:W-:Y:S02]  /*0e60*/  UISETP.GE.AND UP0, UPT, UR6, URZ, UPT ;  /* 0x000000ff0600728c */ /* 0x000fe4000bf06270 */
[----:B------:R-:W-:Y:S02]  /*0e70*/  @!UP1 UIADD3 UR17, UPT, UPT, UR17, 0x1, URZ ;  /* 0x0000000111119890 */ /* 0x000fe4000fffe0ff */
[----:B------:R-:W-:Y:S02]  /*0e80*/  UISETP.NE.AND UP1, UPT, UR8, URZ, UPT ;  /* 0x000000ff0800728c */ /* 0x000fe4000bf25270 */
[----:B------:R-:W-:Y:S01]  /*0e90*/  @P2 VIADD R7, R7, 0x1 ;  /* 0x0000000107072836 */ /* 0x000fe20000000000 */
[----:B------:R-:W-:Y:S02]  /*0ea0*/  USHF.R.S32.HI UR6, URZ, 0x1f, UR7 ;  /* 0x0000001fff067899 */ /* 0x000fe40008011407 */
[----:B------:R-:W-:Y:S01]  /*0eb0*/  @UP3 UIADD3 UR17, UPT, UPT, UR17, 0x1, URZ ;  /* 0x0000000111113890 */ /* 0x000fe2000fffe0ff */
[----:B------:R-:W-:Y:S01]  /*0ec0*/  @!P0 IMAD.MOV R7, RZ, RZ, -R7 ;  /* 0x000000ffff078224 */ /* 0x000fe200078e0a07 */
[----:B------:R-:W-:Y:S01]  /*0ed0*/  @!P1 LOP3.LUT R7, RZ, UR13, RZ, 0x33, !PT ;  /* 0x0000000dff079c12 */ /* 0x000fe2000f8e33ff */
[----:B------:R-:W-:-:S02]  /*0ee0*/  USEL UR5, URZ, 0x1, !UP1 ;  /* 0x00000001ff057887 */ /* 0x000fc4000c800000 */
[----:B------:R-:W-:Y:S01]  /*0ef0*/  @!UP0 UIADD3 UR17, UPT, UPT, -UR17, URZ, URZ ;  /* 0x000000ff11118290 */ /* 0x000fe2000fffe1ff */
[----:B------:R-:W-:Y:S01]  /*0f00*/  ISETP.LT.U32.AND P0, PT, R10, R7, PT ;  /* 0x000000070a00720c */ /* 0x000fe20003f01070 */
[----:B------:R-:W-:Y:S01]  /*0f10*/  ULOP3.LUT UR6, UR6, UR5, URZ, 0xfc, !UPT ;  /* 0x0000000506067292 */ /* 0x000fe2000f8efcff */
[----:B------:R-:W-:Y:S01]  /*0f20*/  SHF.R.S32.HI R29, RZ, 0x1f, R7 ;  /* 0x0000001fff1d7819 */ /* 0x000fe20000011407 */
[----:B------:R-:W-:-:S03]  /*0f30*/  @!UP2 ULOP3.LUT UR17, URZ, UR4, URZ, 0x33, !UPT ;  /* 0x00000004ff11a292 */ /* 0x000fc6000f8e33ff */
        /* <DEDUP_REMOVED lines=26> */
.L_x_46:
[----:B------:R-:W-:Y:S01]  /*10e0*/  IMAD.MOV.U32 R22, RZ, RZ, R10 ;  /* 0x000000ffff167224 */ /* 0x000fe200078e000a */
[----:B------:R-:W-:Y:S01]  /*10f0*/  MOV R18, R7 ;  /* 0x0000000700127202 */ /* 0x000fe20000000f00 */
[----:B------:R-:W-:Y:S01]  /*1100*/  IMAD.MOV.U32 R17, RZ, RZ, R11 ;  /* 0x000000ffff117224 */ /* 0x000fe200078e000b */
[----:B------:R-:W-:Y:S02]  /*1110*/  MOV R16, R29 ;  /* 0x0000001d00107202 */ /* 0x000fe40000000f00 */
[----:B------:R-:W-:Y:S02]  /*1120*/  MOV R14, 0x1140 ;  /* 0x00001140000e7802 */ /* 0x000fe40000000f00 */
[----:B------:R-:W-:Y:S05]  /*1130*/  CALL.REL.NOINC `($__internal_1_$__cuda_sm20_div_s64) ;  /* 0x0000003400047944 */ /* 0x000fea0003c00000 */
[----:B------:R-:W-:Y:S02]  /*1140*/  MOV R34, R10 ;  /* 0x0000000a00227202 */ /* 0x000fe40000000f00 */
[----:B------:R-:W-:Y:S02]  /*1150*/  MOV R35, R11 ;  /* 0x0000000b00237202 */ /* 0x000fe40000000f00 */
.L_x_47:
[----:B------:R-:W-:Y:S05]  /*1160*/  BSYNC.RECONVERGENT B0 ;  /* 0x0000000000007941 */ /* 0x000fea0003800200 */
.L_x_45:
        /* <DEDUP_REMOVED lines=9> */
[----:B0-----:R-:W-:Y:S01]  /*1200*/  IADD3 R2, PT, PT, R2, -0x1, R11 ;  /* 0xffffffff02027810 */ /* 0x001fe20007ffe00b */
[----:B-1----:R-:W-:-:S06]  /*1210*/  VIADD R12, R12, 0xffffffe ;  /* 0x0ffffffe0c0c7836 */ /* 0x002fcc0000000000 */
[----:B------:R-:W0:Y:S02]  /*1220*/  F2I.FTZ.U32.TRUNC.NTZ R13, R12 ;  /* 0x0000000c000d7305 */ /* 0x000e24000021f000 */
[----:B0-----:R-:W-:Y:S02]  /*1230*/  IMAD.MOV R6, RZ, RZ, -R13 ;  /* 0x000000ffff067224 */ /* 0x001fe400078e0a0d */
[----:B------:R-:W-:Y:S02]  /*1240*/  IMAD.MOV.U32 R12, RZ, RZ, RZ ;  /* 0x000000ffff0c7224 */ /* 0x000fe400078e00ff */
[----:B------:R-:W-:Y:S01]  /*1250*/  IMAD R9, R6, R11, RZ ;  /* 0x0000000b06097224 */ /* 0x000fe200078e02ff */
[----:B------:R-:W-:-:S03]  /*1260*/  IABS R6, R2 ;  /* 0x0000000200067213 */ /* 0x000fc60000000000 */
        /* <DEDUP_REMOVED lines=41> */
.L_x_49:
[----:B------:R-:W-:Y:S01]  /*1500*/  IMAD.MOV.U32 R22, RZ, RZ, R4 ;  /* 0x000000ffff167224 */ /* 0x000fe200078e0004 */
[----:B------:R-:W-:Y:S01]  /*1510*/  MOV R17, R5 ;  /* 0x0000000500117202 */ /* 0x000fe20000000f00 */
[----:B------:R-:W-:Y:S01]  /*1520*/  IMAD.MOV.U32 R18, RZ, RZ, R6 ;  /* 0x000000ffff127224 */ /* 0x000fe200078e0006 */
[----:B------:R-:W-:Y:S02]  /*1530*/  MOV R14, 0x1550 ;  /* 0x00001550000e7802 */ /* 0x000fe40000000f00 */
[----:B------:R-:W-:Y:S05]  /*1540*/  CALL.REL.NOINC `($__internal_1_$__cuda_sm20_div_s64) ;  /* 0x0000003000007944 */ /* 0x000fea0003c00000 */
[----:B------:R-:W-:Y:S02]  /*1550*/  MOV R12, R10 ;  /* 0x0000000a000c7202 */ /* 0x000fe40000000f00 */
[----:B------:R-:W-:Y:S02]  /*1560*/  MOV R13, R11 ;  /* 0x0000000b000d7202 */ /* 0x000fe40000000f00 */
.L_x_50:
[----:B------:R-:W-:Y:S05]  /*1570*/  BSYNC.RECONVERGENT B0 ;  /* 0x0000000000007941 */ /* 0x000fea0003800200 */
.L_x_48:
        /* <DEDUP_REMOVED lines=10> */
[----:B------:R-:W-:-:S04]  /*1620*/  ISETP.GT.AND.EX P2, PT, R4, RZ, PT, P2 ;  /* 0x000000ff0400720c */ /* 0x000fc80003f44320 */
[----:B-1----:R-:W-:Y:S02]  /*1630*/  ISETP.GE.OR P3, PT, R3, UR4, !P2 ;  /* 0x0000000403007c0c */ /* 0x002fe4000d766670 */
[----:B------:R-:W-:-:S11]  /*1640*/  ISETP.GE.OR P2, PT, R9, UR4, !P2 ;  /* 0x0000000409007c0c */ /* 0x000fd6000d746670 */
[----:B------:R-:W0:Y:S01]  /*1650*/  @!P3 LDC.64 R10, c[0x0][0x428] ;  /* 0x00010a00ff0abb82 */ /* 0x000e220000000a00 */
[C---:B------:R-:W-:Y:S02]  /*1660*/  @!P3 IADD3 R24, P1, PT, R14.reuse, UR20, RZ ;  /* 0x000000140e18bc10 */ /* 0x040fe4000ff3e0ff */
[----:B------:R-:W-:-:S03]  /*1670*/  @!P2 IADD3 R22, P0, PT, R14, UR20, RZ ;  /* 0x000000140e16ac10 */ /* 0x000fc6000ff1e0ff */
[----:B------:R-:W-:Y:S02]  /*1680*/  @!P3 IMAD.X R25, RZ, RZ, RZ, P1 ;  /* 0x000000ffff19b224 */ /* 0x000fe400008e06ff */
[----:B------:R-:W1:Y:S01]  /*1690*/  @!P2 LDC.64 R4, c[0x0][0x428] ;  /* 0x00010a00ff04ab82 */ /* 0x000e620000000a00 */
[----:B------:R-:W-:Y:S02]  /*16a0*/  @!P2 IMAD.X R23, RZ, RZ, RZ, P0 ;  /* 0x000000ffff17a224 */ /* 0x000fe400000e06ff */
[----:B------:R-:W-:-:S04]  /*16b0*/  @!P3 IMAD.WIDE.U32 R24, R3, UR21, R24 ;  /* 0x000000150318bc25 */ /* 0x000fc8000f8e0018 */
[----:B------:R-:W-:-:S04]  /*16c0*/  @!P2 IMAD.WIDE.U32 R22, R9, UR21, R22 ;  /* 0x000000150916ac25 */ /* 0x000fc8000f8e0016 */
[----:B------:R-:W-:Y:S02]  /*16d0*/  @!P2 IMAD R16, R9, UR15, R23 ;  /* 0x0000000f0910ac24 */ /* 0x000fe4000f8e0217 */
[----:B------:R-:W-:Y:S01]  /*16e0*/  @!P3 IMAD R14, R3, UR15, R25 ;  /* 0x0000000f030ebc24 */ /* 0x000fe2000f8e0219 */
[----:B0-----:R-:W-:-:S04]  /*16f0*/  @!P3 LEA R20, P1, R24, R10, 0x2 ;  /* 0x0000000a1814b211 */ /* 0x001fc800078210ff */
[----:B------:R-:W-:Y:S02]  /*1700*/  @!P3 LEA.HI.X R21, R24, R11, R14, 0x2, P1 ;  /* 0x0000000b1815b211 */ /* 0x000fe400008f140e */
[----:B-1----:R-:W-:Y:S01]  /*1710*/  @!P2 LEA R26, P0, R22, R4, 0x2 ;  /* 0x00000004161aa211 */ /* 0x002fe200078010ff */
[----:B------:R-:W-:-:S03]  /*1720*/  IMAD.MOV.U32 R4, RZ, RZ, -0x800000 ;  /* 0xff800000ff047424 */ /* 0x000fc600078e00ff */
[----:B------:R-:W-:Y:S01]  /*1730*/  @!P2 LEA.HI.X R27, R22, R5, R16, 0x2, P0 ;  /* 0x00000005161ba211 */ /* 0x000fe200000f1410 */
[----:B------:R-:W-:-:S04]  /*1740*/  IMAD.MOV.U32 R5, RZ, RZ, -0x800000 ;  /* 0xff800000ff057424 */ /* 0x000fc800078e00ff */
[----:B--2---:R-:W2:Y:S04]  /*1750*/  @!P2 LDG.E R4, desc[UR10][R26.64] ;  /* 0x0000000a1a04a981 */ /* 0x004ea8000c1e1900 */
[----:B------:R0:W3:Y:S01]  /*1760*/  @!P3 LDG.E R5, desc[UR10][R20.64] ;  /* 0x0000000a1405b981 */ /* 0x0000e2000c1e1900 */
[C---:B------:R-:W-:Y:S02]  /*1770*/  ISETP.GT.U32.AND P1, PT, R19.reuse, 0xff, PT ;  /* 0x000000ff1300780c */ /* 0x040fe40003f24070 */
[----:B------:R-:W-:-:S11]  /*1780*/  ISETP.GT.U32.AND P0, PT, R19, 0x7f, PT ;  /* 0x0000007f1300780c */ /* 0x000fd60003f04070 */
[----:B------:R-:W1:Y:S02]  /*1790*/  @!P1 S2R R10, SR_CgaCtaId ;  /* 0x00000000000a9919 */ /* 0x000e640000008800 */
[----:B------:R-:W4:Y:S01]  /*17a0*/  @!P0 S2R R9, SR_CgaCtaId ;  /* 0x0000000000098919 */ /* 0x000f220000008800 */
[----:B------:R-:W5:Y:S01]  /*17b0*/  @!P0 S2R R11, SR_CgaCtaId ;  /* 0x00000000000b8919 */ /* 0x000f620000008800 */
[----:B------:R-:W-:Y:S02]  /*17c0*/  @!P1 MOV R15, 0x400 ;  /* 0x00000400000f9802 */ /* 0x000fe40000000f00 */
[----:B------:R-:W-:Y:S02]  /*17d0*/  @!P1 SHF.L.U32 R16, R19, 0x2, RZ ;  /* 0x0000000213109819 */ /* 0x000fe400000006ff */
[----:B------:R-:W-:Y:S02]  /*17e0*/  @!P0 MOV R18, 0x400 ;  /* 0x0000040000128802 */ /* 0x000fe40000000f00 */
[----:B------:R-:W-:-:S02]  /*17f0*/  @!P1 LOP3.LUT R17, R16, 0xc, RZ, 0xc0, !PT ;  /* 0x0000000c10119812 */ /* 0x000fc400078ec0ff */
[----:B------:R-:W-:Y:S02]  /*1800*/  @!P0 MOV R14, 0x400 ;  /* 0x00000400000e8802 */ /* 0x000fe40000000f00 */
[----:B-1----:R-:W-:Y:S01]  /*1810*/  @!P1 LEA R10, R10, R15, 0x18 ;  /* 0x0000000f0a0a9211 */ /* 0x002fe200078ec0ff */
[----:B------:R-:W-:Y:S01]  /*1820*/  @!P0 IMAD.SHL.U32 R15, R19, 0x4, RZ ;  /* 0x00000004130f8824 */ /* 0x000fe200078e00ff */
[----:B----4-:R-:W-:-:S04]  /*1830*/  @!P0 LEA R9, R9, R18, 0x18 ;  /* 0x0000001209098211 */ /* 0x010fc800078ec0ff */
[----:B------:R-:W-:Y:S01]  /*1840*/  @!P0 LOP3.LUT R16, R15, 0xc, RZ, 0xc0, !PT ;  /* 0x0000000c0f108812 */ /* 0x000fe200078ec0ff */
[----:B------:R-:W-:Y:S01]  /*1850*/  @!P1 IMAD.IADD R10, R17, 0x1, R10 ;  /* 0x00000001110a9824 */ /* 0x000fe200078e020a */
[----:B-----5:R-:W-:-:S03]  /*1860*/  @!P0 LEA R14, R11, R14, 0x18 ;  /* 0x0000000e0b0e8211 */ /* 0x020fc600078ec0ff */
[----:B------:R-:W-:Y:S02]  /*1870*/  @!P0 IMAD.IADD R16, R16, 0x1, R9 ;  /* 0x0000000110108824 */ /* 0x000fe400078e0209 */
[C---:B------:R-:W-:Y:S02]  /*1880*/  @!P1 IMAD R10, R3.reuse, 0x14, R10 ;  /* 0x00000014030a9824 */ /* 0x040fe400078e020a */
[----:B------:R-:W-:Y:S01]  /*1890*/  @!P0 IMAD R11, R3, 0x14, R16 ;  /* 0x00000014030b8824 */ /* 0x000fe200078e0210 */
[----:B0-----:R-:W-:Y:S01]  /*18a0*/  SHF.R.U32.HI R21, RZ, 0x5, R19 ;  /* 0x00000005ff157819 */ /* 0x001fe20000011613 */
[----:B------:R-:W-:Y:S01]  /*18b0*/  IMAD.MOV.U32 R25, RZ, RZ, -0x800000 ;  /* 0xff800000ff197424 */ /* 0x000fe200078e00ff */
[----:B------:R-:W-:Y:S01]  /*18c0*/  @!P0 LOP3.LUT R9, R19, 0x1f, RZ, 0xc0, !PT ;  /* 0x0000001f13098812 */ /* 0x000fe200078ec0ff */
[----:B------:R-:W0:Y:S02]  /*18d0*/  LDC R3, c[0x0][0x434] ;  /* 0x00010d00ff037b82 */ /* 0x000e240000000800 */
[----:B------:R-:W-:Y:S01]  /*18e0*/  @!P0 IMAD R14, R21, 0x4, R14 ;  /* 0x00000004150e8824 */ /* 0x000fe200078e020e */
[----:B------:R-:W-:-:S03]  /*18f0*/  MOV R24, 0xff800000 ;  /* 0xff80000000187802 */ /* 0x000fc60000000f00 */
[----:B------:R-:W-:Y:S01]  /*1900*/  @!P0 IMAD R14, R9, 0x14, R14 ;  /* 0x00000014090e8824 */ /* 0x000fe200078e020e */
[----:B---3--:R-:W-:Y:S04]  /*1910*/  @!P1 STS [R10], R5 ;  /* 0x000000050a009388 */ /* 0x008fe80000000800 */
[----:B--2---:R-:W-:Y:S01]  /*1920*/  @!P0 STS [R11+0x280], R4 ;  /* 0x000280040b008388 */ /* 0x004fe20000000800 */
[----:B------:R-:W-:Y:S06]  /*1930*/  BAR.SYNC.DEFER_BLOCKING 0x0 ;  /* 0x0000000000007b1d */ /* 0x000fec0000010000 */
[----:B------:R-:W-:Y:S04]  /*1940*/  @!P0 LDS R25, [R14] ;  /* 0x000000000e198984 */ /* 0x000fe80000000800 */
[----:B------:R-:W1:Y:S02]  /*1950*/  @!P0 LDS R24, [R14+0x280] ;  /* 0x000280000e188984 */ /* 0x000e640000000800 */
[----:B-1----:R-:W-:-:S05]  /*1960*/  FMNMX.FTZ R23, R24, R25, !PT ;  /* 0x0000001918177209 */ /* 0x002fca0007810000 */
[----:B------:R-:W1:Y:S02]  /*1970*/  SHFL.BFLY PT, R18, R23, 0x10, 0x1f ;  /* 0x0e001f0017127f89 */ /* 0x000e6400000e0000 */
[----:B-1----:R-:W-:-:S05]  /*1980*/  FMNMX.FTZ R18, R23, R18, !PT ;  /* 0x0000001217127209 */ /* 0x002fca0007810000 */
[----:B------:R-:W1:Y:S01]  /*1990*/  SHFL.BFLY PT, R9, R18, 0x8, 0x1f ;  /* 0x0d001f0012097f89 */ /* 0x000e6200000e0000 */
[----:B0-----:R-:W-:-:S05]  /*19a0*/  IABS R5, R3 ;  /* 0x0000000300057213 */ /* 0x001fca0000000000 */
[----:B------:R-:W-:Y:S01]  /*19b0*/  IMAD.MOV.U32 R4, RZ, RZ, R5 ;  /* 0x000000ffff047224 */ /* 0x000fe200078e0005 */
[----:B-1----:R-:W-:-:S05]  /*19c0*/  FMNMX.FTZ R9, R18, R9, !PT ;  /* 0x0000000912097209 */ /* 0x002fca0007810000 */
[----:B------:R-:W0:Y:S01]  /*19d0*/  SHFL.BFLY PT, R16, R9, 0x4, 0x1f ;  /* 0x0c801f0009107f89 */ /* 0x000e2200000e0000 */
[----:B------:R-:W1:Y:S08]  /*19e0*/  I2F.RP R17, R4 ;  /* 0x0000000400117306 */ /* 0x000e700000209400 */
[----:B-1----:R-:W1:Y:S01]  /*19f0*/  MUFU.RCP R15, R17 ;  /* 0x00000011000f7308 */ /* 0x002e620000001000 */
[----:B0-----:R-:W-:-:S05]  /*1a00*/  FMNMX.FTZ R16, R9, R16, !PT ;  /* 0x0000001009107209 */ /* 0x001fca0007810000 */
[----:B------:R-:W0:Y:S01]  /*1a10*/  SHFL.BFLY PT, R11, R16, 0x2, 0x1f ;  /* 0x0c401f00100b7f89 */ /* 0x000e2200000e0000 */
[----:B-1----:R-:W-:-:S06]  /*1a20*/  VIADD R15, R15, 0xffffffe ;  /* 0x0ffffffe0f0f7836 */ /* 0x002fcc0000000000 */
[----:B------:R-:W1:Y:S01]  /*1a30*/  F2I.FTZ.U32.TRUNC.NTZ R15, R15 ;  /* 0x0000000f000f7305 */ /* 0x000e62000021f000 */
[----:B0-----:R-:W-:-:S05]  /*1a40*/  FMNMX.FTZ R11, R16, R11, !PT ;  /* 0x0000000b100b7209 */ /* 0x001fca0007810000 */
[----:B------:R-:W0:Y:S01]  /*1a50*/  SHFL.BFLY PT, R10, R11, 0x1, 0x1f ;  /* 0x0c201f000b0a7f89 */ /* 0x000e2200000e0000 */
[----:B-1----:R-:W-:Y:S02]  /*1a60*/  IMAD.MOV R5, RZ, RZ, -R15 ;  /* 0x000000ffff057224 */ /* 0x002fe400078e0a0f */
[----:B------:R-:W-:Y:S02]  /*1a70*/  IMAD.MOV.U32 R14, RZ, RZ, RZ ;  /* 0x000000ffff0e7224 */ /* 0x000fe400078e00ff */
[----:B------:R-:W-:Y:S01]  /*1a80*/  IMAD R9, R5, R4, RZ ;  /* 0x0000000405097224 */ /* 0x000fe200078e02ff */
[----:B------:R-:W-:-:S03]  /*1a90*/  IABS R5, R2 ;  /* 0x0000000200057213 */ /* 0x000fc60000000000 */
[----:B------:R-:W-:Y:S01]  /*1aa0*/  IMAD.HI.U32 R14, R15, R9, R14 ;  /* 0x000000090f0e7227 */ /* 0x000fe200078e000e */
[----:B0-----:R-:W-:-:S05]  /*1ab0*/  FMNMX.FTZ R10, R11, R10, !PT ;  /* 0x0000000a0b0a7209 */ /* 0x001fca0007810000 */
[----:B------:R-:W-:Y:S01]  /*1ac0*/  IMAD.HI.U32 R16, R14, R5, RZ ;  /* 0x000000050e107227 */ /* 0x000fe200078e00ff */
[----:B------:R-:W-:Y:S01]  /*1ad0*/  LOP3.LUT R2, R2, R3, RZ, 0x3c, !PT ;  /* 0x0000000302027212 */ /* 0x000fe200078e3cff */
[----:B------:R-:W0:Y:S01]  /*1ae0*/  LDC R15, c[0x0][0x3e0] ;  /* 0x0000f800ff0f7b82 */ /* 0x000e220000000800 */
[----:B------:R-:W-:Y:S01]  /*1af0*/  FSETP.NEU.FTZ.AND P0, PT, R10, -INF , PT ;  /* 0xff8000000a00780b */ /* 0x000fe20003f1d000 */
[----:B------:R-:W-:-:S04]  /*1b00*/  IMAD.MOV R9, RZ, RZ, -R16 ;  /* 0x000000ffff097224 */ /* 0x000fc800078e0a10 */
[----:B------:R-:W-:Y:S01]  /*1b10*/  IMAD R11, R4, R9, R5 ;  /* 0x00000009040b7224 */ /* 0x000fe200078e0205 */
[----:B------:R-:W-:-:S05]  /*1b20*/  FSEL R9, R10, RZ, P0 ;  /* 0x000000ff0a097208 */ /* 0x000fca0000000000 */
[C---:B------:R-:W-:Y:S01]  /*1b30*/  FADD.FTZ R10, -R9.reuse, R25 ;  /* 0x00000019090a7221 */ /* 0x040fe20000010100 */
[----:B------:R-:W-:-:S03]  /*1b40*/  FADD.FTZ R5, -R9, R24 ;  /* 0x0000001809057221 */ /* 0x000fc60000010100 */
[----:B------:R-:W-:Y:S01]  /*1b50*/  FMUL.FTZ R10, R10, 1.4426950216293334961 ;  /* 0x3fb8aa3b0a0a7820 */ /* 0x000fe20000410000 */
[----:B------:R-:W-:-:S05]  /*1b60*/  FMUL.FTZ R5, R5, 1.4426950216293334961 ;  /* 0x3fb8aa3b05057820 */ /* 0x000fca0000410000 */
[----:B------:R-:W-:Y:S08]  /*1b70*/  MUFU.EX2 R10, R10 ;  /* 0x0000000a000a7308 */ /* 0x000ff00000000800 */
[----:B------:R-:W1:Y:S01]  /*1b80*/  MUFU.EX2 R5, R5 ;  /* 0x0000000500057308 */ /* 0x000e620000000800 */
[----:B------:R-:W-:Y:S02]  /*1b90*/  ISETP.GT.U32.AND P0, PT, R4, R11, PT ;  /* 0x0000000b0400720c */ /* 0x000fe40003f04070 */
[----:B------:R-:W-:Y:S01]  /*1ba0*/  ISETP.GE.AND P1, PT, R2, RZ, PT ;  /* 0x000000ff0200720c */ /* 0x000fe20003f26270 */
[----:B-1----:R-:W-:-:S10]  /*1bb0*/  FADD.FTZ R2, R10, R5 ;  /* 0x000000050a027221 */ /* 0x002fd40000010000 */
[-C--:B------:R-:W-:Y:S01]  /*1bc0*/  @!P0 IADD3 R11, PT, PT, R11, -R4.reuse, RZ ;  /* 0x800000040b0b8210 */ /* 0x080fe20007ffe0ff */
[----:B------:R-:W1:Y:S03]  /*1bd0*/  SHFL.BFLY PT, R5, R2, 0x10, 0x1f ;  /* 0x0e001f0002057f89 */ /* 0x000e6600000e0000 */
[----:B------:R-:W-:Y:S01]  /*1be0*/  ISETP.GE.U32.AND P2, PT, R11, R4, PT ;  /* 0x000000040b00720c */ /* 0x000fe20003f46070 */
[----:B------:R-:W-:Y:S01]  /*1bf0*/  @!P0 VIADD R16, R16, 0x1 ;  /* 0x0000000110108836 */ /* 0x000fe20000000000 */
[----:B------:R-:W-:Y:S01]  /*1c00*/  ISETP.NE.AND P0, PT, R3, RZ, PT ;  /* 0x000000ff0300720c */ /* 0x000fe20003f05270 */
[----:B------:R-:W-:-:S04]  /*1c10*/  USHF.R.S32.HI UR4, URZ, 0x1f, UR22 ;  /* 0x0000001fff047899 */ /* 0x000fc80008011416 */
[----:B------:R-:W-:-:S06]  /*1c20*/  ULOP3.LUT UR4, UR4, 0x1, URZ, 0xfc, !UPT ;  /* 0x0000000104047892 */ /* 0x000fcc000f8efcff */
[----:B------:R-:W-:-:S04]  /*1c30*/  @P2 VIADD R16, R16, 0x1 ;  /* 0x0000000110102836 */ /* 0x000fc80000000000 */
[----:B------:R-:W-:Y:S01]  /*1c40*/  @!P1 IMAD.MOV R16, RZ, RZ, -R16 ;  /* 0x000000ffff109224 */ /* 0x000fe200078e0a10 */
[----:B------:R-:W-:Y:S01]  /*1c50*/  @!P0 LOP3.LUT R16, RZ, R3, RZ, 0x33, !PT ;  /* 0x00000003ff108212 */ /* 0x000fe200078e33ff */
[----:B-1----:R-:W-:-:S04]  /*1c60*/  FADD.FTZ R5, R2, R5 ;  /* 0x0000000502057221 */ /* 0x002fc80000010000 */
[----:B------:R-:W-:Y:S01]  /*1c70*/  IMAD R4, R16, UR4, RZ ;  /* 0x0000000410047c24 */ /* 0x000fe2000f8e02ff */
[----:B0-----:R-:W-:Y:S01]  /*1c80*/  IABS R11, R15 ;  /* 0x0000000f000b7213 */ /* 0x001fe20000000000 */
[----:B------:R-:W0:Y:S01]  /*1c90*/  LDCU UR4, c[0x0][0x430] ;  /* 0x00008600ff0477ac */ /* 0x000e220008000800 */
[----:B------:R-:W1:Y:S02]  /*1ca0*/  SHFL.BFLY PT, R2, R5, 0x8, 0x1f ;  /* 0x0d001f0005027f89 */ /* 0x000e6400000e0000 */
[----:B------:R-:W-:Y:S01]  /*1cb0*/  IABS R17, R4 ;  /* 0x0000000400117213 */ /* 0x000fe20000000000 */
[----:B------:R-:W2:Y:S08]  /*1cc0*/  I2F.RP R14, R11 ;  /* 0x0000000b000e7306 */ /* 0x000eb00000209400 */
[----:B------:R-:W3:Y:S08]  /*1cd0*/  I2F.RP R18, R17 ;  /* 0x0000001100127306 */ /* 0x000ef00000209400 */
[----:B--2---:R-:W2:Y:S01]  /*1ce0*/  MUFU.RCP R26, R14 ;  /* 0x0000000e001a7308 */ /* 0x004ea20000001000 */
[----:B-1----:R-:W-:-:S07]  /*1cf0*/  FADD.FTZ R2, R5, R2 ;  /* 0x0000000205027221 */ /* 0x002fce0000010000 */
[----:B---3--:R-:W1:Y:S01]  /*1d00*/  MUFU.RCP R30, R18 ;  /* 0x00000012001e7308 */ /* 0x008e620000001000 */
[----:B------:R-:W3:Y:S01]  /*1d10*/  SHFL.BFLY PT, R23, R2, 0x4, 0x1f ;  /* 0x0c801f0002177f89 */ /* 0x000ee200000e0000 */
[----:B--2---:R-:W-:Y:S02]  /*1d20*/  VIADD R26, R26, 0xffffffe ;  /* 0x0ffffffe1a1a7836 */ /* 0x004fe40000000000 */
[----:B-1----:R-:W-:-:S04]  /*1d30*/  VIADD R30, R30, 0xffffffe ;  /* 0x0ffffffe1e1e7836 */ /* 0x002fc80000000000 */
[----:B------:R-:W1:Y:S08]  /*1d40*/  F2I.FTZ.U32.TRUNC.NTZ R27, R26 ;  /* 0x0000001a001b7305 */ /* 0x000e70000021f000 */
[----:B------:R-:W2:Y:S01]  /*1d50*/  F2I.FTZ.U32.TRUNC.NTZ R31, R30 ;  /* 0x0000001e001f7305 */ /* 0x000ea2000021f000 */
[----:B---3--:R-:W-:-:S05]  /*1d60*/  FADD.FTZ R23, R2, R23 ;  /* 0x0000001702177221 */ /* 0x008fca0000010000 */
[----:B------:R-:W3:Y:S01]  /*1d70*/  SHFL.BFLY PT, R18, R23, 0x2, 0x1f ;  /* 0x0c401f0017127f89 */ /* 0x000ee200000e0000 */
[----:B-1----:R-:W-:Y:S02]  /*1d80*/  IMAD.MOV R10, RZ, RZ, -R27 ;  /* 0x000000ffff0a7224 */ /* 0x002fe400078e0a1b */
[----:B------:R-:W-:Y:S01]  /*1d90*/  VIADD R14, R17, UR18 ;  /* 0x00000012110e7c36 */ /* 0x000fe20008000000 */
[----:B--2---:R-:W-:Y:S01]  /*1da0*/  IADD3 R20, PT, PT, RZ, -R31, RZ ;  /* 0x8000001fff147210 */ /* 0x004fe20007ffe0ff */
[----:B------:R-:W-:Y:S02]  /*1db0*/  IMAD.MOV.U32 R30, RZ, RZ, RZ ;  /* 0x000000ffff1e7224 */ /* 0x000fe400078e00ff */
[----:B------:R-:W-:Y:S02]  /*1dc0*/  IMAD R10, R10, R11, RZ ;  /* 0x0000000b0a0a7224 */ /* 0x000fe400078e02ff */
[----:B------:R-:W-:Y:S02]  /*1dd0*/  IMAD R20, R20, R17, RZ ;  /* 0x0000001114147224 */ /* 0x000fe400078e02ff */
[----:B------:R-:W-:Y:S01]  /*1de0*/  IMAD.MOV.U32 R26, RZ, RZ, RZ ;  /* 0x000000ffff1a7224 */ /* 0x000fe200078e00ff */
[----:B------:R-:W-:Y:S01]  /*1df0*/  IABS R2, R4 ;  /* 0x0000000400027213 */ /* 0x000fe20000000000 */
[----:B------:R-:W-:Y:S01]  /*1e00*/  IMAD.HI.U32 R20, R31, R20, R30 ;  /* 0x000000141f147227 */ /* 0x000fe200078e001e */
[----:B------:R-:W-:-:S03]  /*1e10*/  IABS R5, R14 ;  /* 0x0000000e00057213 */ /* 0x000fc60000000000 */
[----:B------:R-:W-:-:S04]  /*1e20*/  IMAD.HI.U32 R10, R27, R10, R26 ;  /* 0x0000000a1b0a7227 */ /* 0x000fc800078e001a */
[----:B------:R-:W-:Y:S02]  /*1e30*/  IMAD.MOV R2, RZ, RZ, -R2 ;  /* 0x000000ffff027224 */ /* 0x000fe400078e0a02 */
[----:B------:R-:W-:-:S04]  /*1e40*/  IMAD.HI.U32 R20, R20, R5, RZ ;  /* 0x0000000514147227 */ /* 0x000fc800078e00ff */
[----:B------:R-:W-:-:S04]  /*1e50*/  IMAD.HI.U32 R10, R10, R5, RZ ;  /* 0x000000050a0a7227 */ /* 0x000fc800078e00ff */
[----:B---3--:R-:W-:Y:S01]  /*1e60*/  FADD.FTZ R18, R23, R18 ;  /* 0x0000001217127221 */ /* 0x008fe20000010000 */
[----:B------:R-:W-:Y:S01]  /*1e70*/  IMAD R22, R20, R2, R5 ;  /* 0x0000000214167224 */ /* 0x000fe200078e0205 */
[----:B------:R-:W-:-:S04]  /*1e80*/  IADD3 R2, PT, PT, -R10, RZ, RZ ;  /* 0x000000ff0a027210 */ /* 0x000fc80007ffe1ff */
[----:B------:R-:W-:Y:S01]  /*1e90*/  ISETP.GT.U32.AND P2, PT, R17, R22, PT ;  /* 0x000000161100720c */ /* 0x000fe20003f44070 */
[C---:B------:R-:W-:Y:S02]  /*1ea0*/  IMAD R2, R11.reuse, R2, R5 ;  /* 0x000000020b027224 */ /* 0x040fe400078e0205 */
[----:B------:R-:W1:Y:S03]  /*1eb0*/  SHFL.BFLY PT, R5, R18, 0x1, 0x1f ;  /* 0x0c201f0012057f89 */ /* 0x000e6600000e0000 */
[----:B------:R-:W-:-:S07]  /*1ec0*/  ISETP.GT.U32.AND P0, PT, R11, R2, PT ;  /* 0x000000020b00720c */ /* 0x000fce0003f04070 */
[----:B------:R-:W-:-:S05]  /*1ed0*/  @!P2 IMAD.IADD R22, R22, 0x1, -R17 ;  /* 0x000000011616a824 */ /* 0x000fca00078e0a11 */
[-C--:B------:R-:W-:Y:S01]  /*1ee0*/  ISETP.GE.U32.AND P1, PT, R22, R17.reuse, PT ;  /* 0x000000111600720c */ /* 0x080fe20003f26070 */
[----:B------:R-:W-:Y:S01]  /*1ef0*/  @!P0 IMAD.IADD R2, R2, 0x1, -R11 ;  /* 0x0000000102028824 */ /* 0x000fe200078e0a0b */
[----:B------:R-:W-:Y:S01]  /*1f00*/  LOP3.LUT R22, R14, R17, RZ, 0x3c, !PT ;  /* 0x000000110e167212 */ /* 0x000fe200078e3cff */
[----:B------:R-:W-:-:S03]  /*1f10*/  @!P2 VIADD R20, R20, 0x1 ;  /* 0x000000011414a836 */ /* 0x000fc60000000000 */
[----:B------:R-:W-:Y:S02]  /*1f20*/  ISETP.GE.U32.AND P4, PT, R2, R11, PT ;  /* 0x0000000b0200720c */ /* 0x000fe40003f86070 */
[----:B------:R-:W-:Y:S01]  /*1f30*/  LOP3.LUT R14, R14, R15, RZ, 0x3c, !PT ;  /* 0x0000000f0e0e7212 */ /* 0x000fe200078e3cff */
[----:B-1----:R-:W-:Y:S01]  /*1f40*/  FADD.FTZ R5, R18, R5 ;  /* 0x0000000512057221 */ /* 0x002fe20000010000 */
[----:B------:R-:W-:Y:S01]  /*1f50*/  @!P0 VIADD R10, R10, 0x1 ;  /* 0x000000010a0a8836 */ /* 0x000fe20000000000 */
[----:B------:R-:W-:Y:S02]  /*1f60*/  ISETP.NE.AND P0, PT, R15, RZ, PT ;  /* 0x000000ff0f00720c */ /* 0x000fe40003f05270 */
[----:B------:R-:W-:Y:S01]  /*1f70*/  @P1 VIADD R20, R20, 0x1 ;  /* 0x0000000114141836 */ /* 0x000fe20000000000 */
[----:B------:R-:W-:Y:S02]  /*1f80*/  FSETP.NE.FTZ.AND P1, PT, R5, RZ, PT ;  /* 0x000000ff0500720b */ /* 0x000fe40003f35000 */
[----:B------:R-:W-:-:S02]  /*1f90*/  ISETP.GE.AND P2, PT, R14, RZ, PT ;  /* 0x000000ff0e00720c */ /* 0x000fc40003f46270 */
[----:B------:R-:W-:Y:S02]  /*1fa0*/  ISETP.GE.AND P3, PT, R22, RZ, PT ;  /* 0x000000ff1600720c */ /* 0x000fe40003f66270 */
[----:B------:R-:W-:Y:S01]  /*1fb0*/  ISETP.NE.AND P5, PT, R4, RZ, PT ;  /* 0x000000ff0400720c */ /* 0x000fe20003fa5270 */
[----:B------:R-:W-:-:S04]  /*1fc0*/  @P4 VIADD R10, R10, 0x1 ;  /* 0x000000010a0a4836 */ /* 0x000fc80000000000 */
[----:B------:R-:W-:Y:S02]  /*1fd0*/  IMAD.MOV.U32 R11, RZ, RZ, R10 ;  /* 0x000000ffff0b7224 */ /* 0x000fe400078e000a */
[----:B------:R1:W2:Y:S02]  /*1fe0*/  @P1 MUFU.LG2 R2, R5 ;  /* 0x0000000500021308 */ /* 0x0002a40000000c00 */
[----:B------:R-:W-:Y:S01]  /*1ff0*/  @!P2 IMAD.MOV R11, RZ, RZ, -R11 ;  /* 0x000000ffff0ba224 */ /* 0x000fe200078e0a0b */
[----:B------:R-:W-:Y:S02]  /*2000*/  @!P0 LOP3.LUT R11, RZ, R15, RZ, 0x33, !PT ;  /* 0x0000000fff0b8212 */ /* 0x000fe400078e33ff */
[----:B------:R-:W-:Y:S02]  /*2010*/  @!P3 IADD3 R20, PT, PT, -R20, RZ, RZ ;  /* 0x000000ff1414b210 */ /* 0x000fe40007ffe1ff */
[----:B------:R-:W-:Y:S02]  /*2020*/  LOP3.LUT P0, RZ, R19, 0x39f, RZ, 0xc0, !PT ;  /* 0x0000039f13ff7812 */ /* 0x000fe4000780c0ff */
[----:B------:R-:W-:-:S02]  /*2030*/  @!P5 LOP3.LUT R20, RZ, R17, RZ, 0x33, !PT ;  /* 0x00000011ff14d212 */ /* 0x000fc400078e33ff */
[----:B------:R-:W-:Y:S02]  /*2040*/  ISETP.NE.AND P3, PT, R16, RZ, PT ;  /* 0x000000ff1000720c */ /* 0x000fe40003f65270 */
[C---:B------:R-:W-:Y:S02]  /*2050*/  ISETP.LT.U32.AND P2, PT, R12.reuse, R20, PT ;  /* 0x000000140c00720c */ /* 0x040fe40003f41070 */
[----:B------:R-:W-:Y:S02]  /*2060*/  SHF.R.S32.HI R17, RZ, 0x1f, R20 ;  /* 0x0000001fff117819 */ /* 0x000fe40000011414 */
[----:B------:R-:W-:Y:S02]  /*2070*/  SEL R10, RZ, 0x1, !P3 ;  /* 0x00000001ff0a7807 */ /* 0x000fe40005800000 */
[----:B------:R-:W-:Y:S02]  /*2080*/  SHF.R.S32.HI R23, RZ, 0x1f, R4 ;  /* 0x0000001fff177819 */ /* 0x000fe40000011404 */
[----:B------:R-:W-:Y:S01]  /*2090*/  ISETP.LT.AND.EX P2, PT, R13, R17, PT, P2 ;  /* 0x000000110d00720c */ /* 0x000fe20003f41320 */
[----:B0-----:R-:W-:Y:S01]  /*20a0*/  IMAD R13, R3, UR4, RZ ;  /* 0x00000004030d7c24 */ /* 0x001fe2000f8e02ff */
[----:B------:R-:W-:Y:S01]  /*20b0*/  LOP3.LUT R10, R23, R10, RZ, 0xfc, !PT ;  /* 0x0000000a170a7212 */ /* 0x000fe200078efcff */
[----:B------:R-:W-:Y:S01]  /*20c0*/  IMAD R3, R11, UR9, RZ ;  /* 0x000000090b037c24 */ /* 0x000fe2000f8e02ff */
[----:B------:R-:W-:Y:S01]  /*20d0*/  BSSY.RECONVERGENT B1, `(.L_x_51) ;  /* 0x0000129000017945 */ /* 0x000fe20003800200 */
[----:B------:R-:W-:Y:S01]  /*20e0*/  IMAD.MOV.U32 R23, RZ, RZ, 0x7f800000 ;  /* 0x7f800000ff177424 */ /* 0x000fe200078e00ff */
[----:B-1----:R-:W-:Y:S01]  /*20f0*/  SEL R5, R12, R20, P2 ;  /* 0x000000140c057207 */ /* 0x002fe20001000000 */
[----:B------:R-:W-:-:S02]  /*2100*/  IMAD R4, R4, R13, RZ ;  /* 0x0000000d04047224 */ /* 0x000fc400078e02ff */
[----:B--2---:R-:W-:Y:S01]  /*2110*/  @P1 FFMA.FTZ R23, R2, 0.69314718246459960938, R9 ;  /* 0x3f31721802171823 */ /* 0x004fe20000010009 */
[----:B------:R-:W-:Y:S01]  /*2120*/  IMAD R3, R10, R3, RZ ;  /* 0x000000030a037224 */ /* 0x000fe200078e02ff */
        /* <DEDUP_REMOVED lines=13> */
[----:B------:R-:W-:Y:S02]  /*2200*/  IMAD R14, R10, UR19, RZ ;  /* 0x000000130a0e7c24 */ /* 0x000fe4000f8e02ff */
[----:B------:R-:W-:Y:S01]  /*2210*/  IMAD.WIDE.U32 R12, R15, UR19, RZ ;  /* 0x000000130f0c7c25 */ /* 0x000fe2000f8e00ff */
[----:B------:R-:W-:Y:S02]  /*2220*/  ISETP.GE.U32.AND P0, PT, R9, 0x3, PT ;  /* 0x000000030900780c */ /* 0x000fe40003f06070 */
[----:B------:R-:W-:Y:S01]  /*2230*/  IADD3.X R11, PT, PT, RZ, R10, RZ, P1, !PT ;  /* 0x0000000aff0b7210 */ /* 0x000fe20000ffe4ff */
[----:B------:R-:W-:-:S03]  /*2240*/  IMAD R9, R15, UR14, R14 ;  /* 0x0000000e0f097c24 */ /* 0x000fc6000f8e020e */
[----:B------:R-:W-:Y:S02]  /*2250*/  ISETP.GE.U32.AND.EX P0, PT, R11, RZ, PT, P0 ;  /* 0x000000ff0b00720c */ /* 0x000fe40003f06100 */
        /* <DEDUP_REMOVED lines=10> */
[----:B------:R-:W-:Y:S01]  /*2300*/  HFMA2 R10, -RZ, RZ, 0, 0 ;  /* 0x00000000ff0a7431 */ /* 0x000fe200000001ff */
[----:B------:R-:W-:Y:S01]  /*2310*/  ISETP.NE.U32.AND P0, PT, R32, RZ, PT ;  /* 0x000000ff2000720c */ /* 0x000fe20003f05070 */
[----:B------:R-:W-:-:S05]  /*2320*/  HFMA2 R33, -RZ, RZ, 0, 0 ;  /* 0x00000000ff217431 */ /* 0x000fca00000001ff */
[----:B0-----:R-:W0:Y:S02]  /*2330*/  MUFU.RCP R11, R12 ;  /* 0x0000000c000b7308 */ /* 0x001e240000001000 */
[----:B0-----:R-:W-:-:S06]  /*2340*/  IADD3 R11, PT, PT, R11, 0xffffffe, RZ ;  /* 0x0ffffffe0b0b7810 */ /* 0x001fcc0007ffe0ff */
[----:B------:R-:W0:Y:S02]  /*2350*/  F2I.FTZ.U32.TRUNC.NTZ R11, R11 ;  /* 0x0000000b000b7305 */ /* 0x000e24000021f000 */
[----:B0-----:R-:W-:-:S04]  /*2360*/  IMAD.MOV R9, RZ, RZ, -R11 ;  /* 0x000000ffff097224 */ /* 0x001fc800078e0a0b */
        /* <DEDUP_REMOVED lines=15> */
.L_x_54:
[----:B------:R-:W-:Y:S01]  /*2460*/  IMAD.MOV.U32 R22, RZ, RZ, R2 ;  /* 0x000000ffff167224 */ /* 0x000fe200078e0002 */
[----:B------:R-:W-:Y:S01]  /*2470*/  MOV R17, RZ ;  /* 0x000000ff00117202 */ /* 0x000fe20000000f00 */
[----:B------:R-:W-:Y:S01]  /*2480*/  IMAD.MOV.U32 R18, RZ, RZ, R32 ;  /* 0x000000ffff127224 */ /* 0x000fe200078e0020 */
[----:B------:R-:W-:Y:S02]  /*2490*/  MOV R14, 0x24b0 ;  /* 0x000024b0000e7802 */ /* 0x000fe40000000f00 */
[----:B------:R-:W-:Y:S05]  /*24a0*/  CALL.REL.NOINC `($__internal_1_$__cuda_sm20_div_s64) ;  /* 0x0000002000287944 */ /* 0x000fea0003c00000 */
[----:B------:R-:W-:Y:S02]  /*24b0*/  IADD3 R9, PT, PT, -R10, RZ, RZ ;  /* 0x000000ff0a097210 */ /* 0x000fe40007ffe1ff */
[----:B------:R-:W-:-:S03]  /*24c0*/  MOV R33, R11 ;  /* 0x0000000b00217202 */ /* 0x000fc60000000f00 */
[----:B------:R-:W-:Y:S01]  /*24d0*/  IMAD R9, R32, R9, R2 ;  /* 0x0000000920097224 */ /* 0x000fe200078e0202 */
[----:B------:R-:W-:-:S07]  /*24e0*/  MOV R32, R10 ;  /* 0x0000000a00207202 */ /* 0x000fce0000000f00 */
.L_x_55:
[----:B------:R-:W-:Y:S01]  /*24f0*/  IABS R12, UR19 ;  /* 0x00000013000c7c13 */ /* 0x000fe20008000000 */
[----:B------:R-:W-:Y:S01]  /*2500*/  IMAD R29, R29, R8, RZ ;  /* 0x000000081d1d7224 */ /* 0x000fe200078e02ff */
[----:B------:R-:W-:Y:S01]  /*2510*/  IABS R10, R9 ;  /* 0x00000009000a7213 */ /* 0x000fe20000000000 */
[----:B------:R-:W-:Y:S01]  /*2520*/  BSSY.RECONVERGENT B0, `(.L_x_56) ;  /* 0x000003f000007945 */ /* 0x000fe20003800200 */
[----:B------:R-:W0:Y:S01]  /*2530*/  I2F.U32.RP R13, R12 ;  /* 0x0000000c000d7306 */ /* 0x000e220000209000 */
[----:B------:R-:W-:Y:S01]  /*2540*/  IABS R2, UR19 ;  /* 0x0000001300027c13 */ /* 0x000fe20008000000 */
[----:B------:R-:W-:Y:S01]  /*2550*/  IMAD R29, R7, R0, R29 ;  /* 0x00000000071d7224 */ /* 0x000fe200078e021d */
[----:B------:R-:W-:-:S04]  /*2560*/  LOP3.LUT R0, R9, UR19, RZ, 0x3c, !PT ;  /* 0x0000001309007c12 */ /* 0x000fc8000f8e3cff */
[----:B------:R-:W-:Y:S01]  /*2570*/  ISETP.GE.AND P0, PT, R0, RZ, PT ;  /* 0x000000ff0000720c */ /* 0x000fe20003f06270 */
[----:B0-----:R-:W0:Y:S02]  /*2580*/  MUFU.RCP R16, R13 ;  /* 0x0000000d00107308 */ /* 0x001e240000001000 */
[----:B0-----:R-:W-:-:S06]  /*2590*/  IADD3 R16, PT, PT, R16, 0xffffffe, RZ ;  /* 0x0ffffffe10107810 */ /* 0x001fcc0007ffe0ff */
[----:B------:R-:W0:Y:S02]  /*25a0*/  F2I.FTZ.U32.TRUNC.NTZ R17, R16 ;  /* 0x0000001000117305 */ /* 0x000e24000021f000 */
[----:B0-----:R-:W-:Y:S01]  /*25b0*/  IADD3 R11, PT, PT, RZ, -R17, RZ ;  /* 0x80000011ff0b7210 */ /* 0x001fe20007ffe0ff */
[----:B------:R-:W-:-:S04]  /*25c0*/  IMAD.MOV.U32 R16, RZ, RZ, RZ ;  /* 0x000000ffff107224 */ /* 0x000fc800078e00ff */
[----:B------:R-:W-:-:S04]  /*25d0*/  IMAD R11, R11, R12, RZ ;  /* 0x0000000c0b0b7224 */ /* 0x000fc800078e02ff */
[----:B------:R-:W-:Y:S01]  /*25e0*/  IMAD.HI.U32 R17, R17, R11, R16 ;  /* 0x0000000b11117227 */ /* 0x000fe200078e0010 */
[----:B------:R-:W-:-:S05]  /*25f0*/  IADD3 R11, PT, PT, RZ, -R2, RZ ;  /* 0x80000002ff0b7210 */ /* 0x000fca0007ffe0ff */
[----:B------:R-:W-:-:S04]  /*2600*/  IMAD.HI.U32 R2, R17, R10, RZ ;  /* 0x0000000a11027227 */ /* 0x000fc800078e00ff */
[----:B------:R-:W-:Y:S02]  /*2610*/  IMAD R11, R2, R11, R10 ;  /* 0x0000000b020b7224 */ /* 0x000fe400078e020a */
[----:B------:R-:W-:-:S03]  /*2620*/  IMAD.WIDE.U32 R16, R7, R8, RZ ;  /* 0x0000000807107225 */ /* 0x000fc600078e00ff */
[----:B------:R-:W-:-:S13]  /*2630*/  ISETP.GT.U32.AND P1, PT, R12, R11, PT ;  /* 0x0000000b0c00720c */ /* 0x000fda0003f24070 */
[----:B------:R-:W-:Y:S02]  /*2640*/  @!P1 IMAD.IADD R11, R11, 0x1, -R12 ;  /* 0x000000010b0b9824 */ /* 0x000fe400078e0a0c */
[----:B------:R-:W-:Y:S01]  /*2650*/  @!P1 VIADD R2, R2, 0x1 ;  /* 0x0000000102029836 */ /* 0x000fe20000000000 */
[----:B------:R-:W-:Y:S02]  /*2660*/  ISETP.NE.AND P1, PT, RZ, UR19, PT ;  /* 0x00000013ff007c0c */ /* 0x000fe4000bf25270 */
[----:B------:R-:W-:Y:S02]  /*2670*/  ISETP.GE.U32.AND P2, PT, R11, R12, PT ;  /* 0x0000000c0b00720c */ /* 0x000fe40003f46070 */
[----:B------:R-:W-:Y:S01]  /*2680*/  IADD3 R11, PT, PT, R17, R29, RZ ;  /* 0x0000001d110b7210 */ /* 0x000fe20007ffe0ff */
[----:B------:R-:W-:-:S04]  /*2690*/  IMAD.WIDE.U32 R28, R16, R34, RZ ;  /* 0x00000022101c7225 */ /* 0x000fc800078e00ff */
[----:B------:R-:W-:-:S04]  /*26a0*/  IMAD R11, R11, R34, RZ ;  /* 0x000000220b0b7224 */ /* 0x000fc800078e02ff */
[----:B------:R-:W-:Y:S02]  /*26b0*/  IMAD R11, R35, R16, R11 ;  /* 0x00000010230b7224 */ /* 0x000fe400078e020b */
[----:B------:R-:W-:Y:S02]  /*26c0*/  @P2 IADD3 R2, PT, PT, R2, 0x1, RZ ;  /* 0x0000000102022810 */ /* 0x000fe40007ffe0ff */
[----:B------:R-:W-:Y:S02]  /*26d0*/  IMAD.IADD R16, R29, 0x1, R11 ;  /* 0x000000011d107824 */ /* 0x000fe400078e020b */
[----:B------:R-:W-:Y:S02]  /*26e0*/  @!P0 IADD3 R2, PT, PT, -R2, RZ, RZ ;  /* 0x000000ff02028210 */ /* 0x000fe40007ffe1ff */
[----:B------:R-:W-:Y:S02]  /*26f0*/  @!P1 LOP3.LUT R2, RZ, UR19, RZ, 0x33, !PT ;  /* 0x00000013ff029c12 */ /* 0x000fe4000f8e33ff */
[----:B------:R-:W-:-:S04]  /*2700*/  LOP3.LUT R0, R33, R16, RZ, 0xfc, !PT ;  /* 0x0000001021007212 */ /* 0x000fc800078efcff */
[----:B------:R-:W-:Y:S01]  /*2710*/  ISETP.NE.U32.AND P0, PT, R0, RZ, PT ;  /* 0x000000ff0000720c */ /* 0x000fe20003f05070 */
[----:B------:R-:W-:-:S04]  /*2720*/  IMAD.MOV R0, RZ, RZ, -R2 ;  /* 0x000000ffff007224 */ /* 0x000fc800078e0a02 */
[----:B------:R-:W-:-:S08]  /*2730*/  IMAD R0, R0, UR19, R9 ;  /* 0x0000001300007c24 */ /* 0x000fd0000f8e0209 */
[----:B------:R-:W-:Y:S05]  /*2740*/  @P0 BRA `(.L_x_57) ;  /* 0x0000000000540947 */ /* 0x000fea0003800000 */
[----:B------:R-:W0:Y:S01]  /*2750*/  I2F.U32.RP R12, R28 ;  /* 0x0000001c000c7306 */ /* 0x000e220000209000 */
[----:B------:R-:W-:Y:S01]  /*2760*/  HFMA2 R10, -RZ, RZ, 0, 0 ;  /* 0x00000000ff0a7431 */ /* 0x000fe200000001ff */
[----:B------:R-:W-:-:S06]  /*2770*/  ISETP.NE.U32.AND P0, PT, R28, RZ, PT ;  /* 0x000000ff1c00720c */ /* 0x000fcc0003f05070 */
        /* <DEDUP_REMOVED lines=18> */
.L_x_57:
[----:B------:R-:W-:Y:S01]  /*28a0*/  IMAD.MOV.U32 R22, RZ, RZ, R32 ;  /* 0x000000ffff167224 */ /* 0x000fe200078e0020 */
[----:B------:R-:W-:Y:S01]  /*28b0*/  MOV R17, R33 ;  /* 0x0000002100117202 */ /* 0x000fe20000000f00 */
[----:B------:R-:W-:Y:S01]  /*28c0*/  IMAD.MOV.U32 R18, RZ, RZ, R28 ;  /* 0x000000ffff127224 */ /* 0x000fe200078e001c */
[----:B------:R-:W-:Y:S02]  /*28d0*/  MOV R14, 0x28f0 ;  /* 0x000028f0000e7802 */ /* 0x000fe40000000f00 */
[----:B------:R-:W-:Y:S05]  /*28e0*/  CALL.REL.NOINC `($__internal_1_$__cuda_sm20_div_s64) ;  /* 0x0000001c00187944 */ /* 0x000fea0003c00000 */
[----:B------:R-:W-:-:S05]  /*28f0*/  IADD3 R29, PT, PT, -R10, RZ, RZ ;  /* 0x000000ff0a1d7210 */ /* 0x000fca0007ffe1ff */
[----:B------:R-:W-:Y:S02]  /*2900*/  IMAD R29, R29, R28, R32 ;  /* 0x0000001c1d1d7224 */ /* 0x000fe400078e0220 */
.L_x_58:
[----:B------:R-:W-:Y:S05]  /*2910*/  BSYNC.RECONVERGENT B0 ;  /* 0x0000000000007941 */ /* 0x000fea0003800200 */
.L_x_56:
[----:B------:R-:W-:Y:S01]  /*2920*/  IABS R17, R8 ;  /* 0x0000000800117213 */ /* 0x000fe20000000000 */
[----:B------:R-:W0:Y:S01]  /*2930*/  LDCU.U8 UR8, c[0x0][0x549] ;  /* 0x0000a920ff0877ac */ /* 0x000e220008000000 */
[----:B------:R-:W-:Y:S02]  /*2940*/  IABS R14, R6 ;  /* 0x00000006000e7213 */ /* 0x000fe40000000000 */
[----:B------:R-:W1:Y:S01]  /*2950*/  I2F.U32.RP R9, R17 ;  /* 0x0000001100097306 */ /* 0x000e620000209000 */
[----:B------:R-:W-:Y:S01]  /*2960*/  IABS R12, R15 ;  /* 0x0000000f000c7213 */ /* 0x000fe20000000000 */
[----:B------:R-:W2:Y:S01]  /*2970*/  LDCU.64 UR4, c[0x0][0x430] ;  /* 0x00008600ff0477ac */ /* 0x000ea20008000a00 */
[----:B------:R-:W-:Y:S02]  /*2980*/  IABS R16, R7 ;  /* 0x0000000700107213 */ /* 0x000fe40000000000 */
[----:B------:R-:W-:Y:S02]  /*2990*/  IABS R13, R5 ;  /* 0x00000005000d7213 */ /* 0x000fe40000000000 */
[-C--:B------:R-:W-:Y:S01]  /*29a0*/  IABS R35, R8.reuse ;  /* 0x0000000800237213 */ /* 0x080fe20000000000 */
[----:B------:R-:W3:Y:S01]  /*29b0*/  I2F.U32.RP R18, R14 ;  /* 0x0000000e00127306 */ /* 0x000ee20000209000 */
[----:B------:R-:W-:-:S02]  /*29c0*/  LOP3.LUT R22, R29, R8, RZ, 0x3c, !PT ;  /* 0x000000081d167212 */ /* 0x000fc400078e3cff */
[----:B------:R-:W-:Y:S01]  /*29d0*/  ISETP.NE.AND P5, PT, R8, RZ, PT ;  /* 0x000000ff0800720c */ /* 0x000fe20003fa5270 */
[----:B------:R-:W-:Y:S01]  /*29e0*/  IMAD.MOV R35, RZ, RZ, -R35 ;  /* 0x000000ffff237224 */ /* 0x000fe200078e0a23 */
[----:B------:R-:W-:Y:S02]  /*29f0*/  ISETP.GE.AND P2, PT, R22, RZ, PT ;  /* 0x000000ff1600720c */ /* 0x000fe40003f46270 */
[----:B------:R-:W-:Y:S01]  /*2a00*/  IABS R22, R7 ;  /* 0x0000000700167213 */ /* 0x000fe20000000000 */
[----:B-1----:R-:W1:Y:S01]  /*2a10*/  MUFU.RCP R9, R9 ;  /* 0x0000000900097308 */ /* 0x002e620000001000 */
[----:B0-----:R-:W-:-:S03]  /*2a20*/  UISETP.NE.AND UP0, UPT, UR8, URZ, UPT ;  /* 0x000000ff0800728c */ /* 0x001fc6000bf05270 */
[----:B------:R-:W-:Y:S01]  /*2a30*/  IMAD.MOV R22, RZ, RZ, -R22 ;  /* 0x000000ffff167224 */ /* 0x000fe200078e0a16 */
[----:B--2---:R-:W-:Y:S02]  /*2a40*/  USEL UR8, UR4, 0x1, UP0 ;  /* 0x0000000104087887 */ /* 0x004fe40008000000 */
[----:B------:R-:W-:Y:S01]  /*2a50*/  UIMAD UR4, UR5, UR4, URZ ;  /* 0x00000004050472a4 */ /* 0x000fe2000f8e02ff */
[----:B---3--:R-:W0:Y:S01]  /*2a60*/  MUFU.RCP R36, R18 ;  /* 0x0000001200247308 */ /* 0x008e220000001000 */
[----:B------:R-:W-:Y:S02]  /*2a70*/  USHF.R.S32.HI UR12, URZ, 0x1f, UR8 ;  /* 0x0000001fff0c7899 */ /* 0x000fe40008011408 */
[----:B------:R-:W-:-:S05]  /*2a80*/  UIMAD UR5, UR8, UR5, URZ ;  /* 0x00000005080572a4 */ /* 0x000fca000f8e02ff */
[----:B------:R-:W-:Y:S01]  /*2a90*/  I2F.U32.RP R11, R12 ;  /* 0x0000000c000b7306 */ /* 0x000fe20000209000 */
[----:B-1----:R-:W-:-:S07]  /*2aa0*/  VIADD R26, R9, 0xffffffe ;  /* 0x0ffffffe091a7836 */ /* 0x002fce0000000000 */
[----:B------:R-:W1:Y:S01]  /*2ab0*/  F2I.FTZ.U32.TRUNC.NTZ R27, R26 ;  /* 0x0000001a001b7305 */ /* 0x000e62000021f000 */
[----:B0-----:R-:W-:-:S07]  /*2ac0*/  VIADD R36, R36, 0xffffffe ;  /* 0x0ffffffe24247836 */ /* 0x001fce0000000000 */
[----:B------:R0:W2:Y:S01]  /*2ad0*/  F2I.FTZ.U32.TRUNC.NTZ R37, R36 ;  /* 0x0000002400257305 */ /* 0x0000a2000021f000 */
[----:B-1----:R-:W-:-:S07]  /*2ae0*/  IMAD.MOV R18, RZ, RZ, -R27 ;  /* 0x000000ffff127224 */ /* 0x002fce00078e0a1b */
[----:B------:R1:W3:Y:S01]  /*2af0*/  MUFU.RCP R30, R11 ;  /* 0x0000000b001e7308 */ /* 0x0002e20000001000 */
[----:B------:R-:W-:Y:S02]  /*2b00*/  IMAD.MOV.U32 R26, RZ, RZ, RZ ;  /* 0x000000ffff1a7224 */ /* 0x000fe400078e00ff */
[----:B0-----:R-:W-:-:S05]  /*2b10*/  HFMA2 R36, -RZ, RZ, 0, 0 ;  /* 0x00000000ff247431 */ /* 0x001fca00000001ff */
[----:B------:R-:W0:Y:S01]  /*2b20*/  I2F.U32.RP R32, R16 ;  /* 0x0000001000207306 */ /* 0x000e220000209000 */
[----:B--2---:R-:W-:-:S04]  /*2b30*/  IMAD.MOV R33, RZ, RZ, -R37 ;  /* 0x000000ffff217224 */ /* 0x004fc800078e0a25 */
[----:B------:R-:W-:-:S03]  /*2b40*/  IMAD R33, R33, R14, RZ ;  /* 0x0000000e21217224 */ /* 0x000fc600078e02ff */
[----:B------:R-:W-:Y:S01]  /*2b50*/  I2F.U32.RP R9, R13 ;  /* 0x0000000d00097306 */ /* 0x000fe20000209000 */
[----:B-1----:R-:W-:Y:S01]  /*2b60*/  IMAD R11, R18, R17, RZ ;  /* 0x00000011120b7224 */ /* 0x002fe200078e02ff */
[----:B---3--:R-:W-:Y:S01]  /*2b70*/  IADD3 R30, PT, PT, R30, 0xffffffe, RZ ;  /* 0x0ffffffe1e1e7810 */ /* 0x008fe20007ffe0ff */
[----:B------:R-:W-:Y:S01]  /*2b80*/  IMAD.HI.U32 R33, R37, R33, R36 ;  /* 0x0000002125217227 */ /* 0x000fe200078e0024 */
[----:B------:R-:W-:-:S03]  /*2b90*/  IABS R18, R10 ;  /* 0x0000000a00127213 */ /* 0x000fc60000000000 */
[----:B------:R-:W-:Y:S01]  /*2ba0*/  IMAD.HI.U32 R11, R27, R11, R26 ;  /* 0x0000000b1b0b7227 */ /* 0x000fe200078e001a */
[----:B------:R-:W-:Y:S01]  /*2bb0*/  IABS R26, R29 ;  /* 0x0000001d001a7213 */ /* 0x000fe20000000000 */
[----:B------:R-:W1:Y:S01]  /*2bc0*/  F2I.FTZ.U32.TRUNC.NTZ R31, R30 ;  /* 0x0000001e001f7305 */ /* 0x000e62000021f000 */
[----:B------:R-:W-:Y:S01]  /*2bd0*/  IABS R27, R6 ;  /* 0x00000006001b7213 */ /* 0x000fe20000000000 */
[----:B------:R-:W-:-:S04]  /*2be0*/  IMAD.HI.U32 R20, R33, R18, RZ ;  /* 0x0000001221147227 */ /* 0x000fc800078e00ff */
[----:B------:R-:W-:Y:S02]  /*2bf0*/  IMAD.HI.U32 R28, R11, R26, RZ ;  /* 0x0000001a0b1c7227 */ /* 0x000fe400078e00ff */
[----:B0-----:R-:W0:Y:S02]  /*2c00*/  MUFU.RCP R32, R32 ;  /* 0x0000002000207308 */ /* 0x001e240000001000 */
[----:B------:R-:W-:Y:S02]  /*2c10*/  IMAD.MOV R27, RZ, RZ, -R27 ;  /* 0x000000ffff1b7224 */ /* 0x000fe400078e0a1b */
[----:B------:R-:W-:Y:S02]  /*2c20*/  IMAD R26, R28, R35, R26 ;  /* 0x000000231c1a7224 */ /* 0x000fe400078e021a */
[----:B------:R-:W-:Y:S01]  /*2c30*/  IMAD R27, R20, R27, R18 ;  /* 0x0000001b141b7224 */ /* 0x000fe200078e0212 */
[----:B-1----:R-:W-:Y:S01]  /*2c40*/  IADD3 R11, PT, PT, RZ, -R31, RZ ;  /* 0x8000001fff0b7210 */ /* 0x002fe20007ffe0ff */
[----:B------:R-:W1:Y:S01]  /*2c50*/  MUFU.RCP R9, R9 ;  /* 0x0000000900097308 */ /* 0x000e620000001000 */
[----:B------:R-:W-:Y:S01]  /*2c60*/  ISETP.GT.U32.AND P3, PT, R17, R26, PT ;  /* 0x0000001a1100720c */ /* 0x000fe20003f64070 */
[----:B------:R-:W-:Y:S01]  /*2c70*/  IMAD.MOV.U32 R30, RZ, RZ, RZ ;  /* 0x000000ffff1e7224 */ /* 0x000fe200078e00ff */
[----:B------:R-:W-:Y:S01]  /*2c80*/  ISETP.GT.U32.AND P1, PT, R14, R27, PT ;  /* 0x0000001b0e00720c */ /* 0x000fe20003f24070 */
[----:B------:R-:W-:Y:S01]  /*2c90*/  IMAD R18, R11, R12, RZ ;  /* 0x0000000c0b127224 */ /* 0x000fe200078e02ff */
[----:B------:R-:W-:-:S03]  /*2ca0*/  IABS R11, R2 ;  /* 0x00000002000b7213 */ /* 0x000fc60000000000 */
[----:B------:R-:W-:-:S04]  /*2cb0*/  IMAD.HI.U32 R18, R31, R18, R30 ;  /* 0x000000121f127227 */ /* 0x000fc800078e001e */
[----:B0-----:R-:W-:Y:S02]  /*2cc0*/  VIADD R32, R32, 0xffffffe ;  /* 0x0ffffffe20207836 */ /* 0x001fe40000000000 */
[----:B------:R-:W-:Y:S01]  /*2cd0*/  @!P3 IMAD.IADD R26, R26, 0x1, -R17 ;  /* 0x000000011a1ab824 */ /* 0x000fe200078e0a11 */
[----:B------:R-:W-:Y:S01]  /*2ce0*/  @!P3 IADD3 R28, PT, PT, R28, 0x1, RZ ;  /* 0x000000011c1cb810 */ /* 0x000fe20007ffe0ff */
[----:B------:R0:W2:Y:S01]  /*2cf0*/  F2I.FTZ.U32.TRUNC.NTZ R33, R32 ;  /* 0x0000002000217305 */ /* 0x0000a2000021f000 */
[----:B-1----:R-:W-:Y:S01]  /*2d00*/  IADD3 R30, PT, PT, R9, 0xffffffe, RZ ;  /* 0x0ffffffe091e7810 */ /* 0x002fe20007ffe0ff */
[----:B------:R-:W-:Y:S01]  /*2d10*/  IMAD.HI.U32 R18, R18, R11, RZ ;  /* 0x0000000b12127227 */ /* 0x000fe200078e00ff */
[----:B------:R-:W-:Y:S02]  /*2d20*/  @!P1 IADD3 R27, PT, PT, R27, -R14, RZ ;  /* 0x8000000e1b1b9210 */ /* 0x000fe40007ffe0ff */
[----:B------:R-:W-:Y:S01]  /*2d30*/  ISETP.GE.U32.AND P6, PT, R26, R17, PT ;  /* 0x000000111a00720c */ /* 0x000fe20003fc6070 */
[----:B------:R-:W-:Y:S01]  /*2d40*/  @!P1 VIADD R20, R20, 0x1 ;  /* 0x0000000114149836 */ /* 0x000fe20000000000 */
[----:B------:R-:W-:Y:S01]  /*2d50*/  LOP3.LUT R17, R10, R6, RZ, 0x3c, !PT ;  /* 0x000000060a117212 */ /* 0x000fe200078e3cff */
[----:B------:R1:W3:Y:S01]  /*2d60*/  F2I.FTZ.U32.TRUNC.NTZ R31, R30 ;  /* 0x0000001e001f7305 */ /* 0x0002e2000021f000 */
[----:B------:R-:W-:-:S02]  /*2d70*/  ISETP.GE.U32.AND P4, PT, R27, R14, PT ;  /* 0x0000000e1b00720c */ /* 0x000fc40003f86070 */
[----:B------:R-:W-:Y:S02]  /*2d80*/  IABS R9, R15 ;  /* 0x0000000f00097213 */ /* 0x000fe40000000000 */
[----:B------:R-:W-:Y:S02]  /*2d90*/  ISETP.GE.AND P0, PT, R17, RZ, PT ;  /* 0x000000ff1100720c */ /* 0x000fe40003f06270 */
[----:B------:R-:W-:Y:S01]  /*2da0*/  ISETP.NE.AND P3, PT, R6, RZ, PT ;  /* 0x000000ff0600720c */ /* 0x000fe20003f65270 */
[----:B------:R-:W-:Y:S01]  /*2db0*/  IMAD.MOV R9, RZ, RZ, -R9 ;  /* 0x000000ffff097224 */ /* 0x000fe200078e0a09 */
[----:B0-----:R-:W-:Y:S01]  /*2dc0*/  MOV R32, RZ ;  /* 0x000000ff00207202 */ /* 0x001fe20000000f00 */
[----:B--2---:R-:W-:Y:S02]  /*2dd0*/  IMAD.MOV R14, RZ, RZ, -R33 ;  /* 0x000000ffff0e7224 */ /* 0x004fe400078e0a21 */
[----:B------:R-:W-:Y:S02]  /*2de0*/  @P6 VIADD R28, R28, 0x1 ;  /* 0x000000011c1c6836 */ /* 0x000fe40000000000 */
[----:B------:R-:W-:-:S02]  /*2df0*/  IMAD R11, R18, R9, R11 ;  /* 0x00000009120b7224 */ /* 0x000fc400078e020b */
[----:B-1----:R-:W-:Y:S02]  /*2e00*/  HFMA2 R30, -RZ, RZ, 0, 0 ;  /* 0x00000000ff1e7431 */ /* 0x002fe400000001ff */
[----:B---3--:R-:W-:Y:S02]  /*2e10*/  IMAD.MOV R9, RZ, RZ, -R31 ;  /* 0x000000ffff097224 */ /* 0x008fe400078e0a1f */
[----:B------:R-:W-:Y:S01]  /*2e20*/  @P4 VIADD R20, R20, 0x1 ;  /* 0x0000000114144836 */ /* 0x000fe20000000000 */
[----:B------:R-:W-:Y:S01]  /*2e30*/  ISETP.GT.U32.AND P1, PT, R12, R11, PT ;  /* 0x0000000b0c00720c */ /* 0x000fe20003f24070 */
[----:B------:R-:W-:Y:S02]  /*2e40*/  IMAD R17, R14, R16, RZ ;  /* 0x000000100e117224 */ /* 0x000fe400078e02ff */
[----:B------:R-:W-:Y:S01]  /*2e50*/  @!P2 IMAD.MOV R28, RZ, RZ, -R28 ;  /* 0x000000ffff1ca224 */ /* 0x000fe200078e0a1c */
[----:B------:R-:W-:Y:S01]  /*2e60*/  @!P5 LOP3.LUT R28, RZ, R8, RZ, 0x33, !PT ;  /* 0x00000008ff1cd212 */ /* 0x000fe200078e33ff */
[----:B------:R-:W-:Y:S01]  /*2e70*/  IMAD R9, R9, R13, RZ ;  /* 0x0000000d09097224 */ /* 0x000fe200078e02ff */
[----:B------:R-:W-:Y:S01]  /*2e80*/  ISETP.NE.AND P2, PT, R15, RZ, PT ;  /* 0x000000ff0f00720c */ /* 0x000fe20003f45270 */
[----:B------:R-:W-:Y:S01]  /*2e90*/  @!P0 IMAD.MOV R20, RZ, RZ, -R20 ;  /* 0x000000ffff148224 */ /* 0x000fe200078e0a14 */
[----:B------:R-:W-:Y:S01]  /*2ea0*/  @!P3 LOP3.LUT R20, RZ, R6, RZ, 0x33, !PT ;  /* 0x00000006ff14b212 */ /* 0x000fe200078e33ff */
[----:B------:R-:W-:Y:S01]  /*2eb0*/  IMAD.HI.U32 R17, R33, R17, R32 ;  /* 0x0000001121117227 */ /* 0x000fe200078e0020 */
[----:B------:R-:W-:-:S02]  /*2ec0*/  IABS R26, R28 ;  /* 0x0000001c001a7213 */ /* 0x000fc40000000000 */
[----:B------:R-:W-:Y:S01]  /*2ed0*/  IABS R14, R20 ;  /* 0x00000014000e7213 */ /* 0x000fe20000000000 */
[----:B------:R-:W-:Y:S01]  /*2ee0*/  IMAD.HI.U32 R30, R31, R9, R30 ;  /* 0x000000091f1e7227 */ /* 0x000fe200078e001e */
[----:B------:R-:W-:Y:S02]  /*2ef0*/  IABS R9, R5 ;  /* 0x0000000500097213 */ /* 0x000fe40000000000 */
[----:B------:R-:W-:Y:S01]  /*2f00*/  ISETP.NE.AND P5, PT, R7, RZ, PT ;  /* 0x000000ff0700720c */ /* 0x000fe20003fa5270 */
[----:B------:R-:W-:Y:S01]  /*2f10*/  IMAD.HI.U32 R17, R17, R26, RZ ;  /* 0x0000001a11117227 */ /* 0x000fe200078e00ff */
[----:B------:R-:W-:-:S03]  /*2f20*/  IADD3 R9, PT, PT, RZ, -R9, RZ ;  /* 0x80000009ff097210 */ /* 0x000fc60007ffe0ff */
[----:B------:R-:W-:-:S04]  /*2f30*/  IMAD.HI.U32 R30, R30, R14, RZ ;  /* 0x0000000e1e1e7227 */ /* 0x000fc800078e00ff */
[----:B------:R-:W-:Y:S02]  /*2f40*/  IMAD R27, R17, R22, R26 ;  /* 0x00000016111b7224 */ /* 0x000fe400078e021a */
[----:B------:R-:W-:Y:S02]  /*2f50*/  @!P1 IMAD.IADD R11, R11, 0x1, -R12 ;  /* 0x000000010b0b9824 */ /* 0x000fe400078e0a0c */
[----:B------:R-:W-:Y:S01]  /*2f60*/  IMAD R14, R30, R9, R14 ;  /* 0x000000091e0e7224 */ /* 0x000fe200078e020e */
[----:B------:R-:W-:Y:S01]  /*2f70*/  ISETP.GT.U32.AND P3, PT, R16, R27, PT ;  /* 0x0000001b1000720c */ /* 0x000fe20003f64070 */
[----:B------:R-:W-:Y:S01]  /*2f80*/  @!P1 VIADD R18, R18, 0x1 ;  /* 0x0000000112129836 */ /* 0x000fe20000000000 */
[----:B------:R-:W-:Y:S01]  /*2f90*/  ISETP.GE.U32.AND P4, PT, R11, R12, PT ;  /* 0x0000000c0b00720c */ /* 0x000fe20003f86070 */
[----:B------:R-:W-:Y:S01]  /*2fa0*/  IMAD.MOV R9, RZ, RZ, -R28 ;  /* 0x000000ffff097224 */ /* 0x000fe200078e0a1c */
[----:B------:R-:W-:Y:S02]  /*2fb0*/  ISETP.GT.U32.AND P1, PT, R13, R14, PT ;  /* 0x0000000e0d00720c */ /* 0x000fe40003f24070 */
[----:B------:R-:W-:Y:S01]  /*2fc0*/  LOP3.LUT R11, R2, R15, RZ, 0x3c, !PT ;  /* 0x0000000f020b7212 */ /* 0x000fe200078e3cff */
[----:B------:R-:W-:Y:S01]  /*2fd0*/  IMAD R9, R8, R9, R29 ;  /* 0x0000000908097224 */ /* 0x000fe200078e021d */
[----:B------:R-:W-:-:S02]  /*2fe0*/  LOP3.LUT R8, R20, R5, RZ, 0x3c, !PT ;  /* 0x0000000514087212 */ /* 0x000fc400078e3cff */
[----:B------:R-:W-:Y:S02]  /*2ff0*/  ISETP.GE.AND P0, PT, R11, RZ, PT ;  /* 0x000000ff0b00720c */ /* 0x000fe40003f06270 */
[----:B------:R-:W-:Y:S01]  /*3000*/  LOP3.LUT R11, R28, R7, RZ, 0x3c, !PT ;  /* 0x000000071c0b7212 */ /* 0x000fe200078e3cff */
[----:B------:R-:W-:Y:S01]  /*3010*/  @!P3 IMAD.IADD R27, R27, 0x1, -R16 ;  /* 0x000000011b1bb824 */ /* 0x000fe200078e0a10 */
[----:B------:R-:W-:Y:S02]  /*3020*/  @!P3 IADD3 R17, PT, PT, R17, 0x1, RZ ;  /* 0x000000011111b810 */ /* 0x000fe40007ffe0ff */
[----:B------:R-:W-:Y:S01]  /*3030*/  @P4 IADD3 R18, PT, PT, R18, 0x1, RZ ;  /* 0x0000000112124810 */ /* 0x000fe20007ffe0ff */
[----:B------:R-:W-:Y:S01]  /*3040*/  @!P1 IMAD.IADD R14, R14, 0x1, -R13 ;  /* 0x000000010e0e9824 */ /* 0x000fe200078e0a0d */
[----:B------:R-:W-:Y:S01]  /*3050*/  ISETP.GE.U32.AND P6, PT, R27, R16, PT ;  /* 0x000000101b00720c */ /* 0x000fe20003fc6070 */
[----:B------:R-:W-:Y:S01]  /*3060*/  @!P1 VIADD R30, R30, 0x1 ;  /* 0x000000011e1e9836 */ /* 0x000fe20000000000 */
[----:B------:R-:W-:-:S02]  /*3070*/  ISETP.NE.AND P1, PT, R5, RZ, PT ;  /* 0x000000ff0500720c */ /* 0x000fc40003f25270 */
[----:B------:R-:W-:Y:S02]  /*3080*/  ISETP.GE.U32.AND P4, PT, R14, R13, PT ;  /* 0x0000000d0e00720c */ /* 0x000fe40003f86070 */
[----:B------:R-:W-:Y:S02]  /*3090*/  @!P0 IADD3 R18, PT, PT, -R18, RZ, RZ ;  /* 0x000000ff12128210 */ /* 0x000fe40007ffe1ff */
[----:B------:R-:W-:Y:S02]  /*30a0*/  @!P2 LOP3.LUT R18, RZ, R15, RZ, 0x33, !PT ;  /* 0x0000000fff12a212 */ /* 0x000fe400078e33ff */
[----:B------:R-:W-:Y:S02]  /*30b0*/  ISETP.GE.AND P2, PT, R11, RZ, PT ;  /* 0x000000ff0b00720c */ /* 0x000fe40003f46270 */
[----:B------:R-:W-:Y:S01]  /*30c0*/  ISETP.GE.AND P0, PT, R8, RZ, PT ;  /* 0x000000ff0800720c */ /* 0x000fe20003f06270 */
[----:B------:R-:W-:Y:S01]  /*30d0*/  IMAD.WIDE R12, R18, UR9, RZ ;  /* 0x00000009120c7c25 */ /* 0x000fe2000f8e02ff */
[----:B------:R-:W-:-:S03]  /*30e0*/  IADD3 R11, PT, PT, -R20, RZ, RZ ;  /* 0x000000ff140b7210 */ /* 0x000fc60007ffe1ff */
[----:B------:R-:W-:Y:S01]  /*30f0*/  @P6 VIADD R17, R17, 0x1 ;  /* 0x0000000111116836 */ /* 0x000fe20000000000 */
[----:B------:R-:W-:Y:S01]  /*3100*/  @P4 IADD3 R30, PT, PT, R30, 0x1, RZ ;  /* 0x000000011e1e4810 */ /* 0x000fe20007ffe0ff */
[----:B------:R-:W-:Y:S02]  /*3110*/  IMAD.MOV R18, RZ, RZ, -R18 ;  /* 0x000000ffff127224 */ /* 0x000fe400078e0a12 */
[----:B------:R-:W-:Y:S01]  /*3120*/  IMAD.WIDE.U32 R12, R0, UR8, R12 ;  /* 0x00000008000c7c25 */ /* 0x000fe2000f8e000c */
[----:B------:R-:W-:-:S03]  /*3130*/  UIMAD UR8, UR22, UR8, URZ ;  /* 0x00000008160872a4 */ /* 0x000fc6000f8e02ff */
[----:B------:R-:W-:Y:S01]  /*3140*/  @!P2 IMAD.MOV R17, RZ, RZ, -R17 ;  /* 0x000000ffff11a224 */ /* 0x000fe200078e0a11 */
[----:B------:R-:W-:Y:S01]  /*3150*/  @!P5 LOP3.LUT R17, RZ, R7, RZ, 0x33, !PT ;  /* 0x00000007ff11d212 */ /* 0x000fe200078e33ff */
[----:B------:R-:W-:Y:S01]  /*3160*/  @!P0 IMAD.MOV R30, RZ, RZ, -R30 ;  /* 0x000000ffff1e8224 */ /* 0x000fe200078e0a1e */
[----:B------:R-:W-:Y:S01]  /*3170*/  @!P1 LOP3.LUT R30, RZ, R5, RZ, 0x33, !PT ;  /* 0x00000005ff1e9212 */ /* 0x000fe200078e33ff */
[----:B------:R-:W-:Y:S01]  /*3180*/  IMAD R13, R0, UR12, R13 ;  /* 0x0000000c000d7c24 */ /* 0x000fe2000f8e020d */
[----:B------:R-:W-:Y:S01]  /*3190*/  UIMAD UR12, UR7, UR4, URZ ;  /* 0x00000004070c72a4 */ /* 0x000fe2000f8e02ff */
[----:B------:R-:W-:Y:S01]  /*31a0*/  IMAD R15, R15, R18, R2 ;  /* 0x000000120f0f7224 */ /* 0x000fe200078e0202 */
[----:B------:R-:W-:Y:S01]  /*31b0*/  IADD3 R0, PT, PT, -R30, RZ, RZ ;  /* 0x000000ff1e007210 */ /* 0x000fe20007ffe1ff */
[----:B------:R-:W-:Y:S02]  /*31c0*/  IMAD.MOV R2, RZ, RZ, -R17 ;  /* 0x000000ffff027224 */ /* 0x000fe400078e0a11 */
[----:B------:R-:W-:-:S04]  /*31d0*/  IMAD.WIDE R12, R15, UR4, R12 ;  /* 0x000000040f0c7c25 */ /* 0x000fc8000f8e020c */
[----:B------:R-:W-:Y:S01]  /*31e0*/  IMAD.WIDE R8, R9, UR5, RZ ;  /* 0x0000000509087c25 */ /* 0x000fe2000f8e02ff */
[----:B------:R-:W0:Y:S03]  /*31f0*/  LDCU.64 UR4, c[0x0][0x420] ;  /* 0x00008400ff0477ac */ /* 0x000e260008000a00 */
[----:B------:R-:W-:-:S04]  /*3200*/  IMAD.WIDE R14, R17, UR6, RZ ;  /* 0x00000006110e7c25 */ /* 0x000fc8000f8e02ff */
[----:B------:R-:W-:Y:S02]  /*3210*/  IMAD R11, R6, R11, R10 ;  /* 0x0000000b060b7224 */ /* 0x000fe400078e020a */
[----:B------:R-:W-:Y:S02]  /*3220*/  IMAD R2, R7, R2, R28 ;  /* 0x0000000207027224 */ /* 0x000fe400078e021c */
[----:B------:R-:W-:Y:S01]  /*3230*/  IMAD R5, R5, R0, R20 ;  /* 0x0000000005057224 */ /* 0x000fe200078e0214 */
[----:B------:R-:W-:Y:S01]  /*3240*/  IADD3 R0, P1, P0, R14, R12, R8 ;  /* 0x0000000c0e007210 */ /* 0x000fe2000783e008 */
[----:B------:R-:W-:-:S03]  /*3250*/  IMAD.WIDE R6, R11, UR8, RZ ;  /* 0x000000080b067c25 */ /* 0x000fc6000f8e02ff */
[----:B------:R-:W-:Y:S01]  /*3260*/  IADD3.X R9, PT, PT, R15, R13, R9, P1, P0 ;  /* 0x0000000d0f097210 */ /* 0x000fe20000fe0409 */
        /* <DEDUP_REMOVED lines=11> */
.L_x_53:
[----:B------:R-:W0:Y:S01]  /*3320*/  LDC.64 R2, c[0x0][0x420] ;  /* 0x00010800ff027b82 */ /* 0x000e220000000a00 */
[----:B------:R-:W-:-:S05]  /*3330*/  IADD3 R0, PT, PT, R21, UR20, RZ ;  /* 0x0000001415007c10 */ /* 0x000fca000fffe0ff */
[----:B0-----:R-:W-:-:S05]  /*3340*/  IMAD.WIDE.U32 R2, R0, 0x4, R2 ;  /* 0x0000000400027825 */ /* 0x001fca00078e0002 */
[----:B------:R0:W-:Y:S02]  /*3350*/  STG.E desc[UR10][R2.64], R23 ;  /* 0x0000001702007986 */ /* 0x0001e4000c10190a */
.L_x_52:
[----:B------:R-:W-:Y:S05]  /*3360*/  BSYNC.RECONVERGENT B1 ;  /* 0x0000000000017941 */ /* 0x000fea0003800200 */
.L_x_51:
[----:B------:R-:W2:Y:S01]  /*3370*/  LDCU UR6, c[0x0][0x534] ;  /* 0x0000a680ff0677ac */ /* 0x000ea20008000800 */
[C---:B01----:R-:W-:Y:S01]  /*3380*/  LOP3.LUT R3, R19.reuse, 0x1f, RZ, 0xc0, !PT ;  /* 0x0000001f13037812 */ /* 0x043fe200078ec0ff */
[----:B------:R-:W0:Y:S01]  /*3390*/  S2UR UR4, SR_CgaCtaId ;  /* 0x00000000000479c3 */ /* 0x000e220000008800 */
[----:B------:R-:W-:Y:S01]  /*33a0*/  IMAD.SHL.U32 R20, R19, 0x4, RZ ;  /* 0x0000000413147824 */ /* 0x000fe200078e00ff */
[----:B------:R-:W-:Y:S01]  /*33b0*/  UMOV UR5, 0x400 ;  /* 0x0000040000057882 */ /* 0x000fe20000000000 */
[----:B------:R-:W-:-:S03]  /*33c0*/  LOP3.LUT R0, R3, 0x20, RZ, 0xfc, !PT ;  /* 0x0000002003007812 */ /* 0x000fc600078efcff */
[----:B------:R-:W-:-:S04]  /*33d0*/  LOP3.LUT R20, R20, 0x7c, RZ, 0xc0, !PT ;  /* 0x0000007c14147812 */ /* 0x000fc800078ec0ff */
[----:B------:R-:W-:Y:S02]  /*33e0*/  LOP3.LUT R11, R20, 0x80, RZ, 0xfc, !PT ;  /* 0x00000080140b7812 */ /* 0x000fe400078efcff */
[----:B--2---:R-:W-:Y:S01]  /*33f0*/  ISETP.GE.AND P1, PT, R3, UR6, PT ;  /* 0x0000000603007c0c */ /* 0x004fe2000bf26270 */
[----:B------:R-:W-:Y:S01]  /*3400*/  UISETP.GE.AND UP0, UPT, UR6, 0x1, UPT ;  /* 0x000000010600788c */ /* 0x000fe2000bf06270 */
[----:B------:R-:W-:Y:S01]  /*3410*/  ISETP.GE.AND P0, PT, R0, UR6, PT ;  /* 0x0000000600007c0c */ /* 0x000fe2000bf06270 */
[C---:B------:R-:W-:Y:S01]  /*3420*/  IMAD.SHL.U32 R0, R19.reuse, 0x8, RZ ;  /* 0x0000000813007824 */ /* 0x040fe200078e00ff */
[C---:B------:R-:W-:Y:S02]  /*3430*/  ISETP.GT.U32.OR P1, PT, R19.reuse, 0x7f, P1 ;  /* 0x0000007f1300780c */ /* 0x040fe40000f24470 */
[----:B------:R-:W-:Y:S01]  /*3440*/  ISETP.GT.U32.OR P0, PT, R19, 0x7f, P0 ;  /* 0x0000007f1300780c */ /* 0x000fe20000704470 */
[----:B0-----:R-:W-:Y:S01]  /*3450*/  ULEA UR4, UR4, UR5, 0x18 ;  /* 0x0000000504047291 */ /* 0x001fe2000f8ec0ff */
[----:B------:R-:W-:-:S05]  /*3460*/  LOP3.LUT R0, R0, 0x1f00, RZ, 0xc0, !PT ;  /* 0x00001f0000007812 */ /* 0x000fca00078ec0ff */
[----:B------:R-:W-:-:S04]  /*3470*/  LEA R10, R21, UR4, 0x2 ;  /* 0x00000004150a7c11 */ /* 0x000fc8000f8e10ff */
[C---:B------:R-:W-:Y:S02]  /*3480*/  @!P1 FADD.FTZ R7, -R23.reuse, R25 ;  /* 0x0000001917079221 */ /* 0x040fe40000010100 */
[----:B------:R-:W-:Y:S01]  /*3490*/  @!P0 FADD.FTZ R9, -R23, R24 ;  /* 0x0000001817098221 */ /* 0x000fe20000010100 */
[--C-:B------:R-:W-:Y:S02]  /*34a0*/  @!P1 IMAD R4, R3, 0x14, R10.reuse ;  /* 0x0000001403049824 */ /* 0x100fe400078e020a */
[----:B------:R-:W-:Y:S01]  /*34b0*/  @!P1 FMUL.FTZ R7, R7, 1.4426950216293334961 ;  /* 0x3fb8aa3b07079820 */ /* 0x000fe20000410000 */
[----:B------:R-:W0:Y:S01]  /*34c0*/  LDC R23, c[0x0][0x44c] ;  /* 0x00011300ff177b82 */ /* 0x000e220000000800 */
[----:B------:R-:W-:Y:S01]  /*34d0*/  @!P0 FMUL.FTZ R9, R9, 1.4426950216293334961 ;  /* 0x3fb8aa3b09098820 */ /* 0x000fe20000410000 */
[C---:B------:R-:W-:Y:S02]  /*34e0*/  @!P0 IMAD R6, R3.reuse, 0x14, R10 ;  /* 0x0000001403068824 */ /* 0x040fe400078e020a */
[----:B------:R-:W-:Y:S01]  /*34f0*/  IMAD R24, R3, 0x4, R0 ;  /* 0x0000000403187824 */ /* 0x000fe200078e0200 */
[----:B------:R-:W1:Y:S01]  /*3500*/  @!P1 MUFU.EX2 R7, R7 ;  /* 0x0000000700079308 */ /* 0x000e620000000800 */
[----:B------:R-:W-:Y:S01]  /*3510*/  IMAD.MOV.U32 R0, RZ, RZ, RZ ;  /* 0x000000ffff007224 */ /* 0x000fe200078e00ff */
[----:B------:R-:W-:-:S06]  /*3520*/  CS2R R2, SRZ ;  /* 0x0000000000027805 */ /* 0x000fcc000001ff00 */
[----:B------:R-:W2:Y:S01]  /*3530*/  @!P0 MUFU.EX2 R9, R9 ;  /* 0x0000000900098308 */ /* 0x000ea20000000800 */
[----:B-1----:R1:W-:Y:S01]  /*3540*/  @!P1 STS [R4], R7 ;  /* 0x0000000704009388 */ /* 0x0023e20000000800 */
[----:B0-----:R-:W-:-:S03]  /*3550*/  IMAD R25, R23, UR20, RZ ;  /* 0x0000001417197c24 */ /* 0x001fc6000f8e02ff */
[----:B--2---:R0:W-:Y:S01]  /*3560*/  @!P0 STS [R6+0x280], R9 ;  /* 0x0002800906008388 */ /* 0x0041e20000000800 */
[----:B------:R-:W-:Y:S01]  /*3570*/  BAR.SYNC.DEFER_BLOCKING 0x0 ;  /* 0x0000000000007b1d */ /* 0x000fe20000010000 */
[----:B------:R-:W-:-:S04]  /*3580*/  IADD3 R24, P0, PT, R25, R24, RZ ;  /* 0x0000001819187210 */ /* 0x000fc80007f1e0ff */
[----:B------:R-:W-:Y:S02]  /*3590*/  LEA.HI.X.SX32 R25, R25, RZ, 0x1, P0 ;  /* 0x000000ff19197211 */ /* 0x000fe400000f0eff */
[----:B-1----:R-:W-:Y:S02]  /*35a0*/  CS2R R4, SRZ ;  /* 0x0000000000047805 */ /* 0x002fe4000001ff00 */
[----:B0-----:R-:W-:Y:S01]  /*35b0*/  CS2R R6, SRZ ;  /* 0x0000000000067805 */ /* 0x001fe2000001ff00 */
[----:B------:R-:W-:Y:S01]  /*35c0*/  IMAD.MOV.U32 R9, RZ, RZ, RZ ;  /* 0x000000ffff097224 */ /* 0x000fe200078e00ff */
[----:B------:R-:W-:Y:S06]  /*35d0*/  BRA.U !UP0, `(.L_x_59) ;  /* 0x0000000908807547 */ /* 0x000fec000b800000 */
        /* <DEDUP_REMOVED lines=14> */
[----:B------:R-:W-:Y:S01]  /*36c0*/  ULOP3.LUT UR7, UR6, 0x7ffffffc, URZ, 0xc0, !UPT ;  /* 0x7ffffffc06077892 */ /* 0x000fe2000f8ec0ff */
[----:B------:R-:W-:Y:S01]  /*36d0*/  VIADD R10, R10, 0x28 ;  /* 0x000000280a0a7836 */ /* 0x000fe20000000000 */
[----:B------:R-:W-:Y:S01]  /*36e0*/  ISETP.GE.AND P3, PT, R21, UR4, PT ;  /* 0x0000000415007c0c */ /* 0x000fe2000bf66270 */
[----:B------:R-:W-:Y:S01]  /*36f0*/  IMAD.MOV.U32 R0, RZ, RZ, RZ ;  /* 0x000000ffff007224 */ /* 0x000fe200078e00ff */
[----:B------:R-:W-:Y:S02]  /*3700*/  CS2R R2, SRZ ;  /* 0x0000000000027805 */ /* 0x000fe4000001ff00 */
[----:B------:R-:W-:Y:S02]  /*3710*/  CS2R R4, SRZ ;  /* 0x0000000000047805 */ /* 0x000fe4000001ff00 */
[----:B------:R-:W-:Y:S01]  /*3720*/  CS2R R6, SRZ ;  /* 0x0000000000067805 */ /* 0x000fe2000001ff00 */
[----:B------:R-:W-:Y:S01]  /*3730*/  IMAD.MOV.U32 R9, RZ, RZ, RZ ;  /* 0x000000ffff097224 */ /* 0x000fe200078e00ff */
[----:B------:R-:W0:Y:S01]  /*3740*/  LDCU UR5, c[0x0][0x440] ;  /* 0x00008800ff0577ac */ /* 0x000e220008000800 */
[----:B------:R-:W-:Y:S01]  /*3750*/  IMAD.U32 R22, RZ, RZ, UR7 ;  /* 0x00000007ff167e24 */ /* 0x000fe2000f8e00ff */
[----:B------:R-:W-:-:S12]  /*3760*/  UIADD3 UR6, UPT, UPT, -UR7, URZ, URZ ;  /* 0x000000ff07067290 */ /* 0x000fd8000fffe1ff */
.L_x_69:
[----:B--2---:R1:W2:Y:S01]  /*3770*/  LDS R8, [R10+-0x28] ;  /* 0xffffd8000a087984 */ /* 0x0042a20000000800 */
[----:B------:R-:W-:Y:S04]  /*3780*/  BSSY.RECONVERGENT B0, `(.L_x_61) ;  /* 0x000000a000007945 */ /* 0x000fe80003800200 */
[----:B----4-:R-:W-:Y:S05]  /*3790*/  @P3 BRA `(.L_x_62) ;  /* 0x0000000000203947 */ /* 0x010fea0003800000 */
[----:B0-----:R-:W-:Y:S02]  /*37a0*/  ISETP.GE.AND P1, PT, R20, UR5, PT ;  /* 0x0000000514007c0c */ /* 0x001fe4000bf26270 */
[----:B------:R-:W-:Y:S02]  /*37b0*/  CS2R R14, SRZ ;  /* 0x00000000000e7805 */ /* 0x000fe4000001ff00 */
[----:B------:R-:W-:Y:S02]  /*37c0*/  ISETP.GE.AND P0, PT, R11, UR5, PT ;  /* 0x000000050b007c0c */ /* 0x000fe4000bf06270 */
[----:B------:R-:W-:Y:S02]  /*37d0*/  CS2R R12, SRZ ;  /* 0x00000000000c7805 */ /* 0x000fe4000001ff00 */
[----:B------:R-:W-:Y:S02]  /*37e0*/  CS2R R18, SRZ ;  /* 0x0000000000127805 */ /* 0x000fe4000001ff00 */
[----:B------:R-:W-:Y:S03]  /*37f0*/  CS2R R16, SRZ ;  /* 0x0000000000107805 */ /* 0x000fe6000001ff00 */
[----:B------:R3:W5:Y:S04]  /*3800*/  @!P1 LDG.E.128 R12, desc[UR10][R24.64] ;  /* 0x0000000a180c9981 */ /* 0x000768000c1e1d00 */
[----:B------:R3:W5:Y:S02]  /*3810*/  @!P0 LDG.E.128 R16, desc[UR10][R24.64+0x200] ;  /* 0x0002000a18108981 */ /* 0x000764000c1e1d00 */
.L_x_62:
[----:B0-----:R-:W-:Y:S05]  /*3820*/  BSYNC.RECONVERGENT B0 ;  /* 0x0000000000007941 */ /* 0x001fea0003800200 */
.L_x_61:
[C---:B--2--5:R-:W-:Y:S01]  /*3830*/  FFMA.FTZ R9, R8.reuse, R12, R9 ;  /* 0x0000000c08097223 */ /* 0x064fe20000010009 */
[C---:B------:R-:W-:Y:S01]  /*3840*/  FFMA.FTZ R6, R8.reuse, R13, R6 ;  /* 0x0000000d08067223 */ /* 0x040fe20000010006 */
[C---:B------:R-:W-:Y:S01]  /*3850*/  FFMA.FTZ R7, R8.reuse, R14, R7 ;  /* 0x0000000e08077223 */ /* 0x040fe20000010007 */
[C---:B------:R-:W-:Y:S01]  /*3860*/  FFMA.FTZ R4, R8.reuse, R15, R4 ;  /* 0x0000000f08047223 */ /* 0x040fe20000010004 */
[C---:B------:R-:W-:Y:S01]  /*3870*/  FFMA.FTZ R5, R8.reuse, R16, R5 ;  /* 0x0000001008057223 */ /* 0x040fe20000010005 */
[C---:B------:R-:W-:Y:S01]  /*3880*/  FFMA.FTZ R2, R8.reuse, R17, R2 ;  /* 0x0000001108027223 */ /* 0x040fe20000010002 */
[----:B------:R-:W-:Y:S01]  /*3890*/  BSSY.RECONVERGENT B0, `(.L_x_63) ;  /* 0x000000e000007945 */ /* 0x000fe20003800200 */
[C---:B------:R-:W-:Y:S01]  /*38a0*/  FFMA.FTZ R3, R8.reuse, R18, R3 ;  /* 0x0000001208037223 */ /* 0x040fe20000010003 */
[----:B------:R-:W-:Y:S02]  /*38b0*/  FFMA.FTZ R0, R8, R19, R0 ;  /* 0x0000001308007223 */ /* 0x000fe40000010000 */
        /* <DEDUP_REMOVED lines=11> */
.L_x_64:
[----:B------:R-:W-:Y:S05]  /*3970*/  BSYNC.RECONVERGENT B0 ;  /* 0x0000000000007941 */ /* 0x000fea0003800200 */
.L_x_63:
[----:B------:R-:W2:Y:S01]  /*3980*/  LDS R8, [R10+-0x14] ;  /* 0xffffec000a087984 */ /* 0x000ea20000000800 */
[----:B------:R-:W-:Y:S01]  /*3990*/  BSSY.RECONVERGENT B0, `(.L_x_65) ;  /* 0x0000014000007945 */ /* 0x000fe20003800200 */
[C---:B--2--5:R-:W-:Y:S01]  /*39a0*/  FFMA.FTZ R9, R8.reuse, R12, R9 ;  /* 0x0000000c08097223 */ /* 0x064fe20000010009 */
        /* <DEDUP_REMOVED lines=12> */
[C---:B0-----:R-:W-:Y:S02]  /*3a70*/  LEA R26, P0, R23.reuse, R24, 0x3 ;  /* 0x00000018171a7211 */ /* 0x041fe400078018ff */
[----:B------:R-:W-:Y:S02]  /*3a80*/  CS2R R18, SRZ ;  /* 0x0000000000127805 */ /* 0x000fe4000001ff00 */
[----:B------:R-:W-:Y:S02]  /*3a90*/  CS2R R16, SRZ ;  /* 0x0000000000107805 */ /* 0x000fe4000001ff00 */
[----:B------:R-:W-:Y:S05]  /*3aa0*/  LEA.HI.X.SX32 R27, R23, R25, 0x3, P0 ;  /* 0x00000019171b7211 */ /* 0x000fea00000f1eff */
[----:B------:R2:W5:Y:S04]  /*3ab0*/  @!P2 LDG.E.128 R12, desc[UR10][R26.64] ;  /* 0x0000000a1a0ca981 */ /* 0x000568000c1e1d00 */
[----:B------:R2:W5:Y:S02]  /*3ac0*/  @!P1 LDG.E.128 R16, desc[UR10][R26.64+0x200] ;  /* 0x0002000a1a109981 */ /* 0x000564000c1e1d00 */
.L_x_66:
[----:B------:R-:W-:Y:S05]  /*3ad0*/  BSYNC.RECONVERGENT B0 ;  /* 0x0000000000007941 */ /* 0x000fea0003800200 */
.L_x_65:
        /* <DEDUP_REMOVED lines=17> */
[----:B0-2---:R-:W-:Y:S05]  /*3bf0*/  IMAD.WIDE R26, R23, 0xc, R24 ;  /* 0x0000000c171a7825 */ /* 0x005fea00078e0218 */
[----:B------:R4:W5:Y:S04]  /*3c00*/  @!P1 LDG.E.128 R12, desc[UR10][R26.64] ;  /* 0x0000000a1a0c9981 */ /* 0x000968000c1e1d00 */
[----:B------:R4:W5:Y:S02]  /*3c10*/  @!P0 LDG.E.128 R16, desc[UR10][R26.64+0x200] ;  /* 0x0002000a1a108981 */ /* 0x000964000c1e1d00 */
.L_x_68:
[----:B------:R-:W-:Y:S05]  /*3c20*/  BSYNC.RECONVERGENT B0 ;  /* 0x0000000000007941 */ /* 0x000fea0003800200 */
.L_x_67:
[----:B------:R1:W0:Y:S01]  /*3c30*/  LDS R8, [R10+0x14] ;  /* 0x000014000a087984 */ /* 0x0002220000000800 */
[----:B------:R-:W-:Y:S01]  /*3c40*/  UIADD3 UR6, UPT, UPT, UR6, 0x4, URZ ;  /* 0x0000000406067890 */ /* 0x000fe2000fffe0ff */
[C---:B---3--:R-:W-:Y:S03]  /*3c50*/  LEA R24, P0, R23.reuse, R24, 0x4 ;  /* 0x0000001817187211 */ /* 0x048fe600078020ff */
[----:B------:R-:W-:Y:S01]  /*3c60*/  UISETP.NE.AND UP0, UPT, UR6, URZ, UPT ;  /* 0x000000ff0600728c */ /* 0x000fe2000bf05270 */
[----:B------:R-:W-:Y:S02]  /*3c70*/  LEA.HI.X.SX32 R25, R23, R25, 0x4, P0 ;  /* 0x0000001917197211 */ /* 0x000fe400000f26ff */
[----:B-1----:R-:W-:Y:S01]  /*3c80*/  IADD3 R10, PT, PT, R10, 0x50, RZ ;  /* 0x000000500a0a7810 */ /* 0x002fe20007ffe0ff */
[C---:B0----5:R-:W-:Y:S01]  /*3c90*/  FFMA.FTZ R9, R8.reuse, R12, R9 ;  /* 0x0000000c08097223 */ /* 0x061fe20000010009 */
        /* <DEDUP_REMOVED lines=8> */
.L_x_60:
[----:B------:R-:W0:Y:S02]  /*3d20*/  LDCU UR8, c[0x0][0x534] ;  /* 0x0000a680ff0877ac */ /* 0x000e240008000800 */
[----:B0-----:R-:W-:-:S09]  /*3d30*/  ULOP3.LUT UP0, URZ, UR8, 0x3, URZ, 0xc0, !UPT ;  /* 0x0000000308ff7892 */ /* 0x001fd2000f80c0ff */
[----:B------:R-:W-:Y:S05]  /*3d40*/  BRA.U !UP0, `(.L_x_59) ;  /* 0x0000000108a47547 */ /* 0x000fea000b800000 */
[----:B------:R-:W0:Y:S01]  /*3d50*/  S2UR UR6, SR_CgaCtaId ;  /* 0x00000000000679c3 */ /* 0x000e220000008800 */
[----:B------:R-:W-:Y:S01]  /*3d60*/  UMOV UR7, 0x400 ;  /* 0x0000040000077882 */ /* 0x000fe20000000000 */
[----:B------:R-:W-:Y:S01]  /*3d70*/  IMAD R22, R22, 0x5, R21 ;  /* 0x0000000516167824 */ /* 0x000fe200078e0215 */
[----:B------:R-:W-:Y:S01]  /*3d80*/  IADD3 R24, P0, PT, R24, 0x200, RZ ;  /* 0x0000020018187810 */ /* 0x000fe20007f1e0ff */
[----:B------:R-:W-:Y:S01]  /*3d90*/  ULOP3.LUT UR8, UR8, 0x3, URZ, 0xc0, !UPT ;  /* 0x0000000308087892 */ /* 0x000fe2000f8ec0ff */
[----:B------:R-:W-:Y:S01]  /*3da0*/  ISETP.GE.AND P2, PT, R21, UR4, PT ;  /* 0x0000000415007c0c */ /* 0x000fe2000bf46270 */
[----:B--2-4-:R-:W-:Y:S01]  /*3db0*/  IMAD.WIDE R26, R23, 0x4, RZ ;  /* 0x00000004171a7825 */ /* 0x014fe200078e02ff */
[----:B------:R-:W-:Y:S01]  /*3dc0*/  IADD3.X R25, PT, PT, RZ, R25, RZ, P0, !PT ;  /* 0x00000019ff197210 */ /* 0x000fe200007fe4ff */
[----:B------:R-:W1:Y:S01]  /*3dd0*/  LDCU UR5, c[0x0][0x440] ;  /* 0x00008800ff0577ac */ /* 0x000e620008000800 */
[----:B------:R-:W-:Y:S02]  /*3de0*/  UIADD3 UR8, UPT, UPT, -UR8, URZ, URZ ;  /* 0x000000ff08087290 */ /* 0x000fe4000fffe1ff */
[----:B0-----:R-:W-:-:S06]  /*3df0*/  ULEA UR6, UR6, UR7, 0x18 ;  /* 0x0000000706067291 */ /* 0x001fcc000f8ec0ff */
[----:B-1----:R-:W-:-:S07]  /*3e00*/  LEA R10, R22, UR6, 0x2 ;  /* 0x00000006160a7c11 */ /* 0x002fce000f8e10ff */
.L_x_72:
        /* <DEDUP_REMOVED lines=16> */
.L_x_71:
[----:B------:R-:W-:Y:S05]  /*3f10*/  BSYNC.RECONVERGENT B0 ;  /* 0x0000000000007941 */ /* 0x000fea0003800200 */
.L_x_70:
        /* <DEDUP_REMOVED lines=12> */
.L_x_59:
[----:B------:R-:W-:-:S04]  /*3fe0*/  IADD3 R21, PT, PT, R21, UR20, RZ ;  /* 0x0000001415157c10 */ /* 0x000fc8000fffe0ff */
[----:B------:R-:W-:-:S13]  /*3ff0*/  ISETP.GE.AND P0, PT, R21, UR21, PT ;  /* 0x0000001515007c0c */ /* 0x000fda000bf06270 */
[----:B------:R-:W-:Y:S05]  /*4000*/  @P0 EXIT ;  /* 0x000000000000094d */ /* 0x000fea0003800000 */
[----:B------:R-:W-:Y:S01]  /*4010*/  IABS R14, UR22 ;  /* 0x00000016000e7c13 */ /* 0x000fe20008000000 */
[----:B------:R-:W0:Y:S01]  /*4020*/  LDC R13, c[0x0][0x434] ;  /* 0x00010d00ff0d7b82 */ /* 0x000e220000000800 */
[----:B------:R-:W-:Y:S01]  /*4030*/  IABS R16, R21 ;  /* 0x0000001500107213 */ /* 0x000fe20000000000 */
[----:B------:R-:W1:Y:S01]  /*4040*/  LDCU.128 UR4, c[0x0][0x400] ;  /* 0x00008000ff0477ac */ /* 0x000e620008000c00 */
[----:B------:R-:W3:Y:S01]  /*4050*/  I2F.RP R12, R14 ;  /* 0x0000000e000c7306 */ /* 0x000ee20000209400 */
[----:B------:R-:W-:Y:S01]  /*4060*/  IABS R10, UR22 ;  /* 0x00000016000a7c13 */ /* 0x000fe20008000000 */
[----:B------:R-:W5:Y:S01]  /*4070*/  LDCU.64 UR8, c[0x0][0x410] ;  /* 0x00008200ff0877ac */ /* 0x000f620008000a00 */
[----:B------:R-:W-:Y:S02]  /*4080*/  F2FP.BF16.F32.PACK_AB R6, R6, R9 ;  /* 0x000000090606723e */ /* 0x000fe400000010ff */
[----:B------:R-:W-:Y:S02]  /*4090*/  IADD3 R10, PT, PT, RZ, -R10, RZ ;  /* 0x8000000aff0a7210 */ /* 0x000fe40007ffe0ff */
[----:B------:R-:W-:-:S02]  /*40a0*/  F2FP.BF16.F32.PACK_AB R7, R4, R7 ;  /* 0x000000070407723e */ /* 0x000fc400000010ff */
[----:B------:R-:W-:Y:S02]  /*40b0*/  F2FP.BF16.F32.PACK_AB R2, R2, R5 ;  /* 0x000000050202723e */ /* 0x000fe400000010ff */
[----:B------:R-:W-:Y:S01]  /*40c0*/  F2FP.BF16.F32.PACK_AB R3, R0, R3 ;  /* 0x000000030003723e */ /* 0x000fe200000010ff */
[----:B---3--:R-:W3:Y:S02]  /*40d0*/  MUFU.RCP R18, R12 ;  /* 0x0000000c00127308 */ /* 0x008ee40000001000 */
[----:B---3--:R-:W-:Y:S01]  /*40e0*/  VIADD R18, R18, 0xffffffe ;  /* 0x0ffffffe12127836 */ /* 0x008fe20000000000 */
        /* <DEDUP_REMOVED lines=50> */
[----:B-----5:R-:W-:-:S03]  /*4410*/  IMAD.WIDE.U32 R16, R10, UR8, R16 ;  /* 0x000000080a107c25 */ /* 0x020fc6000f8e0010 */
        /* <DEDUP_REMOVED lines=19> */
        .weak           $__internal_1_$__cuda_sm20_div_s64
        .type           $__internal_1_$__cuda_sm20_div_s64,@function
        .size           $__internal_1_$__cuda_sm20_div_s64,(.L_x_4033 - $__internal_1_$__cuda_sm20_div_s64)
$__internal_1_$__cuda_sm20_div_s64:
        /* <DEDUP_REMOVED lines=29> */
[----:B------:R-:W-:Y:S01]  /*4720*/  IMAD.X R9, RZ, RZ, ~R9, P0 ;  /* 0x000000ffff097224 */ /* 0x000fe200000e0e09 */
[----:B------:R-:W-:-:S03]  /*4730*/  IADD3 R10, P0, PT, RZ, -R22, RZ ;  /* 0x80000016ff0a7210 */ /* 0x000fc60007f1e0ff */
[----:B------:R-:W-:Y:S01]  /*4740*/  IMAD.WIDE.U32 R30, P4, R31, R9, R30 ;  /* 0x000000091f1e7225 */ /* 0x000fe2000788001e */
[----:B------:R-:W-:-:S03]  /*4750*/  SEL R10, R10, R22, !P1 ;  /* 0x000000160a0a7207 */ /* 0x000fc60004800000 */
[----:B------:R-:W-:-:S04]  /*4760*/  IMAD.HI.U32 R20, P3, R12, R11, R30 ;  /* 0x0000000b0c147227 */ /* 0x000fc8000786001e */
[CC--:B------:R-:W-:Y:S02]  /*4770*/  IMAD R11, R12.reuse, R9.reuse, RZ ;  /* 0x000000090c0b7224 */ /* 0x0c0fe400078e02ff */
[----:B------:R-:W-:-:S03]  /*4780*/  IMAD.HI.U32 R9, R12, R9, RZ ;  /* 0x000000090c097227 */ /* 0x000fc600078e00ff */
[----:B------:R-:W-:Y:S01]  /*4790*/  IADD3 R11, P2, PT, R11, R20, RZ ;  /* 0x000000140b0b7210 */ /* 0x000fe20007f5e0ff */
[----:B------:R-:W-:Y:S01]  /*47a0*/  IMAD.X R12, R9, 0x1, R12, P4 ;  /* 0x00000001090c7824 */ /* 0x000fe200020e060c */
[-C--:B------:R-:W-:Y:S01]  /*47b0*/  IADD3.X R20, PT, PT, RZ, ~R17.reuse, RZ, P0, !PT ;  /* 0x80000011ff147210 */ /* 0x080fe200007fe4ff */
[----:B------:R-:W-:Y:S02]  /*47c0*/  IMAD.MOV.U32 R31, RZ, RZ, RZ ;  /* 0x000000ffff1f7224 */ /* 0x000fe400078e00ff */
[----:B------:R-:W-:Y:S01]  /*47d0*/  IMAD.HI.U32 R30, R11, R10, RZ ;  /* 0x0000000a0b1e7227 */ /* 0x000fe200078e00ff */
[----:B------:R-:W-:Y:S02]  /*47e0*/  SEL R9, R20, R17, !P1 ;  /* 0x0000001114097207 */ /* 0x000fe40004800000 */
[----:B------:R-:W-:-:S03]  /*47f0*/  IADD3.X R12, PT, PT, RZ, RZ, R12, P2, P3 ;  /* 0x000000ffff0c7210 */ /* 0x000fc600017e640c */
[----:B------:R-:W-:-:S04]  /*4800*/  IMAD.WIDE.U32 R30, R11, R9, R30 ;  /* 0x000000090b1e7225 */ /* 0x000fc800078e001e */
[C---:B------:R-:W-:Y:S02]  /*4810*/  IMAD R22, R12.reuse, R9, RZ ;  /* 0x000000090c167224 */ /* 0x040fe400078e02ff */
[----:B------:R-:W-:-:S04]  /*4820*/  IMAD.HI.U32 R13, P1, R12, R10, R30 ;  /* 0x0000000a0c0d7227 */ /* 0x000fc8000782001e */
[----:B------:R-:W-:Y:S01]  /*4830*/  IMAD.HI.U32 R11, R12, R9, RZ ;  /* 0x000000090c0b7227 */ /* 0x000fe200078e00ff */
[----:B------:R-:W-:-:S03]  /*4840*/  IADD3 R22, P0, PT, R22, R13, RZ ;  /* 0x0000000d16167210 */ /* 0x000fc60007f1e0ff */
[----:B------:R-:W-:Y:S02]  /*4850*/  IMAD.X R11, RZ, RZ, R11, P1 ;  /* 0x000000ffff0b7224 */ /* 0x000fe400008e060b */
[----:B------:R-:W-:-:S04]  /*4860*/  IMAD.WIDE.U32 R12, R22, R26, RZ ;  /* 0x0000001a160c7225 */ /* 0x000fc800078e00ff */
[----:B------:R-:W-:Y:S01]  /*4870*/  IMAD.X R20, RZ, RZ, R11, P0 ;  /* 0x000000ffff147224 */ /* 0x000fe200000e060b */
[----:B------:R-:W-:Y:S01]  /*4880*/  IADD3 R10, P0, PT, -R12, R10, RZ ;  /* 0x0000000a0c0a7210 */ /* 0x000fe20007f1e1ff */
[----:B------:R-:W-:-:S03]  /*4890*/  IMAD R11, R22, R27, R13 ;  /* 0x0000001b160b7224 */ /* 0x000fc600078e020d */
[-C--:B------:R-:W-:Y:S01]  /*48a0*/  ISETP.GE.U32.AND P2, PT, R10, R26.reuse, PT ;  /* 0x0000001a0a00720c */ /* 0x080fe20003f46070 */
[-C--:B------:R-:W-:Y:S01]  /*48b0*/  IMAD R12, R20, R26.reuse, R11 ;  /* 0x0000001a140c7224 */ /* 0x080fe200078e020b */
[----:B------:R-:W-:-:S04]  /*48c0*/  IADD3 R11, P1, PT, R10, -R26, RZ ;  /* 0x8000001a0a0b7210 */ /* 0x000fc80007f3e0ff */
[----:B------:R-:W-:Y:S02]  /*48d0*/  IADD3.X R9, PT, PT, ~R12, R9, RZ, P0, !PT ;  /* 0x000000090c097210 */ /* 0x000fe400007fe5ff */
[----:B------:R-:W-:Y:S02]  /*48e0*/  IADD3 R13, P0, PT, R22, 0x1, RZ ;  /* 0x00000001160d7810 */ /* 0x000fe40007f1e0ff */
[C---:B------:R-:W-:Y:S01]  /*48f0*/  ISETP.GE.U32.AND.EX P2, PT, R9.reuse, R27, PT, P2 ;  /* 0x0000001b0900720c */ /* 0x040fe20003f46120 */
[----:B------:R-:W-:Y:S02]  /*4900*/  IMAD.X R12, R9, 0x1, ~R27, P1 ;  /* 0x00000001090c7824 */ /* 0x000fe400008e0e1b */
[----:B------:R-:W-:Y:S01]  /*4910*/  IMAD.X R31, RZ, RZ, R20, P0 ;  /* 0x000000ffff1f7224 */ /* 0x000fe200000e0614 */
[----:B------:R-:W-:Y:S02]  /*4920*/  SEL R11, R11, R10, P2 ;  /* 0x0000000a0b0b7207 */ /* 0x000fe40001000000 */
[----:B------:R-:W-:-:S02]  /*4930*/  SEL R13, R13, R22, P2 ;  /* 0x000000160d0d7207 */ /* 0x000fc40001000000 */
[----:B------:R-:W-:Y:S02]  /*4940*/  SEL R9, R12, R9, P2 ;  /* 0x000000090c097207 */ /* 0x000fe40001000000 */
[----:B------:R-:W-:Y:S02]  /*4950*/  ISETP.GE.U32.AND P0, PT, R11, R26, PT ;  /* 0x0000001a0b00720c */ /* 0x000fe40003f06070 */
[----:B------:R-:W-:Y:S02]  /*4960*/  SEL R31, R31, R20, P2 ;  /* 0x000000141f1f7207 */ /* 0x000fe40001000000 */
[----:B------:R-:W-:Y:S02]  /*4970*/  IADD3 R10, P1, PT, R13, 0x1, RZ ;  /* 0x000000010d0a7810 */ /* 0x000fe40007f3e0ff */
[----:B------:R-:W-:Y:S02]  /*4980*/  ISETP.GE.U32.AND.EX P0, PT, R9, R27, PT, P0 ;  /* 0x0000001b0900720c */ /* 0x000fe40003f06100 */
[----:B------:R-:W-:Y:S01]  /*4990*/  LOP3.LUT R9, R16, R17, RZ, 0x3c, !PT ;  /* 0x0000001110097212 */ /* 0x000fe200078e3cff */
[----:B------:R-:W-:Y:S01]  /*49a0*/  IMAD.X R12, RZ, RZ, R31, P1 ;  /* 0x000000ffff0c7224 */ /* 0x000fe200008e061f */
[----:B------:R-:W-:Y:S01]  /*49b0*/  SEL R10, R10, R13, P0 ;  /* 0x0000000d0a0a7207 */ /* 0x000fe20000000000 */
[----:B------:R-:W-:Y:S01]  /*49c0*/  IMAD.MOV.U32 R13, RZ, RZ, 0x0 ;  /* 0x00000000ff0d7424 */ /* 0x000fe200078e00ff */
[----:B------:R-:W-:-:S02]  /*49d0*/  ISETP.GE.AND P2, PT, R9, RZ, PT ;  /* 0x000000ff0900720c */ /* 0x000fc40003f46270 */
[----:B------:R-:W-:Y:S02]  /*49e0*/  SEL R12, R12, R31, P0 ;  /* 0x0000001f0c0c7207 */ /* 0x000fe40000000000 */
[----:B------:R-:W-:Y:S02]  /*49f0*/  IADD3 R11, P1, PT, RZ, -R10, RZ ;  /* 0x8000000aff0b7210 */ /* 0x000fe40007f3e0ff */
[----:B------:R-:W-:Y:S02]  /*4a00*/  ISETP.NE.U32.AND P0, PT, R18, RZ, PT ;  /* 0x000000ff1200720c */ /* 0x000fe40003f05070 */
[-C--:B------:R-:W-:Y:S02]  /*4a10*/  IADD3.X R9, PT, PT, RZ, ~R12.reuse, RZ, P1, !PT ;  /* 0x8000000cff097210 */ /* 0x080fe40000ffe4ff */
[----:B------:R-:W-:Y:S02]  /*4a20*/  ISETP.NE.AND.EX P0, PT, R16, RZ, PT, P0 ;  /* 0x000000ff1000720c */ /* 0x000fe40003f05300 */
[----:B------:R-:W-:Y:S01]  /*4a30*/  SEL R9, R9, R12, !P2 ;  /* 0x0000000c09097207 */ /* 0x000fe20005000000 */
[----:B------:R-:W-:Y:S01]  /*4a40*/  IMAD.MOV.U32 R12, RZ, RZ, R14 ;  /* 0x000000ffff0c7224 */ /* 0x000fe200078e000e */
[----:B------:R-:W-:-:S04]  /*4a50*/  SEL R11, R11, R10, !P2 ;  /* 0x0000000a0b0b7207 */ /* 0x000fc80005000000 */
[----:B------:R-:W-:Y:S02]  /*4a60*/  SEL R10, R11, 0xffffffff, P0 ;  /* 0xffffffff0b0a7807 */ /* 0x000fe40000000000 */
[----:B------:R-:W-:Y:S01]  /*4a70*/  SEL R11, R9, 0xffffffff, P0 ;  /* 0xffffffff090b7807 */ /* 0x000fe20000000000 */
[----:B------:R-:W-:Y:S06]  /*4a80*/  RET.REL.NODEC R12 `(_ZN5flash32flash_fwd_splitkv_combine_kernelI23Flash_fwd_kernel_traitsILi256ELi64ELi64ELi4ELb0ELb0EN7cutlass10bfloat16_tE19Flash_kernel_traitsILi256ELi64ELi64ELi4ES3_EELi4ELi6ELb0EEEvNS_16Flash_fwd_paramsE) ;  /* 0xffffffb40c5c7950 */ /* 0x000fec0003c3ffff */
.L_x_73:
        /* <DEDUP_REMOVED lines=15> */
.L_x_4033:


//--------------------- .text._ZN5flash32flash_fwd_splitkv_combine_kernelI23Flash_fwd_kernel_traitsILi256ELi64ELi64ELi4ELb0ELb0EN7cutlass10bfloat16_tE19Flash_kernel_traitsILi256ELi64ELi64ELi4ES3_EELi4ELi5ELb0EEEvNS_16Flash_fwd_paramsE --------------------------
	.section	.text._ZN5flash32flash_fwd_splitkv_combine_kernelI23Flash_fwd_kernel_traitsILi256ELi64ELi64ELi4ELb0ELb0EN7cutlass10bfloat16_tE19Flash_kernel_traitsILi256ELi64ELi64ELi4ES3_EELi4ELi5ELb0EEEvNS_16Flash_fwd_paramsE,"ax",@progbits
	.align	128
        .global         _ZN5flash32flash_fwd_splitkv_combine_kernelI23Flash_fwd_kernel_traitsILi256ELi64ELi64ELi4ELb0ELb0EN7cutlass10bfloat16_tE19Flash_kernel_traitsILi256ELi64ELi64ELi4ES3_EELi4ELi5ELb0EEEvNS_16Flash_fwd_paramsE
        .type           _ZN5flash32flash_fwd_splitkv_combine_kernelI23Flash_fwd_kernel_traitsILi256ELi64ELi64ELi4ELb0ELb0EN7cutlass10bfloat16_tE19Flash_kernel_traitsILi256ELi64ELi64ELi4ES3_EELi4ELi5ELb0EEEvNS_16Flash_fwd_paramsE,@function
        .size           _ZN5flash32flash_fwd_splitkv_combine_kernelI23Flash_fwd_kernel_traitsILi256ELi64ELi64ELi4ELb0ELb0EN7cutlass10bfloat16_tE19Flash_kernel_traitsILi256ELi64ELi64ELi4ES3_EELi4ELi5ELb0EEEvNS_16Flash_fwd_paramsE,(.L_x_4034 - _ZN5flash32flash_fwd_splitkv_combine_kernelI23Flash_fwd_kernel_traitsILi256ELi64ELi64ELi4ELb0ELb0EN7cutlass10bfloat16_tE19Flash_kernel_traitsILi256ELi64ELi64ELi4ES3_EELi4ELi5ELb0EEEvNS_16Flash_fwd_paramsE)
        .other          _ZN5flash32flash_fwd_splitkv_combine_kernelI23Flash_fwd_kernel_traitsILi256ELi64ELi64ELi4ELb0ELb0EN7cutlass10bfloat16_tE19Flash_kernel_traitsILi256ELi64ELi64ELi4ES3_EELi4ELi5ELb0EEEvNS_16Flash_fwd_paramsE,@"STO_CUDA_ENTRY STV_DEFAULT"
_ZN5flash32flash_fwd_splitkv_combine_kernelI23Flash_fwd_kernel_traitsILi256ELi64ELi64ELi4ELb0ELb0EN7cutlass10bfloat16_tE19Flash_kernel_traitsILi256ELi64ELi64ELi4ES3_EELi4ELi5ELb0EEEvNS_16Flash_fwd_paramsE:
.text._ZN5flash32flash_fwd_splitkv_combine_kernelI23Flash_fwd_kernel_traitsILi256ELi64ELi64ELi4ELb0ELb0EN7cutlass10bfloat16_tE19Flash_kernel_traitsILi256ELi64ELi64ELi4ES3_EELi4ELi5ELb0EEEvNS_16Flash_fwd_paramsE:
[----:B------:R-:W-:Y:S01]  /*0000*/  LDC R1, c[0x0][0x37c] ;  /* 0x0000df00ff017b82 */ /* 0x000fe20000000800 */
[----:B------:R-:W0:Y:S07]  /*0010*/  LDCU UR8, c[0x0][0x3e0] ;  /* 0x00007c00ff0877ac */ /* 0x000e2e0008000800 */
[----:B------:R-:W1:Y:S01]  /*0020*/  S2UR UR13, SR_CTAID.X ;  /* 0x00000000000d79c3 */ /* 0x000e620000002500 */
[----:B------:R-:W0:Y:S02]  /*0030*/  LDCU.64 UR14, c[0x0][0x430] ;  /* 0x00008600ff0e77ac */ /* 0x000e240008000a00 */
[----:B0-----:R-:W-:-:S02]  /*0040*/  UIMAD UR8, UR8, UR15, URZ ;  /* 0x0000000f080872a4 */ /* 0x001fc4000f8e02ff */
[----:B-1----:R-:W-:Y:S02]  /*0050*/  USHF.L.U32 UR13, UR13, 0x2, URZ ;  /* 0x000000020d0d7899 */ /* 0x002fe400080006ff */
[----:B------:R-:W-:-:S04]  /*0060*/  UIMAD UR14, UR8, UR14, URZ ;  /* 0x0000000e080e72a4 */ /* 0x000fc8000f8e02ff */
[----:B------:R-:W-:-:S04]  /*0070*/  UISETP.LT.AND UP0, UPT, UR14, UR15, UPT ;  /* 0x0000000f0e00728c */ /* 0x000fc8000bf01270 */
[----:B------:R-:W-:Y:S02]  /*0080*/  USEL UR12, UR14, UR15, UP0 ;  /* 0x0000000f0e0c7287 */ /* 0x000fe40008000000 */
[----:B------:R-:W-:Y:S02]  /*0090*/  USHF.R.S32.HI UR15, URZ, 0x1f, UR14 ;  /* 0x0000001fff0f7899 */ /* 0x000fe4000801140e */
        /* <DEDUP_REMOVED lines=28> */
.L_x_74:
[----:B------:R-:W-:Y:S01]  /*0260*/  IMAD.U32 R22, RZ, RZ, UR14 ;  /* 0x0000000eff167e24 */ /* 0x000fe2000f8e00ff */
[----:B------:R-:W-:Y:S01]  /*0270*/  MOV R18, UR12 ;  /* 0x0000000c00127c02 */ /* 0x000fe20008000f00 */
[----:B------:R-:W-:Y:S01]  /*0280*/  IMAD.U32 R17, RZ, RZ, UR15 ;  /* 0x0000000fff117e24 */ /* 0x000fe2000f8e00ff */
[----:B------:R-:W-:Y:S02]  /*0290*/  MOV R16, UR7 ;  /* 0x0000000700107c02 */ /* 0x000fe40008000f00 */
[----:B------:R-:W-:Y:S02]  /*02a0*/  MOV R14, 0x2c0 ;  /* 0x000002c0000e7802 */ /* 0x000fe40000000f00 */
[----:B------:R-:W-:Y:S05]  /*02b0*/  CALL.REL.NOINC `($__internal_2_$__cuda_sm20_div_s64) ;  /* 0x0000004000307944 */ /* 0x000fea0003c00000 */
.L_x_75:
        /* <DEDUP_REMOVED lines=30> */
.L_x_77:
[----:B------:R-:W-:Y:S01]  /*04a0*/  IMAD.MOV.U32 R22, RZ, RZ, R10 ;  /* 0x000000ffff167224 */ /* 0x000fe200078e000a */
[----:B------:R-:W-:Y:S02]  /*04b0*/  MOV R17, R11 ;  /* 0x0000000b00117202 */ /* 0x000fe40000000f00 */
[----:B------:R-:W-:Y:S02]  /*04c0*/  MOV R14, 0x4e0 ;  /* 0x000004e0000e7802 */ /* 0x000fe40000000f00 */
[----:B------:R-:W-:Y:S05]  /*04d0*/  CALL.REL.NOINC `($__internal_2_$__cuda_sm20_div_s64) ;  /* 0x0000003c00a87944 */ /* 0x000fea0003c00000 */
[----:B------:R-:W-:Y:S02]  /*04e0*/  MOV R4, R10 ;  /* 0x0000000a00047202 */ /* 0x000fe40000000f00 */
[----:B------:R-:W-:Y:S02]  /*04f0*/  MOV R5, R11 ;  /* 0x0000000b00057202 */ /* 0x000fe40000000f00 */
.L_x_78:
[----:B------:R-:W-:Y:S05]  /*0500*/  BSYNC.RECONVERGENT B0 ;  /* 0x0000000000007941 */ /* 0x000fea0003800200 */
.L_x_76:
        /* <DEDUP_REMOVED lines=58> */
.L_x_80:
[----:B------:R-:W-:Y:S01]  /*08b0*/  IMAD.MOV.U32 R22, RZ, RZ, R18 ;  /* 0x000000ffff167224 */ /* 0x000fe200078e0012 */
[----:B------:R-:W-:Y:S01]  /*08c0*/  MOV R18, R8 ;  /* 0x0000000800127202 */ /* 0x000fe20000000f00 */
[----:B------:R-:W-:Y:S01]  /*08d0*/  IMAD.MOV.U32 R17, RZ, RZ, R16 ;  /* 0x000000ffff117224 */ /* 0x000fe200078e0010 */
[----:B------:R-:W-:Y:S02]  /*08e0*/  MOV R16, R0 ;  /* 0x0000000000107202 */ /* 0x000fe40000000f00 */
[----:B------:R-:W-:Y:S02]  /*08f0*/  MOV R14, 0x910 ;  /* 0x00000910000e7802 */ /* 0x000fe40000000f00 */
[----:B------:R-:W-:Y:S05]  /*0900*/  CALL.REL.NOINC `($__internal_2_$__cuda_sm20_div_s64) ;  /* 0x00000038009c7944 */ /* 0x000fea0003c00000 */
.L_x_81:
[----:B------:R-:W-:Y:S05]  /*0910*/  BSYNC.RECONVERGENT B0 ;  /* 0x0000000000007941 */ /* 0x000fea0003800200 */
.L_x_79:
        /* <DEDUP_REMOVED lines=21> */
[----:B------:R-:W-:Y:S01]  /*0a70*/  UIMAD UR4, UR6, UR4, UR5 ;  /* 0x00000004060472a4 */ /* 0x000fe2000f8e0205 */
[----:B------:R-:W0:Y:S03]  /*0a80*/  LDCU UR5, c[0x0][0x3e0] ;  /* 0x00007c00ff0577ac */ /* 0x000e260008000800 */
[----:B------:R-:W-:-:S11]  /*0a90*/  UISETP.GT.U32.AND UP1, UPT, UR6, UR4, UPT ;  /* 0x000000040600728c */ /* 0x000fd6000bf24070 */
[----:B------:R-:W-:Y:S02]  /*0aa0*/  @!UP1 UIADD3 UR4, UPT, UPT, UR4, -UR6, URZ ;  /* 0x8000000604049290 */ /* 0x000fe4000fffe0ff */
[----:B------:R-:W-:Y:S01]  /*0ab0*/  @!UP1 UIADD3 UR11, UPT, UPT, UR11, 0x1, URZ ;  /* 0x000000010b0b9890 */ /* 0x000fe2000fffe0ff */
[----:B0-----:R-:W-:Y:S01]  /*0ac0*/  IMAD.U32 R2, RZ, RZ, UR5 ;  /* 0x00000005ff027e24 */ /* 0x001fe2000f8e00ff */
[----:B------:R-:W-:Y:S02]  /*0ad0*/  UISETP.GE.U32.AND UP0, UPT, UR4, UR6, UPT ;  /* 0x000000060400728c */ /* 0x000fe4000bf06070 */
[----:B------:R-:W-:Y:S02]  /*0ae0*/  UISETP.GE.AND UP1, UPT, UR10, URZ, UPT ;  /* 0x000000ff0a00728c */ /* 0x000fe4000bf26270 */
[----:B------:R-:W-:Y:S01]  /*0af0*/  USHF.R.S32.HI UR4, URZ, 0x1f, UR9 ;  /* 0x0000001fff047899 */ /* 0x000fe20008011409 */
[----:B------:R-:W-:Y:S01]  /*0b00*/  IABS R2, R2 ;  /* 0x0000000200027213 */ /* 0x000fe20000000000 */
[----:B------:R-:W-:-:S02]  /*0b10*/  UISETP.NE.AND UP2, UPT, UR5, URZ, UPT ;  /* 0x000000ff0500728c */ /* 0x000fc4000bf45270 */
[----:B------:R-:W-:Y:S01]  /*0b20*/  ULOP3.LUT UR4, UR4, 0x1, URZ, 0xfc, !UPT ;  /* 0x0000000104047892 */ /* 0x000fe2000f8efcff */
[----:B------:R-:W-:Y:S02]  /*0b30*/  R2UR UR20, R2 ;  /* 0x00000000021472ca */ /* 0x000fe400000e0000 */
[----:B------:R-:W-:Y:S02]  /*0b40*/  @UP0 UIADD3 UR11, UPT, UPT, UR11, 0x1, URZ ;  /* 0x000000010b0b0890 */ /* 0x000fe4000fffe0ff */
[----:B------:R-:W-:Y:S02]  /*0b50*/  UISETP.NE.AND UP0, UPT, UR9, URZ, UPT ;  /* 0x000000ff0900728c */ /* 0x000fe4000bf05270 */
[----:B------:R-:W-:-:S07]  /*0b60*/  @!UP1 UIADD3 UR11, UPT, UPT, -UR11, URZ, URZ ;  /* 0x000000ff0b0b9290 */ /* 0x000fce000fffe1ff */
[----:B------:R-:W0:Y:S02]  /*0b70*/  I2F.RP R12, UR20 ;  /* 0x00000014000c7d06 */ /* 0x000e240008209400 */
[----:B------:R-:W-:-:S04]  /*0b80*/  @!UP0 ULOP3.LUT UR11, URZ, UR9, URZ, 0x33, !UPT ;  /* 0x00000009ff0b8292 */ /* 0x000fc8000f8e33ff */
[----:B------:R-:W-:Y:S02]  /*0b90*/  UIMAD UR6, UR11, UR4, URZ ;  /* 0x000000040b0672a4 */ /* 0x000fe4000f8e02ff */
[----:B------:R-:W-:-:S04]  /*0ba0*/  UIADD3 UR4, UPT, UPT, UR5, -0x1, URZ ;  /* 0xffffffff05047890 */ /* 0x000fc8000fffe0ff */
[----:B------:R-:W-:Y:S01]  /*0bb0*/  IABS R3, UR6 ;  /* 0x0000000600037c13 */ /* 0x000fe20008000000 */
[----:B0-----:R-:W0:Y:S03]  /*0bc0*/  MUFU.RCP R9, R12 ;  /* 0x0000000c00097308 */ /* 0x001e260000001000 */
[----:B------:R-:W-:-:S13]  /*0bd0*/  R2UR UR16, R3 ;  /* 0x00000000031072ca */ /* 0x000fda00000e0000 */
[----:B------:R-:W1:Y:S01]  /*0be0*/  I2F.RP R13, UR16 ;  /* 0x00000010000d7d06 */ /* 0x000e620008209400 */
[----:B------:R-:W-:Y:S01]  /*0bf0*/  UIADD3 UR10, UPT, UPT, UR4, UR16, URZ ;  /* 0x00000010040a7290 */ /* 0x000fe2000fffe0ff */
[----:B0-----:R-:W-:-:S05]  /*0c00*/  VIADD R9, R9, 0xffffffe ;  /* 0x0ffffffe09097836 */ /* 0x001fca0000000000 */
[----:B------:R-:W-:-:S05]  /*0c10*/  IMAD.U32 R3, RZ, RZ, UR10 ;  /* 0x0000000aff037e24 */ /* 0x000fca000f8e00ff */
[----:B------:R-:W-:Y:S01]  /*0c20*/  IABS R3, R3 ;  /* 0x0000000300037213 */ /* 0x000fe20000000000 */
[----:B-1----:R-:W0:Y:S03]  /*0c30*/  MUFU.RCP R2, R13 ;  /* 0x0000000d00027308 */ /* 0x002e260000001000 */
[----:B------:R-:W-:Y:S01]  /*0c40*/  R2UR UR21, R3 ;  /* 0x00000000031572ca */ /* 0x000fe200000e0000 */
[----:B0-----:R-:W-:-:S04]  /*0c50*/  VIADD R7, R2, 0xffffffe ;  /* 0x0ffffffe02077836 */ /* 0x001fc80000000000 */
        /* <DEDUP_REMOVED lines=16> */
[----:B------:R-:W-:-:S03]  /*0d60*/  ULOP3.LUT UR10, UR10, UR5, URZ, 0x3c, !UPT ;  /* 0x000000050a0a7292 */ /* 0x000fc6000f8e3cff */
[----:B------:R-:W-:Y:S01]  /*0d70*/  UMOV UR17, UR23 ;  /* 0x0000001700117c82 */ /* 0x000fe20008000000 */
[----:B------:R-:W-:Y:S01]  /*0d80*/  ISETP.LT.U32.AND P1, PT, R2, UR16, PT ;  /* 0x0000001002007c0c */ /* 0x000fe2000bf21070 */
[----:B------:R-:W-:Y:S01]  /*0d90*/  UIADD3 UR19, UPT, UPT, -UR17, URZ, URZ ;  /* 0x000000ff11137290 */ /* 0x000fe2000fffe1ff */
[----:B------:R-:W-:Y:S01]  /*0da0*/  ISETP.LE.AND P0, PT, RZ, UR22, PT ;  /* 0x00000016ff007c0c */ /* 0x000fe2000bf03270 */
[----:B------:R-:W0:Y:S02]  /*0db0*/  LDCU.U8 UR18, c[0x0][0x549] ;  /* 0x0000a920ff1277ac */ /* 0x000e240008000000 */
[----:B------:R-:W-:-:S04]  /*0dc0*/  UIMAD UR19, UR20, UR19, UR21 ;  /* 0x00000013141372a4 */ /* 0x000fc8000f8e0215 */
[----:B------:R-:W-:-:S04]  /*0dd0*/  UISETP.GT.U32.AND UP1, UPT, UR20, UR19, UPT ;  /* 0x000000131400728c */ /* 0x000fc8000bf24070 */
[----:B------:R-:W-:Y:S02]  /*0de0*/  @!P1 VIADD R2, R2, -UR16 ;  /* 0x8000001002029c36 */ /* 0x000fe40008000000 */
[----:B------:R-:W-:Y:S01]  /*0df0*/  @!P1 VIADD R7, R7, 0x1 ;  /* 0x0000000107079836 */ /* 0x000fe20000000000 */
[----:B------:R-:W-:Y:S02]  /*0e00*/  ISETP.NE.AND P1, PT, RZ, UR6, PT ;  /* 0x00000006ff007c0c */ /* 0x000fe4000bf25270 */
[----:B------:R-:W-:Y:S01]  /*0e10*/  ISETP.GE.U32.AND P2, PT, R2, UR16, PT ;  /* 0x0000001002007c0c */ /* 0x000fe2000bf46070 */
[----:B0-----:R-:W-:Y:S02]  /*0e20*/  UISETP.NE.AND UP0, UPT, UR18, URZ, UPT ;  /* 0x000000ff1200728c */ /* 0x001fe4000bf05270 */
[----:B------:R-:W-:Y:S02]  /*0e30*/  @!UP1 UIADD3 UR19, UPT, UPT, UR19, -UR20, URZ ;  /* 0x8000001413139290 */ /* 0x000fe4000fffe0ff */
[----:B------:R-:W-:-:S02]  /*0e40*/  USEL UR9, UR9, 0x1, !UP0 ;  /* 0x0000000109097887 */ /* 0x000fc4000c000000 */
[----:B------:R-:W-:Y:S02]  /*0e50*/  UISETP.GE.U32.AND UP3, UPT, UR19, UR20, UPT ;  /* 0x000000141300728c */ /* 0x000fe4000bf66070 */
[----:B------:R-:W-:-:S04]  /*0e60*/  UISETP.GE.AND UP0, UPT, UR10, URZ, UPT ;  /* 0x000000ff0a00728c */ /* 0x000fc8000bf06270 */
[----:B------:R-:W-:Y:S01]  /*0e70*/  @P2 VIADD R7, R7, 0x1 ;  /* 0x0000000107072836 */ /* 0x000fe20000000000 */
[----:B------:R-:W-:Y:S02]  /*0e80*/  @!UP1 UIADD3 UR17, UPT, UPT, UR17, 0x1, URZ ;  /* 0x0000000111119890 */ /* 0x000fe4000fffe0ff */
[----:B------:R-:W-:Y:S01]  /*0e90*/  UISETP.NE.AND UP1, UPT, UR11, URZ, UPT ;  /* 0x000000ff0b00728c */ /* 0x000fe2000bf25270 */
[----:B------:R-:W-:Y:S01]  /*0ea0*/  @!P0 IMAD.MOV R7, RZ, RZ, -R7 ;  /* 0x000000ffff078224 */ /* 0x000fe200078e0a07 */
[----:B------:R-:W-:Y:S01]  /*0eb0*/  @!P1 LOP3.LUT R7, RZ, UR16, RZ, 0x33, !PT ;  /* 0x00000010ff079c12 */ /* 0x000fe2000f8e33ff */
[----:B------:R-:W-:Y:S02]  /*0ec0*/  USHF.R.S32.HI UR11, URZ, 0x1f, UR6 ;  /* 0x0000001fff0b7899 */ /* 0x000fe40008011406 */
[----:B------:R-:W-:Y:S01]  /*0ed0*/  @UP3 UIADD3 UR17, UPT, UPT, UR17, 0x1, URZ ;  /* 0x0000000111113890 */ /* 0x000fe2000fffe0ff */
[----:B------:R-:W-:Y:S01]  /*0ee0*/  ISETP.LT.U32.AND P0, PT, R10, R7, PT ;  /* 0x000000070a00720c */ /* 0x000fe20003f01070 */
[----:B------:R-:W-:Y:S01]  /*0ef0*/  USEL UR10, URZ, 0x1, !UP1 ;  /* 0x00000001ff0a7887 */ /* 0x000fe2000c800000 */
[----:B------:R-:W-:Y:S01]  /*0f00*/  SHF.R.S32.HI R29, RZ, 0x1f, R7 ;  /* 0x0000001fff1d7819 */ /* 0x000fe20000011407 */
[----:B------:R-:W-:-:S02]  /*0f10*/  @!UP0 UIADD3 UR17, UPT, UPT, -UR17, URZ, URZ ;  /* 0x000000ff11118290 */ /* 0x000fc4000fffe1ff */
[----:B------:R-:W-:Y:S01]  /*0f20*/  ULOP3.LUT UR10, UR11, UR10, URZ, 0xfc, !UPT ;  /* 0x0000000a0b0a7292 */ /* 0x000fe2000f8efcff */
[----:B------:R-:W-:Y:S01]  /*0f30*/  ISETP.LT.AND.EX P0, PT, R11, R29, PT, P0 ;  /* 0x0000001d0b00720c */ /* 0x000fe20003f01300 */
[----:B------:R-:W-:-:S03]  /*0f40*/  @!UP2 ULOP3.LUT UR17, URZ, UR5, URZ, 0x33, !UPT ;  /* 0x00000005ff11a292 */ /* 0x000fc6000f8e33ff */
        /* <DEDUP_REMOVED lines=25> */
.L_x_83:
[----:B------:R-:W-:Y:S01]  /*10e0*/  IMAD.MOV.U32 R22, RZ, RZ, R10 ;  /* 0x000000ffff167224 */ /* 0x000fe200078e000a */
[----:B------:R-:W-:Y:S01]  /*10f0*/  MOV R18, R7 ;  /* 0x0000000700127202 */ /* 0x000fe20000000f00 */
[----:B------:R-:W-:Y:S01]  /*1100*/  IMAD.MOV.U32 R17, RZ, RZ, R11 ;  /* 0x000000ffff117224 */ /* 0x000fe200078e000b */
[----:B------:R-:W-:Y:S02]  /*1110*/  MOV R16, R29 ;  /* 0x0000001d00107202 */ /* 0x000fe40000000f00 */
[----:B------:R-:W-:Y:S02]  /*1120*/  MOV R14, 0x1140 ;  /* 0x00001140000e7802 */ /* 0x000fe40000000f00 */
[----:B------:R-:W-:Y:S05]  /*1130*/  CALL.REL.NOINC `($__internal_2_$__cuda_sm20_div_s64) ;  /* 0x0000003000907944 */ /* 0x000fea0003c00000 */
[----:B------:R-:W-:Y:S02]  /*1140*/  MOV R34, R10 ;  /* 0x0000000a00227202 */ /* 0x000fe40000000f00 */
[----:B------:R-:W-:Y:S02]  /*1150*/  MOV R35, R11 ;  /* 0x0000000b00237202 */ /* 0x000fe40000000f00 */
.L_x_84:
[----:B------:R-:W-:Y:S05]  /*1160*/  BSYNC.RECONVERGENT B0 ;  /* 0x0000000000007941 */ /* 0x000fea0003800200 */
.L_x_82:
        /* <DEDUP_REMOVED lines=38> */
[----:B------:R-:W-:Y:S01]  /*13d0*/  HFMA2 R10, -RZ, RZ, 0, 0 ;  /* 0x00000000ff0a7431 */ /* 0x000fe200000001ff */
[----:B------:R-:W-:-:S06]  /*13e0*/  ISETP.NE.U32.AND P0, PT, R6, RZ, PT ;  /* 0x000000ff0600720c */ /* 0x000fcc0003f05070 */
[----:B0-----:R-:W0:Y:S02]  /*13f0*/  MUFU.RCP R11, R5 ;  /* 0x00000005000b7308 */ /* 0x001e240000001000 */
[----:B0-----:R-:W-:-:S06]  /*1400*/  VIADD R11, R11, 0xffffffe ;  /* 0x0ffffffe0b0b7836 */ /* 0x001fcc0000000000 */
[----:B------:R-:W0:Y:S02]  /*1410*/  F2I.FTZ.U32.TRUNC.NTZ R11, R11 ;  /* 0x0000000b000b7305 */ /* 0x000e24000021f000 */
[----:B0-----:R-:W-:-:S04]  /*1420*/  IMAD.MOV R3, RZ, RZ, -R11 ;  /* 0x000000ffff037224 */ /* 0x001fc800078e0a0b */
[----:B------:R-:W-:-:S04]  /*1430*/  IMAD R3, R3, R6, RZ ;  /* 0x0000000603037224 */ /* 0x000fc800078e02ff */
[----:B------:R-:W-:Y:S01]  /*1440*/  IMAD.HI.U32 R3, R11, R3, R10 ;  /* 0x000000030b037227 */ /* 0x000fe200078e000a */
[----:B------:R-:W-:-:S05]  /*1450*/  MOV R11, RZ ;  /* 0x000000ff000b7202 */ /* 0x000fca0000000f00 */
        /* <DEDUP_REMOVED lines=10> */
.L_x_86:
[----:B------:R-:W-:Y:S01]  /*1500*/  IMAD.MOV.U32 R22, RZ, RZ, R4 ;  /* 0x000000ffff167224 */ /* 0x000fe200078e0004 */
[----:B------:R-:W-:Y:S01]  /*1510*/  MOV R17, R5 ;  /* 0x0000000500117202 */ /* 0x000fe20000000f00 */
[----:B------:R-:W-:Y:S01]  /*1520*/  IMAD.MOV.U32 R18, RZ, RZ, R6 ;  /* 0x000000ffff127224 */ /* 0x000fe200078e0006 */
[----:B------:R-:W-:Y:S02]  /*1530*/  MOV R14, 0x1550 ;  /* 0x00001550000e7802 */ /* 0x000fe40000000f00 */
[----:B------:R-:W-:Y:S05]  /*1540*/  CALL.REL.NOINC `($__internal_2_$__cuda_sm20_div_s64) ;  /* 0x0000002c008c7944 */ /* 0x000fea0003c00000 */
.L_x_87:
[----:B------:R-:W-:Y:S05]  /*1550*/  BSYNC.RECONVERGENT B0 ;  /* 0x0000000000007941 */ /* 0x000fea0003800200 */
.L_x_85:
[----:B------:R-:W0:Y:S01]  /*1560*/  LDC R3, c[0x0][0x434] ;  /* 0x00010d00ff037b82 */ /* 0x000e220000000800 */
[----:B------:R-:W1:Y:S01]  /*1570*/  S2R R19, SR_TID.X ;  /* 0x0000000000137919 */ /* 0x000e620000002100 */
[----:B------:R-:W2:Y:S01]  /*1580*/  LDCU UR17, c[0x0][0x534] ;  /* 0x0000a680ff1177ac */ /* 0x000ea20008000800 */
[----:B------:R-:W-:Y:S01]  /*1590*/  BSSY.RECONVERGENT B0, `(.L_x_88) ;  /* 0x0000043000007945 */ /* 0x000fe20003800200 */
[----:B------:R-:W-:Y:S01]  /*15a0*/  IMAD.MOV.U32 R18, RZ, RZ, -0x800000 ;  /* 0xff800000ff127424 */ /* 0x000fe200078e00ff */
[----:B------:R-:W3:Y:S01]  /*15b0*/  LDCU UR5, c[0x0][0x430] ;  /* 0x00008600ff0577ac */ /* 0x000ee20008000800 */
[----:B------:R-:W-:Y:S01]  /*15c0*/  IMAD.MOV.U32 R24, RZ, RZ, -0x800000 ;  /* 0xff800000ff187424 */ /* 0x000fe200078e00ff */
[----:B------:R-:W-:-:S04]  /*15d0*/  USHF.R.S32.HI UR10, URZ, 0x1f, UR8 ;  /* 0x0000001fff0a7899 */ /* 0x000fc80008011408 */
[----:B------:R-:W-:Y:S01]  /*15e0*/  ULOP3.LUT UR10, UR10, 0x1, URZ, 0xfc, !UPT ;  /* 0x000000010a0a7892 */ /* 0x000fe2000f8efcff */
[----:B0-----:R-:W-:-:S04]  /*15f0*/  IABS R5, R3 ;  /* 0x0000000300057213 */ /* 0x001fc80000000000 */
[----:B------:R-:W0:Y:S01]  /*1600*/  I2F.RP R14, R5 ;  /* 0x00000005000e7306 */ /* 0x000e220000209400 */
[C---:B-1----:R-:W-:Y:S02]  /*1610*/  ISETP.GT.U32.AND P1, PT, R19.reuse, 0x7f, PT ;  /* 0x0000007f1300780c */ /* 0x042fe40003f24070 */
[----:B------:R-:W-:Y:S02]  /*1620*/  LOP3.LUT R25, R19, 0x1f, RZ, 0xc0, !PT ;  /* 0x0000001f13197812 */ /* 0x000fe400078ec0ff */
[----:B------:R-:W-:-:S03]  /*1630*/  SHF.R.U32.HI R21, RZ, 0x5, R19 ;  /* 0x00000005ff157819 */ /* 0x000fc60000011613 */
[----:B0-----:R-:W0:Y:S02]  /*1640*/  MUFU.RCP R12, R14 ;  /* 0x0000000e000c7308 */ /* 0x001e240000001000 */
[----:B0-----:R-:W-:-:S06]  /*1650*/  VIADD R12, R12, 0xffffffe ;  /* 0x0ffffffe0c0c7836 */ /* 0x001fcc0000000000 */
[----:B------:R-:W0:Y:S02]  /*1660*/  F2I.FTZ.U32.TRUNC.NTZ R13, R12 ;  /* 0x0000000c000d7305 */ /* 0x000e24000021f000 */
[--C-:B0-----:R-:W-:Y:S02]  /*1670*/  IMAD.MOV R4, RZ, RZ, -R13.reuse ;  /* 0x000000ffff047224 */ /* 0x101fe400078e0a0d */
[----:B------:R-:W-:Y:S02]  /*1680*/  IMAD.MOV.U32 R12, RZ, RZ, RZ ;  /* 0x000000ffff0c7224 */ /* 0x000fe400078e00ff */
[----:B------:R-:W-:Y:S01]  /*1690*/  IMAD R9, R4, R5, RZ ;  /* 0x0000000504097224 */ /* 0x000fe200078e02ff */
[----:B------:R-:W-:Y:S02]  /*16a0*/  IABS R4, R2 ;  /* 0x0000000200047213 */ /* 0x000fe40000000000 */
[----:B------:R-:W-:Y:S01]  /*16b0*/  LOP3.LUT R2, R2, R3, RZ, 0x3c, !PT ;  /* 0x0000000302027212 */ /* 0x000fe200078e3cff */
[----:B------:R-:W-:Y:S01]  /*16c0*/  IMAD.HI.U32 R9, R13, R9, R12 ;  /* 0x000000090d097227 */ /* 0x000fe200078e000c */
[----:B------:R-:W-:Y:S01]  /*16d0*/  SHF.R.U32.HI R13, RZ, 0x2, R19 ;  /* 0x00000002ff0d7819 */ /* 0x000fe20000011613 */
[----:B------:R-:W0:Y:S01]  /*16e0*/  @!P1 S2R R12, SR_CgaCtaId ;  /* 0x00000000000c9919 */ /* 0x000e220000008800 */
[----:B------:R-:W-:-:S03]  /*16f0*/  ISETP.GE.AND P2, PT, R2, RZ, PT ;  /* 0x000000ff0200720c */ /* 0x000fc60003f46270 */
[----:B------:R-:W-:Y:S01]  /*1700*/  IMAD.HI.U32 R16, R9, R4, RZ ;  /* 0x0000000409107227 */ /* 0x000fe200078e00ff */
[----:B------:R-:W-:-:S03]  /*1710*/  @!P1 SHF.L.U32 R9, R19, 0x2, RZ ;  /* 0x0000000213099819 */ /* 0x000fc600000006ff */
[----:B------:R-:W-:Y:S01]  /*1720*/  IMAD.MOV R14, RZ, RZ, -R16 ;  /* 0x000000ffff0e7224 */ /* 0x000fe200078e0a10 */
[----:B------:R-:W-:-:S03]  /*1730*/  @!P1 LOP3.LUT R9, R9, 0xc, RZ, 0xc0, !PT ;  /* 0x0000000c09099812 */ /* 0x000fc600078ec0ff */
[C---:B------:R-:W-:Y:S02]  /*1740*/  IMAD R14, R5.reuse, R14, R4 ;  /* 0x0000000e050e7224 */ /* 0x040fe400078e0204 */
[----:B------:R-:W1:Y:S03]  /*1750*/  @!P1 S2R R4, SR_CgaCtaId ;  /* 0x0000000000049919 */ /* 0x000e660000008800 */
[----:B------:R-:W-:-:S13]  /*1760*/  ISETP.GT.U32.AND P0, PT, R5, R14, PT ;  /* 0x0000000e0500720c */ /* 0x000fda0003f04070 */
[-C--:B------:R-:W-:Y:S01]  /*1770*/  @!P0 IADD3 R14, PT, PT, R14, -R5.reuse, RZ ;  /* 0x800000050e0e8210 */ /* 0x080fe20007ffe0ff */
[----:B------:R-:W-:Y:S01]  /*1780*/  @!P0 VIADD R16, R16, 0x1 ;  /* 0x0000000110108836 */ /* 0x000fe20000000000 */
[----:B------:R-:W-:Y:S02]  /*1790*/  ISETP.NE.AND P0, PT, R3, RZ, PT ;  /* 0x000000ff0300720c */ /* 0x000fe40003f05270 */
[----:B------:R-:W-:Y:S02]  /*17a0*/  ISETP.GE.U32.AND P3, PT, R14, R5, PT ;  /* 0x000000050e00720c */ /* 0x000fe40003f66070 */
[----:B------:R-:W-:-:S04]  /*17b0*/  @!P1 MOV R5, 0x400 ;  /* 0x0000040000059802 */ /* 0x000fc80000000f00 */
[----:B0-----:R-:W-:-:S05]  /*17c0*/  @!P1 LEA R12, R12, R5, 0x18 ;  /* 0x000000050c0c9211 */ /* 0x001fca00078ec0ff */
[----:B------:R-:W-:Y:S01]  /*17d0*/  @!P1 IMAD R12, R13, 0x14, R12 ;  /* 0x000000140d0c9824 */ /* 0x000fe200078e020c */
[----:B-1----:R-:W-:Y:S01]  /*17e0*/  @!P1 LEA R2, R4, R5, 0x18 ;  /* 0x0000000504029211 */ /* 0x002fe200078ec0ff */
[----:B------:R-:W-:Y:S02]  /*17f0*/  @P3 VIADD R16, R16, 0x1 ;  /* 0x0000000110103836 */ /* 0x000fe40000000000 */
[----:B------:R-:W-:Y:S02]  /*1800*/  @!P1 IMAD.IADD R9, R12, 0x1, R9 ;  /* 0x000000010c099824 */ /* 0x000fe400078e0209 */
[----:B------:R-:W-:Y:S01]  /*1810*/  @!P2 IMAD.MOV R16, RZ, RZ, -R16 ;  /* 0x000000ffff10a224 */ /* 0x000fe200078e0a10 */
[----:B------:R-:W-:Y:S01]  /*1820*/  @!P0 LOP3.LUT R16, RZ, R3, RZ, 0x33, !PT ;  /* 0x00000003ff108212 */ /* 0x000fe200078e33ff */
[----:B------:R-:W-:Y:S01]  /*1830*/  @!P1 IMAD R2, R25, 0x14, R2 ;  /* 0x0000001419029824 */ /* 0x000fe200078e0202 */
[----:B--2---:R-:W-:Y:S01]  /*1840*/  ISETP.GE.AND P0, PT, R13, UR17, PT ;  /* 0x000000110d007c0c */ /* 0x004fe2000bf06270 */
[----:B---3--:R-:W-:-:S02]  /*1850*/  IMAD R3, R3, UR5, RZ ;  /* 0x0000000503037c24 */ /* 0x008fc4000f8e02ff */
[----:B------:R-:W-:Y:S01]  /*1860*/  IMAD R4, R16, UR10, RZ ;  /* 0x0000000a10047c24 */ /* 0x000fe2000f8e02ff */
[----:B------:R-:W0:Y:S01]  /*1870*/  LDCU.64 UR10, c[0x0][0x358] ;  /* 0x00006b00ff0a77ac */ /* 0x000e220008000a00 */
[----:B------:R-:W-:-:S03]  /*1880*/  @!P1 LEA R5, R21, R2, 0x2 ;  /* 0x0000000215059211 */ /* 0x000fc600078e10ff */
[----:B------:R-:W-:-:S05]  /*1890*/  IABS R17, R4 ;  /* 0x0000000400117213 */ /* 0x000fca0000000000 */
[----:B------:R-:W-:Y:S01]  /*18a0*/  VIADD R14, R17, UR4 ;  /* 0x00000004110e7c36 */ /* 0x000fe20008000000 */
[----:B------:R-:W-:Y:S06]  /*18b0*/  @P0 BRA `(.L_x_89) ;  /* 0x0000000000400947 */ /* 0x000fec0003800000 */
[----:B------:R-:W-:Y:S01]  /*18c0*/  UIADD3 UR5, UP0, UPT, UR14, -UR13, URZ ;  /* 0x8000000d0e057290 */ /* 0x000fe2000ff1e0ff */
[----:B------:R-:W-:-:S03]  /*18d0*/  LOP3.LUT R12, R19, 0x3, RZ, 0xc0, !PT ;  /* 0x00000003130c7812 */ /* 0x000fc600078ec0ff */
[----:B------:R-:W-:Y:S02]  /*18e0*/  UIADD3.X UR4, UPT, UPT, UR15, -0x1, URZ, UP0, !UPT ;  /* 0xffffffff0f047890 */ /* 0x000fe400087fe4ff */
[----:B------:R-:W-:-:S04]  /*18f0*/  ISETP.LT.U32.AND P0, PT, R12, UR5, PT ;  /* 0x000000050c007c0c */ /* 0x000fc8000bf01070 */
[----:B------:R-:W-:-:S05]  /*1900*/  IMAD.U32 R2, RZ, RZ, UR4 ;  /* 0x00000004ff027e24 */ /* 0x000fca000f8e00ff */
[----:B------:R-:W-:-:S13]  /*1910*/  ISETP.GT.AND.EX P0, PT, R2, RZ, PT, P0 ;  /* 0x000000ff0200720c */ /* 0x000fda0003f04300 */
[----:B------:R-:W-:Y:S05]  /*1920*/  @!P0 BRA `(.L_x_89) ;  /* 0x0000000000248947 */ /* 0x000fea0003800000 */
[----:B------:R-:W1:Y:S01]  /*1930*/  LDCU.64 UR4, c[0x0][0x428] ;  /* 0x00008500ff0477ac */ /* 0x000e620008000a00 */
[----:B------:R-:W-:Y:S01]  /*1940*/  IADD3 R22, P0, PT, R12, UR13, RZ ;  /* 0x0000000d0c167c10 */ /* 0x000fe2000ff1e0ff */
[----:B------:R-:W-:-:S04]  /*1950*/  IMAD R2, R13, UR15, RZ ;  /* 0x0000000f0d027c24 */ /* 0x000fc8000f8e02ff */
[----:B------:R-:W-:Y:S02]  /*1960*/  IMAD.X R23, RZ, RZ, RZ, P0 ;  /* 0x000000ffff177224 */ /* 0x000fe400000e06ff */
[----:B------:R-:W-:-:S05]  /*1970*/  IMAD.WIDE.U32 R12, R13, UR14, R22 ;  /* 0x0000000e0d0c7c25 */ /* 0x000fca000f8e0016 */
[----:B------:R-:W-:Y:S02]  /*1980*/  IADD3 R2, PT, PT, R13, R2, RZ ;  /* 0x000000020d027210 */ /* 0x000fe40007ffe0ff */
[----:B-1----:R-:W-:-:S04]  /*1990*/  LEA R22, P0, R12, UR4, 0x2 ;  /* 0x000000040c167c11 */ /* 0x002fc8000f8010ff */
[----:B------:R-:W-:-:S05]  /*19a0*/  LEA.HI.X R23, R12, UR5, R2, 0x2, P0 ;  /* 0x000000050c177c11 */ /* 0x000fca00080f1402 */
[----:B0-----:R1:W5:Y:S04]  /*19b0*/  LDG.E R18, desc[UR10][R22.64] ;  /* 0x0000000a16127981 */ /* 0x001368000c1e1900 */
.L_x_89:
[----:B0-----:R-:W-:Y:S05]  /*19c0*/  BSYNC.RECONVERGENT B0 ;  /* 0x0000000000007941 */ /* 0x001fea0003800200 */
.L_x_88:
[----:B-----5:R-:W-:Y:S01]  /*19d0*/  @!P1 STS [R9], R18 ;  /* 0x0000001209009388 */ /* 0x020fe20000000800 */
[----:B------:R-:W0:Y:S01]  /*19e0*/  LDC R15, c[0x0][0x3e0] ;  /* 0x0000f800ff0f7b82 */ /* 0x000e220000000800 */
[----:B------:R-:W-:-:S07]  /*19f0*/  IMAD.MOV.U32 R30, RZ, RZ, RZ ;  /* 0x000000ffff1e7224 */ /* 0x000fce00078e00ff */
[----:B------:R-:W-:Y:S01]  /*1a00*/  BAR.SYNC.DEFER_BLOCKING 0x0 ;  /* 0x0000000000007b1d */ /* 0x000fe20000010000 */
[----:B------:R-:W-:-:S05]  /*1a10*/  ISETP.NE.AND P5, PT, R4, RZ, PT ;  /* 0x000000ff0400720c */ /* 0x000fca0003fa5270 */
[----:B------:R-:W-:Y:S01]  /*1a20*/  BSSY.RECONVERGENT B1, `(.L_x_90) ;  /* 0x0000179000017945 */ /* 0x000fe20003800200 */
[----:B------:R-:W2:Y:S04]  /*1a30*/  @!P1 LDS R24, [R5] ;  /* 0x0000000005189984 */ /* 0x000ea80000000800 */
[----:B--2---:R-:W1:Y:S02]  /*1a40*/  SHFL.BFLY PT, R13, R24, 0x10, 0x1f ;  /* 0x0e001f00180d7f89 */ /* 0x004e6400000e0000 */
[----:B-1----:R-:W-:-:S05]  /*1a50*/  FMNMX.FTZ R22, R13, R24, !PT ;  /* 0x000000180d167209 */ /* 0x002fca0007810000 */
[----:B------:R-:W1:Y:S02]  /*1a60*/  SHFL.BFLY PT, R13, R22, 0x8, 0x1f ;  /* 0x0d001f00160d7f89 */ /* 0x000e6400000e0000 */
[----:B-1----:R-:W-:Y:S02]  /*1a70*/  FMNMX.FTZ R13, R22, R13, !PT ;  /* 0x0000000d160d7209 */ /* 0x002fe40007810000 */
[----:B------:R-:W1:Y:S03]  /*1a80*/  I2F.RP R22, R17 ;  /* 0x0000001100167306 */ /* 0x000e660000209400 */
[----:B------:R-:W2:Y:S05]  /*1a90*/  SHFL.BFLY PT, R20, R13, 0x4, 0x1f ;  /* 0x0c801f000d147f89 */ /* 0x000eaa00000e0000 */
[----:B-1----:R-:W1:Y:S01]  /*1aa0*/  MUFU.RCP R5, R22 ;  /* 0x0000001600057308 */ /* 0x002e620000001000 */
[----:B--2---:R-:W-:-:S02]  /*1ab0*/  FMNMX.FTZ R20, R13, R20, !PT ;  /* 0x000000140d147209 */ /* 0x004fc40007810000 */
[----:B0-----:R-:W-:-:S03]  /*1ac0*/  IABS R13, R15 ;  /* 0x0000000f000d7213 */ /* 0x001fc60000000000 */
[----:B------:R-:W0:Y:S02]  /*1ad0*/  SHFL.BFLY PT, R23, R20, 0x2, 0x1f ;  /* 0x0c401f0014177f89 */ /* 0x000e2400000e0000 */
[----:B------:R-:W2:Y:S01]  /*1ae0*/  I2F.RP R18, R13 ;  /* 0x0000000d00127306 */ /* 0x000ea20000209400 */
[----:B-1----:R-:W-:-:S07]  /*1af0*/  VIADD R5, R5, 0xffffffe ;  /* 0x0ffffffe05057836 */ /* 0x002fce0000000000 */
[----:B------:R-:W1:Y:S08]  /*1b00*/  F2I.FTZ.U32.TRUNC.NTZ R31, R5 ;  /* 0x00000005001f7305 */ /* 0x000e70000021f000 */
[----:B--2---:R-:W2:Y:S01]  /*1b10*/  MUFU.RCP R26, R18 ;  /* 0x00000012001a7308 */ /* 0x004ea20000001000 */
[----:B0-----:R-:W-:Y:S01]  /*1b20*/  FMNMX.FTZ R23, R20, R23, !PT ;  /* 0x0000001714177209 */ /* 0x001fe20007810000 */
[----:B-1----:R-:W-:Y:S01]  /*1b30*/  IMAD.MOV R20, RZ, RZ, -R31 ;  /* 0x000000ffff147224 */ /* 0x002fe200078e0a1f */
[----:B------:R-:W-:-:S03]  /*1b40*/  IABS R5, R14 ;  /* 0x0000000e00057213 */ /* 0x000fc60000000000 */
[----:B------:R-:W0:Y:S01]  /*1b50*/  SHFL.BFLY PT, R2, R23, 0x1, 0x1f ;  /* 0x0c201f0017027f89 */ /* 0x000e2200000e0000 */
[----:B------:R-:W-:Y:S02]  /*1b60*/  IMAD R20, R20, R17, RZ ;  /* 0x0000001114147224 */ /* 0x000fe400078e02ff */
[----:B--2---:R-:W-:Y:S02]  /*1b70*/  VIADD R26, R26, 0xffffffe ;  /* 0x0ffffffe1a1a7836 */ /* 0x004fe40000000000 */
[----:B------:R-:W-:Y:S02]  /*1b80*/  IMAD.HI.U32 R20, R31, R20, R30 ;  /* 0x000000141f147227 */ /* 0x000fe400078e001e */
[----:B------:R1:W-:Y:S04]  /*1b90*/  F2I.FTZ.U32.TRUNC.NTZ R27, R26 ;  /* 0x0000001a001b7305 */ /* 0x0003e8000021f000 */
[----:B------:R-:W-:Y:S01]  /*1ba0*/  IMAD.HI.U32 R20, R20, R5, RZ ;  /* 0x0000000514147227 */ /* 0x000fe200078e00ff */
[----:B0-----:R-:W-:-:S03]  /*1bb0*/  FMNMX.FTZ R2, R23, R2, !PT ;  /* 0x0000000217027209 */ /* 0x001fc60007810000 */
[----:B-1----:R-:W-:Y:S01]  /*1bc0*/  HFMA2 R26, -RZ, RZ, 0, 0 ;  /* 0x00000000ff1a7431 */ /* 0x002fe200000001ff */
[----:B------:R-:W-:-:S04]  /*1bd0*/  FSETP.NEU.FTZ.AND P0, PT, R2, -INF , PT ;  /* 0xff8000000200780b */ /* 0x000fc80003f1d000 */
[----:B------:R-:W-:-:S05]  /*1be0*/  FSEL R9, R2, RZ, P0 ;  /* 0x000000ff02097208 */ /* 0x000fca0000000000 */
[----:B------:R-:W-:-:S04]  /*1bf0*/  FADD.FTZ R12, -R9, R24 ;  /* 0x00000018090c7221 */ /* 0x000fc80000010100 */
[----:B------:R-:W-:-:S06]  /*1c00*/  FMUL.FTZ R12, R12, 1.4426950216293334961 ;  /* 0x3fb8aa3b0c0c7820 */ /* 0x000fcc0000410000 */
[----:B------:R-:W0:Y:S02]  /*1c10*/  MUFU.EX2 R12, R12 ;  /* 0x0000000c000c7308 */ /* 0x000e240000000800 */
[----:B0-----:R-:W0:Y:S02]  /*1c20*/  SHFL.BFLY PT, R33, R12, 0x10, 0x1f ;  /* 0x0e001f000c217f89 */ /* 0x001e2400000e0000 */
[----:B0-----:R-:W-:Y:S01]  /*1c30*/  FADD.FTZ R33, R12, R33 ;  /* 0x000000210c217221 */ /* 0x001fe20000010000 */
[----:B------:R-:W-:-:S04]  /*1c40*/  IMAD.MOV R12, RZ, RZ, -R27 ;  /* 0x000000ffff0c7224 */ /* 0x000fc800078e0a1b */
[----:B------:R-:W0:Y:S01]  /*1c50*/  SHFL.BFLY PT, R2, R33, 0x8, 0x1f ;  /* 0x0d001f0021027f89 */ /* 0x000e2200000e0000 */
[----:B------:R-:W-:-:S04]  /*1c60*/  IMAD R12, R12, R13, RZ ;  /* 0x0000000d0c0c7224 */ /* 0x000fc800078e02ff */
[----:B------:R-:W-:-:S06]  /*1c70*/  IMAD.HI.U32 R12, R27, R12, R26 ;  /* 0x0000000c1b0c7227 */ /* 0x000fcc00078e001a */
[----:B------:R-:W-:-:S04]  /*1c80*/  IMAD.HI.U32 R12, R12, R5, RZ ;  /* 0x000000050c0c7227 */ /* 0x000fc800078e00ff */
[----:B0-----:R-:W-:-:S05]  /*1c90*/  FADD.FTZ R2, R33, R2 ;  /* 0x0000000221027221 */ /* 0x001fca0000010000 */
[----:B------:R-:W0:Y:S02]  /*1ca0*/  SHFL.BFLY PT, R23, R2, 0x4, 0x1f ;  /* 0x0c801f0002177f89 */ /* 0x000e2400000e0000 */
[----:B0-----:R-:W-:Y:S01]  /*1cb0*/  FADD.FTZ R23, R2, R23 ;  /* 0x0000001702177221 */ /* 0x001fe20000010000 */
[----:B------:R-:W-:-:S04]  /*1cc0*/  IABS R2, R4 ;  /* 0x0000000400027213 */ /* 0x000fc80000000000 */
[----:B------:R-:W0:Y:S01]  /*1cd0*/  SHFL.BFLY PT, R18, R23, 0x2, 0x1f ;  /* 0x0c401f0017127f89 */ /* 0x000e2200000e0000 */
[----:B------:R-:W-:-:S04]  /*1ce0*/  IMAD.MOV R2, RZ, RZ, -R2 ;  /* 0x000000ffff027224 */ /* 0x000fc800078e0a02 */
[----:B------:R-:W-:-:S05]  /*1cf0*/  IMAD R2, R20, R2, R5 ;  /* 0x0000000214027224 */ /* 0x000fca00078e0205 */
[----:B------:R-:W-:-:S13]  /*1d00*/  ISETP.GT.U32.AND P2, PT, R17, R2, PT ;  /* 0x000000021100720c */ /* 0x000fda0003f44070 */
[----:B------:R-:W-:Y:S02]  /*1d10*/  @!P2 IMAD.IADD R2, R2, 0x1, -R17 ;  /* 0x000000010202a824 */ /* 0x000fe400078e0a11 */
[----:B0-----:R-:W-:Y:S01]  /*1d20*/  FADD.FTZ R23, R23, R18 ;  /* 0x0000001217177221 */ /* 0x001fe20000010000 */
[----:B------:R-:W-:Y:S01]  /*1d30*/  IMAD.MOV R18, RZ, RZ, -R12 ;  /* 0x000000ffff127224 */ /* 0x000fe200078e0a0c */
[----:B------:R-:W-:Y:S02]  /*1d40*/  @!P2 IADD3 R20, PT, PT, R20, 0x1, RZ ;  /* 0x000000011414a810 */ /* 0x000fe40007ffe0ff */
[-C--:B------:R-:W-:Y:S01]  /*1d50*/  ISETP.GE.U32.AND P1, PT, R2, R17.reuse, PT ;  /* 0x000000110200720c */ /* 0x080fe20003f26070 */
[----:B------:R-:W0:Y:S01]  /*1d60*/  SHFL.BFLY PT, R22, R23, 0x1, 0x1f ;  /* 0x0c201f0017167f89 */ /* 0x000e2200000e0000 */
[----:B------:R-:W-:Y:S01]  /*1d70*/  IMAD R18, R13, R18, R5 ;  /* 0x000000120d127224 */ /* 0x000fe200078e0205 */
[C---:B------:R-:W-:Y:S02]  /*1d80*/  LOP3.LUT R2, R14.reuse, R17, RZ, 0x3c, !PT ;  /* 0x000000110e027212 */ /* 0x040fe400078e3cff */
[----:B------:R-:W-:-:S02]  /*1d90*/  LOP3.LUT R14, R14, R15, RZ, 0x3c, !PT ;  /* 0x0000000f0e0e7212 */ /* 0x000fc400078e3cff */
[----:B------:R-:W-:Y:S02]  /*1da0*/  ISETP.GT.U32.AND P0, PT, R13, R18, PT ;  /* 0x000000120d00720c */ /* 0x000fe40003f04070 */
[----:B------:R-:W-:Y:S02]  /*1db0*/  ISETP.GE.AND P2, PT, R14, RZ, PT ;  /* 0x000000ff0e00720c */ /* 0x000fe40003f46270 */
[----:B------:R-:W-:Y:S02]  /*1dc0*/  ISETP.GE.AND P3, PT, R2, RZ, PT ;  /* 0x000000ff0200720c */ /* 0x000fe40003f66270 */
[----:B------:R-:W-:Y:S01]  /*1dd0*/  @P1 VIADD R20, R20, 0x1 ;  /* 0x0000000114141836 */ /* 0x000fe20000000000 */
[----:B------:R-:W-:Y:S01]  /*1de0*/  SHF.R.S32.HI R2, RZ, 0x1f, R4 ;  /* 0x0000001fff027819 */ /* 0x000fe20000011404 */
[----:B------:R-:W-:-:S05]  /*1df0*/  IMAD R4, R4, R3, RZ ;  /* 0x0000000304047224 */ /* 0x000fca00078e02ff */
[----:B------:R-:W-:Y:S02]  /*1e00*/  @!P0 IMAD.IADD R18, R18, 0x1, -R13 ;  /* 0x0000000112128824 */ /* 0x000fe400078e0a0d */
[----:B------:R-:W-:Y:S01]  /*1e10*/  @!P0 VIADD R12, R12, 0x1 ;  /* 0x000000010c0c8836 */ /* 0x000fe20000000000 */
[----:B------:R-:W-:Y:S01]  /*1e20*/  ISETP.NE.AND P0, PT, R15, RZ, PT ;  /* 0x000000ff0f00720c */ /* 0x000fe20003f05270 */
[----:B------:R-:W-:Y:S01]  /*1e30*/  @!P3 IMAD.MOV R20, RZ, RZ, -R20 ;  /* 0x000000ffff14b224 */ /* 0x000fe200078e0a14 */
[----:B------:R-:W-:Y:S01]  /*1e40*/  ISETP.GE.U32.AND P4, PT, R18, R13, PT ;  /* 0x0000000d1200720c */ /* 0x000fe20003f86070 */
[----:B0-----:R-:W-:Y:S01]  /*1e50*/  FADD.FTZ R22, R23, R22 ;  /* 0x0000001617167221 */ /* 0x001fe20000010000 */
[----:B------:R-:W-:Y:S01]  /*1e60*/  ISETP.NE.AND P3, PT, R16, RZ, PT ;  /* 0x000000ff1000720c */ /* 0x000fe20003f65270 */
[----:B------:R-:W-:Y:S01]  /*1e70*/  IMAD.MOV.U32 R23, RZ, RZ, 0x7f800000 ;  /* 0x7f800000ff177424 */ /* 0x000fe200078e00ff */
[----:B------:R-:W-:Y:S02]  /*1e80*/  @!P5 LOP3.LUT R20, RZ, R17, RZ, 0x33, !PT ;  /* 0x00000011ff14d212 */ /* 0x000fe400078e33ff */
[----:B------:R-:W-:-:S02]  /*1e90*/  FSETP.NE.FTZ.AND P1, PT, R22, RZ, PT ;  /* 0x000000ff1600720b */ /* 0x000fc40003f35000 */
[----:B------:R-:W-:Y:S02]  /*1ea0*/  SEL R13, RZ, 0x1, !P3 ;  /* 0x00000001ff0d7807 */ /* 0x000fe40005800000 */
[----:B------:R-:W-:Y:S02]  /*1eb0*/  SHF.R.S32.HI R5, RZ, 0x1f, R20 ;  /* 0x0000001fff057819 */ /* 0x000fe40000011414 */
[----:B------:R-:W-:Y:S02]  /*1ec0*/  LOP3.LUT R13, R2, R13, RZ, 0xfc, !PT ;  /* 0x0000000d020d7212 */ /* 0x000fe400078efcff */
[----:B------:R-:W-:-:S05]  /*1ed0*/  @P4 IADD3 R12, PT, PT, R12, 0x1, RZ ;  /* 0x000000010c0c4810 */ /* 0x000fca0007ffe0ff */
[----:B------:R-:W0:Y:S01]  /*1ee0*/  @P1 MUFU.LG2 R22, R22 ;  /* 0x0000001600161308 */ /* 0x000e220000000c00 */
[----:B------:R-:W-:Y:S01]  /*1ef0*/  @!P2 IMAD.MOV R12, RZ, RZ, -R12 ;  /* 0x000000ffff0ca224 */ /* 0x000fe200078e0a0c */
[----:B------:R-:W-:Y:S02]  /*1f00*/  @!P0 LOP3.LUT R12, RZ, R15, RZ, 0x33, !PT ;  /* 0x0000000fff0c8212 */ /* 0x000fe400078e33ff */
[----:B------:R-:W-:Y:S02]  /*1f10*/  LOP3.LUT P0, RZ, R19, 0x39f, RZ, 0xc0, !PT ;  /* 0x0000039f13ff7812 */ /* 0x000fe4000780c0ff */
[----:B------:R-:W-:Y:S01]  /*1f20*/  ISETP.LT.U32.AND P2, PT, R10, R20, PT ;  /* 0x000000140a00720c */ /* 0x000fe20003f41070 */
[----:B------:R-:W-:-:S03]  /*1f30*/  IMAD R2, R12, UR9, RZ ;  /* 0x000000090c027c24 */ /* 0x000fc6000f8e02ff */
[----:B------:R-:W-:Y:S01]  /*1f40*/  ISETP.LT.AND.EX P2, PT, R11, R5, PT, P2 ;  /* 0x000000050b00720c */ /* 0x000fe20003f41320 */
[----:B------:R-:W-:-:S03]  /*1f50*/  IMAD R3, R13, R2, RZ ;  /* 0x000000020d037224 */ /* 0x000fc600078e02ff */
[----:B------:R-:W-:Y:S01]  /*1f60*/  SEL R5, R10, R20, P2 ;  /* 0x000000140a057207 */ /* 0x000fe20001000000 */
[----:B0-----:R-:W-:Y:S02]  /*1f70*/  @P1 FFMA.FTZ R23, R22, 0.69314718246459960938, R9 ;  /* 0x3f31721816171823 */ /* 0x001fe40000010009 */
[----:B------:R-:W-:Y:S05]  /*1f80*/  @P0 BRA `(.L_x_91) ;  /* 0x0000001000880947 */ /* 0x000fea0003800000 */
        /* <DEDUP_REMOVED lines=28> */
[----:B------:R-:W-:Y:S01]  /*2150*/  MOV R10, RZ ;  /* 0x000000ff000a7202 */ /* 0x000fe20000000f00 */
[----:B------:R-:W-:Y:S01]  /*2160*/  HFMA2 R33, -RZ, RZ, 0, 0 ;  /* 0x00000000ff217431 */ /* 0x000fe200000001ff */
[----:B------:R-:W-:-:S05]  /*2170*/  ISETP.NE.U32.AND P0, PT, R32, RZ, PT ;  /* 0x000000ff2000720c */ /* 0x000fca0003f05070 */
        /* <DEDUP_REMOVED lines=19> */
.L_x_93:
[----:B------:R-:W-:Y:S01]  /*22b0*/  IMAD.MOV.U32 R22, RZ, RZ, R2 ;  /* 0x000000ffff167224 */ /* 0x000fe200078e0002 */
[----:B------:R-:W-:Y:S01]  /*22c0*/  MOV R17, RZ ;  /* 0x000000ff00117202 */ /* 0x000fe20000000f00 */
[----:B------:R-:W-:Y:S01]  /*22d0*/  IMAD.MOV.U32 R18, RZ, RZ, R32 ;  /* 0x000000ffff127224 */ /* 0x000fe200078e0020 */
[----:B------:R-:W-:Y:S02]  /*22e0*/  MOV R14, 0x2300 ;  /* 0x00002300000e7802 */ /* 0x000fe40000000f00 */
[----:B------:R-:W-:Y:S05]  /*22f0*/  CALL.REL.NOINC `($__internal_2_$__cuda_sm20_div_s64) ;  /* 0x0000002000207944 */ /* 0x000fea0003c00000 */
[----:B------:R-:W-:Y:S02]  /*2300*/  IADD3 R9, PT, PT, -R10, RZ, RZ ;  /* 0x000000ff0a097210 */ /* 0x000fe40007ffe1ff */
[----:B------:R-:W-:-:S03]  /*2310*/  MOV R33, R11 ;  /* 0x0000000b00217202 */ /* 0x000fc60000000f00 */
[----:B------:R-:W-:Y:S01]  /*2320*/  IMAD R9, R32, R9, R2 ;  /* 0x0000000920097224 */ /* 0x000fe200078e0202 */
[----:B------:R-:W-:-:S07]  /*2330*/  MOV R32, R10 ;  /* 0x0000000a00207202 */ /* 0x000fce0000000f00 */
.L_x_94:
        /* <DEDUP_REMOVED lines=59> */
.L_x_96:
[----:B------:R-:W-:Y:S01]  /*26f0*/  IMAD.MOV.U32 R22, RZ, RZ, R32 ;  /* 0x000000ffff167224 */ /* 0x000fe200078e0020 */
[----:B------:R-:W-:Y:S01]  /*2700*/  MOV R17, R33 ;  /* 0x0000002100117202 */ /* 0x000fe20000000f00 */
[----:B------:R-:W-:Y:S01]  /*2710*/  IMAD.MOV.U32 R18, RZ, RZ, R28 ;  /* 0x000000ffff127224 */ /* 0x000fe200078e001c */
[----:B------:R-:W-:Y:S02]  /*2720*/  MOV R14, 0x2740 ;  /* 0x00002740000e7802 */ /* 0x000fe40000000f00 */
[----:B------:R-:W-:Y:S05]  /*2730*/  CALL.REL.NOINC `($__internal_2_$__cuda_sm20_div_s64) ;  /* 0x0000001c00107944 */ /* 0x000fea0003c00000 */
[----:B------:R-:W-:-:S05]  /*2740*/  IADD3 R29, PT, PT, -R10, RZ, RZ ;  /* 0x000000ff0a1d7210 */ /* 0x000fca0007ffe1ff */
[----:B------:R-:W-:Y:S02]  /*2750*/  IMAD R29, R29, R28, R32 ;  /* 0x0000001c1d1d7224 */ /* 0x000fe400078e0220 */
.L_x_97:
[----:B------:R-:W-:Y:S05]  /*2760*/  BSYNC.RECONVERGENT B0 ;  /* 0x0000000000007941 */ /* 0x000fea0003800200 */
.L_x_95:
        /* <DEDUP_REMOVED lines=160> */
.L_x_92:
[----:B------:R-:W0:Y:S01]  /*3170*/  LDC.64 R2, c[0x0][0x420] ;  /* 0x00010800ff027b82 */ /* 0x000e220000000a00 */
[----:B------:R-:W-:-:S05]  /*3180*/  IADD3 R0, PT, PT, R21, UR13, RZ ;  /* 0x0000000d15007c10 */ /* 0x000fca000fffe0ff */
[----:B0-----:R-:W-:-:S05]  /*3190*/  IMAD.WIDE.U32 R2, R0, 0x4, R2 ;  /* 0x0000000400027825 */ /* 0x001fca00078e0002 */
[----:B------:R1:W-:Y:S02]  /*31a0*/  STG.E desc[UR10][R2.64], R23 ;  /* 0x0000001702007986 */ /* 0x0003e4000c10190a */
.L_x_91:
[----:B------:R-:W-:Y:S05]  /*31b0*/  BSYNC.RECONVERGENT B1 ;  /* 0x0000000000017941 */ /* 0x000fea0003800200 */
.L_x_90:
[----:B------:R-:W2:Y:S01]  /*31c0*/  LDCU UR6, c[0x0][0x534] ;  /* 0x0000a680ff0677ac */ /* 0x000ea20008000800 */
[----:B------:R-:W3:Y:S01]  /*31d0*/  LDC R8, c[0x0][0x44c] ;  /* 0x00011300ff087b82 */ /* 0x000ee20000000800 */
[----:B01----:R-:W-:Y:S01]  /*31e0*/  IMAD.SHL.U32 R2, R19, 0x8, RZ ;  /* 0x0000000813027824 */ /* 0x003fe200078e00ff */
[----:B------:R-:W-:Y:S04]  /*31f0*/  BSSY.RECONVERGENT B0, `(.L_x_98) ;  /* 0x000000e000007945 */ /* 0x000fe80003800200 */
[----:B------:R-:W-:Y:S02]  /*3200*/  LOP3.LUT R2, R2, 0x1f00, RZ, 0xc0, !PT ;  /* 0x00001f0002027812 */ /* 0x000fe400078ec0ff */
[----:B--2---:R-:W-:-:S04]  /*3210*/  ISETP.GE.AND P0, PT, R25, UR6, PT ;  /* 0x0000000619007c0c */ /* 0x004fc8000bf06270 */
[----:B------:R-:W-:-:S13]  /*3220*/  ISETP.GT.U32.OR P0, PT, R19, 0x7f, P0 ;  /* 0x0000007f1300780c */ /* 0x000fda0000704470 */
[----:B------:R-:W-:Y:S05]  /*3230*/  @P0 BRA `(.L_x_99) ;  /* 0x0000000000240947 */ /* 0x000fea0003800000 */
[----:B------:R-:W0:Y:S01]  /*3240*/  S2R R0, SR_CgaCtaId ;  /* 0x0000000000007919 */ /* 0x000e220000008800 */
[----:B------:R-:W-:Y:S01]  /*3250*/  FADD.FTZ R4, -R23, R24 ;  /* 0x0000001817047221 */ /* 0x000fe20000010100 */
[----:B------:R-:W-:-:S03]  /*3260*/  MOV R3, 0x400 ;  /* 0x0000040000037802 */ /* 0x000fc60000000f00 */
[----:B------:R-:W-:-:S06]  /*3270*/  FMUL.FTZ R4, R4, 1.4426950216293334961 ;  /* 0x3fb8aa3b04047820 */ /* 0x000fcc0000410000 */
[----:B------:R-:W1:Y:S01]  /*3280*/  MUFU.EX2 R4, R4 ;  /* 0x0000000400047308 */ /* 0x000e620000000800 */
[----:B0-----:R-:W-:-:S05]  /*3290*/  LEA R0, R0, R3, 0x18 ;  /* 0x0000000300007211 */ /* 0x001fca00078ec0ff */
[----:B------:R-:W-:-:S05]  /*32a0*/  IMAD R0, R25, 0x14, R0 ;  /* 0x0000001419007824 */ /* 0x000fca00078e0200 */
[----:B------:R-:W-:-:S05]  /*32b0*/  LEA R3, R21, R0, 0x2 ;  /* 0x0000000015037211 */ /* 0x000fca00078e10ff */
[----:B-1----:R0:W-:Y:S02]  /*32c0*/  STS [R3], R4 ;  /* 0x0000000403007388 */ /* 0x0021e40000000800 */
.L_x_99:
[----:B------:R-:W-:Y:S05]  /*32d0*/  BSYNC.RECONVERGENT B0 ;  /* 0x0000000000007941 */ /* 0x000fea0003800200 */
.L_x_98:
[----:B------:R-:W-:Y:S01]  /*32e0*/  BAR.SYNC.DEFER_BLOCKING 0x0 ;  /* 0x0000000000007b1d */ /* 0x000fe20000010000 */
[----:B------:R-:W-:Y:S01]  /*32f0*/  UISETP.GE.AND UP0, UPT, UR6, 0x1, UPT ;  /* 0x000000010600788c */ /* 0x000fe2000bf06270 */
[----:B------:R-:W-:Y:S01]  /*3300*/  IMAD R24, R25, 0x4, R2 ;  /* 0x0000000419187824 */ /* 0x000fe200078e0202 */
[----:B0-----:R-:W-:Y:S01]  /*3310*/  CS2R R2, SRZ ;  /* 0x0000000000027805 */ /* 0x001fe2000001ff00 */
[----:B------:R-:W-:Y:S01]  /*3320*/  IMAD.SHL.U32 R20, R19, 0x4, RZ ;  /* 0x0000000413147824 */ /* 0x000fe200078e00ff */
[----:B------:R-:W-:Y:S01]  /*3330*/  CS2R R4, SRZ ;  /* 0x0000000000047805 */ /* 0x000fe2000001ff00 */
[----:B---3--:R-:W-:Y:S01]  /*3340*/  IMAD R25, R8, UR13, RZ ;  /* 0x0000000d08197c24 */ /* 0x008fe2000f8e02ff */
[----:B------:R-:W-:Y:S01]  /*3350*/  CS2R R6, SRZ ;  /* 0x0000000000067805 */ /* 0x000fe2000001ff00 */
[----:B------:R-:W-:Y:S01]  /*3360*/  IMAD.MOV.U32 R0, RZ, RZ, RZ ;  /* 0x000000ffff007224 */ /* 0x000fe200078e00ff */
[----:B------:R-:W-:Y:S01]  /*3370*/  LOP3.LUT R20, R20, 0x7c, RZ, 0xc0, !PT ;  /* 0x0000007c14147812 */ /* 0x000fe200078ec0ff */
[----:B------:R-:W-:Y:S01]  /*3380*/  IMAD.MOV.U32 R9, RZ, RZ, RZ ;  /* 0x000000ffff097224 */ /* 0x000fe200078e00ff */
[----:B------:R-:W-:-:S02]  /*3390*/  IADD3 R24, P0, PT, R25, R24, RZ ;  /* 0x0000001819187210 */ /* 0x000fc40007f1e0ff */
[----:B------:R-:W-:Y:S02]  /*33a0*/  LOP3.LUT R11, R20, 0x80, RZ, 0xfc, !PT ;  /* 0x00000080140b7812 */ /* 0x000fe400078efcff */
        /* <DEDUP_REMOVED lines=17> */
[----:B------:R-:W-:Y:S01]  /*34c0*/  UMOV UR7, 0x400 ;  /* 0x0000040000077882 */ /* 0x000fe20000000000 */
[----:B------:R-:W-:Y:S01]  /*34d0*/  ULOP3.LUT UR12, UR6, 0x7ffffffc, URZ, 0xc0, !UPT ;  /* 0x7ffffffc060c7892 */ /* 0x000fe2000f8ec0ff */
[----:B------:R-:W-:Y:S01]  /*34e0*/  ISETP.GE.AND P3, PT, R21, UR4, PT ;  /* 0x0000000415007c0c */ /* 0x000fe2000bf66270 */
[----:B------:R-:W-:Y:S01]  /*34f0*/  IMAD.MOV.U32 R0, RZ, RZ, RZ ;  /* 0x000000ffff007224 */ /* 0x000fe200078e00ff */
        /* <DEDUP_REMOVED lines=10> */
.L_x_110:
        /* <DEDUP_REMOVED lines=11> */
.L_x_103:
[----:B------:R-:W-:Y:S05]  /*3650*/  BSYNC.RECONVERGENT B0 ;  /* 0x0000000000007941 */ /* 0x000fea0003800200 */
.L_x_102:
        /* <DEDUP_REMOVED lines=20> */
.L_x_105:
[----:B------:R-:W-:Y:S05]  /*37a0*/  BSYNC.RECONVERGENT B0 ;  /* 0x0000000000007941 */ /* 0x000fea0003800200 */
.L_x_104:
        /* <DEDUP_REMOVED lines=21> */
.L_x_107:
[----:B------:R-:W-:Y:S05]  /*3900*/  BSYNC.RECONVERGENT B0 ;  /* 0x0000000000007941 */ /* 0x000fea0003800200 */
.L_x_106:
        /* <DEDUP_REMOVED lines=20> */
.L_x_109:
[----:B------:R-:W-:Y:S05]  /*3a50*/  BSYNC.RECONVERGENT B0 ;  /* 0x0000000000007941 */ /* 0x000fea0003800200 */
.L_x_108:
        /* <DEDUP_REMOVED lines=15> */
.L_x_101:
        /* <DEDUP_REMOVED lines=9> */
[----:B---34-:R-:W-:Y:S01]  /*3be0*/  IMAD.WIDE R26, R23, 0x4, RZ ;  /* 0x00000004171a7825 */ /* 0x018fe200078e02ff */
[----:B------:R-:W-:Y:S01]  /*3bf0*/  IADD3.X R25, PT, PT, RZ, R25, RZ, P0, !PT ;  /* 0x00000019ff197210 */ /* 0x000fe200007fe4ff */
[----:B------:R-:W1:Y:S01]  /*3c00*/  LDCU UR5, c[0x0][0x440] ;  /* 0x00008800ff0577ac */ /* 0x000e620008000800 */
[----:B------:R-:W-:Y:S02]  /*3c10*/  UIADD3 UR12, UPT, UPT, -UR12, URZ, URZ ;  /* 0x000000ff0c0c7290 */ /* 0x000fe4000fffe1ff */
[----:B0-----:R-:W-:-:S06]  /*3c20*/  ULEA UR7, UR7, UR9, 0x18 ;  /* 0x0000000907077291 */ /* 0x001fcc000f8ec0ff */
[----:B-1----:R-:W-:-:S07]  /*3c30*/  LEA R10, R22, UR7, 0x2 ;  /* 0x00000007160a7c11 */ /* 0x002fce000f8e10ff */
.L_x_113:
        /* <DEDUP_REMOVED lines=16> */
.L_x_112:
[----:B------:R-:W-:Y:S05]  /*3d40*/  BSYNC.RECONVERGENT B0 ;  /* 0x0000000000007941 */ /* 0x000fea0003800200 */
.L_x_111:
        /* <DEDUP_REMOVED lines=12> */
.L_x_100:
        /* <DEDUP_REMOVED lines=11> */
[----:B------:R-:W-:Y:S01]  /*3ec0*/  IADD3 R10, PT, PT, RZ, -R10, RZ ;  /* 0x8000000aff0a7210 */ /* 0x000fe20007ffe0ff */
[----:B------:R-:W3:Y:S01]  /*3ed0*/  LDCU UR9, c[0x0][0x440] ;  /* 0x00008800ff0977ac */ /* 0x000ee20008000800 */
        /* <DEDUP_REMOVED lines=52> */
[-C--:B------:R-:W-:Y:S02]  /*4220*/  @!P0 LOP3.LUT R10, RZ, R13.reuse, RZ, 0x33, !PT ;  /* 0x0000000dff0a8212 */ /* 0x080fe400078e33ff */
[----:B---3--:R-:W-:Y:S02]  /*4230*/  ISETP.GE.AND P1, PT, R20, UR9, PT ;  /* 0x0000000914007c0c */ /* 0x008fe4000bf26270 */
[----:B------:R-:W-:Y:S01]  /*4240*/  SHF.R.S32.HI R12, RZ, 0x1f, R10 ;  /* 0x0000001fff0c7819 */ /* 0x000fe2000001140a */
[C---:B------:R-:W-:Y:S02]  /*4250*/  IMAD R14, R10.reuse, R13, R14 ;  /* 0x0000000d0a0e7224 */ /* 0x040fe400078e020e */
[----:B--2---:R-:W-:-:S03]  /*4260*/  IMAD.WIDE.U32 R16, R10, UR12, R16 ;  /* 0x0000000c0a107c25 */ /* 0x004fc6000f8e0010 */
[----:B------:R-:W-:Y:S01]  /*4270*/  IADD3 R14, PT, PT, R21, -R14, RZ ;  /* 0x8000000e150e7210 */ /* 0x000fe20007ffe0ff */
[----:B------:R-:W-:-:S03]  /*4280*/  IMAD R15, R12, UR12, RZ ;  /* 0x0000000c0c0f7c24 */ /* 0x000fc6000f8e02ff */
[----:B------:R-:W-:Y:S01]  /*4290*/  SHF.R.S32.HI R8, RZ, 0x1f, R14 ;  /* 0x0000001fff087819 */ /* 0x000fe2000001140e */
[----:B------:R-:W-:-:S04]  /*42a0*/  IMAD R15, R10, UR13, R15 ;  /* 0x0000000d0a0f7c24 */ /* 0x000fc8000f8e020f */
[----:B------:R-:W-:Y:S02]  /*42b0*/  IMAD.IADD R17, R17, 0x1, R15 ;  /* 0x0000000111117824 */ /* 0x000fe400078e020f */
[----:B------:R-:W-:Y:S02]  /*42c0*/  IMAD R13, R8, UR6, RZ ;  /* 0x00000006080d7c24 */ /* 0x000fe4000f8e02ff */
[----:B------:R-:W-:-:S04]  /*42d0*/  IMAD.WIDE.U32 R16, R14, UR6, R16 ;  /* 0x000000060e107c25 */ /* 0x000fc8000f8e0010 */
[----:B------:R-:W-:Y:S01]  /*42e0*/  IMAD R13, R14, UR7, R13 ;  /* 0x000000070e0d7c24 */ /* 0x000fe2000f8e020d */
[----:B------:R-:W-:-:S04]  /*42f0*/  IADD3 R8, P0, PT, R20, R16, RZ ;  /* 0x0000001014087210 */ /* 0x000fc80007f1e0ff */
        /* <DEDUP_REMOVED lines=8> */
        .weak           $__internal_2_$__cuda_sm20_div_s64
        .type           $__internal_2_$__cuda_sm20_div_s64,@function
        .size           $__internal_2_$__cuda_sm20_div_s64,(.L_x_4034 - $__internal_2_$__cuda_sm20_div_s64)
$__internal_2_$__cuda_sm20_div_s64:
        /* <DEDUP_REMOVED lines=83> */
[----:B------:R-:W-:Y:S06]  /*48b0*/  RET.REL.NODEC R12 `(_ZN5flash32flash_fwd_splitkv_combine_kernelI23Flash_fwd_kernel_traitsILi256ELi64ELi64ELi4ELb0ELb0EN7cutlass10bfloat16_tE19Flash_kernel_traitsILi256ELi64ELi64ELi4ES3_EELi4ELi5ELb0EEEvNS_16Flash_fwd_paramsE) ;  /* 0xffffffb40cd07950 */ /* 0x000fec0003c3ffff */
.L_x_114:
        /* <DEDUP_REMOVED lines=12> */
.L_x_4034:


//--------------------- .text._ZN5flash32flash_fwd_splitkv_combine_kernelI23Flash_fwd_kernel_traitsILi256ELi64ELi64ELi4ELb0ELb0EN7cutlass10bfloat16_tE19Flash_kernel_traitsILi256ELi64ELi64ELi4ES3_EELi4ELi4ELb0EEEvNS_16Flash_fwd_paramsE --------------------------
	.section	.text._ZN5flash32flash_fwd_splitkv_combine_kernelI23Flash_fwd_kernel_traitsILi256ELi64ELi64ELi4ELb0ELb0EN7cutlass10bfloat16_tE19Flash_kernel_traitsILi256ELi64ELi64ELi4ES3_EELi4ELi4ELb0EEEvNS_16Flash_fwd_paramsE,"ax",@progbits
	.align	128
        .global         _ZN5flash32flash_fwd_splitkv_combine_kernelI23Flash_fwd_kernel_traitsILi256ELi64ELi64ELi4ELb0ELb0EN7cutlass10bfloat16_tE19Flash_kernel_traitsILi256ELi64ELi64ELi4ES3_EELi4ELi4ELb0EEEvNS_16Flash_fwd_paramsE
        .type           _ZN5flash32flash_fwd_splitkv_combine_kernelI23Flash_fwd_kernel_traitsILi256ELi64ELi64ELi4ELb0ELb0EN7cutlass10bfloat16_tE19Flash_kernel_traitsILi256ELi64ELi64ELi4ES3_EELi4ELi4ELb0EEEvNS_16Flash_fwd_paramsE,@function
        .size           _ZN5flash32flash_fwd_splitkv_combine_kernelI23Flash_fwd_kernel_traitsILi256ELi64ELi64ELi4ELb0ELb0EN7cutlass10bfloat16_tE19Flash_kernel_traitsILi256ELi64ELi64ELi4ES3_EELi4ELi4ELb0EEEvNS_16Flash_fwd_paramsE,(.L_x_4035 - _ZN5flash32flash_fwd_splitkv_combine_kernelI23Flash_fwd_kernel_traitsILi256ELi64ELi64ELi4ELb0ELb0EN7cutlass10bfloat16_tE19Flash_kernel_traitsILi256ELi64ELi64ELi4ES3_EELi4ELi4ELb0EEEvNS_16Flash_fwd_paramsE)
        .other          _ZN5flash32flash_fwd_splitkv_combine_kernelI23Flash_fwd_kernel_traitsILi256ELi64ELi64ELi4ELb0ELb0EN7cutlass10bfloat16_tE19Flash_kernel_traitsILi256ELi64ELi64ELi4ES3_EELi4ELi4ELb0EEEvNS_16Flash_fwd_paramsE,@"STO_CUDA_ENTRY STV_DEFAULT"
_ZN5flash32flash_fwd_splitkv_combine_kernelI23Flash_fwd_kernel_traitsILi256ELi64ELi64ELi4ELb0ELb0EN7cutlass10bfloat16_tE19Flash_kernel_traitsILi256ELi64ELi64ELi4ES3_EELi4ELi4ELb0EEEvNS_16Flash_fwd_paramsE:
.text._ZN5flash32flash_fwd_splitkv_combine_kernelI23Flash_fwd_kernel_traitsILi256ELi64ELi64ELi4ELb0ELb0EN7cutlass10bfloat16_tE19Flash_kernel_traitsILi256ELi64ELi64ELi4ES3_EELi4ELi4ELb0EEEvNS_16Flash_fwd_paramsE:
        /* <DEDUP_REMOVED lines=38> */
.L_x_115:
[----:B------:R-:W-:Y:S01]  /*0260*/  IMAD.U32 R19, RZ, RZ, UR16 ;  /* 0x00000010ff137e24 */ /* 0x000fe2000f8e00ff */
[----:B------:R-:W-:Y:S01]  /*0270*/  MOV R17, UR14 ;  /* 0x0000000e00117c02 */ /* 0x000fe20008000f00 */
[----:B------:R-:W-:Y:S01]  /*0280*/  IMAD.U32 R18, RZ, RZ, UR17 ;  /* 0x00000011ff127e24 */ /* 0x000fe2000f8e00ff */
[----:B------:R-:W-:Y:S02]  /*0290*/  MOV R16, UR9 ;  /* 0x0000000900107c02 */ /* 0x000fe40008000f00 */
[----:B------:R-:W-:Y:S02]  /*02a0*/  MOV R15, 0x2c0 ;  /* 0x000002c0000f7802 */ /* 0x000fe40000000f00 */
[----:B------:R-:W-:Y:S05]  /*02b0*/  CALL.REL.NOINC `($__internal_3_$__cuda_sm20_div_s64) ;  /* 0x0000004000687944 */ /* 0x000fea0003c00000 */
[----:B------:R-:W-:-:S07]  /*02c0*/  MOV R11, R12 ;  /* 0x0000000c000b7202 */ /* 0x000fce0000000f00 */
.L_x_116:
        /* <DEDUP_REMOVED lines=30> */
.L_x_118:
[----:B------:R-:W-:Y:S01]  /*04b0*/  IMAD.MOV.U32 R19, RZ, RZ, R10 ;  /* 0x000000ffff137224 */ /* 0x000fe200078e000a */
[----:B------:R-:W-:Y:S01]  /*04c0*/  MOV R17, R3 ;  /* 0x0000000300117202 */ /* 0x000fe20000000f00 */
[----:B------:R-:W-:Y:S01]  /*04d0*/  IMAD.MOV.U32 R18, RZ, RZ, R11 ;  /* 0x000000ffff127224 */ /* 0x000fe200078e000b */
[----:B------:R-:W-:Y:S02]  /*04e0*/  MOV R16, R0 ;  /* 0x0000000000107202 */ /* 0x000fe40000000f00 */
[----:B------:R-:W-:Y:S02]  /*04f0*/  MOV R15, 0x510 ;  /* 0x00000510000f7802 */ /* 0x000fe40000000f00 */
[----:B------:R-:W-:Y:S05]  /*0500*/  CALL.REL.NOINC `($__internal_3_$__cuda_sm20_div_s64) ;  /* 0x0000003c00d47944 */ /* 0x000fea0003c00000 */
[----:B------:R-:W-:Y:S02]  /*0510*/  MOV R4, R10 ;  /* 0x0000000a00047202 */ /* 0x000fe40000000f00 */
[----:B------:R-:W-:Y:S02]  /*0520*/  MOV R5, R12 ;  /* 0x0000000c00057202 */ /* 0x000fe40000000f00 */
.L_x_119:
[----:B------:R-:W-:Y:S05]  /*0530*/  BSYNC.RECONVERGENT B0 ;  /* 0x0000000000007941 */ /* 0x000fea0003800200 */
.L_x_117:
        /* <DEDUP_REMOVED lines=57> */
.L_x_121:
[----:B------:R-:W-:Y:S01]  /*08d0*/  IMAD.MOV.U32 R19, RZ, RZ, R3 ;  /* 0x000000ffff137224 */ /* 0x000fe200078e0003 */
[----:B------:R-:W-:Y:S01]  /*08e0*/  MOV R17, R8 ;  /* 0x0000000800117202 */ /* 0x000fe20000000f00 */
[----:B------:R-:W-:Y:S01]  /*08f0*/  IMAD.MOV.U32 R18, RZ, RZ, R0 ;  /* 0x000000ffff127224 */ /* 0x000fe200078e0000 */
[----:B------:R-:W-:Y:S02]  /*0900*/  MOV R16, R2 ;  /* 0x0000000200107202 */ /* 0x000fe40000000f00 */
[----:B------:R-:W-:Y:S02]  /*0910*/  MOV R15, 0x930 ;  /* 0x00000930000f7802 */ /* 0x000fe40000000f00 */
[----:B------:R-:W-:Y:S05]  /*0920*/  CALL.REL.NOINC `($__internal_3_$__cuda_sm20_div_s64) ;  /* 0x0000003800cc7944 */ /* 0x000fea0003c00000 */
[----:B------:R-:W-:Y:S02]  /*0930*/  MOV R11, R12 ;  /* 0x0000000c000b7202 */ /* 0x000fe40000000f00 */
.L_x_122:
[----:B------:R-:W-:Y:S05]  /*0940*/  BSYNC.RECONVERGENT B0 ;  /* 0x0000000000007941 */ /* 0x000fea0003800200 */
.L_x_120:
        /* <DEDUP_REMOVED lines=46> */
[----:B0-----:R-:W-:-:S03]  /*0c30*/  VIADD R0, R0, 0xffffffe ;  /* 0x0ffffffe00007836 */ /* 0x001fc60000000000 */
[----:B------:R-:W-:-:S03]  /*0c40*/  ULOP3.LUT UR22, UR6, UR11, URZ, 0x3c, !UPT ;  /* 0x0000000b06167292 */ /* 0x000fc6000f8e3cff */
[----:B------:R-:W0:Y:S03]  /*0c50*/  F2I.FTZ.U32.TRUNC.NTZ R0, R0 ;  /* 0x0000000000007305 */ /* 0x000e26000021f000 */
[----:B------:R-:W-:-:S05]  /*0c60*/  ISETP.LE.AND P0, PT, RZ, UR22, PT ;  /* 0x00000016ff007c0c */ /* 0x000fca000bf03270 */
[----:B-1----:R-:W1:Y:S01]  /*0c70*/  MUFU.RCP R3, R3 ;  /* 0x0000000300037308 */ /* 0x002e620000001000 */
[----:B0-----:R-:W-:Y:S02]  /*0c80*/  R2UR UR19, R0 ;  /* 0x00000000001372ca */ /* 0x001fe400000e0000 */
[----:B------:R-:W-:-:S05]  /*0c90*/  IABS R0, UR7 ;  /* 0x0000000700007c13 */ /* 0x000fca0008000000 */
[----:B------:R-:W-:Y:S02]  /*0ca0*/  IMAD.MOV R0, RZ, RZ, -R0 ;  /* 0x000000ffff007224 */ /* 0x000fe400078e0a00 */
[----:B-1----:R-:W-:-:S04]  /*0cb0*/  VIADD R3, R3, 0xffffffe ;  /* 0x0ffffffe03037836 */ /* 0x002fc80000000000 */
[----:B------:R-:W-:Y:S01]  /*0cc0*/  UIADD3 UR12, UPT, UPT, URZ, -UR19, URZ ;  /* 0x80000013ff0c7290 */ /* 0x000fe2000fffe0ff */
[----:B------:R0:W1:Y:S03]  /*0cd0*/  F2I.FTZ.U32.TRUNC.NTZ R7, R3 ;  /* 0x0000000300077305 */ /* 0x000066000021f000 */
[----:B------:R-:W-:-:S04]  /*0ce0*/  UIMAD UR12, UR12, UR20, URZ ;  /* 0x000000140c0c72a4 */ /* 0x000fc8000f8e02ff */
[----:B------:R-:W-:-:S07]  /*0cf0*/  UIMAD.WIDE.U32 UR18, UR19, UR12, UR18 ;  /* 0x0000000c131272a5 */ /* 0x000fce000f8e0012 */
[----:B------:R-:W2:Y:S01]  /*0d00*/  LDCU.U8 UR12, c[0x0][0x549] ;  /* 0x0000a920ff0c77ac */ /* 0x000ea20008000000 */
[----:B0-----:R-:W-:Y:S02]  /*0d10*/  IMAD.U32 R3, RZ, RZ, UR6 ;  /* 0x00000006ff037e24 */ /* 0x001fe4000f8e00ff */
[----:B-1----:R-:W-:Y:S01]  /*0d20*/  IMAD.MOV R6, RZ, RZ, -R7 ;  /* 0x000000ffff067224 */ /* 0x002fe200078e0a07 */
[----:B------:R-:W-:Y:S02]  /*0d30*/  ULOP3.LUT UR6, UR6, UR5, URZ, 0x3c, !UPT ;  /* 0x0000000506067292 */ /* 0x000fe4000f8e3cff */
[----:B------:R-:W-:-:S04]  /*0d40*/  IABS R3, R3 ;  /* 0x0000000300037213 */ /* 0x000fc80000000000 */
[----:B------:R-:W-:Y:S01]  /*0d50*/  R2UR UR21, R3 ;  /* 0x00000000031572ca */ /* 0x000fe200000e0000 */
[----:B------:R-:W-:Y:S02]  /*0d60*/  IMAD R3, R6, UR11, RZ ;  /* 0x0000000b06037c24 */ /* 0x000fe4000f8e02ff */
[----:B------:R-:W-:-:S04]  /*0d70*/  IMAD.MOV.U32 R6, RZ, RZ, RZ ;  /* 0x000000ffff067224 */ /* 0x000fc800078e00ff */
[----:B------:R-:W-:Y:S01]  /*0d80*/  IMAD.HI.U32 R3, R7, R3, R6 ;  /* 0x0000000307037227 */ /* 0x000fe200078e0006 */
[----:B--2---:R-:W-:-:S04]  /*0d90*/  UISETP.NE.AND UP0, UPT, UR12, URZ, UPT ;  /* 0x000000ff0c00728c */ /* 0x004fc8000bf05270 */
[----:B------:R-:W-:Y:S01]  /*0da0*/  USEL UR13, UR13, 0x1, !UP0 ;  /* 0x000000010d0d7887 */ /* 0x000fe2000c000000 */
[----:B------:R-:W-:Y:S01]  /*0db0*/  IMAD.HI.U32 R3, R3, UR21, RZ ;  /* 0x0000001503037c27 */ /* 0x000fe2000f8e00ff */
[----:B------:R-:W-:Y:S02]  /*0dc0*/  UIMAD.WIDE.U32 UR18, UR19, UR21, URZ ;  /* 0x00000015131272a5 */ /* 0x000fe4000f8e00ff */
[----:B------:R-:W-:Y:S01]  /*0dd0*/  UISETP.GE.AND UP0, UPT, UR6, URZ, UPT ;  /* 0x000000ff0600728c */ /* 0x000fe2000bf06270 */
[----:B------:R-:W-:Y:S01]  /*0de0*/  IMAD R0, R3, R0, UR21 ;  /* 0x0000001503007e24 */ /* 0x000fe2000f8e0200 */
[----:B------:R-:W-:-:S04]  /*0df0*/  UIADD3 UR18, UPT, UPT, -UR19, URZ, URZ ;  /* 0x000000ff13127290 */ /* 0x000fc8000fffe1ff */
[----:B------:R-:W-:Y:S01]  /*0e00*/  ISETP.LT.U32.AND P1, PT, R0, UR11, PT ;  /* 0x0000000b00007c0c */ /* 0x000fe2000bf21070 */
[----:B------:R-:W-:-:S04]  /*0e10*/  UIMAD UR18, UR20, UR18, UR21 ;  /* 0x00000012141272a4 */ /* 0x000fc8000f8e0215 */
[----:B------:R-:W-:-:S08]  /*0e20*/  UISETP.GT.U32.AND UP1, UPT, UR20, UR18, UPT ;  /* 0x000000121400728c */ /* 0x000fd0000bf24070 */
[----:B------:R-:W-:Y:S02]  /*0e30*/  @!P1 VIADD R0, R0, -UR11 ;  /* 0x8000000b00009c36 */ /* 0x000fe40008000000 */
[----:B------:R-:W-:Y:S01]  /*0e40*/  @!P1 VIADD R3, R3, 0x1 ;  /* 0x0000000103039836 */ /* 0x000fe20000000000 */
[----:B------:R-:W-:Y:S01]  /*0e50*/  ISETP.NE.AND P1, PT, RZ, UR7, PT ;  /* 0x00000007ff007c0c */ /* 0x000fe2000bf25270 */
[----:B------:R-:W-:Y:S01]  /*0e60*/  @!UP1 UIADD3 UR18, UPT, UPT, UR18, -UR20, URZ ;  /* 0x8000001412129290 */ /* 0x000fe2000fffe0ff */
[----:B------:R-:W-:Y:S01]  /*0e70*/  ISETP.GE.U32.AND P2, PT, R0, UR11, PT ;  /* 0x0000000b00007c0c */ /* 0x000fe2000bf46070 */
[----:B------:R-:W-:Y:S02]  /*0e80*/  @!UP1 UIADD3 UR19, UPT, UPT, UR19, 0x1, URZ ;  /* 0x0000000113139890 */ /* 0x000fe4000fffe0ff */
[----:B------:R-:W-:Y:S02]  /*0e90*/  UISETP.GE.U32.AND UP3, UPT, UR18, UR20, UPT ;  /* 0x000000141200728c */ /* 0x000fe4000bf66070 */
[----:B------:R-:W-:-:S02]  /*0ea0*/  UISETP.NE.AND UP1, UPT, UR10, URZ, UPT ;  /* 0x000000ff0a00728c */ /* 0x000fc4000bf25270 */
[----:B------:R-:W-:Y:S02]  /*0eb0*/  USHF.R.S32.HI UR10, URZ, 0x1f, UR7 ;  /* 0x0000001fff0a7899 */ /* 0x000fe40008011407 */
[----:B------:R-:W-:-:S04]  /*0ec0*/  USEL UR6, URZ, 0x1, !UP1 ;  /* 0x00000001ff067887 */ /* 0x000fc8000c800000 */
[----:B------:R-:W-:Y:S01]  /*0ed0*/  @P2 VIADD R3, R3, 0x1 ;  /* 0x0000000103032836 */ /* 0x000fe20000000000 */
[----:B------:R-:W-:Y:S02]  /*0ee0*/  @UP3 UIADD3 UR19, UPT, UPT, UR19, 0x1, URZ ;  /* 0x0000000113133890 */ /* 0x000fe4000fffe0ff */
[----:B------:R-:W-:Y:S01]  /*0ef0*/  ULOP3.LUT UR6, UR10, UR6, URZ, 0xfc, !UPT ;  /* 0x000000060a067292 */ /* 0x000fe2000f8efcff */
[----:B------:R-:W-:Y:S01]  /*0f00*/  IMAD.MOV.U32 R7, RZ, RZ, R3 ;  /* 0x000000ffff077224 */ /* 0x000fe200078e0003 */
[----:B------:R-:W-:Y:S02]  /*0f10*/  @!UP0 UIADD3 UR19, UPT, UPT, -UR19, URZ, URZ ;  /* 0x000000ff13138290 */ /* 0x000fe4000fffe1ff */
[----:B------:R-:W-:Y:S01]  /*0f20*/  @!UP2 ULOP3.LUT UR19, URZ, UR5, URZ, 0x33, !UPT ;  /* 0x00000005ff13a292 */ /* 0x000fe2000f8e33ff */
        /* <DEDUP_REMOVED lines=30> */
.L_x_124:
        /* <DEDUP_REMOVED lines=8> */
.L_x_125:
[----:B------:R-:W-:Y:S05]  /*1190*/  BSYNC.RECONVERGENT B0 ;  /* 0x0000000000007941 */ /* 0x000fea0003800200 */
.L_x_123:
        /* <DEDUP_REMOVED lines=18> */
[----:B------:R-:W-:-:S05]  /*12c0*/  IMAD R6, R10, R6, R9 ;  /* 0x000000060a067224 */ /* 0x000fca00078e0209 */
[----:B------:R-:W-:-:S13]  /*12d0*/  ISETP.GT.U32.AND P1, PT, R11, R6, PT ;  /* 0x000000060b00720c */ /* 0x000fda0003f24070 */
[----:B------:R-:W-:Y:S02]  /*12e0*/  @!P1 IMAD.IADD R6, R6, 0x1, -R11 ;  /* 0x0000000106069824 */ /* 0x000fe400078e0a0b */
[----:B------:R-:W-:Y:S01]  /*12f0*/  @!P1 VIADD R10, R10, 0x1 ;  /* 0x000000010a0a9836 */ /* 0x000fe20000000000 */
[----:B------:R-:W-:Y:S02]  /*1300*/  ISETP.NE.AND P1, PT, RZ, UR8, PT ;  /* 0x00000008ff007c0c */ /* 0x000fe4000bf25270 */
[-C--:B------:R-:W-:Y:S02]  /*1310*/  ISETP.GE.U32.AND P2, PT, R6, R11.reuse, PT ;  /* 0x0000000b0600720c */ /* 0x080fe40003f46070 */
[----:B------:R-:W-:-:S04]  /*1320*/  LOP3.LUT R6, R3, R11, RZ, 0x3c, !PT ;  /* 0x0000000b03067212 */ /* 0x000fc800078e3cff */
[----:B------:R-:W-:-:S07]  /*1330*/  ISETP.GE.AND P0, PT, R6, RZ, PT ;  /* 0x000000ff0600720c */ /* 0x000fce0003f06270 */
[----:B------:R-:W-:-:S04]  /*1340*/  @P2 VIADD R10, R10, 0x1 ;  /* 0x000000010a0a2836 */ /* 0x000fc80000000000 */
[----:B------:R-:W-:-:S04]  /*1350*/  IMAD.MOV.U32 R6, RZ, RZ, R10 ;  /* 0x000000ffff067224 */ /* 0x000fc800078e000a */
        /* <DEDUP_REMOVED lines=30> */
.L_x_127:
[----:B------:R-:W-:Y:S01]  /*1540*/  IMAD.MOV.U32 R19, RZ, RZ, R4 ;  /* 0x000000ffff137224 */ /* 0x000fe200078e0004 */
[----:B------:R-:W-:Y:S01]  /*1550*/  MOV R18, R5 ;  /* 0x0000000500127202 */ /* 0x000fe20000000f00 */
[----:B------:R-:W-:Y:S01]  /*1560*/  IMAD.MOV.U32 R17, RZ, RZ, R6 ;  /* 0x000000ffff117224 */ /* 0x000fe200078e0006 */
[----:B------:R-:W-:Y:S02]  /*1570*/  MOV R15, 0x1590 ;  /* 0x00001590000f7802 */ /* 0x000fe40000000f00 */
[----:B------:R-:W-:Y:S05]  /*1580*/  CALL.REL.NOINC `($__internal_3_$__cuda_sm20_div_s64) ;  /* 0x0000002c00b47944 */ /* 0x000fea0003c00000 */
[----:B------:R-:W-:Y:S02]  /*1590*/  MOV R26, R10 ;  /* 0x0000000a001a7202 */ /* 0x000fe40000000f00 */
[----:B------:R-:W-:Y:S02]  /*15a0*/  MOV R27, R12 ;  /* 0x0000000c001b7202 */ /* 0x000fe40000000f00 */
.L_x_128:
[----:B------:R-:W-:Y:S05]  /*15b0*/  BSYNC.RECONVERGENT B0 ;  /* 0x0000000000007941 */ /* 0x000fea0003800200 */
.L_x_126:
[----:B------:R-:W0:Y:S01]  /*15c0*/  LDCU UR5, c[0x0][0x434] ;  /* 0x00008680ff0577ac */ /* 0x000e220008000800 */
[----:B------:R-:W1:Y:S01]  /*15d0*/  S2R R20, SR_TID.X ;  /* 0x0000000000147919 */ /* 0x000e620000002100 */
[----:B------:R-:W-:Y:S01]  /*15e0*/  BSSY.RECONVERGENT B0, `(.L_x_129) ;  /* 0x0000046000007945 */ /* 0x000fe20003800200 */
[----:B------:R-:W-:Y:S01]  /*15f0*/  IMAD.MOV.U32 R12, RZ, RZ, -0x800000 ;  /* 0xff800000ff0c7424 */ /* 0x000fe200078e00ff */
[----:B------:R-:W2:Y:S01]  /*1600*/  LDCU UR18, c[0x0][0x534] ;  /* 0x0000a680ff1277ac */ /* 0x000ea20008000800 */
[----:B------:R-:W-:Y:S01]  /*1610*/  IMAD.MOV.U32 R23, RZ, RZ, -0x800000 ;  /* 0xff800000ff177424 */ /* 0x000fe200078e00ff */
[----:B------:R-:W3:Y:S01]  /*1620*/  LDCU UR12, c[0x0][0x430] ;  /* 0x00008600ff0c77ac */ /* 0x000ee20008000800 */
[----:B------:R-:W-:-:S04]  /*1630*/  USHF.R.S32.HI UR10, URZ, 0x1f, UR8 ;  /* 0x0000001fff0a7899 */ /* 0x000fc80008011408 */
[----:B------:R-:W-:Y:S01]  /*1640*/  ULOP3.LUT UR10, UR10, 0x1, URZ, 0xfc, !UPT ;  /* 0x000000010a0a7892 */ /* 0x000fe2000f8efcff */
[----:B0-----:R-:W-:-:S05]  /*1650*/  IMAD.U32 R9, RZ, RZ, UR5 ;  /* 0x00000005ff097e24 */ /* 0x001fca000f8e00ff */
[----:B------:R-:W-:Y:S01]  /*1660*/  IABS R9, R9 ;  /* 0x0000000900097213 */ /* 0x000fe20000000000 */
[----:B---3--:R-:W-:-:S03]  /*1670*/  UIMAD UR12, UR5, UR12, URZ ;  /* 0x0000000c050c72a4 */ /* 0x008fc6000f8e02ff */
[----:B------:R-:W0:Y:S01]  /*1680*/  I2F.RP R10, R9 ;  /* 0x00000009000a7306 */ /* 0x000e220000209400 */
[C---:B-1----:R-:W-:Y:S02]  /*1690*/  ISETP.GT.U32.AND P1, PT, R20.reuse, 0x3f, PT ;  /* 0x0000003f1400780c */ /* 0x042fe40003f24070 */
[----:B------:R-:W-:Y:S02]  /*16a0*/  SHF.R.U32.HI R14, RZ, 0x2, R20 ;  /* 0x00000002ff0e7819 */ /* 0x000fe40000011614 */
[----:B------:R-:W-:-:S03]  /*16b0*/  LOP3.LUT R24, R20, 0xf, RZ, 0xc0, !PT ;  /* 0x0000000f14187812 */ /* 0x000fc600078ec0ff */
[----:B0-----:R-:W0:Y:S02]  /*16c0*/  MUFU.RCP R10, R10 ;  /* 0x0000000a000a7308 */ /* 0x001e240000001000 */
[----:B0-----:R-:W-:-:S06]  /*16d0*/  VIADD R10, R10, 0xffffffe ;  /* 0x0ffffffe0a0a7836 */ /* 0x001fcc0000000000 */
[----:B------:R-:W0:Y:S02]  /*16e0*/  F2I.FTZ.U32.TRUNC.NTZ R11, R10 ;  /* 0x0000000a000b7305 */ /* 0x000e24000021f000 */
[--C-:B0-----:R-:W-:Y:S02]  /*16f0*/  IMAD.MOV R4, RZ, RZ, -R11.reuse ;  /* 0x000000ffff047224 */ /* 0x101fe400078e0a0b */
[----:B------:R-:W-:Y:S02]  /*1700*/  IMAD.MOV.U32 R10, RZ, RZ, RZ ;  /* 0x000000ffff0a7224 */ /* 0x000fe400078e00ff */
[----:B------:R-:W-:Y:S01]  /*1710*/  IMAD R5, R4, R9, RZ ;  /* 0x0000000904057224 */ /* 0x000fe200078e02ff */
[----:B------:R-:W-:Y:S02]  /*1720*/  IABS R4, R3 ;  /* 0x0000000300047213 */ /* 0x000fe40000000000 */
[----:B------:R-:W-:Y:S01]  /*1730*/  LOP3.LUT R3, R3, UR5, RZ, 0x3c, !PT ;  /* 0x0000000503037c12 */ /* 0x000fe2000f8e3cff */
[----:B------:R-:W-:-:S03]  /*1740*/  IMAD.HI.U32 R5, R11, R5, R10 ;  /* 0x000000050b057227 */ /* 0x000fc600078e000a */
[----:B------:R-:W-:Y:S02]  /*1750*/  ISETP.GE.AND P2, PT, R3, RZ, PT ;  /* 0x000000ff0300720c */ /* 0x000fe40003f46270 */
[----:B------:R-:W-:Y:S01]  /*1760*/  @!P1 MOV R3, 0x400 ;  /* 0x0000040000039802 */ /* 0x000fe20000000f00 */
[----:B------:R-:W-:Y:S02]  /*1770*/  IMAD.HI.U32 R15, R5, R4, RZ ;  /* 0x00000004050f7227 */ /* 0x000fe400078e00ff */
[----:B------:R-:W0:Y:S02]  /*1780*/  @!P1 S2R R5, SR_CgaCtaId ;  /* 0x0000000000059919 */ /* 0x000e240000008800 */
[----:B------:R-:W-:-:S04]  /*1790*/  IMAD.MOV R10, RZ, RZ, -R15 ;  /* 0x000000ffff0a7224 */ /* 0x000fc800078e0a0f */
[C---:B------:R-:W-:Y:S02]  /*17a0*/  IMAD R10, R9.reuse, R10, R4 ;  /* 0x0000000a090a7224 */ /* 0x040fe400078e0204 */
[----:B------:R-:W1:Y:S03]  /*17b0*/  @!P1 S2R R4, SR_CgaCtaId ;  /* 0x0000000000049919 */ /* 0x000e660000008800 */
[----:B------:R-:W-:-:S13]  /*17c0*/  ISETP.GT.U32.AND P0, PT, R9, R10, PT ;  /* 0x0000000a0900720c */ /* 0x000fda0003f04070 */
[-C--:B------:R-:W-:Y:S01]  /*17d0*/  @!P0 IADD3 R10, PT, PT, R10, -R9.reuse, RZ ;  /* 0x800000090a0a8210 */ /* 0x080fe20007ffe0ff */
[----:B------:R-:W-:Y:S01]  /*17e0*/  @!P0 VIADD R15, R15, 0x1 ;  /* 0x000000010f0f8836 */ /* 0x000fe20000000000 */
[----:B------:R-:W-:Y:S02]  /*17f0*/  ISETP.NE.AND P0, PT, RZ, UR5, PT ;  /* 0x00000005ff007c0c */ /* 0x000fe4000bf05270 */
[----:B------:R-:W-:Y:S02]  /*1800*/  ISETP.GE.U32.AND P3, PT, R10, R9, PT ;  /* 0x000000090a00720c */ /* 0x000fe40003f66070 */
[----:B------:R-:W-:Y:S02]  /*1810*/  @!P1 MOV R9, 0x400 ;  /* 0x0000040000099802 */ /* 0x000fe40000000f00 */
[----:B0-----:R-:W-:Y:S02]  /*1820*/  @!P1 LEA R3, R5, R3, 0x18 ;  /* 0x0000000305039211 */ /* 0x001fe400078ec0ff */
[----:B------:R-:W-:-:S03]  /*1830*/  @!P1 SHF.L.U32 R5, R20, 0x2, RZ ;  /* 0x0000000214059819 */ /* 0x000fc600000006ff */
[----:B------:R-:W-:Y:S01]  /*1840*/  @!P1 IMAD R3, R14, 0x14, R3 ;  /* 0x000000140e039824 */ /* 0x000fe200078e0203 */
[----:B------:R-:W-:Y:S02]  /*1850*/  @!P1 LOP3.LUT R5, R5, 0xc, RZ, 0xc0, !PT ;  /* 0x0000000c05059812 */ /* 0x000fe400078ec0ff */
[----:B-1----:R-:W-:Y:S01]  /*1860*/  @!P1 LEA R4, R4, R9, 0x18 ;  /* 0x0000000904049211 */ /* 0x002fe200078ec0ff */
[----:B------:R-:W-:Y:S01]  /*1870*/  @P3 VIADD R15, R15, 0x1 ;  /* 0x000000010f0f3836 */ /* 0x000fe20000000000 */
[----:B------:R-:W-:Y:S01]  /*1880*/  SHF.R.U32.HI R9, RZ, 0x4, R20 ;  /* 0x00000004ff097819 */ /* 0x000fe20000011614 */
[----:B------:R-:W-:Y:S02]  /*1890*/  @!P1 IMAD.IADD R5, R3, 0x1, R5 ;  /* 0x0000000103059824 */ /* 0x000fe400078e0205 */
[----:B------:R-:W-:Y:S01]  /*18a0*/  @!P2 IMAD.MOV R15, RZ, RZ, -R15 ;  /* 0x000000ffff0fa224 */ /* 0x000fe200078e0a0f */
[----:B------:R-:W-:Y:S01]  /*18b0*/  @!P0 LOP3.LUT R15, RZ, UR5, RZ, 0x33, !PT ;  /* 0x00000005ff0f8c12 */ /* 0x000fe2000f8e33ff */
[----:B------:R-:W-:Y:S01]  /*18c0*/  @!P1 IMAD R4, R24, 0x14, R4 ;  /* 0x0000001418049824 */ /* 0x000fe200078e0204 */
[----:B--2---:R-:W-:-:S03]  /*18d0*/  ISETP.GE.AND P0, PT, R14, UR18, PT ;  /* 0x000000120e007c0c */ /* 0x004fc6000bf06270 */
        /* <DEDUP_REMOVED lines=22> */
.L_x_130:
[----:B0-----:R-:W-:Y:S05]  /*1a40*/  BSYNC.RECONVERGENT B0 ;  /* 0x0000000000007941 */ /* 0x001fea0003800200 */
.L_x_129:
[----:B-----5:R0:W-:Y:S01]  /*1a50*/  @!P1 STS [R5], R12 ;  /* 0x0000000c05009388 */ /* 0x0201e20000000800 */
[----:B------:R-:W0:Y:S01]  /*1a60*/  LDC R14, c[0x0][0x3e0] ;  /* 0x0000f800ff0e7b82 */ /* 0x000e220000000800 */
[----:B------:R-:W-:-:S07]  /*1a70*/  HFMA2 R32, -RZ, RZ, 0, 0 ;  /* 0x00000000ff207431 */ /* 0x000fce00000001ff */
[----:B------:R-:W-:Y:S01]  /*1a80*/  BAR.SYNC.DEFER_BLOCKING 0x0 ;  /* 0x0000000000007b1d */ /* 0x000fe20000010000 */
[----:B------:R-:W-:Y:S01]  /*1a90*/  ISETP.NE.AND P5, PT, R10, RZ, PT ;  /* 0x000000ff0a00720c */ /* 0x000fe20003fa5270 */
[----:B------:R-:W-:-:S04]  /*1aa0*/  IMAD.MOV.U32 R22, RZ, RZ, 0x7f800000 ;  /* 0x7f800000ff167424 */ /* 0x000fc800078e00ff */
[----:B------:R-:W-:Y:S01]  /*1ab0*/  BSSY.RECONVERGENT B1, `(.L_x_131) ;  /* 0x000017b000017945 */ /* 0x000fe20003800200 */
[----:B0-----:R-:W-:Y:S01]  /*1ac0*/  IABS R12, R14 ;  /* 0x0000000e000c7213 */ /* 0x001fe20000000000 */
[----:B------:R-:W0:Y:S01]  /*1ad0*/  I2F.RP R5, R16 ;  /* 0x0000001000057306 */ /* 0x000e220000209400 */
[----:B------:R-:W2:Y:S07]  /*1ae0*/  @!P1 LDS R23, [R4] ;  /* 0x0000000004179984 */ /* 0x000eae0000000800 */
[----:B-1----:R-:W1:Y:S08]  /*1af0*/  I2F.RP R28, R12 ;  /* 0x0000000c001c7306 */ /* 0x002e700000209400 */
[----:B0-----:R-:W0:Y:S08]  /*1b00*/  MUFU.RCP R5, R5 ;  /* 0x0000000500057308 */ /* 0x001e300000001000 */
[----:B-1----:R-:W1:Y:S01]  /*1b10*/  MUFU.RCP R28, R28 ;  /* 0x0000001c001c7308 */ /* 0x002e620000001000 */
[----:B0-----:R-:W-:-:S07]  /*1b20*/  VIADD R5, R5, 0xffffffe ;  /* 0x0ffffffe05057836 */ /* 0x001fce0000000000 */
[----:B------:R-:W0:Y:S01]  /*1b30*/  F2I.FTZ.U32.TRUNC.NTZ R33, R5 ;  /* 0x0000000500217305 */ /* 0x000e22000021f000 */
[----:B-1----:R-:W-:Y:S01]  /*1b40*/  VIADD R28, R28, 0xffffffe ;  /* 0x0ffffffe1c1c7836 */ /* 0x002fe20000000000 */
[----:B--2---:R-:W1:Y:S06]  /*1b50*/  SHFL.BFLY PT, R4, R23, 0x8, 0x1f ;  /* 0x0d001f0017047f89 */ /* 0x004e6c00000e0000 */
[----:B------:R2:W-:Y:S01]  /*1b60*/  F2I.FTZ.U32.TRUNC.NTZ R29, R28 ;  /* 0x0000001c001d7305 */ /* 0x0005e2000021f000 */
[----:B0-----:R-:W-:Y:S01]  /*1b70*/  IMAD.MOV R19, RZ, RZ, -R33 ;  /* 0x000000ffff137224 */ /* 0x001fe200078e0a21 */
[----:B------:R-:W-:-:S03]  /*1b80*/  IABS R5, R13 ;  /* 0x0000000d00057213 */ /* 0x000fc60000000000 */
[----:B------:R-:W-:Y:S02]  /*1b90*/  IMAD R19, R19, R16, RZ ;  /* 0x0000001013137224 */ /* 0x000fe400078e02ff */
[----:B--2---:R-:W-:Y:S02]  /*1ba0*/  IMAD.MOV.U32 R28, RZ, RZ, RZ ;  /* 0x000000ffff1c7224 */ /* 0x004fe400078e00ff */
[----:B------:R-:W-:Y:S01]  /*1bb0*/  IMAD.HI.U32 R19, R33, R19, R32 ;  /* 0x0000001321137227 */ /* 0x000fe200078e0020 */
[----:B-1----:R-:W-:-:S05]  /*1bc0*/  FMNMX.FTZ R4, R4, R23, !PT ;  /* 0x0000001704047209 */ /* 0x002fca0007810000 */
[----:B------:R-:W-:Y:S01]  /*1bd0*/  IMAD.HI.U32 R19, R19, R5, RZ ;  /* 0x0000000513137227 */ /* 0x000fe200078e00ff */
[----:B------:R-:W0:Y:S02]  /*1be0*/  SHFL.BFLY PT, R3, R4, 0x4, 0x1f ;  /* 0x0c801f0004037f89 */ /* 0x000e2400000e0000 */
[----:B0-----:R-:W-:-:S05]  /*1bf0*/  FMNMX.FTZ R3, R4, R3, !PT ;  /* 0x0000000304037209 */ /* 0x001fca0007810000 */
[----:B------:R-:W0:Y:S02]  /*1c00*/  SHFL.BFLY PT, R4, R3, 0x2, 0x1f ;  /* 0x0c401f0003047f89 */ /* 0x000e2400000e0000 */
[----:B0-----:R-:W-:-:S05]  /*1c10*/  FMNMX.FTZ R4, R3, R4, !PT ;  /* 0x0000000403047209 */ /* 0x001fca0007810000 */
[----:B------:R-:W0:Y:S02]  /*1c20*/  SHFL.BFLY PT, R3, R4, 0x1, 0x1f ;  /* 0x0c201f0004037f89 */ /* 0x000e2400000e0000 */
[----:B0-----:R-:W-:-:S04]  /*1c30*/  FMNMX.FTZ R3, R4, R3, !PT ;  /* 0x0000000304037209 */ /* 0x001fc80007810000 */
        /* <DEDUP_REMOVED lines=12> */
[----:B0-----:R-:W-:Y:S01]  /*1d00*/  FADD.FTZ R18, R3, R18 ;  /* 0x0000001203127221 */ /* 0x001fe20000010000 */
[----:B------:R-:W-:-:S04]  /*1d10*/  IABS R3, R10 ;  /* 0x0000000a00037213 */ /* 0x000fc80000000000 */
[----:B------:R-:W0:Y:S01]  /*1d20*/  SHFL.BFLY PT, R17, R18, 0x2, 0x1f ;  /* 0x0c401f0012117f89 */ /* 0x000e2200000e0000 */
[----:B------:R-:W-:-:S04]  /*1d30*/  IMAD.MOV R3, RZ, RZ, -R3 ;  /* 0x000000ffff037224 */ /* 0x000fc800078e0a03 */
[----:B------:R-:W-:-:S05]  /*1d40*/  IMAD R3, R19, R3, R5 ;  /* 0x0000000313037224 */ /* 0x000fca00078e0205 */
[----:B------:R-:W-:-:S13]  /*1d50*/  ISETP.GT.U32.AND P2, PT, R16, R3, PT ;  /* 0x000000031000720c */ /* 0x000fda0003f44070 */
[-C--:B------:R-:W-:Y:S01]  /*1d60*/  @!P2 IADD3 R3, PT, PT, R3, -R16.reuse, RZ ;  /* 0x800000100303a210 */ /* 0x080fe20007ffe0ff */
[----:B0-----:R-:W-:Y:S01]  /*1d70*/  FADD.FTZ R21, R18, R17 ;  /* 0x0000001112157221 */ /* 0x001fe20000010000 */
[----:B------:R-:W-:Y:S02]  /*1d80*/  IMAD.MOV R17, RZ, RZ, -R11 ;  /* 0x000000ffff117224 */ /* 0x000fe400078e0a0b */
[-C--:B------:R-:W-:Y:S01]  /*1d90*/  ISETP.GE.U32.AND P1, PT, R3, R16.reuse, PT ;  /* 0x000000100300720c */ /* 0x080fe20003f26070 */
[----:B------:R-:W-:Y:S01]  /*1da0*/  @!P2 VIADD R19, R19, 0x1 ;  /* 0x000000011313a836 */ /* 0x000fe20000000000 */
[----:B------:R-:W0:Y:S01]  /*1db0*/  SHFL.BFLY PT, R18, R21, 0x1, 0x1f ;  /* 0x0c201f0015127f89 */ /* 0x000e2200000e0000 */
[----:B------:R-:W-:Y:S01]  /*1dc0*/  IMAD R5, R12, R17, R5 ;  /* 0x000000110c057224 */ /* 0x000fe200078e0205 */
[C---:B------:R-:W-:Y:S02]  /*1dd0*/  LOP3.LUT R3, R13.reuse, R16, RZ, 0x3c, !PT ;  /* 0x000000100d037212 */ /* 0x040fe400078e3cff */
[----:B------:R-:W-:-:S02]  /*1de0*/  LOP3.LUT R13, R13, R14, RZ, 0x3c, !PT ;  /* 0x0000000e0d0d7212 */ /* 0x000fc400078e3cff */
[----:B------:R-:W-:Y:S02]  /*1df0*/  ISETP.GT.U32.AND P0, PT, R12, R5, PT ;  /* 0x000000050c00720c */ /* 0x000fe40003f04070 */
[----:B------:R-:W-:Y:S02]  /*1e00*/  ISETP.GE.AND P2, PT, R13, RZ, PT ;  /* 0x000000ff0d00720c */ /* 0x000fe40003f46270 */
[----:B------:R-:W-:Y:S01]  /*1e10*/  ISETP.GE.AND P3, PT, R3, RZ, PT ;  /* 0x000000ff0300720c */ /* 0x000fe20003f66270 */
[----:B------:R-:W-:Y:S01]  /*1e20*/  @P1 VIADD R19, R19, 0x1 ;  /* 0x0000000113131836 */ /* 0x000fe20000000000 */
[----:B------:R-:W-:-:S07]  /*1e30*/  SHF.R.S32.HI R13, RZ, 0x1f, R10 ;  /* 0x0000001fff0d7819 */ /* 0x000fce000001140a */
[----:B------:R-:W-:Y:S02]  /*1e40*/  @!P0 IMAD.IADD R5, R5, 0x1, -R12 ;  /* 0x0000000105058824 */ /* 0x000fe400078e0a0c */
[----:B------:R-:W-:Y:S01]  /*1e50*/  @!P0 VIADD R11, R11, 0x1 ;  /* 0x000000010b0b8836 */ /* 0x000fe20000000000 */
[----:B------:R-:W-:Y:S02]  /*1e60*/  ISETP.NE.AND P0, PT, R14, RZ, PT ;  /* 0x000000ff0e00720c */ /* 0x000fe40003f05270 */
[----:B------:R-:W-:Y:S01]  /*1e70*/  ISETP.GE.U32.AND P4, PT, R5, R12, PT ;  /* 0x0000000c0500720c */ /* 0x000fe20003f86070 */
[----:B0-----:R-:W-:Y:S01]  /*1e80*/  FADD.FTZ R18, R21, R18 ;  /* 0x0000001215127221 */ /* 0x001fe20000010000 */
[----:B------:R-:W-:-:S04]  /*1e90*/  MOV R5, R19 ;  /* 0x0000001300057202 */ /* 0x000fc80000000f00 */
[----:B------:R-:W-:Y:S01]  /*1ea0*/  FSETP.NE.FTZ.AND P1, PT, R18, RZ, PT ;  /* 0x000000ff1200720b */ /* 0x000fe20003f35000 */
[----:B------:R-:W-:Y:S01]  /*1eb0*/  @!P3 IMAD.MOV R5, RZ, RZ, -R5 ;  /* 0x000000ffff05b224 */ /* 0x000fe200078e0a05 */
[----:B------:R-:W-:Y:S02]  /*1ec0*/  ISETP.NE.AND P3, PT, R15, RZ, PT ;  /* 0x000000ff0f00720c */ /* 0x000fe40003f65270 */
[----:B------:R-:W-:-:S03]  /*1ed0*/  @!P5 LOP3.LUT R5, RZ, R16, RZ, 0x33, !PT ;  /* 0x00000010ff05d212 */ /* 0x000fc600078e33ff */
[----:B------:R-:W-:Y:S01]  /*1ee0*/  @P4 VIADD R11, R11, 0x1 ;  /* 0x000000010b0b4836 */ /* 0x000fe20000000000 */
[----:B------:R-:W-:-:S04]  /*1ef0*/  SHF.R.S32.HI R12, RZ, 0x1f, R5 ;  /* 0x0000001fff0c7819 */ /* 0x000fc80000011405 */
[----:B------:R-:W-:Y:S01]  /*1f00*/  MOV R3, R11 ;  /* 0x0000000b00037202 */ /* 0x000fe20000000f00 */
[----:B------:R-:W0:Y:S01]  /*1f10*/  @P1 MUFU.LG2 R18, R18 ;  /* 0x0000001200121308 */ /* 0x000e220000000c00 */
[----:B------:R-:W-:-:S03]  /*1f20*/  SEL R11, RZ, 0x1, !P3 ;  /* 0x00000001ff0b7807 */ /* 0x000fc60005800000 */
[----:B------:R-:W-:Y:S01]  /*1f30*/  @!P2 IMAD.MOV R3, RZ, RZ, -R3 ;  /* 0x000000ffff03a224 */ /* 0x000fe200078e0a03 */
[----:B------:R-:W-:Y:S02]  /*1f40*/  @!P0 LOP3.LUT R3, RZ, R14, RZ, 0x33, !PT ;  /* 0x0000000eff038212 */ /* 0x000fe400078e33ff */
[----:B------:R-:W-:Y:S02]  /*1f50*/  LOP3.LUT P0, RZ, R20, 0x3cf, RZ, 0xc0, !PT ;  /* 0x000003cf14ff7812 */ /* 0x000fe4000780c0ff */
[----:B------:R-:W-:Y:S01]  /*1f60*/  ISETP.LT.U32.AND P2, PT, R26, R5, PT ;  /* 0x000000051a00720c */ /* 0x000fe20003f41070 */
[----:B------:R-:W-:Y:S01]  /*1f70*/  IMAD R3, R3, UR13, RZ ;  /* 0x0000000d03037c24 */ /* 0x000fe2000f8e02ff */
[----:B------:R-:W-:Y:S02]  /*1f80*/  LOP3.LUT R11, R13, R11, RZ, 0xfc, !PT ;  /* 0x0000000b0d0b7212 */ /* 0x000fe400078efcff */
[----:B------:R-:W-:-:S03]  /*1f90*/  ISETP.LT.AND.EX P2, PT, R27, R12, PT, P2 ;  /* 0x0000000c1b00720c */ /* 0x000fc60003f41320 */
[----:B------:R-:W-:Y:S02]  /*1fa0*/  IMAD R3, R11, R3, RZ ;  /* 0x000000030b037224 */ /* 0x000fe400078e02ff */
[----:B0-----:R-:W-:Y:S01]  /*1fb0*/  @P1 FFMA.FTZ R22, R18, 0.69314718246459960938, R4 ;  /* 0x3f31721812161823 */ /* 0x001fe20000010004 */
[----:B------:R-:W-:Y:S01]  /*1fc0*/  SEL R5, R26, R5, P2 ;  /* 0x000000051a057207 */ /* 0x000fe20001000000 */
[----:B------:R-:W-:Y:S01]  /*1fd0*/  IMAD R4, R10, UR12, RZ ;  /* 0x0000000c0a047c24 */ /* 0x000fe2000f8e02ff */
        /* <DEDUP_REMOVED lines=12> */
[----:B------:R-:W-:Y:S01]  /*20a0*/  IADD3 R11, P1, PT, R14, 0x1, RZ ;  /* 0x000000010e0b7810 */ /* 0x000fe20007f3e0ff */
[----:B------:R-:W-:Y:S02]  /*20b0*/  IMAD R9, R10, UR14, RZ ;  /* 0x0000000e0a097c24 */ /* 0x000fe4000f8e02ff */
[C---:B------:R-:W-:Y:S01]  /*20c0*/  IMAD.WIDE.U32 R12, R14.reuse, UR14, RZ ;  /* 0x0000000e0e0c7c25 */ /* 0x040fe2000f8e00ff */
        /* <DEDUP_REMOVED lines=22> */
[----:B------:R-:W-:-:S05]  /*2230*/  LEA.HI R9, R20, UR15, RZ, 0x1c ;  /* 0x0000000f14097c11 */ /* 0x000fca000f8fe0ff */
        /* <DEDUP_REMOVED lines=12> */
[----:B------:R-:W-:Y:S01]  /*2300*/  HFMA2 R29, -RZ, RZ, 0, 0 ;  /* 0x00000000ff1d7431 */ /* 0x000fe200000001ff */
[----:B------:R-:W-:Y:S06]  /*2310*/  BRA `(.L_x_135) ;  /* 0x0000000000287947 */ /* 0x000fec0003800000 */
.L_x_134:
[----:B------:R-:W-:Y:S01]  /*2320*/  LEA.HI R25, R20, UR15, RZ, 0x1c ;  /* 0x0000000f14197c11 */ /* 0x000fe2000f8fe0ff */
[----:B------:R-:W-:Y:S01]  /*2330*/  IMAD.MOV.U32 R18, RZ, RZ, RZ ;  /* 0x000000ffff127224 */ /* 0x000fe200078e00ff */
[----:B------:R-:W-:Y:S02]  /*2340*/  MOV R17, R28 ;  /* 0x0000001c00117202 */ /* 0x000fe40000000f00 */
[----:B------:R-:W-:Y:S01]  /*2350*/  MOV R15, 0x2380 ;  /* 0x00002380000f7802 */ /* 0x000fe20000000f00 */
[----:B------:R-:W-:Y:S02]  /*2360*/  IMAD.MOV.U32 R19, RZ, RZ, R25 ;  /* 0x000000ffff137224 */ /* 0x000fe400078e0019 */
[----:B------:R-:W-:Y:S05]  /*2370*/  CALL.REL.NOINC `($__internal_3_$__cuda_sm20_div_s64) ;  /* 0x0000002000387944 */ /* 0x000fea0003c00000 */
[----:B------:R-:W-:Y:S02]  /*2380*/  IADD3 R9, PT, PT, -R10, RZ, RZ ;  /* 0x000000ff0a097210 */ /* 0x000fe40007ffe1ff */
[----:B------:R-:W-:-:S03]  /*2390*/  MOV R29, R12 ;  /* 0x0000000c001d7202 */ /* 0x000fc60000000f00 */
[----:B------:R-:W-:Y:S01]  /*23a0*/  IMAD R25, R28, R9, R25 ;  /* 0x000000091c197224 */ /* 0x000fe200078e0219 */
[----:B------:R-:W-:-:S07]  /*23b0*/  MOV R28, R10 ;  /* 0x0000000a001c7202 */ /* 0x000fce0000000f00 */
.L_x_135:
[----:B------:R-:W-:Y:S01]  /*23c0*/  IABS R12, UR14 ;  /* 0x0000000e000c7c13 */ /* 0x000fe20008000000 */
[----:B------:R-:W-:Y:S01]  /*23d0*/  IMAD R0, R0, R8, RZ ;  /* 0x0000000800007224 */ /* 0x000fe200078e02ff */
[----:B------:R-:W-:Y:S01]  /*23e0*/  IABS R9, UR14 ;  /* 0x0000000e00097c13 */ /* 0x000fe20008000000 */
[----:B------:R-:W-:Y:S01]  /*23f0*/  BSSY.RECONVERGENT B0, `(.L_x_136) ;  /* 0x0000042000007945 */ /* 0x000fe20003800200 */
[----:B------:R-:W0:Y:S01]  /*2400*/  I2F.U32.RP R16, R12 ;  /* 0x0000000c00107306 */ /* 0x000e220000209000 */
[----:B------:R-:W-:Y:S01]  /*2410*/  IABS R10, R25 ;  /* 0x00000019000a7213 */ /* 0x000fe20000000000 */
[----:B------:R-:W-:Y:S01]  /*2420*/  IMAD R0, R7, R2, R0 ;  /* 0x0000000207007224 */ /* 0x000fe200078e0200 */
[----:B------:R-:W-:Y:S02]  /*2430*/  IADD3 R9, PT, PT, RZ, -R9, RZ ;  /* 0x80000009ff097210 */ /* 0x000fe40007ffe0ff */
        /* <DEDUP_REMOVED lines=8> */
[----:B------:R-:W-:-:S04]  /*24c0*/  IMAD.HI.U32 R16, R17, R11, R16 ;  /* 0x0000000b11107227 */ /* 0x000fc800078e0010 */
[----:B------:R-:W-:Y:S02]  /*24d0*/  IMAD.MOV.U32 R11, RZ, RZ, R9 ;  /* 0x000000ffff0b7224 */ /* 0x000fe400078e0009 */
[----:B------:R-:W-:-:S04]  /*24e0*/  IMAD.HI.U32 R9, R16, R10, RZ ;  /* 0x0000000a10097227 */ /* 0x000fc800078e00ff */
[----:B------:R-:W-:Y:S02]  /*24f0*/  IMAD R10, R9, R11, R10 ;  /* 0x0000000b090a7224 */ /* 0x000fe400078e020a */
[----:B------:R-:W-:-:S03]  /*2500*/  IMAD.WIDE.U32 R16, R7, R8, RZ ;  /* 0x0000000807107225 */ /* 0x000fc600078e00ff */
[----:B------:R-:W-:Y:S01]  /*2510*/  ISETP.GT.U32.AND P1, PT, R12, R10, PT ;  /* 0x0000000a0c00720c */ /* 0x000fe20003f24070 */
[----:B------:R-:W-:Y:S02]  /*2520*/  IMAD.IADD R0, R17, 0x1, R0 ;  /* 0x0000000111007824 */ /* 0x000fe400078e0200 */
[----:B------:R-:W-:-:S04]  /*2530*/  IMAD.WIDE.U32 R32, R16, R30, RZ ;  /* 0x0000001e10207225 */ /* 0x000fc800078e00ff */
[----:B------:R-:W-:-:S04]  /*2540*/  IMAD R0, R0, R30, RZ ;  /* 0x0000001e00007224 */ /* 0x000fc800078e02ff */
[----:B------:R-:W-:Y:S02]  /*2550*/  IMAD R16, R31, R16, R0 ;  /* 0x000000101f107224 */ /* 0x000fe400078e0200 */
[-C--:B------:R-:W-:Y:S02]  /*2560*/  @!P1 IADD3 R10, PT, PT, R10, -R12.reuse, RZ ;  /* 0x8000000c0a0a9210 */ /* 0x080fe40007ffe0ff */
[----:B------:R-:W-:Y:S01]  /*2570*/  @!P1 IADD3 R9, PT, PT, R9, 0x1, RZ ;  /* 0x0000000109099810 */ /* 0x000fe20007ffe0ff */
[----:B------:R-:W-:Y:S01]  /*2580*/  IMAD.IADD R16, R33, 0x1, R16 ;  /* 0x0000000121107824 */ /* 0x000fe200078e0210 */
[----:B------:R-:W-:Y:S02]  /*2590*/  ISETP.GE.U32.AND P2, PT, R10, R12, PT ;  /* 0x0000000c0a00720c */ /* 0x000fe40003f46070 */
[----:B------:R-:W-:Y:S02]  /*25a0*/  ISETP.NE.AND P1, PT, RZ, UR14, PT ;  /* 0x0000000eff007c0c */ /* 0x000fe4000bf25270 */
[----:B------:R-:W-:-:S09]  /*25b0*/  LOP3.LUT R0, R29, R16, RZ, 0xfc, !PT ;  /* 0x000000101d007212 */ /* 0x000fd200078efcff */
[----:B------:R-:W-:-:S05]  /*25c0*/  @P2 VIADD R9, R9, 0x1 ;  /* 0x0000000109092836 */ /* 0x000fca0000000000 */
[----:B------:R-:W-:-:S04]  /*25d0*/  MOV R2, R9 ;  /* 0x0000000900027202 */ /* 0x000fc80000000f00 */
[----:B------:R-:W-:Y:S02]  /*25e0*/  @!P0 IADD3 R2, PT, PT, -R2, RZ, RZ ;  /* 0x000000ff02028210 */ /* 0x000fe40007ffe1ff */
[----:B------:R-:W-:Y:S02]  /*25f0*/  ISETP.NE.U32.AND P0, PT, R0, RZ, PT ;  /* 0x000000ff0000720c */ /* 0x000fe40003f05070 */
[----:B------:R-:W-:-:S05]  /*2600*/  @!P1 LOP3.LUT R2, RZ, UR14, RZ, 0x33, !PT ;  /* 0x0000000eff029c12 */ /* 0x000fca000f8e33ff */
[----:B------:R-:W-:-:S04]  /*2610*/  IMAD.MOV R0, RZ, RZ, -R2 ;  /* 0x000000ffff007224 */ /* 0x000fc800078e0a02 */
[----:B------:R-:W-:Y:S02]  /*2620*/  IMAD R0, R0, UR14, R25 ;  /* 0x0000000e00007c24 */ /* 0x000fe4000f8e0219 */
        /* <DEDUP_REMOVED lines=22> */
.L_x_137:
[----:B------:R-:W-:Y:S01]  /*2790*/  IMAD.MOV.U32 R19, RZ, RZ, R28 ;  /* 0x000000ffff137224 */ /* 0x000fe200078e001c */
[----:B------:R-:W-:Y:S01]  /*27a0*/  MOV R18, R29 ;  /* 0x0000001d00127202 */ /* 0x000fe20000000f00 */
[----:B------:R-:W-:Y:S01]  /*27b0*/  IMAD.MOV.U32 R17, RZ, RZ, R32 ;  /* 0x000000ffff117224 */ /* 0x000fe200078e0020 */
[----:B------:R-:W-:Y:S02]  /*27c0*/  MOV R15, 0x27e0 ;  /* 0x000027e0000f7802 */ /* 0x000fe40000000f00 */
[----:B------:R-:W-:Y:S05]  /*27d0*/  CALL.REL.NOINC `($__internal_3_$__cuda_sm20_div_s64) ;  /* 0x0000001c00207944 */ /* 0x000fea0003c00000 */
[----:B------:R-:W-:Y:S02]  /*27e0*/  IADD3 R11, PT, PT, -R10, RZ, RZ ;  /* 0x000000ff0a0b7210 */ /* 0x000fe40007ffe1ff */
[----:B------:R-:W-:-:S03]  /*27f0*/  MOV R9, R10 ;  /* 0x0000000a00097202 */ /* 0x000fc60000000f00 */
[----:B------:R-:W-:Y:S02]  /*2800*/  IMAD R28, R11, R32, R28 ;  /* 0x000000200b1c7224 */ /* 0x000fe400078e021c */
.L_x_138:
[----:B------:R-:W-:Y:S05]  /*2810*/  BSYNC.RECONVERGENT B0 ;  /* 0x0000000000007941 */ /* 0x000fea0003800200 */
.L_x_136:
[----:B------:R-:W-:Y:S01]  /*2820*/  IABS R19, R8 ;  /* 0x0000000800137213 */ /* 0x000fe20000000000 */
[----:B------:R-:W-:Y:S01]  /*2830*/  IMAD.MOV.U32 R32, RZ, RZ, RZ ;  /* 0x000000ffff207224 */ /* 0x000fe200078e00ff */
[----:B------:R-:W-:Y:S01]  /*2840*/  IABS R15, R6 ;  /* 0x00000006000f7213 */ /* 0x000fe20000000000 */
[----:B------:R-:W0:Y:S01]  /*2850*/  LDCU.U8 UR17, c[0x0][0x549] ;  /* 0x0000a920ff1177ac */ /* 0x000e220008000000 */
[----:B------:R-:W1:Y:S01]  /*2860*/  I2F.U32.RP R11, R19 ;  /* 0x00000013000b7306 */ /* 0x000e620000209000 */
[----:B------:R-:W-:Y:S02]  /*2870*/  IABS R12, R14 ;  /* 0x0000000e000c7213 */ /* 0x000fe40000000000 */
[----:B------:R-:W-:Y:S01]  /*2880*/  IABS R16, R7 ;  /* 0x0000000700107213 */ /* 0x000fe20000000000 */
[----:B------:R-:W2:Y:S01]  /*2890*/  LDCU.64 UR4, c[0x0][0x430] ;  /* 0x00008600ff0477ac */ /* 0x000ea20008000a00 */
[----:B------:R-:W-:Y:S02]  /*28a0*/  IABS R13, R5 ;  /* 0x00000005000d7213 */ /* 0x000fe40000000000 */
[----:B------:R-:W-:Y:S01]  /*28b0*/  IABS R18, R28 ;  /* 0x0000001c00127213 */ /* 0x000fe20000000000 */
[----:B------:R-:W3:Y:S01]  /*28c0*/  I2F.U32.RP R10, R15 ;  /* 0x0000000f000a7306 */ /* 0x000ee20000209000 */
[----:B------:R-:W-:Y:S01]  /*28d0*/  IABS R17, R8 ;  /* 0x0000000800117213 */ /* 0x000fe20000000000 */
[----:B------:R-:W-:Y:S01]  /*28e0*/  UIMAD UR18, UR7, UR12, URZ ;  /* 0x0000000c071272a4 */ /* 0x000fe2000f8e02ff */
[----:B------:R-:W-:-:S03]  /*28f0*/  ISETP.NE.AND P5, PT, R8, RZ, PT ;  /* 0x000000ff0800720c */ /* 0x000fc60003fa5270 */
[----:B------:R-:W-:Y:S02]  /*2900*/  IMAD.MOV R17, RZ, RZ, -R17 ;  /* 0x000000ffff117224 */ /* 0x000fe400078e0a11 */
[----:B-1----:R-:W1:Y:S01]  /*2910*/  MUFU.RCP R11, R11 ;  /* 0x0000000b000b7308 */ /* 0x002e620000001000 */
[----:B0-----:R-:W-:-:S04]  /*2920*/  UISETP.NE.AND UP0, UPT, UR17, URZ, UPT ;  /* 0x000000ff1100728c */ /* 0x001fc8000bf05270 */
[----:B--2---:R-:W-:-:S03]  /*2930*/  USEL UR4, UR4, 0x1, UP0 ;  /* 0x0000000104047887 */ /* 0x004fc60008000000 */
        /* <DEDUP_REMOVED lines=9> */
[----:B------:R-:W1:Y:S01]  /*29d0*/  MUFU.RCP R30, R30 ;  /* 0x0000001e001e7308 */ /* 0x000e620000001000 */
[----:B------:R-:W-:Y:S02]  /*29e0*/  IMAD R27, R27, R19, RZ ;  /* 0x000000131b1b7224 */ /* 0x000fe400078e02ff */
[----:B0-----:R-:W-:-:S05]  /*29f0*/  HFMA2 R10, -RZ, RZ, 0, 0 ;  /* 0x00000000ff0a7431 */ /* 0x001fca00000001ff */
[----:B------:R-:W0:Y:S01]  /*2a00*/  I2F.U32.RP R26, R16 ;  /* 0x00000010001a7306 */ /* 0x000e220000209000 */
[----:B--2---:R-:W-:Y:S01]  /*2a10*/  IADD3 R25, PT, PT, RZ, -R11, RZ ;  /* 0x8000000bff197210 */ /* 0x004fe20007ffe0ff */
[----:B------:R-:W-:-:S04]  /*2a20*/  IMAD.HI.U32 R27, R33, R27, R32 ;  /* 0x0000001b211b7227 */ /* 0x000fc800078e0020 */
[----:B------:R-:W-:Y:S02]  /*2a30*/  IMAD R25, R25, R15, RZ ;  /* 0x0000000f19197224 */ /* 0x000fe400078e02ff */
[----:B------:R-:W2:Y:S01]  /*2a40*/  I2F.U32.RP R21, R13 ;  /* 0x0000000d00157306 */ /* 0x000ea20000209000 */
[----:B-1----:R-:W-:Y:S02]  /*2a50*/  VIADD R30, R30, 0xffffffe ;  /* 0x0ffffffe1e1e7836 */ /* 0x002fe40000000000 */
[----:B------:R-:W-:Y:S01]  /*2a60*/  IMAD.HI.U32 R25, R11, R25, R10 ;  /* 0x000000190b197227 */ /* 0x000fe200078e000a */
[----:B------:R-:W-:Y:S02]  /*2a70*/  IABS R11, R9 ;  /* 0x00000009000b7213 */ /* 0x000fe40000000000 */
[----:B------:R-:W-:Y:S01]  /*2a80*/  IABS R10, R6 ;  /* 0x00000006000a7213 */ /* 0x000fe20000000000 */
[----:B------:R-:W-:Y:S01]  /*2a90*/  IMAD.HI.U32 R27, R27, R18, RZ ;  /* 0x000000121b1b7227 */ /* 0x000fe200078e00ff */
[----:B0-----:R-:W0:Y:S03]  /*2aa0*/  MUFU.RCP R26, R26 ;  /* 0x0000001a001a7308 */ /* 0x001e260000001000 */
[----:B------:R-:W-:-:S02]  /*2ab0*/  IMAD.MOV R10, RZ, RZ, -R10 ;  /* 0x000000ffff0a7224 */ /* 0x000fc400078e0a0a */
[----:B------:R-:W-:Y:S02]  /*2ac0*/  IMAD R17, R27, R17, R18 ;  /* 0x000000111b117224 */ /* 0x000fe400078e0212 */
[----:B------:R-:W-:Y:S01]  /*2ad0*/  IMAD.HI.U32 R25, R25, R11, RZ ;  /* 0x0000000b19197227 */ /* 0x000fe200078e00ff */
[----:B------:R-:W1:Y:S02]  /*2ae0*/  F2I.FTZ.U32.TRUNC.NTZ R31, R30 ;  /* 0x0000001e001f7305 */ /* 0x000e64000021f000 */
[----:B------:R-:W-:Y:S01]  /*2af0*/  ISETP.GT.U32.AND P3, PT, R19, R17, PT ;  /* 0x000000111300720c */ /* 0x000fe20003f64070 */
[----:B------:R-:W-:Y:S01]  /*2b00*/  IMAD R10, R25, R10, R11 ;  /* 0x0000000a190a7224 */ /* 0x000fe200078e020b */
[----:B------:R-:W-:-:S04]  /*2b10*/  LOP3.LUT R11, R28, R8, RZ, 0x3c, !PT ;  /* 0x000000081c0b7212 */ /* 0x000fc800078e3cff */
[----:B--2---:R-:W-:Y:S01]  /*2b20*/  MUFU.RCP R21, R21 ;  /* 0x0000001500157308 */ /* 0x004fe20000001000 */
[----:B------:R-:W-:Y:S01]  /*2b30*/  ISETP.GT.U32.AND P1, PT, R15, R10, PT ;  /* 0x0000000a0f00720c */ /* 0x000fe20003f24070 */
[----:B0-----:R-:W-:Y:S01]  /*2b40*/  VIADD R26, R26, 0xffffffe ;  /* 0x0ffffffe1a1a7836 */ /* 0x001fe20000000000 */
[----:B------:R-:W-:Y:S02]  /*2b50*/  ISETP.GE.AND P2, PT, R11, RZ, PT ;  /* 0x000000ff0b00720c */ /* 0x000fe40003f46270 */
[----:B-1----:R-:W-:-:S03]  /*2b60*/  IADD3 R18, PT, PT, RZ, -R31, RZ ;  /* 0x8000001fff127210 */ /* 0x002fc60007ffe0ff */
[----:B------:R-:W0:Y:S01]  /*2b70*/  F2I.FTZ.U32.TRUNC.NTZ R11, R26 ;  /* 0x0000001a000b7305 */ /* 0x000e22000021f000 */
[----:B------:R-:W-:Y:S01]  /*2b80*/  @!P3 IMAD.IADD R17, R17, 0x1, -R19 ;  /* 0x000000011111b824 */ /* 0x000fe200078e0a13 */
[----:B------:R-:W-:Y:S01]  /*2b90*/  @!P3 IADD3 R27, PT, PT, R27, 0x1, RZ ;  /* 0x000000011b1bb810 */ /* 0x000fe20007ffe0ff */
[----:B------:R-:W-:Y:S01]  /*2ba0*/  IMAD.MOV.U32 R30, RZ, RZ, RZ ;  /* 0x000000ffff1e7224 */ /* 0x000fe200078e00ff */
[----:B------:R-:W-:Y:S01]  /*2bb0*/  ISETP.NE.AND P3, PT, R6, RZ, PT ;  /* 0x000000ff0600720c */ /* 0x000fe20003f65270 */
[----:B------:R-:W-:Y:S01]  /*2bc0*/  IMAD R18, R18, R12, RZ ;  /* 0x0000000c12127224 */ /* 0x000fe200078e02ff */
[----:B------:R-:W-:Y:S02]  /*2bd0*/  @!P1 IADD3 R10, PT, PT, R10, -R15, RZ ;  /* 0x8000000f0a0a9210 */ /* 0x000fe40007ffe0ff */
[----:B------:R-:W-:Y:S01]  /*2be0*/  ISETP.GE.U32.AND P6, PT, R17, R19, PT ;  /* 0x000000131100720c */ /* 0x000fe20003fc6070 */
[----:B------:R-:W-:Y:S01]  /*2bf0*/  IMAD.HI.U32 R30, R31, R18, R30 ;  /* 0x000000121f1e7227 */ /* 0x000fe200078e001e */
[----:B------:R-:W-:-:S02]  /*2c00*/  LOP3.LUT R17, R9, R6, RZ, 0x3c, !PT ;  /* 0x0000000609117212 */ /* 0x000fc400078e3cff */
[----:B------:R-:W-:Y:S02]  /*2c10*/  ISETP.GE.U32.AND P4, PT, R10, R15, PT ;  /* 0x0000000f0a00720c */ /* 0x000fe40003f86070 */
[----:B------:R-:W-:Y:S01]  /*2c20*/  IABS R18, R2 ;  /* 0x0000000200127213 */ /* 0x000fe20000000000 */
[----:B0-----:R-:W-:Y:S01]  /*2c30*/  IMAD.MOV R10, RZ, RZ, -R11 ;  /* 0x000000ffff0a7224 */ /* 0x001fe200078e0a0b */
[----:B------:R-:W-:Y:S02]  /*2c40*/  IADD3 R26, PT, PT, R21, 0xffffffe, RZ ;  /* 0x0ffffffe151a7810 */ /* 0x000fe40007ffe0ff */
[----:B------:R-:W-:Y:S01]  /*2c50*/  IABS R21, R14 ;  /* 0x0000000e00157213 */ /* 0x000fe20000000000 */
[----:B------:R-:W-:Y:S01]  /*2c60*/  IMAD.HI.U32 R19, R30, R18, RZ ;  /* 0x000000121e137227 */ /* 0x000fe200078e00ff */
[----:B------:R-:W0:Y:S01]  /*2c70*/  F2I.FTZ.U32.TRUNC.NTZ R31, R26 ;  /* 0x0000001a001f7305 */ /* 0x000e22000021f000 */
[----:B------:R-:W-:Y:S02]  /*2c80*/  ISETP.GE.AND P0, PT, R17, RZ, PT ;  /* 0x000000ff1100720c */ /* 0x000fe40003f06270 */
[----:B------:R-:W-:Y:S01]  /*2c90*/  IMAD.MOV R21, RZ, RZ, -R21 ;  /* 0x000000ffff157224 */ /* 0x000fe200078e0a15 */
[----:B------:R-:W-:Y:S01]  /*2ca0*/  @!P1 IADD3 R25, PT, PT, R25, 0x1, RZ ;  /* 0x0000000119199810 */ /* 0x000fe20007ffe0ff */
[----:B------:R-:W-:-:S02]  /*2cb0*/  @P6 VIADD R27, R27, 0x1 ;  /* 0x000000011b1b6836 */ /* 0x000fc40000000000 */
[----:B------:R-:W-:Y:S02]  /*2cc0*/  IMAD R18, R19, R21, R18 ;  /* 0x0000001513127224 */ /* 0x000fe400078e0212 */
[----:B------:R-:W-:Y:S01]  /*2cd0*/  IMAD.MOV.U32 R17, RZ, RZ, R10 ;  /* 0x000000ffff117224 */ /* 0x000fe200078e000a */
[----:B------:R-:W-:Y:S01]  /*2ce0*/  @!P2 IADD3 R27, PT, PT, -R27, RZ, RZ ;  /* 0x000000ff1b1ba210 */ /* 0x000fe20007ffe1ff */
[----:B------:R-:W-:Y:S01]  /*2cf0*/  @P4 VIADD R25, R25, 0x1 ;  /* 0x0000000119194836 */ /* 0x000fe20000000000 */
[----:B------:R-:W-:Y:S01]  /*2d00*/  ISETP.GT.U32.AND P1, PT, R12, R18, PT ;  /* 0x000000120c00720c */ /* 0x000fe20003f24070 */
[----:B------:R-:W-:Y:S01]  /*2d10*/  IMAD.MOV.U32 R10, RZ, RZ, RZ ;  /* 0x000000ffff0a7224 */ /* 0x000fe200078e00ff */
[----:B------:R-:W-:Y:S01]  /*2d20*/  @!P5 LOP3.LUT R27, RZ, R8, RZ, 0x33, !PT ;  /* 0x00000008ff1bd212 */ /* 0x000fe200078e33ff */
[----:B0-----:R-:W-:Y:S01]  /*2d30*/  IMAD.MOV R15, RZ, RZ, -R31 ;  /* 0x000000ffff0f7224 */ /* 0x001fe200078e0a1f */
[----:B------:R-:W-:Y:S01]  /*2d40*/  ISETP.NE.AND P4, PT, R14, RZ, PT ;  /* 0x000000ff0e00720c */ /* 0x000fe20003f85270 */
[----:B------:R-:W-:Y:S01]  /*2d50*/  IMAD R17, R17, R16, RZ ;  /* 0x0000001011117224 */ /* 0x000fe200078e02ff */
[----:B------:R-:W-:Y:S01]  /*2d60*/  IABS R21, R27 ;  /* 0x0000001b00157213 */ /* 0x000fe20000000000 */
[----:B------:R-:W-:Y:S01]  /*2d70*/  IMAD R15, R15, R13, RZ ;  /* 0x0000000d0f0f7224 */ /* 0x000fe200078e02ff */
[----:B------:R-:W-:Y:S01]  /*2d80*/  ISETP.NE.AND P5, PT, R7, RZ, PT ;  /* 0x000000ff0700720c */ /* 0x000fe20003fa5270 */
[----:B------:R-:W-:-:S02]  /*2d90*/  IMAD.MOV.U32 R30, RZ, RZ, RZ ;  /* 0x000000ffff1e7224 */ /* 0x000fc400078e00ff */
[----:B------:R-:W-:Y:S01]  /*2da0*/  @!P0 IMAD.MOV R25, RZ, RZ, -R25 ;  /* 0x000000ffff198224 */ /* 0x000fe200078e0a19 */
[----:B------:R-:W-:Y:S01]  /*2db0*/  @!P3 LOP3.LUT R25, RZ, R6, RZ, 0x33, !PT ;  /* 0x00000006ff19b212 */ /* 0x000fe200078e33ff */
[----:B------:R-:W-:Y:S01]  /*2dc0*/  IMAD.HI.U32 R10, R11, R17, R10 ;  /* 0x000000110b0a7227 */ /* 0x000fe200078e000a */
[----:B------:R-:W-:Y:S02]  /*2dd0*/  IABS R17, R7 ;  /* 0x0000000700117213 */ /* 0x000fe40000000000 */
[----:B------:R-:W-:Y:S01]  /*2de0*/  IABS R11, R5 ;  /* 0x00000005000b7213 */ /* 0x000fe20000000000 */
[----:B------:R-:W-:Y:S01]  /*2df0*/  IMAD.HI.U32 R30, R31, R15, R30 ;  /* 0x0000000f1f1e7227 */ /* 0x000fe200078e001e */
[----:B------:R-:W-:Y:S02]  /*2e00*/  IABS R15, R25 ;  /* 0x00000019000f7213 */ /* 0x000fe40000000000 */
[----:B------:R-:W-:Y:S01]  /*2e10*/  IADD3 R17, PT, PT, RZ, -R17, RZ ;  /* 0x80000011ff117210 */ /* 0x000fe20007ffe0ff */
[----:B------:R-:W-:Y:S01]  /*2e20*/  IMAD.HI.U32 R10, R10, R21, RZ ;  /* 0x000000150a0a7227 */ /* 0x000fe200078e00ff */
[----:B------:R-:W-:-:S03]  /*2e30*/  @!P1 IADD3 R19, PT, PT, R19, 0x1, RZ ;  /* 0x0000000113139810 */ /* 0x000fc60007ffe0ff */
[----:B------:R-:W-:Y:S02]  /*2e40*/  IMAD.MOV R11, RZ, RZ, -R11 ;  /* 0x000000ffff0b7224 */ /* 0x000fe400078e0a0b */
[----:B------:R-:W-:-:S04]  /*2e50*/  IMAD.HI.U32 R30, R30, R15, RZ ;  /* 0x0000000f1e1e7227 */ /* 0x000fc800078e00ff */
[----:B------:R-:W-:Y:S02]  /*2e60*/  @!P1 IMAD.IADD R18, R18, 0x1, -R12 ;  /* 0x0000000112129824 */ /* 0x000fe400078e0a0c */
[----:B------:R-:W-:Y:S02]  /*2e70*/  IMAD R17, R10, R17, R21 ;  /* 0x000000110a117224 */ /* 0x000fe400078e0215 */
[----:B------:R-:W-:Y:S01]  /*2e80*/  IMAD R11, R30, R11, R15 ;  /* 0x0000000b1e0b7224 */ /* 0x000fe200078e020f */
[----:B------:R-:W-:Y:S02]  /*2e90*/  ISETP.GE.U32.AND P2, PT, R18, R12, PT ;  /* 0x0000000c1200720c */ /* 0x000fe40003f46070 */
[----:B------:R-:W-:Y:S02]  /*2ea0*/  ISETP.GT.U32.AND P3, PT, R16, R17, PT ;  /* 0x000000111000720c */ /* 0x000fe40003f64070 */
[----:B------:R-:W-:Y:S02]  /*2eb0*/  LOP3.LUT R12, R2, R14, RZ, 0x3c, !PT ;  /* 0x0000000e020c7212 */ /* 0x000fe400078e3cff */
[----:B------:R-:W-:-:S02]  /*2ec0*/  ISETP.GT.U32.AND P1, PT, R13, R11, PT ;  /* 0x0000000b0d00720c */ /* 0x000fc40003f24070 */
[----:B------:R-:W-:Y:S02]  /*2ed0*/  ISETP.GE.AND P0, PT, R12, RZ, PT ;  /* 0x000000ff0c00720c */ /* 0x000fe40003f06270 */
[----:B------:R-:W-:-:S03]  /*2ee0*/  LOP3.LUT R12, R27, R7, RZ, 0x3c, !PT ;  /* 0x000000071b0c7212 */ /* 0x000fc600078e3cff */
[----:B------:R-:W-:Y:S01]  /*2ef0*/  @P2 VIADD R19, R19, 0x1 ;  /* 0x0000000113132836 */ /* 0x000fe20000000000 */
[----:B------:R-:W-:Y:S01]  /*2f00*/  ISETP.GE.AND P2, PT, R12, RZ, PT ;  /* 0x000000ff0c00720c */ /* 0x000fe20003f46270 */
[----:B------:R-:W-:Y:S01]  /*2f10*/  @!P3 VIADD R10, R10, 0x1 ;  /* 0x000000010a0ab836 */ /* 0x000fe20000000000 */
[-C--:B------:R-:W-:Y:S02]  /*2f20*/  @!P3 IADD3 R17, PT, PT, R17, -R16.reuse, RZ ;  /* 0x800000101111b210 */ /* 0x080fe40007ffe0ff */
[----:B------:R-:W-:Y:S01]  /*2f30*/  LOP3.LUT R12, R25, R5, RZ, 0x3c, !PT ;  /* 0x00000005190c7212 */ /* 0x000fe200078e3cff */
[----:B------:R-:W-:Y:S01]  /*2f40*/  @!P1 IMAD.IADD R11, R11, 0x1, -R13 ;  /* 0x000000010b0b9824 */ /* 0x000fe200078e0a0d */
[----:B------:R-:W-:Y:S01]  /*2f50*/  ISETP.GE.U32.AND P6, PT, R17, R16, PT ;  /* 0x000000101100720c */ /* 0x000fe20003fc6070 */
[----:B------:R-:W-:Y:S01]  /*2f60*/  @!P0 IMAD.MOV R19, RZ, RZ, -R19 ;  /* 0x000000ffff138224 */ /* 0x000fe200078e0a13 */
[----:B------:R-:W-:Y:S01]  /*2f70*/  @!P4 LOP3.LUT R19, RZ, R14, RZ, 0x33, !PT ;  /* 0x0000000eff13c212 */ /* 0x000fe200078e33ff */
[----:B------:R-:W-:Y:S01]  /*2f80*/  @!P1 VIADD R30, R30, 0x1 ;  /* 0x000000011e1e9836 */ /* 0x000fe20000000000 */
[----:B------:R-:W-:-:S02]  /*2f90*/  ISETP.GE.U32.AND P4, PT, R11, R13, PT ;  /* 0x0000000d0b00720c */ /* 0x000fc40003f86070 */
[----:B------:R-:W-:Y:S01]  /*2fa0*/  ISETP.GE.AND P0, PT, R12, RZ, PT ;  /* 0x000000ff0c00720c */ /* 0x000fe20003f06270 */
[----:B------:R-:W-:Y:S01]  /*2fb0*/  IMAD.WIDE R16, R19, UR13, RZ ;  /* 0x0000000d13107c25 */ /* 0x000fe2000f8e02ff */
[----:B------:R-:W-:Y:S02]  /*2fc0*/  ISETP.NE.AND P3, PT, R5, RZ, PT ;  /* 0x000000ff0500720c */ /* 0x000fe40003f65270 */
[----:B------:R-:W-:Y:S01]  /*2fd0*/  IADD3 R11, PT, PT, -R27, RZ, RZ ;  /* 0x000000ff1b0b7210 */ /* 0x000fe20007ffe1ff */
[----:B------:R-:W-:Y:S02]  /*2fe0*/  IMAD.MOV R19, RZ, RZ, -R19 ;  /* 0x000000ffff137224 */ /* 0x000fe400078e0a13 */
[----:B------:R-:W-:Y:S01]  /*2ff0*/  @P6 IADD3 R10, PT, PT, R10, 0x1, RZ ;  /* 0x000000010a0a6810 */ /* 0x000fe20007ffe0ff */
[----:B------:R-:W-:-:S04]  /*3000*/  IMAD.WIDE.U32 R12, R0, UR4, R16 ;  /* 0x00000004000c7c25 */ /* 0x000fc8000f8e0010 */
[----:B------:R-:W-:Y:S02]  /*3010*/  @P4 VIADD R30, R30, 0x1 ;  /* 0x000000011e1e4836 */ /* 0x000fe40000000000 */
[----:B------:R-:W-:Y:S01]  /*3020*/  @!P2 IMAD.MOV R10, RZ, RZ, -R10 ;  /* 0x000000ffff0aa224 */ /* 0x000fe200078e0a0a */
[----:B------:R-:W-:Y:S01]  /*3030*/  @!P5 LOP3.LUT R10, RZ, R7, RZ, 0x33, !PT ;  /* 0x00000007ff0ad212 */ /* 0x000fe200078e33ff */
[----:B------:R-:W-:Y:S01]  /*3040*/  IMAD R11, R8, R11, R28 ;  /* 0x0000000b080b7224 */ /* 0x000fe200078e021c */
[----:B------:R-:W-:Y:S01]  /*3050*/  @!P0 IADD3 R30, PT, PT, -R30, RZ, RZ ;  /* 0x000000ff1e1e8210 */ /* 0x000fe20007ffe1ff */
[----:B------:R-:W-:Y:S01]  /*3060*/  IMAD R13, R0, UR17, R13 ;  /* 0x00000011000d7c24 */ /* 0x000fe2000f8e020d */
[----:B------:R-:W-:Y:S01]  /*3070*/  @!P3 LOP3.LUT R30, RZ, R5, RZ, 0x33, !PT ;  /* 0x00000005ff1eb212 */ /* 0x000fe200078e33ff */
[----:B------:R-:W-:Y:S01]  /*3080*/  IMAD R19, R14, R19, R2 ;  /* 0x000000130e137224 */ /* 0x000fe200078e0202 */
[----:B------:R-:W-:Y:S01]  /*3090*/  UIMAD UR17, UR8, UR4, URZ ;  /* 0x00000004081172a4 */ /* 0x000fe2000f8e02ff */
[----:B------:R-:W-:Y:S01]  /*30a0*/  IMAD.MOV R2, RZ, RZ, -R25 ;  /* 0x000000ffff027224 */ /* 0x000fe200078e0a19 */
[----:B------:R-:W-:Y:S01]  /*30b0*/  IADD3 R0, PT, PT, -R30, RZ, RZ ;  /* 0x000000ff1e007210 */ /* 0x000fe20007ffe1ff */
[----:B------:R-:W-:-:S02]  /*30c0*/  IMAD.MOV R8, RZ, RZ, -R10 ;  /* 0x000000ffff087224 */ /* 0x000fc400078e0a0a */
[----:B------:R-:W-:Y:S01]  /*30d0*/  IMAD.WIDE R14, R11, UR5, RZ ;  /* 0x000000050b0e7c25 */ /* 0x000fe2000f8e02ff */
[----:B------:R-:W0:Y:S03]  /*30e0*/  LDCU.64 UR4, c[0x0][0x420] ;  /* 0x00008400ff0477ac */ /* 0x000e260008000a00 */
[----:B------:R-:W-:-:S04]  /*30f0*/  IMAD.WIDE R12, R19, UR12, R12 ;  /* 0x0000000c130c7c25 */ /* 0x000fc8000f8e020c */
        /* <DEDUP_REMOVED lines=18> */
.L_x_133:
[----:B------:R-:W0:Y:S01]  /*3220*/  LDC.64 R2, c[0x0][0x420] ;  /* 0x00010800ff027b82 */ /* 0x000e220000000a00 */
[----:B------:R-:W-:-:S05]  /*3230*/  IADD3 R9, PT, PT, R9, UR15, RZ ;  /* 0x0000000f09097c10 */ /* 0x000fca000fffe0ff */
[----:B0-----:R-:W-:-:S05]  /*3240*/  IMAD.WIDE.U32 R2, R9, 0x4, R2 ;  /* 0x0000000409027825 */ /* 0x001fca00078e0002 */
[----:B------:R1:W-:Y:S02]  /*3250*/  STG.E desc[UR10][R2.64], R22 ;  /* 0x0000001602007986 */ /* 0x0003e4000c10190a */
.L_x_132:
[----:B------:R-:W-:Y:S05]  /*3260*/  BSYNC.RECONVERGENT B1 ;  /* 0x0000000000017941 */ /* 0x000fea0003800200 */
.L_x_131:
[----:B------:R-:W2:Y:S01]  /*3270*/  LDCU UR6, c[0x0][0x534] ;  /* 0x0000a680ff0677ac */ /* 0x000ea20008000800 */
[----:B------:R-:W3:Y:S01]  /*3280*/  LDC R9, c[0x0][0x44c] ;  /* 0x00011300ff097b82 */ /* 0x000ee20000000800 */
[----:B------:R-:W-:Y:S01]  /*3290*/  BSSY.RECONVERGENT B0, `(.L_x_139) ;  /* 0x0000011000007945 */ /* 0x000fe20003800200 */
[----:B------:R-:W-:Y:S01]  /*32a0*/  IMAD.SHL.U32 R21, R20, 0x4, RZ ;  /* 0x0000000414157824 */ /* 0x000fe200078e00ff */
[----:B--2---:R-:W-:-:S04]  /*32b0*/  ISETP.GE.AND P0, PT, R24, UR6, PT ;  /* 0x0000000618007c0c */ /* 0x004fc8000bf06270 */
[----:B------:R-:W-:-:S13]  /*32c0*/  ISETP.GT.U32.OR P0, PT, R20, 0x3f, P0 ;  /* 0x0000003f1400780c */ /* 0x000fda0000704470 */
[----:B------:R-:W-:Y:S05]  /*32d0*/  @P0 BRA `(.L_x_140) ;  /* 0x0000000000300947 */ /* 0x000fea0003800000 */
[----:B------:R-:W2:Y:S01]  /*32e0*/  S2R R0, SR_CgaCtaId ;  /* 0x0000000000007919 */ /* 0x000ea20000008800 */
[----:B01----:R-:W-:Y:S01]  /*32f0*/  FADD.FTZ R3, -R22, R23 ;  /* 0x0000001716037221 */ /* 0x003fe20000010100 */
[----:B------:R-:W-:Y:S02]  /*3300*/  MOV R4, 0x400 ;  /* 0x0000040000047802 */ /* 0x000fe40000000f00 */
[----:B------:R-:W-:Y:S01]  /*3310*/  LOP3.LUT R2, R20, 0xf, RZ, 0xc0, !PT ;  /* 0x0000000f14027812 */ /* 0x000fe200078ec0ff */
[----:B------:R-:W-:-:S06]  /*3320*/  FMUL.FTZ R3, R3, 1.4426950216293334961 ;  /* 0x3fb8aa3b03037820 */ /* 0x000fcc0000410000 */
[----:B------:R-:W0:Y:S01]  /*3330*/  MUFU.EX2 R3, R3 ;  /* 0x0000000300037308 */ /* 0x000e220000000800 */
[----:B--2---:R-:W-:Y:S02]  /*3340*/  LEA R4, R0, R4, 0x18 ;  /* 0x0000000400047211 */ /* 0x004fe400078ec0ff */
[----:B------:R-:W-:-:S03]  /*3350*/  SHF.R.U32.HI R0, RZ, 0x2, R20 ;  /* 0x00000002ff007819 */ /* 0x000fc60000011614 */
[----:B------:R-:W-:Y:S01]  /*3360*/  IMAD R2, R2, 0x14, R4 ;  /* 0x0000001402027824 */ /* 0x000fe200078e0204 */
[----:B------:R-:W-:-:S05]  /*3370*/  LOP3.LUT R0, R0, 0xfc, RZ, 0xc0, !PT ;  /* 0x000000fc00007812 */ /* 0x000fca00078ec0ff */
[----:B------:R-:W-:-:S05]  /*3380*/  IMAD.IADD R0, R2, 0x1, R0 ;  /* 0x0000000102007824 */ /* 0x000fca00078e0200 */
[----:B0-----:R2:W-:Y:S02]  /*3390*/  STS [R0], R3 ;  /* 0x0000000300007388 */ /* 0x0015e40000000800 */
.L_x_140:
[----:B------:R-:W-:Y:S05]  /*33a0*/  BSYNC.RECONVERGENT B0 ;  /* 0x0000000000007941 */ /* 0x000fea0003800200 */
.L_x_139:
[----:B------:R-:W-:Y:S01]  /*33b0*/  BAR.SYNC.DEFER_BLOCKING 0x0 ;  /* 0x0000000000007b1d */ /* 0x000fe20000010000 */
[----:B------:R-:W-:Y:S01]  /*33c0*/  IMAD.SHL.U32 R24, R20, 0x8, RZ ;  /* 0x0000000814187824 */ /* 0x000fe200078e00ff */
[----:B------:R-:W-:Y:S01]  /*33d0*/  LOP3.LUT R21, R21, 0x7c, RZ, 0xc0, !PT ;  /* 0x0000007c15157812 */ /* 0x000fe200078ec0ff */
[----:B------:R-:W-:Y:S01]  /*33e0*/  UISETP.GE.AND UP0, UPT, UR6, 0x1, UPT ;  /* 0x000000010600788c */ /* 0x000fe2000bf06270 */
[----:B---3--:R-:W-:Y:S01]  /*33f0*/  IMAD R10, R9, UR15, RZ ;  /* 0x0000000f090a7c24 */ /* 0x008fe2000f8e02ff */
[----:B------:R-:W-:Y:S01]  /*3400*/  SHF.R.U32.HI R20, RZ, 0x5, R20 ;  /* 0x00000005ff147819 */ /* 0x000fe20000011614 */
[----:B--2---:R-:W-:Y:S01]  /*3410*/  IMAD.MOV.U32 R0, RZ, RZ, RZ ;  /* 0x000000ffff007224 */ /* 0x004fe200078e00ff */
[----:B------:R-:W-:Y:S02]  /*3420*/  LOP3.LUT R24, R21, 0x1f00, R24, 0xf8, !PT ;  /* 0x00001f0015187812 */ /* 0x000fe400078ef818 */
[----:B01----:R-:W-:Y:S02]  /*3430*/  CS2R R2, SRZ ;  /* 0x0000000000027805 */ /* 0x003fe4000001ff00 */
[----:B------:R-:W-:-:S02]  /*3440*/  CS2R R4, SRZ ;  /* 0x0000000000047805 */ /* 0x000fc4000001ff00 */
[----:B------:R-:W-:Y:S02]  /*3450*/  CS2R R6, SRZ ;  /* 0x0000000000067805 */ /* 0x000fe4000001ff00 */
[C---:B------:R-:W-:Y:S01]  /*3460*/  IADD3 R24, P0, PT, R10.reuse, R24, RZ ;  /* 0x000000180a187210 */ /* 0x040fe20007f1e0ff */
[----:B------:R-:W-:Y:S01]  /*3470*/  IMAD.MOV.U32 R8, RZ, RZ, RZ ;  /* 0x000000ffff087224 */ /* 0x000fe200078e00ff */
[----:B------:R-:W-:Y:S02]  /*3480*/  LOP3.LUT R11, R21, 0x80, RZ, 0xfc, !PT ;  /* 0x00000080150b7812 */ /* 0x000fe400078efcff */
[----:B------:R-:W-:Y:S01]  /*3490*/  LEA.HI.X.SX32 R10, R10, RZ, 0x1, P0 ;  /* 0x000000ff0a0a7211 */ /* 0x000fe200000f0eff */
[----:B------:R-:W-:Y:S08]  /*34a0*/  BRA.U !UP0, `(.L_x_141) ;  /* 0x00000009088c7547 */ /* 0x000ff0000b800000 */
[----:B------:R-:W0:Y:S01]  /*34b0*/  LDCU.64 UR4, c[0x0][0x3f8] ;  /* 0x00007f00ff0477ac */ /* 0x000e220008000a00 */
[C---:B------:R-:W-:Y:S01]  /*34c0*/  SHF.L.U64.HI R10, R24.reuse, 0x2, R10 ;  /* 0x00000002180a7819 */ /* 0x040fe2000001020a */
[----:B------:R-:W-:Y:S01]  /*34d0*/  IMAD R23, R9, UR16, RZ ;  /* 0x0000001009177c24 */ /* 0x000fe2000f8e02ff */
[----:B------:R-:W-:Y:S01]  /*34e0*/  CS2R R18, SRZ ;  /* 0x0000000000127805 */ /* 0x000fe2000001ff00 */
[----:B------:R-:W-:Y:S01]  /*34f0*/  UISETP.GE.U32.AND UP0, UPT, UR6, 0x4, UPT ;  /* 0x000000040600788c */ /* 0x000fe2000bf06070 */
[----:B------:R-:W-:Y:S01]  /*3500*/  IMAD.MOV.U32 R22, RZ, RZ, RZ ;  /* 0x000000ffff167224 */ /* 0x000fe200078e00ff */
[----:B------:R-:W-:Y:S01]  /*3510*/  CS2R R16, SRZ ;  /* 0x0000000000107805 */ /* 0x000fe2000001ff00 */
[----:B------:R-:W-:Y:S01]  /*3520*/  IMAD.MOV.U32 R0, RZ, RZ, RZ ;  /* 0x000000ffff007224 */ /* 0x000fe200078e00ff */
[----:B------:R-:W-:Y:S02]  /*3530*/  CS2R R14, SRZ ;  /* 0x00000000000e7805 */ /* 0x000fe4000001ff00 */
[----:B------:R-:W-:Y:S01]  /*3540*/  CS2R R12, SRZ ;  /* 0x00000000000c7805 */ /* 0x000fe2000001ff00 */
[----:B------:R-:W-:Y:S01]  /*3550*/  UIADD3 UR7, UPT, UPT, UR16, -UR15, URZ ;  /* 0x8000000f10077290 */ /* 0x000fe2000fffe0ff */
[----:B0-----:R-:W-:Y:S01]  /*3560*/  LEA R24, P0, R24, UR4, 0x2 ;  /* 0x0000000418187c11 */ /* 0x001fe2000f8010ff */
[----:B------:R-:W-:-:S03]  /*3570*/  ULOP3.LUT UR4, UR6, 0x3, URZ, 0xc0, !UPT ;  /* 0x0000000306047892 */ /* 0x000fc6000f8ec0ff */
        /* <DEDUP_REMOVED lines=17> */
.L_x_151:
        /* <DEDUP_REMOVED lines=11> */
.L_x_144:
[----:B------:R-:W-:Y:S05]  /*3740*/  BSYNC.RECONVERGENT B0 ;  /* 0x0000000000007941 */ /* 0x000fea0003800200 */
.L_x_143:
        /* <DEDUP_REMOVED lines=20> */
.L_x_146:
[----:B------:R-:W-:Y:S05]  /*3890*/  BSYNC.RECONVERGENT B0 ;  /* 0x0000000000007941 */ /* 0x000fea0003800200 */
.L_x_145:
        /* <DEDUP_REMOVED lines=21> */
.L_x_148:
[----:B------:R-:W-:Y:S05]  /*39f0*/  BSYNC.RECONVERGENT B0 ;  /* 0x0000000000007941 */ /* 0x000fea0003800200 */
.L_x_147:
        /* <DEDUP_REMOVED lines=20> */
.L_x_150:
[----:B------:R-:W-:Y:S05]  /*3b40*/  BSYNC.RECONVERGENT B0 ;  /* 0x0000000000007941 */ /* 0x000fea0003800200 */
.L_x_149:
        /* <DEDUP_REMOVED lines=15> */
.L_x_142:
[----:B------:R-:W-:-:S09]  /*3c40*/  UISETP.NE.AND UP0, UPT, UR4, URZ, UPT ;  /* 0x000000ff0400728c */ /* 0x000fd2000bf05270 */
        /* <DEDUP_REMOVED lines=9> */
[----:B0-----:R-:W-:Y:S02]  /*3ce0*/  ULEA UR9, UR9, UR12, 0x18 ;  /* 0x0000000c09097291 */ /* 0x001fe4000f8ec0ff */
[----:B------:R-:W-:-:S04]  /*3cf0*/  UIADD3 UR12, UPT, UPT, -UR4, URZ, URZ ;  /* 0x000000ff040c7290 */ /* 0x000fc8000fffe1ff */
[----:B-1----:R-:W-:-:S08]  /*3d00*/  LEA R10, R22, UR9, 0x2 ;  /* 0x00000009160a7c11 */ /* 0x002fd0000f8e10ff */
.L_x_154:
        /* <DEDUP_REMOVED lines=16> */
.L_x_153:
[----:B------:R-:W-:Y:S05]  /*3e10*/  BSYNC.RECONVERGENT B0 ;  /* 0x0000000000007941 */ /* 0x000fea0003800200 */
.L_x_152:
[----:B------:R-:W-:Y:S01]  /*3e20*/  UISETP.NE.AND UP0, UPT, UR12, URZ, UPT ;  /* 0x000000ff0c00728c */ /* 0x000fe2000bf05270 */
[C---:B-1---5:R-:W-:Y:S01]  /*3e30*/  FFMA.FTZ R8, R9.reuse, R12, R8 ;  /* 0x0000000c09087223 */ /* 0x062fe20000010008 */
[C---:B------:R-:W-:Y:S01]  /*3e40*/  FFMA.FTZ R7, R9.reuse, R13, R7 ;  /* 0x0000000d09077223 */ /* 0x040fe20000010007 */
[C---:B------:R-:W-:Y:S01]  /*3e50*/  FFMA.FTZ R6, R9.reuse, R14, R6 ;  /* 0x0000000e09067223 */ /* 0x040fe20000010006 */
[C---:B------:R-:W-:Y:S01]  /*3e60*/  FFMA.FTZ R5, R9.reuse, R15, R5 ;  /* 0x0000000f09057223 */ /* 0x040fe20000010005 */
[----:B------:R-:W-:Y:S01]  /*3e70*/  FFMA.FTZ R4, R9, R16, R4 ;  /* 0x0000001009047223 */ /* 0x000fe20000010004 */
[----:B------:R-:W-:Y:S01]  /*3e80*/  IADD3.X R25, PT, PT, R27, R23, RZ, P3, !PT ;  /* 0x000000171b197210 */ /* 0x000fe20001ffe4ff */
[C---:B------:R-:W-:Y:S01]  /*3e90*/  FFMA.FTZ R3, R9.reuse, R17, R3 ;  /* 0x0000001109037223 */ /* 0x040fe20000010003 */
[C---:B------:R-:W-:Y:S01]  /*3ea0*/  FFMA.FTZ R2, R9.reuse, R18, R2 ;  /* 0x0000001209027223 */ /* 0x040fe20000010002 */
[----:B0-----:R-:W-:Y:S01]  /*3eb0*/  IADD3 R10, PT, PT, R10, 0x14, RZ ;  /* 0x000000140a0a7810 */ /* 0x001fe20007ffe0ff */
[----:B------:R-:W-:Y:S01]  /*3ec0*/  FFMA.FTZ R0, R9, R19, R0 ;  /* 0x0000001309007223 */ /* 0x000fe20000010000 */
[----:B------:R-:W-:Y:S06]  /*3ed0*/  BRA.U UP0, `(.L_x_154) ;  /* 0xfffffffd008c7547 */ /* 0x000fec000b83ffff */
.L_x_141:
        /* <DEDUP_REMOVED lines=13> */
[----:B------:R-:W-:Y:S01]  /*3fb0*/  F2FP.BF16.F32.PACK_AB R5, R5, R6 ;  /* 0x000000060505723e */ /* 0x000fe200000010ff */
[----:B------:R-:W-:Y:S01]  /*3fc0*/  IMAD.MOV.U32 R6, RZ, RZ, R7 ;  /* 0x000000ffff067224 */ /* 0x000fe200078e0007 */
[----:B------:R-:W-:-:S02]  /*3fd0*/  F2FP.BF16.F32.PACK_AB R4, R3, R4 ;  /* 0x000000040304723e */ /* 0x000fc400000010ff */
[----:B------:R-:W-:Y:S02]  /*3fe0*/  MOV R7, R5 ;  /* 0x0000000500077202 */ /* 0x000fe40000000f00 */
[----:B------:R-:W-:Y:S01]  /*3ff0*/  F2FP.BF16.F32.PACK_AB R5, R0, R2 ;  /* 0x000000020005723e */ /* 0x000fe200000010ff */
[----:B-----5:R-:W5:Y:S01]  /*4000*/  MUFU.RCP R18, R18 ;  /* 0x0000001200127308 */ /* 0x020f620000001000 */
[----:B0-----:R-:W-:Y:S01]  /*4010*/  IABS R12, R13 ;  /* 0x0000000d000c7213 */ /* 0x001fe20000000000 */
[----:B-----5:R-:W-:-:S06]  /*4020*/  VIADD R18, R18, 0xffffffe ;  /* 0x0ffffffe12127836 */ /* 0x020fcc0000000000 */
        /* <DEDUP_REMOVED lines=8> */
[----:B0-----:R-:W0:Y:S04]  /*40b0*/  MUFU.RCP R9, R9 ;  /* 0x0000000900097308 */ /* 0x001e280000001000 */
[----:B------:R-:W-:-:S13]  /*40c0*/  ISETP.GT.U32.AND P1, PT, R14, R10, PT ;  /* 0x0000000a0e00720c */ /* 0x000fda0003f24070 */
[----:B------:R-:W-:Y:S01]  /*40d0*/  @!P1 IMAD.IADD R10, R10, 0x1, -R14 ;  /* 0x000000010a0a9824 */ /* 0x000fe200078e0a0e */
[----:B0-----:R-:W-:Y:S01]  /*40e0*/  IADD3 R9, PT, PT, R9, 0xffffffe, RZ ;  /* 0x0ffffffe09097810 */ /* 0x001fe20007ffe0ff */
[----:B------:R-:W-:Y:S01]  /*40f0*/  @!P1 VIADD R15, R15, 0x1 ;  /* 0x000000010f0f9836 */ /* 0x000fe20000000000 */
[----:B------:R-:W-:Y:S02]  /*4100*/  ISETP.NE.AND P1, PT, RZ, UR8, PT ;  /* 0x00000008ff007c0c */ /* 0x000fe4000bf25270 */
[----:B------:R-:W-:Y:S01]  /*4110*/  ISETP.GE.U32.AND P2, PT, R10, R14, PT ;  /* 0x0000000e0a00720c */ /* 0x000fe20003f46070 */
[----:B------:R-:W0:Y:S01]  /*4120*/  F2I.FTZ.U32.TRUNC.NTZ R19, R9 ;  /* 0x0000000900137305 */ /* 0x000e22000021f000 */
[----:B------:R-:W-:-:S04]  /*4130*/  LOP3.LUT R10, R20, UR8, RZ, 0x3c, !PT ;  /* 0x00000008140a7c12 */ /* 0x000fc8000f8e3cff */
[----:B------:R-:W-:-:S07]  /*4140*/  ISETP.GE.AND P0, PT, R10, RZ, PT ;  /* 0x000000ff0a00720c */ /* 0x000fce0003f06270 */
[----:B------:R-:W-:Y:S01]  /*4150*/  @P2 VIADD R15, R15, 0x1 ;  /* 0x000000010f0f2836 */ /* 0x000fe20000000000 */
[----:B0-----:R-:W-:-:S05]  /*4160*/  IADD3 R10, PT, PT, RZ, -R19, RZ ;  /* 0x80000013ff0a7210 */ /* 0x001fca0007ffe0ff */
[----:B------:R-:W-:Y:S01]  /*4170*/  @!P0 IMAD.MOV R15, RZ, RZ, -R15 ;  /* 0x000000ffff0f8224 */ /* 0x000fe200078e0a0f */
[----:B------:R-:W-:Y:S01]  /*4180*/  @!P1 LOP3.LUT R15, RZ, UR8, RZ, 0x33, !PT ;  /* 0x00000008ff0f9c12 */ /* 0x000fe2000f8e33ff */
[----:B------:R-:W-:-:S04]  /*4190*/  IMAD R10, R10, R12, RZ ;  /* 0x0000000c0a0a7224 */ /* 0x000fc800078e02ff */
[----:B------:R-:W-:Y:S02]  /*41a0*/  IMAD R14, R15, UR8, RZ ;  /* 0x000000080f0e7c24 */ /* 0x000fe4000f8e02ff */
[----:B------:R-:W-:-:S04]  /*41b0*/  IMAD.HI.U32 R10, R19, R10, R18 ;  /* 0x0000000a130a7227 */ /* 0x000fc800078e0012 */
[----:B------:R-:W-:Y:S02]  /*41c0*/  IMAD.IADD R16, R20, 0x1, -R14 ;  /* 0x0000000114107824 */ /* 0x000fe400078e0a0e */
[----:B-1----:R-:W-:-:S03]  /*41d0*/  IMAD.WIDE.U32 R18, R15, UR4, RZ ;  /* 0x000000040f127c25 */ /* 0x002fc6000f8e00ff */
[----:B------:R-:W-:Y:S02]  /*41e0*/  IABS R9, R16 ;  /* 0x0000001000097213 */ /* 0x000fe40000000000 */
[----:B------:R-:W-:-:S03]  /*41f0*/  LOP3.LUT R16, R16, R13, RZ, 0x3c, !PT ;  /* 0x0000000d10107212 */ /* 0x000fc600078e3cff */
[----:B------:R-:W-:Y:S01]  /*4200*/  IMAD.HI.U32 R17, R10, R9, RZ ;  /* 0x000000090a117227 */ /* 0x000fe200078e00ff */
[----:B------:R-:W-:-:S03]  /*4210*/  ISETP.GE.AND P1, PT, R16, RZ, PT ;  /* 0x000000ff1000720c */ /* 0x000fc60003f26270 */
[----:B------:R-:W-:-:S04]  /*4220*/  IMAD.MOV R10, RZ, RZ, -R17 ;  /* 0x000000ffff0a7224 */ /* 0x000fc800078e0a11 */
[----:B------:R-:W-:-:S05]  /*4230*/  IMAD R9, R12, R10, R9 ;  /* 0x0000000a0c097224 */ /* 0x000fca00078e0209 */
[----:B------:R-:W-:-:S13]  /*4240*/  ISETP.GT.U32.AND P0, PT, R12, R9, PT ;  /* 0x000000090c00720c */ /* 0x000fda0003f04070 */
[-C--:B------:R-:W-:Y:S01]  /*4250*/  @!P0 IADD3 R9, PT, PT, R9, -R12.reuse, RZ ;  /* 0x8000000c09098210 */ /* 0x080fe20007ffe0ff */
[----:B------:R-:W-:Y:S01]  /*4260*/  @!P0 VIADD R17, R17, 0x1 ;  /* 0x0000000111118836 */ /* 0x000fe20000000000 */
[----:B------:R-:W-:Y:S02]  /*4270*/  ISETP.NE.AND P0, PT, R13, RZ, PT ;  /* 0x000000ff0d00720c */ /* 0x000fe40003f05270 */
[----:B------:R-:W-:Y:S02]  /*4280*/  ISETP.GE.U32.AND P2, PT, R9, R12, PT ;  /* 0x0000000c0900720c */ /* 0x000fe40003f46070 */
[----:B------:R-:W-:-:S05]  /*4290*/  SHF.R.S32.HI R9, RZ, 0x1f, R15 ;  /* 0x0000001fff097819 */ /* 0x000fca000001140f */
[----:B------:R-:W-:-:S04]  /*42a0*/  IMAD R9, R9, UR4, RZ ;  /* 0x0000000409097c24 */ /* 0x000fc8000f8e02ff */
[----:B------:R-:W-:Y:S01]  /*42b0*/  IMAD R9, R15, UR5, R9 ;  /* 0x000000050f097c24 */ /* 0x000fe2000f8e0209 */
[----:B------:R-:W0:Y:S01]  /*42c0*/  LDCU.64 UR4, c[0x0][0x3f0] ;  /* 0x00007e00ff0477ac */ /* 0x000e220008000a00 */
[----:B------:R-:W-:Y:S02]  /*42d0*/  @P2 VIADD R17, R17, 0x1 ;  /* 0x0000000111112836 */ /* 0x000fe40000000000 */
[----:B------:R-:W-:-:S03]  /*42e0*/  IMAD.IADD R19, R19, 0x1, R9 ;  /* 0x0000000113137824 */ /* 0x000fc600078e0209 */
[----:B------:R-:W-:Y:S02]  /*42f0*/  @!P1 IADD3 R17, PT, PT, -R17, RZ, RZ ;  /* 0x000000ff11119210 */ /* 0x000fe40007ffe1ff */
[-C--:B------:R-:W-:Y:S02]  /*4300*/  @!P0 LOP3.LUT R17, RZ, R13.reuse, RZ, 0x33, !PT ;  /* 0x0000000dff118212 */ /* 0x080fe400078e33ff */
[----:B---3--:R-:W-:Y:S02]  /*4310*/  ISETP.GE.AND P1, PT, R21, UR9, PT ;  /* 0x0000000915007c0c */ /* 0x008fe4000bf26270 */
[----:B------:R-:W-:Y:S01]  /*4320*/  SHF.R.S32.HI R10, RZ, 0x1f, R17 ;  /* 0x0000001fff0a7819 */ /* 0x000fe20000011411 */
[C---:B------:R-:W-:Y:S02]  /*4330*/  IMAD R13, R17.reuse, R13, R14 ;  /* 0x0000000d110d7224 */ /* 0x040fe400078e020e */
[----:B--2---:R-:W-:-:S04]  /*4340*/  IMAD.WIDE.U32 R18, R17, UR12, R18 ;  /* 0x0000000c11127c25 */ /* 0x004fc8000f8e0012 */
[----:B------:R-:W-:Y:S02]  /*4350*/  IMAD R10, R10, UR12, RZ ;  /* 0x0000000c0a0a7c24 */ /* 0x000fe4000f8e02ff */
[----:B------:R-:W-:Y:S02]  /*4360*/  IMAD.IADD R13, R20, 0x1, -R13 ;  /* 0x00000001140d7824 */ /* 0x000fe400078e0a0d */
[----:B------:R-:W-:-:S03]  /*4370*/  IMAD R10, R17, UR13, R10 ;  /* 0x0000000d110a7c24 */ /* 0x000fc6000f8e020a */
[----:B------:R-:W-:Y:S02]  /*4380*/  SHF.R.S32.HI R9, RZ, 0x1f, R13 ;  /* 0x0000001fff097819 */ /* 0x000fe4000001140d */
[----:B------:R-:W-:-:S03]  /*4390*/  IADD3 R19, PT, PT, R19, R10, RZ ;  /* 0x0000000a13137210 */ /* 0x000fc60007ffe0ff */
[----:B------:R-:W-:Y:S02]  /*43a0*/  IMAD R9, R9, UR6, RZ ;  /* 0x0000000609097c24 */ /* 0x000fe4000f8e02ff */
[----:B------:R-:W-:-:S04]  /*43b0*/  IMAD.WIDE.U32 R18, R13, UR6, R18 ;  /* 0x000000060d127c25 */ /* 0x000fc8000f8e0012 */
[----:B------:R-:W-:Y:S01]  /*43c0*/  IMAD R9, R13, UR7, R9 ;  /* 0x000000070d097c24 */ /* 0x000fe2000f8e0209 */
[----:B------:R-:W-:-:S05]  /*43d0*/  IADD3 R10, P0, PT, R21, R18, RZ ;  /* 0x00000012150a7210 */ /* 0x000fca0007f1e0ff */
[----:B------:R-:W-:Y:S01]  /*43e0*/  IMAD.X R9, R19, 0x1, R9, P0 ;  /* 0x0000000113097824 */ /* 0x000fe200000e0609 */
[----:B0-----:R-:W-:-:S04]  /*43f0*/  LEA R12, P0, R10, UR4, 0x1 ;  /* 0x000000040a0c7c11 */ /* 0x001fc8000f8008ff */
[----:B------:R-:W-:Y:S02]  /*4400*/  LEA.HI.X R13, R10, UR5, R9, 0x1, P0 ;  /* 0x000000050a0d7c11 */ /* 0x000fe400080f0c09 */
[----:B------:R-:W-:-:S03]  /*4410*/  ISETP.GE.AND P0, PT, R11, UR9, PT ;  /* 0x000000090b007c0c */ /* 0x000fc6000bf06270 */
[----:B------:R0:W-:Y:S10]  /*4420*/  @!P1 STG.E.64 desc[UR10][R12.64], R6 ;  /* 0x000000060c009986 */ /* 0x0001f4000c101b0a */
[----:B------:R-:W-:Y:S05]  /*4430*/  @P0 EXIT ;  /* 0x000000000000094d */ /* 0x000fea0003800000 */
[----:B------:R-:W-:Y:S01]  /*4440*/  STG.E.64 desc[UR10][R12.64+0x100], R4 ;  /* 0x000100040c007986 */ /* 0x000fe2000c101b0a */
[----:B------:R-:W-:Y:S05]  /*4450*/  EXIT ;  /* 0x000000000000794d */ /* 0x000fea0003800000 */
        .weak           $__internal_3_$__cuda_sm20_div_s64
        .type           $__internal_3_$__cuda_sm20_div_s64,@function
        .size           $__internal_3_$__cuda_sm20_div_s64,(.L_x_4035 - $__internal_3_$__cuda_sm20_div_s64)
$__internal_3_$__cuda_sm20_div_s64:
        /* <DEDUP_REMOVED lines=33> */
[C---:B------:R-:W-:Y:S02]  /*4670*/  IMAD R12, R11.reuse, R9, RZ ;  /* 0x000000090b0c7224 */ /* 0x040fe400078e02ff */
[----:B------:R-:W-:-:S04]  /*4680*/  IMAD.HI.U32 R13, P3, R11, R13, R34 ;  /* 0x0000000d0b0d7227 */ /* 0x000fc80007860022 */
[----:B------:R-:W-:Y:S01]  /*4690*/  IMAD.HI.U32 R9, R11, R9, RZ ;  /* 0x000000090b097227 */ /* 0x000fe200078e00ff */
[----:B------:R-:W-:Y:S02]  /*46a0*/  IADD3 R12, P2, PT, R12, R13, RZ ;  /* 0x0000000d0c0c7210 */ /* 0x000fe40007f5e0ff */
[----:B------:R-:W-:Y:S01]  /*46b0*/  IADD3.X R13, PT, PT, RZ, ~R18, RZ, P0, !PT ;  /* 0x80000012ff0d7210 */ /* 0x000fe200007fe4ff */
[----:B------:R-:W-:Y:S02]  /*46c0*/  IMAD.X R11, R9, 0x1, R11, P4 ;  /* 0x00000001090b7824 */ /* 0x000fe400020e060b */
[----:B------:R-:W-:Y:S01]  /*46d0*/  IMAD.HI.U32 R34, R12, R10, RZ ;  /* 0x0000000a0c227227 */ /* 0x000fe200078e00ff */
[----:B------:R-:W-:Y:S02]  /*46e0*/  SEL R9, R13, R18, !P1 ;  /* 0x000000120d097207 */ /* 0x000fe40004800000 */
[----:B------:R-:W-:Y:S01]  /*46f0*/  IADD3.X R11, PT, PT, RZ, RZ, R11, P2, P3 ;  /* 0x000000ffff0b7210 */ /* 0x000fe200017e640b */
[----:B------:R-:W-:-:S02]  /*4700*/  IMAD.MOV.U32 R35, RZ, RZ, RZ ;  /* 0x000000ffff237224 */ /* 0x000fc400078e00ff */
        /* <DEDUP_REMOVED lines=10> */
[CC--:B------:R-:W-:Y:S01]  /*47b0*/  ISETP.GE.U32.AND P2, PT, R10.reuse, R26.reuse, PT ;  /* 0x0000001a0a00720c */ /* 0x0c0fe20003f46070 */
[-C--:B------:R-:W-:Y:S01]  /*47c0*/  IMAD R11, R19, R26.reuse, R11 ;  /* 0x0000001a130b7224 */ /* 0x080fe200078e020b */
[----:B------:R-:W-:-:S04]  /*47d0*/  IADD3 R12, P1, PT, R10, -R26, RZ ;  /* 0x8000001a0a0c7210 */ /* 0x000fc80007f3e0ff */
[----:B------:R-:W-:Y:S02]  /*47e0*/  IADD3.X R9, PT, PT, ~R11, R9, RZ, P0, !PT ;  /* 0x000000090b097210 */ /* 0x000fe400007fe5ff */
[----:B------:R-:W-:Y:S02]  /*47f0*/  IADD3 R13, P0, PT, R21, 0x1, RZ ;  /* 0x00000001150d7810 */ /* 0x000fe40007f1e0ff */
[C---:B------:R-:W-:Y:S01]  /*4800*/  ISETP.GE.U32.AND.EX P2, PT, R9.reuse, R27, PT, P2 ;  /* 0x0000001b0900720c */ /* 0x040fe20003f46120 */
[----:B------:R-:W-:-:S03]  /*4810*/  IMAD.X R11, R9, 0x1, ~R27, P1 ;  /* 0x00000001090b7824 */ /* 0x000fc600008e0e1b */
[----:B------:R-:W-:Y:S01]  /*4820*/  SEL R12, R12, R10, P2 ;  /* 0x0000000a0c0c7207 */ /* 0x000fe20001000000 */
[----:B------:R-:W-:Y:S01]  /*4830*/  IMAD.X R10, RZ, RZ, R19, P0 ;  /* 0x000000ffff0a7224 */ /* 0x000fe200000e0613 */
[----:B------:R-:W-:Y:S02]  /*4840*/  SEL R13, R13, R21, P2 ;  /* 0x000000150d0d7207 */ /* 0x000fe40001000000 */
[----:B------:R-:W-:Y:S02]  /*4850*/  SEL R11, R11, R9, P2 ;  /* 0x000000090b0b7207 */ /* 0x000fe40001000000 */
[----:B------:R-:W-:Y:S02]  /*4860*/  ISETP.GE.U32.AND P0, PT, R12, R26, PT ;  /* 0x0000001a0c00720c */ /* 0x000fe40003f06070 */
[----:B------:R-:W-:Y:S02]  /*4870*/  SEL R10, R10, R19, P2 ;  /* 0x000000130a0a7207 */ /* 0x000fe40001000000 */
[----:B------:R-:W-:-:S02]  /*4880*/  IADD3 R9, P1, PT, R13, 0x1, RZ ;  /* 0x000000010d097810 */ /* 0x000fc40007f3e0ff */
[----:B------:R-:W-:Y:S02]  /*4890*/  ISETP.GE.U32.AND.EX P0, PT, R11, R27, PT, P0 ;  /* 0x0000001b0b00720c */ /* 0x000fe40003f06100 */
[----:B------:R-:W-:Y:S01]  /*48a0*/  LOP3.LUT R12, R16, R18, RZ, 0x3c, !PT ;  /* 0x00000012100c7212 */ /* 0x000fe200078e3cff */
[----:B------:R-:W-:Y:S01]  /*48b0*/  IMAD.X R11, RZ, RZ, R10, P1 ;  /* 0x000000ffff0b7224 */ /* 0x000fe200008e060a */
[----:B------:R-:W-:Y:S02]  /*48c0*/  SEL R9, R9, R13, P0 ;  /* 0x0000000d09097207 */ /* 0x000fe40000000000 */
[----:B------:R-:W-:Y:S02]  /*48d0*/  ISETP.GE.AND P2, PT, R12, RZ, PT ;  /* 0x000000ff0c00720c */ /* 0x000fe40003f46270 */
[----:B------:R-:W-:Y:S02]  /*48e0*/  SEL R11, R11, R10, P0 ;  /* 0x0000000a0b0b7207 */ /* 0x000fe40000000000 */
[----:B------:R-:W-:-:S02]  /*48f0*/  IADD3 R10, P1, PT, RZ, -R9, RZ ;  /* 0x80000009ff0a7210 */ /* 0x000fc40007f3e0ff */
[----:B------:R-:W-:Y:S01]  /*4900*/  ISETP.NE.U32.AND P0, PT, R17, RZ, PT ;  /* 0x000000ff1100720c */ /* 0x000fe20003f05070 */
[----:B------:R-:W-:Y:S01]  /*4910*/  IMAD.MOV.U32 R17, RZ, RZ, 0x0 ;  /* 0x00000000ff117424 */ /* 0x000fe200078e00ff */
[----:B------:R-:W-:Y:S02]  /*4920*/  IADD3.X R12, PT, PT, RZ, ~R11, RZ, P1, !PT ;  /* 0x8000000bff0c7210 */ /* 0x000fe40000ffe4ff */
[----:B------:R-:W-:Y:S01]  /*4930*/  ISETP.NE.AND.EX P0, PT, R16, RZ, PT, P0 ;  /* 0x000000ff1000720c */ /* 0x000fe20003f05300 */
[----:B------:R-:W-:Y:S01]  /*4940*/  IMAD.MOV.U32 R16, RZ, RZ, R15 ;  /* 0x000000ffff107224 */ /* 0x000fe200078e000f */
[----:B------:R-:W-:Y:S02]  /*4950*/  SEL R10, R10, R9, !P2 ;  /* 0x000000090a0a7207 */ /* 0x000fe40005000000 */
[----:B------:R-:W-:Y:S02]  /*4960*/  SEL R12, R12, R11, !P2 ;  /* 0x0000000b0c0c7207 */ /* 0x000fe40005000000 */
[----:B------:R-:W-:-:S02]  /*4970*/  SEL R10, R10, 0xffffffff, P0 ;  /* 0xffffffff0a0a7807 */ /* 0x000fc40000000000 */
[----:B------:R-:W-:Y:S01]  /*4980*/  SEL R12, R12, 0xffffffff, P0 ;  /* 0xffffffff0c0c7807 */ /* 0x000fe20000000000 */
[----:B------:R-:W-:Y:S06]  /*4990*/  RET.REL.NODEC R16 `(_ZN5flash32flash_fwd_splitkv_combine_kernelI23Flash_fwd_kernel_traitsILi256ELi64ELi64ELi4ELb0ELb0EN7cutlass10bfloat16_tE19Flash_kernel_traitsILi256ELi64ELi64ELi4ES3_EELi4ELi4ELb0EEEvNS_16Flash_fwd_paramsE) ;  /* 0xffffffb410987950 */ /* 0x000fec0003c3ffff */
.L_x_155:
        /* <DEDUP_REMOVED lines=14> */
.L_x_4035:


//--------------------- .text._ZN5flash32flash_fwd_splitkv_combine_kernelI23Flash_fwd_kernel_traitsILi256ELi64ELi64ELi4ELb0ELb0EN7cutlass10bfloat16_tE19Flash_kernel_traitsILi256ELi64ELi64ELi4ES3_EELi4ELi3ELb0EEEvNS_16Flash_fwd_paramsE --------------------------
	.section	.text._ZN5flash32flash_fwd_splitkv_combine_kernelI23Flash_fwd_kernel_traitsILi256ELi64ELi64ELi4ELb0ELb0EN7cutlass10bfloat16_tE19Flash_kernel_traitsILi256ELi64ELi64ELi4ES3_EELi4ELi3ELb0EEEvNS_16Flash_fwd_paramsE,"ax",@progbits
	.align	128
        .global         _ZN5flash32flash_fwd_splitkv_combine_kernelI23Flash_fwd_kernel_traitsILi256ELi64ELi64ELi4ELb0ELb0EN7cutlass10bfloat16_tE19Flash_kernel_traitsILi256ELi64ELi64ELi4ES3_EELi4ELi3ELb0EEEvNS_16Flash_fwd_paramsE
        .type           _ZN5flash32flash_fwd_splitkv_combine_kernelI23Flash_fwd_kernel_traitsILi256ELi64ELi64ELi4ELb0ELb0EN7cutlass10bfloat16_tE19Flash_kernel_traitsILi256ELi64ELi64ELi4ES3_EELi4ELi3ELb0EEEvNS_16Flash_fwd_paramsE,@function
        .size           _ZN5flash32flash_fwd_splitkv_combine_kernelI23Flash_fwd_kernel_traitsILi256ELi64ELi64ELi4ELb0ELb0EN7cutlass10bfloat16_tE19Flash_kernel_traitsILi256ELi64ELi64ELi4ES3_EELi4ELi3ELb0EEEvNS_16Flash_fwd_paramsE,(.L_x_4036 - _ZN5flash32flash_fwd_splitkv_combine_kernelI23Flash_fwd_kernel_traitsILi256ELi64ELi64ELi4ELb0ELb0EN7cutlass10bfloat16_tE19Flash_kernel_traitsILi256ELi64ELi64ELi4ES3_EELi4ELi3ELb0EEEvNS_16Flash_fwd_paramsE)
        .other          _ZN5flash32flash_fwd_splitkv_combine_kernelI23Flash_fwd_kernel_traitsILi256ELi64ELi64ELi4ELb0ELb0EN7cutlass10bfloat16_tE19Flash_kernel_traitsILi256ELi64ELi64ELi4ES3_EELi4ELi3ELb0EEEvNS_16Flash_fwd_paramsE,@"STO_CUDA_ENTRY STV_DEFAULT"
_ZN5flash32flash_fwd_splitkv_combine_kernelI23Flash_fwd_kernel_traitsILi256ELi64ELi64ELi4ELb0ELb0EN7cutlass10bfloat16_tE19Flash_kernel_traitsILi256ELi64ELi64ELi4ES3_EELi4ELi3ELb0EEEvNS_16Flash_fwd_paramsE:
.text._ZN5flash32flash_fwd_splitkv_combine_kernelI23Flash_fwd_kernel_traitsILi256ELi64ELi64ELi4ELb0ELb0EN7cutlass10bfloat16_tE19Flash_kernel_traitsILi256ELi64ELi64ELi4ES3_EELi4ELi3ELb0EEEvNS_16Flash_fwd_paramsE:
        /* <DEDUP_REMOVED lines=38> */
.L_x_156:
[----:B------:R-:W-:Y:S01]  /*0260*/  IMAD.U32 R19, RZ, RZ, UR16 ;  /* 0x00000010ff137e24 */ /* 0x000fe2000f8e00ff */
[----:B------:R-:W-:Y:S01]  /*0270*/  MOV R17, UR14 ;  /* 0x0000000e00117c02 */ /* 0x000fe20008000f00 */
[----:B------:R-:W-:Y:S01]  /*0280*/  IMAD.U32 R18, RZ, RZ, UR17 ;  /* 0x00000011ff127e24 */ /* 0x000fe2000f8e00ff */
[----:B------:R-:W-:Y:S02]  /*0290*/  MOV R16, UR9 ;  /* 0x0000000900107c02 */ /* 0x000fe40008000f00 */
[----:B------:R-:W-:Y:S02]  /*02a0*/  MOV R15, 0x2c0 ;  /* 0x000002c0000f7802 */ /* 0x000fe40000000f00 */
[----:B------:R-:W-:Y:S05]  /*02b0*/  CALL.REL.NOINC `($__internal_4_$__cuda_sm20_div_s64) ;  /* 0x0000004000587944 */ /* 0x000fea0003c00000 */
[----:B------:R-:W-:-:S07]  /*02c0*/  MOV R11, R12 ;  /* 0x0000000c000b7202 */ /* 0x000fce0000000f00 */
.L_x_157:
        /* <DEDUP_REMOVED lines=30> */
.L_x_159:
[----:B------:R-:W-:Y:S01]  /*04b0*/  IMAD.MOV.U32 R19, RZ, RZ, R10 ;  /* 0x000000ffff137224 */ /* 0x000fe200078e000a */
[----:B------:R-:W-:Y:S01]  /*04c0*/  MOV R17, R3 ;  /* 0x0000000300117202 */ /* 0x000fe20000000f00 */
[----:B------:R-:W-:Y:S01]  /*04d0*/  IMAD.MOV.U32 R18, RZ, RZ, R11 ;  /* 0x000000ffff127224 */ /* 0x000fe200078e000b */
[----:B------:R-:W-:Y:S02]  /*04e0*/  MOV R16, R0 ;  /* 0x0000000000107202 */ /* 0x000fe40000000f00 */
[----:B------:R-:W-:Y:S02]  /*04f0*/  MOV R15, 0x510 ;  /* 0x00000510000f7802 */ /* 0x000fe40000000f00 */
[----:B------:R-:W-:Y:S05]  /*0500*/  CALL.REL.NOINC `($__internal_4_$__cuda_sm20_div_s64) ;  /* 0x0000003c00c47944 */ /* 0x000fea0003c00000 */
[----:B------:R-:W-:Y:S02]  /*0510*/  MOV R4, R10 ;  /* 0x0000000a00047202 */ /* 0x000fe40000000f00 */
[----:B------:R-:W-:Y:S02]  /*0520*/  MOV R5, R12 ;  /* 0x0000000c00057202 */ /* 0x000fe40000000f00 */
.L_x_160:
[----:B------:R-:W-:Y:S05]  /*0530*/  BSYNC.RECONVERGENT B0 ;  /* 0x0000000000007941 */ /* 0x000fea0003800200 */
.L_x_158:
        /* <DEDUP_REMOVED lines=57> */
.L_x_162:
[----:B------:R-:W-:Y:S01]  /*08d0*/  IMAD.MOV.U32 R19, RZ, RZ, R3 ;  /* 0x000000ffff137224 */ /* 0x000fe200078e0003 */
[----:B------:R-:W-:Y:S01]  /*08e0*/  MOV R17, R8 ;  /* 0x0000000800117202 */ /* 0x000fe20000000f00 */
[----:B------:R-:W-:Y:S01]  /*08f0*/  IMAD.MOV.U32 R18, RZ, RZ, R0 ;  /* 0x000000ffff127224 */ /* 0x000fe200078e0000 */
[----:B------:R-:W-:Y:S02]  /*0900*/  MOV R16, R2 ;  /* 0x0000000200107202 */ /* 0x000fe40000000f00 */
[----:B------:R-:W-:Y:S02]  /*0910*/  MOV R15, 0x930 ;  /* 0x00000930000f7802 */ /* 0x000fe40000000f00 */
[----:B------:R-:W-:Y:S05]  /*0920*/  CALL.REL.NOINC `($__internal_4_$__cuda_sm20_div_s64) ;  /* 0x0000003800bc7944 */ /* 0x000fea0003c00000 */
[----:B------:R-:W-:Y:S02]  /*0930*/  MOV R11, R12 ;  /* 0x0000000c000b7202 */ /* 0x000fe40000000f00 */
.L_x_163:
[----:B------:R-:W-:Y:S05]  /*0940*/  BSYNC.RECONVERGENT B0 ;  /* 0x0000000000007941 */ /* 0x000fea0003800200 */
.L_x_161:
        /* <DEDUP_REMOVED lines=124> */
.L_x_165:
        /* <DEDUP_REMOVED lines=8> */
.L_x_166:
[----:B------:R-:W-:Y:S05]  /*1190*/  BSYNC.RECONVERGENT B0 ;  /* 0x0000000000007941 */ /* 0x000fea0003800200 */
.L_x_164:
        /* <DEDUP_REMOVED lines=58> */
.L_x_168:
[----:B------:R-:W-:Y:S01]  /*1540*/  IMAD.MOV.U32 R19, RZ, RZ, R4 ;  /* 0x000000ffff137224 */ /* 0x000fe200078e0004 */
[----:B------:R-:W-:Y:S01]  /*1550*/  MOV R18, R5 ;  /* 0x0000000500127202 */ /* 0x000fe20000000f00 */
[----:B------:R-:W-:Y:S01]  /*1560*/  IMAD.MOV.U32 R17, RZ, RZ, R6 ;  /* 0x000000ffff117224 */ /* 0x000fe200078e0006 */
[----:B------:R-:W-:Y:S02]  /*1570*/  MOV R15, 0x1590 ;  /* 0x00001590000f7802 */ /* 0x000fe40000000f00 */
[----:B------:R-:W-:Y:S05]  /*1580*/  CALL.REL.NOINC `($__internal_4_$__cuda_sm20_div_s64) ;  /* 0x0000002c00a47944 */ /* 0x000fea0003c00000 */
[----:B------:R-:W-:Y:S02]  /*1590*/  MOV R26, R10 ;  /* 0x0000000a001a7202 */ /* 0x000fe40000000f00 */
[----:B------:R-:W-:Y:S02]  /*15a0*/  MOV R27, R12 ;  /* 0x0000000c001b7202 */ /* 0x000fe40000000f00 */
.L_x_169:
[----:B------:R-:W-:Y:S05]  /*15b0*/  BSYNC.RECONVERGENT B0 ;  /* 0x0000000000007941 */ /* 0x000fea0003800200 */
.L_x_167:
        /* <DEDUP_REMOVED lines=72> */
.L_x_171:
[----:B0-----:R-:W-:Y:S05]  /*1a40*/  BSYNC.RECONVERGENT B0 ;  /* 0x0000000000007941 */ /* 0x001fea0003800200 */
.L_x_170:
[----:B-----5:R0:W-:Y:S01]  /*1a50*/  @!P1 STS [R5], R12 ;  /* 0x0000000c05009388 */ /* 0x0201e20000000800 */
[----:B------:R-:W0:Y:S01]  /*1a60*/  LDC R14, c[0x0][0x3e0] ;  /* 0x0000f800ff0e7b82 */ /* 0x000e220000000800 */
[----:B------:R-:W2:Y:S07]  /*1a70*/  I2F.RP R32, R16 ;  /* 0x0000001000207306 */ /* 0x000eae0000209400 */
[----:B------:R-:W-:Y:S01]  /*1a80*/  BAR.SYNC.DEFER_BLOCKING 0x0 ;  /* 0x0000000000007b1d */ /* 0x000fe20000010000 */
[----:B------:R-:W-:Y:S01]  /*1a90*/  ISETP.NE.AND P5, PT, R10, RZ, PT ;  /* 0x000000ff0a00720c */ /* 0x000fe20003fa5270 */
[----:B------:R-:W-:-:S04]  /*1aa0*/  IMAD.MOV.U32 R22, RZ, RZ, 0x7f800000 ;  /* 0x7f800000ff167424 */ /* 0x000fc800078e00ff */
[----:B------:R-:W-:Y:S01]  /*1ab0*/  BSSY.RECONVERGENT B1, `(.L_x_172) ;  /* 0x0000177000017945 */ /* 0x000fe20003800200 */
[----:B--2---:R-:W2:Y:S01]  /*1ac0*/  MUFU.RCP R32, R32 ;  /* 0x0000002000207308 */ /* 0x004ea20000001000 */
[----:B0-----:R-:W-:Y:S02]  /*1ad0*/  IABS R12, R14 ;  /* 0x0000000e000c7213 */ /* 0x001fe40000000000 */
[----:B------:R-:W-:Y:S01]  /*1ae0*/  IABS R5, R13 ;  /* 0x0000000d00057213 */ /* 0x000fe20000000000 */
[----:B------:R-:W0:Y:S04]  /*1af0*/  @!P1 LDS R23, [R4] ;  /* 0x0000000004179984 */ /* 0x000e280000000800 */
[----:B-1----:R-:W1:Y:S01]  /*1b00*/  I2F.RP R28, R12 ;  /* 0x0000000c001c7306 */ /* 0x002e620000209400 */
[----:B--2---:R-:W-:-:S07]  /*1b10*/  VIADD R32, R32, 0xffffffe ;  /* 0x0ffffffe20207836 */ /* 0x004fce0000000000 */
[----:B------:R2:W3:Y:S08]  /*1b20*/  F2I.FTZ.U32.TRUNC.NTZ R33, R32 ;  /* 0x0000002000217305 */ /* 0x0004f0000021f000 */
[----:B-1----:R-:W1:Y:S01]  /*1b30*/  MUFU.RCP R28, R28 ;  /* 0x0000001c001c7308 */ /* 0x002e620000001000 */
[----:B--2---:R-:W-:Y:S02]  /*1b40*/  HFMA2 R32, -RZ, RZ, 0, 0 ;  /* 0x00000000ff207431 */ /* 0x004fe400000001ff */
[----:B---3--:R-:W-:-:S04]  /*1b50*/  IMAD.MOV R19, RZ, RZ, -R33 ;  /* 0x000000ffff137224 */ /* 0x008fc800078e0a21 */
[----:B------:R-:W-:Y:S02]  /*1b60*/  IMAD R19, R19, R16, RZ ;  /* 0x0000001013137224 */ /* 0x000fe400078e02ff */
[----:B-1----:R-:W-:Y:S02]  /*1b70*/  VIADD R28, R28, 0xffffffe ;  /* 0x0ffffffe1c1c7836 */ /* 0x002fe40000000000 */
[----:B------:R-:W-:Y:S02]  /*1b80*/  IMAD.HI.U32 R19, R33, R19, R32 ;  /* 0x0000001321137227 */ /* 0x000fe400078e0020 */
[----:B------:R-:W1:Y:S01]  /*1b90*/  F2I.FTZ.U32.TRUNC.NTZ R29, R28 ;  /* 0x0000001c001d7305 */ /* 0x000e62000021f000 */
[----:B0-----:R-:W0:Y:S03]  /*1ba0*/  SHFL.BFLY PT, R3, R23, 0x4, 0x1f ;  /* 0x0c801f0017037f89 */ /* 0x001e2600000e0000 */
[----:B------:R-:W-:-:S04]  /*1bb0*/  IMAD.HI.U32 R19, R19, R5, RZ ;  /* 0x0000000513137227 */ /* 0x000fc800078e00ff */
[----:B-1----:R-:W-:Y:S02]  /*1bc0*/  IMAD.MOV R11, RZ, RZ, -R29 ;  /* 0x000000ffff0b7224 */ /* 0x002fe400078e0a1d */
[----:B------:R-:W-:Y:S02]  /*1bd0*/  IMAD.MOV.U32 R28, RZ, RZ, RZ ;  /* 0x000000ffff1c7224 */ /* 0x000fe400078e00ff */
[----:B------:R-:W-:-:S04]  /*1be0*/  IMAD R11, R11, R12, RZ ;  /* 0x0000000c0b0b7224 */ /* 0x000fc800078e02ff */
[----:B------:R-:W-:Y:S01]  /*1bf0*/  IMAD.HI.U32 R11, R29, R11, R28 ;  /* 0x0000000b1d0b7227 */ /* 0x000fe200078e001c */
[----:B0-----:R-:W-:-:S05]  /*1c00*/  FMNMX.FTZ R3, R3, R23, !PT ;  /* 0x0000001703037209 */ /* 0x001fca0007810000 */
[----:B------:R-:W-:Y:S01]  /*1c10*/  IMAD.HI.U32 R11, R11, R5, RZ ;  /* 0x000000050b0b7227 */ /* 0x000fe200078e00ff */
        /* <DEDUP_REMOVED lines=108> */
.L_x_175:
[----:B------:R-:W-:Y:S01]  /*22e0*/  LEA.HI R25, R20, UR15, RZ, 0x1d ;  /* 0x0000000f14197c11 */ /* 0x000fe2000f8fe8ff */
[----:B------:R-:W-:Y:S01]  /*22f0*/  IMAD.MOV.U32 R18, RZ, RZ, RZ ;  /* 0x000000ffff127224 */ /* 0x000fe200078e00ff */
[----:B------:R-:W-:Y:S02]  /*2300*/  MOV R17, R28 ;  /* 0x0000001c00117202 */ /* 0x000fe40000000f00 */
[----:B------:R-:W-:Y:S01]  /*2310*/  MOV R15, 0x2340 ;  /* 0x00002340000f7802 */ /* 0x000fe20000000f00 */
[----:B------:R-:W-:Y:S02]  /*2320*/  IMAD.MOV.U32 R19, RZ, RZ, R25 ;  /* 0x000000ffff137224 */ /* 0x000fe400078e0019 */
[----:B------:R-:W-:Y:S05]  /*2330*/  CALL.REL.NOINC `($__internal_4_$__cuda_sm20_div_s64) ;  /* 0x0000002000387944 */ /* 0x000fea0003c00000 */
[----:B------:R-:W-:Y:S02]  /*2340*/  IADD3 R9, PT, PT, -R10, RZ, RZ ;  /* 0x000000ff0a097210 */ /* 0x000fe40007ffe1ff */
[----:B------:R-:W-:-:S03]  /*2350*/  MOV R29, R12 ;  /* 0x0000000c001d7202 */ /* 0x000fc60000000f00 */
[----:B------:R-:W-:Y:S01]  /*2360*/  IMAD R25, R28, R9, R25 ;  /* 0x000000091c197224 */ /* 0x000fe200078e0219 */
[----:B------:R-:W-:-:S07]  /*2370*/  MOV R28, R10 ;  /* 0x0000000a001c7202 */ /* 0x000fce0000000f00 */
.L_x_176:
        /* <DEDUP_REMOVED lines=61> */
.L_x_178:
[----:B------:R-:W-:Y:S01]  /*2750*/  IMAD.MOV.U32 R19, RZ, RZ, R28 ;  /* 0x000000ffff137224 */ /* 0x000fe200078e001c */
[----:B------:R-:W-:Y:S01]  /*2760*/  MOV R18, R29 ;  /* 0x0000001d00127202 */ /* 0x000fe20000000f00 */
[----:B------:R-:W-:Y:S01]  /*2770*/  IMAD.MOV.U32 R17, RZ, RZ, R32 ;  /* 0x000000ffff117224 */ /* 0x000fe200078e0020 */
[----:B------:R-:W-:Y:S02]  /*2780*/  MOV R15, 0x27a0 ;  /* 0x000027a0000f7802 */ /* 0x000fe40000000f00 */
[----:B------:R-:W-:Y:S05]  /*2790*/  CALL.REL.NOINC `($__internal_4_$__cuda_sm20_div_s64) ;  /* 0x0000001c00207944 */ /* 0x000fea0003c00000 */
[----:B------:R-:W-:Y:S02]  /*27a0*/  IADD3 R11, PT, PT, -R10, RZ, RZ ;  /* 0x000000ff0a0b7210 */ /* 0x000fe40007ffe1ff */
[----:B------:R-:W-:-:S03]  /*27b0*/  MOV R9, R10 ;  /* 0x0000000a00097202 */ /* 0x000fc60000000f00 */
[----:B------:R-:W-:Y:S02]  /*27c0*/  IMAD R28, R11, R32, R28 ;  /* 0x000000200b1c7224 */ /* 0x000fe400078e021c */
.L_x_179:
[----:B------:R-:W-:Y:S05]  /*27d0*/  BSYNC.RECONVERGENT B0 ;  /* 0x0000000000007941 */ /* 0x000fea0003800200 */
.L_x_177:
        /* <DEDUP_REMOVED lines=160> */
.L_x_174:
[----:B------:R-:W0:Y:S01]  /*31e0*/  LDC.64 R2, c[0x0][0x420] ;  /* 0x00010800ff027b82 */ /* 0x000e220000000a00 */
[----:B------:R-:W-:-:S05]  /*31f0*/  IADD3 R9, PT, PT, R9, UR15, RZ ;  /* 0x0000000f09097c10 */ /* 0x000fca000fffe0ff */
[----:B0-----:R-:W-:-:S05]  /*3200*/  IMAD.WIDE.U32 R2, R9, 0x4, R2 ;  /* 0x0000000409027825 */ /* 0x001fca00078e0002 */
[----:B------:R1:W-:Y:S02]  /*3210*/  STG.E desc[UR10][R2.64], R22 ;  /* 0x0000001602007986 */ /* 0x0003e4000c10190a */
.L_x_173:
[----:B------:R-:W-:Y:S05]  /*3220*/  BSYNC.RECONVERGENT B1 ;  /* 0x0000000000017941 */ /* 0x000fea0003800200 */
.L_x_172:
        /* <DEDUP_REMOVED lines=8> */
[----:B------:R-:W-:Y:S01]  /*32b0*/  FADD.FTZ R4, -R22, R23 ;  /* 0x0000001716047221 */ /* 0x000fe20000010100 */
[----:B01----:R-:W-:Y:S02]  /*32c0*/  MOV R2, 0x400 ;  /* 0x0000040000027802 */ /* 0x003fe40000000f00 */
        /* <DEDUP_REMOVED lines=9> */
.L_x_181:
[----:B------:R-:W-:Y:S05]  /*3360*/  BSYNC.RECONVERGENT B0 ;  /* 0x0000000000007941 */ /* 0x000fea0003800200 */
.L_x_180:
        /* <DEDUP_REMOVED lines=46> */
.L_x_192:
        /* <DEDUP_REMOVED lines=11> */
.L_x_185:
[----:B------:R-:W-:Y:S05]  /*3700*/  BSYNC.RECONVERGENT B0 ;  /* 0x0000000000007941 */ /* 0x000fea0003800200 */
.L_x_184:
        /* <DEDUP_REMOVED lines=20> */
.L_x_187:
[----:B------:R-:W-:Y:S05]  /*3850*/  BSYNC.RECONVERGENT B0 ;  /* 0x0000000000007941 */ /* 0x000fea0003800200 */
.L_x_186:
        /* <DEDUP_REMOVED lines=21> */
.L_x_189:
[----:B------:R-:W-:Y:S05]  /*39b0*/  BSYNC.RECONVERGENT B0 ;  /* 0x0000000000007941 */ /* 0x000fea0003800200 */
.L_x_188:
        /* <DEDUP_REMOVED lines=20> */
.L_x_191:
[----:B------:R-:W-:Y:S05]  /*3b00*/  BSYNC.RECONVERGENT B0 ;  /* 0x0000000000007941 */ /* 0x000fea0003800200 */
.L_x_190:
        /* <DEDUP_REMOVED lines=15> */
.L_x_183:
        /* <DEDUP_REMOVED lines=13> */
.L_x_195:
        /* <DEDUP_REMOVED lines=16> */
.L_x_194:
[----:B------:R-:W-:Y:S05]  /*3dd0*/  BSYNC.RECONVERGENT B0 ;  /* 0x0000000000007941 */ /* 0x000fea0003800200 */
.L_x_193:
        /* <DEDUP_REMOVED lines=12> */
.L_x_182:
        /* <DEDUP_REMOVED lines=88> */
        .weak           $__internal_4_$__cuda_sm20_div_s64
        .type           $__internal_4_$__cuda_sm20_div_s64,@function
        .size           $__internal_4_$__cuda_sm20_div_s64,(.L_x_4036 - $__internal_4_$__cuda_sm20_div_s64)
$__internal_4_$__cuda_sm20_div_s64:
        /* <DEDUP_REMOVED lines=83> */
[----:B------:R-:W-:Y:S06]  /*4950*/  RET.REL.NODEC R16 `(_ZN5flash32flash_fwd_splitkv_combine_kernelI23Flash_fwd_kernel_traitsILi256ELi64ELi64ELi4ELb0ELb0EN7cutlass10bfloat16_tE19Flash_kernel_traitsILi256ELi64ELi64ELi4ES3_EELi4ELi3ELb0EEEvNS_16Flash_fwd_paramsE) ;  /* 0xffffffb410a87950 */ /* 0x000fec0003c3ffff */
.L_x_196:
        /* <DEDUP_REMOVED lines=10> */
.L_x_4036:


//--------------------- .text._ZN5flash32flash_fwd_splitkv_combine_kernelI23Flash_fwd_kernel_traitsILi256ELi64ELi64ELi4ELb0ELb0EN7cutlass10bfloat16_tE19Flash_kernel_traitsILi256ELi64ELi64ELi4ES3_EELi4ELi2ELb0EEEvNS_16Flash_fwd_paramsE --------------------------
	.section	.text._ZN5flash32flash_fwd_splitkv_combine_kernelI23Flash_fwd_kernel_traitsILi256ELi64ELi64ELi4ELb0ELb0EN7cutlass10bfloat16_tE19Flash_kernel_traitsILi256ELi64ELi64ELi4ES3_EELi4ELi2ELb0EEEvNS_16Flash_fwd_paramsE,"ax",@progbits
	.align	128
        .global         _ZN5flash32flash_fwd_splitkv_combine_kernelI23Flash_fwd_kernel_traitsILi256ELi64ELi64ELi4ELb0ELb0EN7cutlass10bfloat16_tE19Flash_kernel_traitsILi256ELi64ELi64ELi4ES3_EELi4ELi2ELb0EEEvNS_16Flash_fwd_paramsE
        .type           _ZN5flash32flash_fwd_splitkv_combine_kernelI23Flash_fwd_kernel_traitsILi256ELi64ELi64ELi4ELb0ELb0EN7cutlass10bfloat16_tE19Flash_kernel_traitsILi256ELi64ELi64ELi4ES3_EELi4ELi2ELb0EEEvNS_16Flash_fwd_paramsE,@function
        .size           _ZN5flash32flash_fwd_splitkv_combine_kernelI23Flash_fwd_kernel_traitsILi256ELi64ELi64ELi4ELb0ELb0EN7cutlass10bfloat16_tE19Flash_kernel_traitsILi256ELi64ELi64ELi4ES3_EELi4ELi2ELb0EEEvNS_16Flash_fwd_paramsE,(.L_x_4037 - _ZN5flash32flash_fwd_splitkv_combine_kernelI23Flash_fwd_kernel_traitsILi256ELi64ELi64ELi4ELb0ELb0EN7cutlass10bfloat16_tE19Flash_kernel_traitsILi256ELi64ELi64ELi4ES3_EELi4ELi2ELb0EEEvNS_16Flash_fwd_paramsE)
        .other          _ZN5flash32flash_fwd_splitkv_combine_kernelI23Flash_fwd_kernel_traitsILi256ELi64ELi64ELi4ELb0ELb0EN7cutlass10bfloat16_tE19Flash_kernel_traitsILi256ELi64ELi64ELi4ES3_EELi4ELi2ELb0EEEvNS_16Flash_fwd_paramsE,@"STO_CUDA_ENTRY STV_DEFAULT"
_ZN5flash32flash_fwd_splitkv_combine_kernelI23Flash_fwd_kernel_traitsILi256ELi64ELi64ELi4ELb0ELb0EN7cutlass10bfloat16_tE19Flash_kernel_traitsILi256ELi64ELi64ELi4ES3_EELi4ELi2ELb0EEEvNS_16Flash_fwd_paramsE:
.text._ZN5flash32flash_fwd_splitkv_combine_kernelI23Flash_fwd_kernel_traitsILi256ELi64ELi64ELi4ELb0ELb0EN7cutlass10bfloat16_tE19Flash_kernel_traitsILi256ELi64ELi64ELi4ES3_EELi4ELi2ELb0EEEvNS_16Flash_fwd_paramsE:
        /* <DEDUP_REMOVED lines=38> */
.L_x_197:
[----:B------:R-:W-:Y:S01]  /*0260*/  IMAD.U32 R23, RZ, RZ, UR21 ;  /* 0x00000015ff177e24 */ /* 0x000fe2000f8e00ff */
[----:B------:R-:W-:Y:S01]  /*0270*/  MOV R16, UR19 ;  /* 0x0000001300107c02 */ /* 0x000fe20008000f00 */
[----:B------:R-:W-:Y:S01]  /*0280*/  IMAD.U32 R15, RZ, RZ, UR15 ;  /* 0x0000000fff0f7e24 */ /* 0x000fe2000f8e00ff */
[----:B------:R-:W-:Y:S02]  /*0290*/  MOV R13, UR14 ;  /* 0x0000000e000d7c02 */ /* 0x000fe40008000f00 */
[----:B------:R-:W-:Y:S02]  /*02a0*/  MOV R14, 0x2c0 ;  /* 0x000002c0000e7802 */ /* 0x000fe40000000f00 */
[----:B------:R-:W-:Y:S05]  /*02b0*/  CALL.REL.NOINC `($__internal_5_$__cuda_sm20_div_s64) ;  /* 0x0000004000107944 */ /* 0x000fea0003c00000 */
[----:B------:R-:W-:-:S07]  /*02c0*/  MOV R10, R0 ;  /* 0x00000000000a7202 */ /* 0x000fce0000000f00 */
.L_x_198:
        /* <DEDUP_REMOVED lines=30> */
.L_x_200:
[----:B------:R-:W-:Y:S01]  /*04b0*/  IMAD.MOV.U32 R23, RZ, RZ, R10 ;  /* 0x000000ffff177224 */ /* 0x000fe200078e000a */
[----:B------:R-:W-:Y:S02]  /*04c0*/  MOV R15, R11 ;  /* 0x0000000b000f7202 */ /* 0x000fe40000000f00 */
[----:B------:R-:W-:Y:S02]  /*04d0*/  MOV R14, 0x4f0 ;  /* 0x000004f0000e7802 */ /* 0x000fe40000000f00 */
[----:B------:R-:W-:Y:S05]  /*04e0*/  CALL.REL.NOINC `($__internal_5_$__cuda_sm20_div_s64) ;  /* 0x0000003c00847944 */ /* 0x000fea0003c00000 */
[----:B------:R-:W-:Y:S02]  /*04f0*/  MOV R6, R0 ;  /* 0x0000000000067202 */ /* 0x000fe40000000f00 */
[----:B------:R-:W-:Y:S02]  /*0500*/  MOV R7, R11 ;  /* 0x0000000b00077202 */ /* 0x000fe40000000f00 */
.L_x_201:
[----:B------:R-:W-:Y:S05]  /*0510*/  BSYNC.RECONVERGENT B0 ;  /* 0x0000000000007941 */ /* 0x000fea0003800200 */
.L_x_199:
        /* <DEDUP_REMOVED lines=58> */
.L_x_203:
[----:B------:R-:W-:Y:S01]  /*08c0*/  IMAD.MOV.U32 R23, RZ, RZ, R16 ;  /* 0x000000ffff177224 */ /* 0x000fe200078e0010 */
[----:B------:R-:W-:Y:S01]  /*08d0*/  MOV R16, R10 ;  /* 0x0000000a00107202 */ /* 0x000fe20000000f00 */
[----:B------:R-:W-:Y:S01]  /*08e0*/  IMAD.MOV.U32 R15, RZ, RZ, R13 ;  /* 0x000000ffff0f7224 */ /* 0x000fe200078e000d */
[----:B------:R-:W-:Y:S02]  /*08f0*/  MOV R13, R4 ;  /* 0x00000004000d7202 */ /* 0x000fe40000000f00 */
[----:B------:R-:W-:Y:S02]  /*0900*/  MOV R14, 0x920 ;  /* 0x00000920000e7802 */ /* 0x000fe40000000f00 */
[----:B------:R-:W-:Y:S05]  /*0910*/  CALL.REL.NOINC `($__internal_5_$__cuda_sm20_div_s64) ;  /* 0x0000003800787944 */ /* 0x000fea0003c00000 */
[----:B------:R-:W-:Y:S02]  /*0920*/  MOV R14, R0 ;  /* 0x00000000000e7202 */ /* 0x000fe40000000f00 */
[----:B------:R-:W-:Y:S02]  /*0930*/  MOV R15, R11 ;  /* 0x0000000b000f7202 */ /* 0x000fe40000000f00 */
.L_x_204:
[----:B------:R-:W-:Y:S05]  /*0940*/  BSYNC.RECONVERGENT B0 ;  /* 0x0000000000007941 */ /* 0x000fea0003800200 */
.L_x_202:
        /* <DEDUP_REMOVED lines=67> */
[----:B------:R-:W-:Y:S01]  /*0d80*/  IMAD R0, R9, R0, UR12 ;  /* 0x0000000c09007e24 */ /* 0x000fe2000f8e0200 */
[----:B------:R-:W-:Y:S02]  /*0d90*/  ULOP3.LUT UR16, UR6, UR13, URZ, 0x3c, !UPT ;  /* 0x0000000d06107292 */ /* 0x000fe4000f8e3cff */
[----:B------:R-:W-:Y:S02]  /*0da0*/  UIADD3 UR10, UPT, UPT, -UR17, URZ, URZ ;  /* 0x000000ff110a7290 */ /* 0x000fe4000fffe1ff */
[----:B------:R-:W-:Y:S01]  /*0db0*/  ISETP.LT.U32.AND P1, PT, R0, UR13, PT ;  /* 0x0000000d00007c0c */ /* 0x000fe2000bf21070 */
[----:B------:R-:W0:Y:S01]  /*0dc0*/  LDCU.U8 UR9, c[0x0][0x549] ;  /* 0x0000a920ff0977ac */ /* 0x000e220008000000 */
[----:B------:R-:W-:Y:S01]  /*0dd0*/  ISETP.LE.AND P0, PT, RZ, UR16, PT ;  /* 0x00000010ff007c0c */ /* 0x000fe2000bf03270 */
[----:B------:R-:W-:Y:S02]  /*0de0*/  UIMAD UR10, UR11, UR10, UR12 ;  /* 0x0000000a0b0a72a4 */ /* 0x000fe4000f8e020c */
[----:B------:R-:W-:-:S02]  /*0df0*/  ULOP3.LUT UR6, UR6, UR4, URZ, 0x3c, !UPT ;  /* 0x0000000406067292 */ /* 0x000fc4000f8e3cff */
[----:B------:R-:W-:-:S06]  /*0e00*/  UISETP.GT.U32.AND UP1, UPT, UR11, UR10, UPT ;  /* 0x0000000a0b00728c */ /* 0x000fcc000bf24070 */
[----:B------:R-:W-:Y:S02]  /*0e10*/  @!P1 VIADD R0, R0, -UR13 ;  /* 0x8000000d00009c36 */ /* 0x000fe40008000000 */
[----:B------:R-:W-:Y:S01]  /*0e20*/  @!P1 VIADD R9, R9, 0x1 ;  /* 0x0000000109099836 */ /* 0x000fe20000000000 */
[----:B------:R-:W-:Y:S02]  /*0e30*/  ISETP.NE.AND P1, PT, RZ, UR7, PT ;  /* 0x00000007ff007c0c */ /* 0x000fe4000bf25270 */
[----:B------:R-:W-:Y:S01]  /*0e40*/  ISETP.GE.U32.AND P2, PT, R0, UR13, PT ;  /* 0x0000000d00007c0c */ /* 0x000fe2000bf46070 */
[----:B0-----:R-:W-:Y:S02]  /*0e50*/  UISETP.NE.AND UP0, UPT, UR9, URZ, UPT ;  /* 0x000000ff0900728c */ /* 0x001fe4000bf05270 */
[----:B------:R-:W-:Y:S02]  /*0e60*/  @!UP1 UIADD3 UR10, UPT, UPT, UR10, -UR11, URZ ;  /* 0x8000000b0a0a9290 */ /* 0x000fe4000fffe0ff */
[----:B------:R-:W-:-:S02]  /*0e70*/  @!UP1 UIADD3 UR17, UPT, UPT, UR17, 0x1, URZ ;  /* 0x0000000111119890 */ /* 0x000fc4000fffe0ff */
[----:B------:R-:W-:Y:S02]  /*0e80*/  UISETP.GE.U32.AND UP3, UPT, UR10, UR11, UPT ;  /* 0x0000000b0a00728c */ /* 0x000fe4000bf66070 */
[----:B------:R-:W-:Y:S02]  /*0e90*/  UISETP.GE.AND UP1, UPT, UR6, URZ, UPT ;  /* 0x000000ff0600728c */ /* 0x000fe4000bf26270 */
[----:B------:R-:W-:Y:S02]  /*0ea0*/  USEL UR9, UR5, 0x1, !UP0 ;  /* 0x0000000105097887 */ /* 0x000fe4000c000000 */
[----:B------:R-:W-:Y:S01]  /*0eb0*/  @P2 VIADD R9, R9, 0x1 ;  /* 0x0000000109092836 */ /* 0x000fe20000000000 */
[----:B------:R-:W-:-:S03]  /*0ec0*/  USHF.R.S32.HI UR6, URZ, 0x1f, UR7 ;  /* 0x0000001fff067899 */ /* 0x000fc60008011407 */
[----:B------:R-:W-:Y:S01]  /*0ed0*/  @!P0 IMAD.MOV R9, RZ, RZ, -R9 ;  /* 0x000000ffff098224 */ /* 0x000fe200078e0a09 */
[----:B------:R-:W-:Y:S01]  /*0ee0*/  @!P1 LOP3.LUT R9, RZ, UR13, RZ, 0x33, !PT ;  /* 0x0000000dff099c12 */ /* 0x000fe2000f8e33ff */
[----:B------:R-:W-:Y:S02]  /*0ef0*/  @UP3 UIADD3 UR17, UPT, UPT, UR17, 0x1, URZ ;  /* 0x0000000111113890 */ /* 0x000fe4000fffe0ff */
[----:B------:R-:W-:Y:S01]  /*0f00*/  UISETP.NE.AND UP3, UPT, UR8, URZ, UPT ;  /* 0x000000ff0800728c */ /* 0x000fe2000bf65270 */
[----:B------:R-:W-:Y:S01]  /*0f10*/  ISETP.LT.U32.AND P0, PT, R14, R9, PT ;  /* 0x000000090e00720c */ /* 0x000fe20003f01070 */
[----:B------:R-:W-:Y:S01]  /*0f20*/  @!UP1 UIADD3 UR17, UPT, UPT, -UR17, URZ, URZ ;  /* 0x000000ff11119290 */ /* 0x000fe2000fffe1ff */
[----:B------:R-:W-:Y:S01]  /*0f30*/  SHF.R.S32.HI R3, RZ, 0x1f, R9 ;  /* 0x0000001fff037819 */ /* 0x000fe20000011409 */
[----:B------:R-:W-:Y:S02]  /*0f40*/  USEL UR5, URZ, 0x1, !UP3 ;  /* 0x00000001ff057887 */ /* 0x000fe4000d800000 */
[----:B------:R-:W-:Y:S01]  /*0f50*/  @!UP2 ULOP3.LUT UR17, URZ, UR4, URZ, 0x33, !UPT ;  /* 0x00000004ff11a292 */ /* 0x000fe2000f8e33ff */
[----:B------:R-:W-:Y:S01]  /*0f60*/  ISETP.LT.AND.EX P0, PT, R15, R3, PT, P0 ;  /* 0x000000030f00720c */ /* 0x000fe20003f01300 */
[----:B------:R-:W-:-:S03]  /*0f70*/  ULOP3.LUT UR6, UR6, UR5, URZ, 0xfc, !UPT ;  /* 0x0000000506067292 */ /* 0x000fc6000f8efcff */
        /* <DEDUP_REMOVED lines=25> */
.L_x_206:
[----:B------:R-:W-:Y:S01]  /*1110*/  IMAD.MOV.U32 R23, RZ, RZ, R14 ;  /* 0x000000ffff177224 */ /* 0x000fe200078e000e */
[----:B------:R-:W-:Y:S01]  /*1120*/  MOV R16, R9 ;  /* 0x0000000900107202 */ /* 0x000fe20000000f00 */
[----:B------:R-:W-:Y:S01]  /*1130*/  IMAD.MOV.U32 R13, RZ, RZ, R3 ;  /* 0x000000ffff0d7224 */ /* 0x000fe200078e0003 */
[----:B------:R-:W-:Y:S02]  /*1140*/  MOV R14, 0x1160 ;  /* 0x00001160000e7802 */ /* 0x000fe40000000f00 */
[----:B------:R-:W-:Y:S05]  /*1150*/  CALL.REL.NOINC `($__internal_5_$__cuda_sm20_div_s64) ;  /* 0x0000003000687944 */ /* 0x000fea0003c00000 */
[----:B------:R-:W-:Y:S02]  /*1160*/  MOV R28, R0 ;  /* 0x00000000001c7202 */ /* 0x000fe40000000f00 */
[----:B------:R-:W-:Y:S02]  /*1170*/  MOV R29, R11 ;  /* 0x0000000b001d7202 */ /* 0x000fe40000000f00 */
.L_x_207:
[----:B------:R-:W-:Y:S05]  /*1180*/  BSYNC.RECONVERGENT B0 ;  /* 0x0000000000007941 */ /* 0x000fea0003800200 */
.L_x_205:
        /* <DEDUP_REMOVED lines=26> */
[----:B------:R-:W-:-:S06]  /*1330*/  @P2 VIADD R8, R8, 0x1 ;  /* 0x0000000108082836 */ /* 0x000fcc0000000000 */
        /* <DEDUP_REMOVED lines=30> */
.L_x_209:
[----:B------:R-:W-:Y:S01]  /*1520*/  IMAD.MOV.U32 R23, RZ, RZ, R6 ;  /* 0x000000ffff177224 */ /* 0x000fe200078e0006 */
[----:B------:R-:W-:Y:S01]  /*1530*/  MOV R15, R7 ;  /* 0x00000007000f7202 */ /* 0x000fe20000000f00 */
[----:B------:R-:W-:Y:S01]  /*1540*/  IMAD.MOV.U32 R16, RZ, RZ, R8 ;  /* 0x000000ffff107224 */ /* 0x000fe200078e0008 */
[----:B------:R-:W-:Y:S02]  /*1550*/  MOV R14, 0x1570 ;  /* 0x00001570000e7802 */ /* 0x000fe40000000f00 */
[----:B------:R-:W-:Y:S05]  /*1560*/  CALL.REL.NOINC `($__internal_5_$__cuda_sm20_div_s64) ;  /* 0x0000002c00647944 */ /* 0x000fea0003c00000 */
[----:B------:R-:W-:Y:S02]  /*1570*/  MOV R24, R0 ;  /* 0x0000000000187202 */ /* 0x000fe40000000f00 */
[----:B------:R-:W-:Y:S02]  /*1580*/  MOV R25, R11 ;  /* 0x0000000b00197202 */ /* 0x000fe40000000f00 */
.L_x_210:
[----:B------:R-:W-:Y:S05]  /*1590*/  BSYNC.RECONVERGENT B0 ;  /* 0x0000000000007941 */ /* 0x000fea0003800200 */
.L_x_208:
[----:B------:R-:W0:Y:S01]  /*15a0*/  LDCU UR8, c[0x0][0x434] ;  /* 0x00008680ff0877ac */ /* 0x000e220008000800 */
[----:B------:R-:W1:Y:S01]  /*15b0*/  S2R R20, SR_TID.X ;  /* 0x0000000000147919 */ /* 0x000e620000002100 */
[----:B------:R-:W-:Y:S01]  /*15c0*/  BSSY.RECONVERGENT B0, `(.L_x_211) ;  /* 0x000004f000007945 */ /* 0x000fe20003800200 */
[----:B------:R-:W-:Y:S01]  /*15d0*/  USHF.R.S32.HI UR4, URZ, 0x1f, UR22 ;  /* 0x0000001fff047899 */ /* 0x000fe20008011416 */
[----:B------:R-:W2:Y:S03]  /*15e0*/  LDCU UR5, c[0x0][0x534] ;  /* 0x0000a680ff0577ac */ /* 0x000ea60008000800 */
[----:B------:R-:W-:Y:S01]  /*15f0*/  ULOP3.LUT UR4, UR4, 0x1, URZ, 0xfc, !UPT ;  /* 0x0000000104047892 */ /* 0x000fe2000f8efcff */
[----:B------:R-:W3:Y:S01]  /*1600*/  LDCU.64 UR10, c[0x0][0x358] ;  /* 0x00006b00ff0a77ac */ /* 0x000ee20008000a00 */
[----:B0-----:R-:W-:-:S04]  /*1610*/  IABS R6, UR8 ;  /* 0x0000000800067c13 */ /* 0x001fc80008000000 */
[----:B------:R-:W0:Y:S08]  /*1620*/  I2F.RP R11, R6 ;  /* 0x00000006000b7306 */ /* 0x000e300000209400 */
[----:B0-----:R-:W0:Y:S02]  /*1630*/  MUFU.RCP R12, R11 ;  /* 0x0000000b000c7308 */ /* 0x001e240000001000 */
[----:B0-----:R-:W-:-:S06]  /*1640*/  VIADD R12, R12, 0xffffffe ;  /* 0x0ffffffe0c0c7836 */ /* 0x001fcc0000000000 */
[----:B------:R0:W4:Y:S02]  /*1650*/  F2I.FTZ.U32.TRUNC.NTZ R13, R12 ;  /* 0x0000000c000d7305 */ /* 0x000124000021f000 */
[----:B0-----:R-:W-:Y:S02]  /*1660*/  HFMA2 R12, -RZ, RZ, 0, 0 ;  /* 0x00000000ff0c7431 */ /* 0x001fe400000001ff */
[----:B----4-:R-:W-:-:S04]  /*1670*/  IMAD.MOV R0, RZ, RZ, -R13 ;  /* 0x000000ffff007224 */ /* 0x010fc800078e0a0d */
[----:B------:R-:W-:Y:S01]  /*1680*/  IMAD R5, R0, R6, RZ ;  /* 0x0000000600057224 */ /* 0x000fe200078e02ff */
[----:B------:R-:W-:Y:S02]  /*1690*/  IABS R0, R2 ;  /* 0x0000000200007213 */ /* 0x000fe40000000000 */
[----:B------:R-:W-:Y:S01]  /*16a0*/  LOP3.LUT R2, R2, UR8, RZ, 0x3c, !PT ;  /* 0x0000000802027c12 */ /* 0x000fe2000f8e3cff */
[----:B------:R-:W-:-:S03]  /*16b0*/  IMAD.HI.U32 R5, R13, R5, R12 ;  /* 0x000000050d057227 */ /* 0x000fc600078e000c */
[----:B------:R-:W-:-:S03]  /*16c0*/  ISETP.GE.AND P1, PT, R2, RZ, PT ;  /* 0x000000ff0200720c */ /* 0x000fc60003f26270 */
[----:B------:R-:W-:-:S04]  /*16d0*/  IMAD.HI.U32 R7, R5, R0, RZ ;  /* 0x0000000005077227 */ /* 0x000fc800078e00ff */
[----:B------:R-:W-:-:S04]  /*16e0*/  IMAD.MOV R5, RZ, RZ, -R7 ;  /* 0x000000ffff057224 */ /* 0x000fc800078e0a07 */
[C---:B------:R-:W-:Y:S02]  /*16f0*/  IMAD R5, R6.reuse, R5, R0 ;  /* 0x0000000506057224 */ /* 0x040fe400078e0200 */
[----:B------:R-:W0:Y:S03]  /*1700*/  LDC R0, c[0x0][0x3e0] ;  /* 0x0000f800ff007b82 */ /* 0x000e260000000800 */
[----:B------:R-:W-:-:S13]  /*1710*/  ISETP.GT.U32.AND P0, PT, R6, R5, PT ;  /* 0x000000050600720c */ /* 0x000fda0003f04070 */
[----:B------:R-:W-:Y:S01]  /*1720*/  @!P0 IMAD.IADD R5, R5, 0x1, -R6 ;  /* 0x0000000105058824 */ /* 0x000fe200078e0a06 */
[----:B------:R-:W-:Y:S02]  /*1730*/  @!P0 IADD3 R7, PT, PT, R7, 0x1, RZ ;  /* 0x0000000107078810 */ /* 0x000fe40007ffe0ff */
[----:B------:R-:W-:Y:S02]  /*1740*/  ISETP.NE.AND P0, PT, RZ, UR8, PT ;  /* 0x00000008ff007c0c */ /* 0x000fe4000bf05270 */
[----:B------:R-:W-:Y:S02]  /*1750*/  ISETP.GE.U32.AND P2, PT, R5, R6, PT ;  /* 0x000000060500720c */ /* 0x000fe40003f46070 */
[----:B0-----:R-:W-:-:S04]  /*1760*/  IABS R2, R0 ;  /* 0x0000000000027213 */ /* 0x001fc80000000000 */
[----:B------:R-:W0:Y:S07]  /*1770*/  I2F.RP R16, R2 ;  /* 0x0000000200107306 */ /* 0x000e2e0000209400 */
[----:B------:R-:W-:-:S05]  /*1780*/  @P2 VIADD R7, R7, 0x1 ;  /* 0x0000000107072836 */ /* 0x000fca0000000000 */
[----:B------:R-:W-:Y:S02]  /*1790*/  @!P1 IADD3 R7, PT, PT, -R7, RZ, RZ ;  /* 0x000000ff07079210 */ /* 0x000fe40007ffe1ff */
[----:B------:R-:W-:Y:S01]  /*17a0*/  @!P0 LOP3.LUT R7, RZ, UR8, RZ, 0x33, !PT ;  /* 0x00000008ff078c12 */ /* 0x000fe2000f8e33ff */
[----:B0-----:R-:W0:Y:S04]  /*17b0*/  MUFU.RCP R16, R16 ;  /* 0x0000001000107308 */ /* 0x001e280000001000 */
[----:B------:R-:W-:Y:S01]  /*17c0*/  IMAD R6, R7, UR4, RZ ;  /* 0x0000000407067c24 */ /* 0x000fe2000f8e02ff */
[----:B------:R-:W4:Y:S04]  /*17d0*/  LDCU UR4, c[0x0][0x430] ;  /* 0x00008600ff0477ac */ /* 0x000f280008000800 */
[----:B------:R-:W-:-:S02]  /*17e0*/  IABS R14, R6 ;  /* 0x00000006000e7213 */ /* 0x000fc40000000000 */
[----:B------:R-:W-:Y:S02]  /*17f0*/  IABS R15, R6 ;  /* 0x00000006000f7213 */ /* 0x000fe40000000000 */
[----:B------:R-:W5:Y:S01]  /*1800*/  I2F.RP R11, R14 ;  /* 0x0000000e000b7306 */ /* 0x000f620000209400 */
[----:B------:R-:W-:Y:S02]  /*1810*/  VIADD R5, R14, UR18 ;  /* 0x000000120e057c36 */ /* 0x000fe40008000000 */
[----:B------:R-:W-:Y:S01]  /*1820*/  IMAD.MOV R15, RZ, RZ, -R15 ;  /* 0x000000ffff0f7224 */ /* 0x000fe200078e0a0f */
[----:B0-----:R-:W-:Y:S02]  /*1830*/  IADD3 R16, PT, PT, R16, 0xffffffe, RZ ;  /* 0x0ffffffe10107810 */ /* 0x001fe40007ffe0ff */
[----:B------:R-:W-:Y:S02]  /*1840*/  IABS R12, R5 ;  /* 0x00000005000c7213 */ /* 0x000fe40000000000 */
[----:B------:R-:W0:Y:S01]  /*1850*/  F2I.FTZ.U32.TRUNC.NTZ R17, R16 ;  /* 0x0000001000117305 */ /* 0x000e22000021f000 */
[----:B----4-:R-:W-:-:S07]  /*1860*/  UIMAD UR8, UR8, UR4, URZ ;  /* 0x00000004080872a4 */ /* 0x010fce000f8e02ff */
[----:B-----5:R-:W4:Y:S01]  /*1870*/  MUFU.RCP R22, R11 ;  /* 0x0000000b00167308 */ /* 0x020f220000001000 */
[----:B0-----:R-:W-:Y:S02]  /*1880*/  IMAD.MOV R13, RZ, RZ, -R17 ;  /* 0x000000ffff0d7224 */ /* 0x001fe400078e0a11 */
[----:B------:R-:W-:Y:S02]  /*1890*/  IMAD.MOV.U32 R16, RZ, RZ, RZ ;  /* 0x000000ffff107224 */ /* 0x000fe400078e00ff */
[----:B------:R-:W-:Y:S02]  /*18a0*/  IMAD R13, R13, R2, RZ ;  /* 0x000000020d0d7224 */ /* 0x000fe400078e02ff */
[----:B----4-:R-:W-:Y:S01]  /*18b0*/  VIADD R22, R22, 0xffffffe ;  /* 0x0ffffffe16167836 */ /* 0x010fe20000000000 */
[----:B-1----:R-:W-:-:S03]  /*18c0*/  SHF.R.U32.HI R11, RZ, 0x2, R20 ;  /* 0x00000002ff0b7819 */ /* 0x002fc60000011614 */
[----:B------:R-:W0:Y:S01]  /*18d0*/  F2I.FTZ.U32.TRUNC.NTZ R23, R22 ;  /* 0x0000001600177305 */ /* 0x000e22000021f000 */
[----:B--2---:R-:W-:Y:S02]  /*18e0*/  ISETP.GE.AND P0, PT, R11, UR5, PT ;  /* 0x000000050b007c0c */ /* 0x004fe4000bf06270 */
[----:B0-----:R-:W-:Y:S02]  /*18f0*/  IADD3 R19, PT, PT, RZ, -R23, RZ ;  /* 0x80000017ff137210 */ /* 0x001fe40007ffe0ff */
[----:B------:R-:W-:-:S03]  /*1900*/  MOV R22, RZ ;  /* 0x000000ff00167202 */ /* 0x000fc60000000f00 */
[----:B------:R-:W-:-:S04]  /*1910*/  IMAD R19, R19, R14, RZ ;  /* 0x0000000e13137224 */ /* 0x000fc800078e02ff */
[----:B------:R-:W-:-:S06]  /*1920*/  IMAD.HI.U32 R19, R23, R19, R22 ;  /* 0x0000001317137227 */ /* 0x000fcc00078e0016 */
[----:B------:R-:W-:-:S04]  /*1930*/  IMAD.HI.U32 R19, R19, R12, RZ ;  /* 0x0000000c13137227 */ /* 0x000fc800078e00ff */
[----:B------:R-:W-:-:S05]  /*1940*/  IMAD R15, R19, R15, R12 ;  /* 0x0000000f130f7224 */ /* 0x000fca00078e020c */
[----:B------:R-:W-:-:S13]  /*1950*/  ISETP.GT.U32.AND P2, PT, R14, R15, PT ;  /* 0x0000000f0e00720c */ /* 0x000fda0003f44070 */
[----:B------:R-:W-:-:S04]  /*1960*/  @!P2 IADD3 R15, PT, PT, R15, -R14, RZ ;  /* 0x8000000e0f0fa210 */ /* 0x000fc80007ffe0ff */
[----:B------:R-:W-:Y:S01]  /*1970*/  ISETP.GE.U32.AND P1, PT, R15, R14, PT ;  /* 0x0000000e0f00720c */ /* 0x000fe20003f26070 */
[----:B------:R-:W-:Y:S01]  /*1980*/  IMAD.HI.U32 R15, R17, R13, R16 ;  /* 0x0000000d110f7227 */ /* 0x000fe200078e0010 */
[----:B------:R-:W-:Y:S01]  /*1990*/  MOV R17, 0xff800000 ;  /* 0xff80000000117802 */ /* 0x000fe20000000f00 */
[----:B---3--:R-:W-:Y:S10]  /*19a0*/  @P0 BRA `(.L_x_212) ;  /* 0x0000000000400947 */ /* 0x008ff40003800000 */
[----:B------:R-:W-:Y:S01]  /*19b0*/  UIADD3 UR5, UP1, UPT, UR21, -UR20, URZ ;  /* 0x8000001415057290 */ /* 0x000fe2000ff3e0ff */
[----:B------:R-:W-:-:S03]  /*19c0*/  LOP3.LUT R16, R20, 0x3, RZ, 0xc0, !PT ;  /* 0x0000000314107812 */ /* 0x000fc600078ec0ff */
[----:B------:R-:W-:Y:S02]  /*19d0*/  UIADD3.X UR4, UPT, UPT, UR15, -0x1, URZ, UP1, !UPT ;  /* 0xffffffff0f047890 */ /* 0x000fe40008ffe4ff */
[----:B------:R-:W-:-:S04]  /*19e0*/  ISETP.LT.U32.AND P0, PT, R16, UR5, PT ;  /* 0x0000000510007c0c */ /* 0x000fc8000bf01070 */
[----:B------:R-:W-:-:S05]  /*19f0*/  IMAD.U32 R13, RZ, RZ, UR4 ;  /* 0x00000004ff0d7e24 */ /* 0x000fca000f8e00ff */
[----:B------:R-:W-:-:S13]  /*1a00*/  ISETP.GT.AND.EX P0, PT, R13, RZ, PT, P0 ;  /* 0x000000ff0d00720c */ /* 0x000fda0003f04300 */
[----:B------:R-:W-:Y:S05]  /*1a10*/  @!P0 BRA `(.L_x_212) ;  /* 0x0000000000248947 */ /* 0x000fea0003800000 */
[----:B------:R-:W0:Y:S01]  /*1a20*/  LDCU.64 UR4, c[0x0][0x428] ;  /* 0x00008500ff0477ac */ /* 0x000e220008000a00 */
[----:B------:R-:W-:Y:S01]  /*1a30*/  IADD3 R16, P0, PT, R16, UR20, RZ ;  /* 0x0000001410107c10 */ /* 0x000fe2000ff1e0ff */
[----:B------:R-:W-:-:S04]  /*1a40*/  IMAD R13, R11, UR15, RZ ;  /* 0x0000000f0b0d7c24 */ /* 0x000fc8000f8e02ff */
[----:B------:R-:W-:Y:S02]  /*1a50*/  IMAD.X R17, RZ, RZ, RZ, P0 ;  /* 0x000000ffff117224 */ /* 0x000fe400000e06ff */
[----:B------:R-:W-:-:S05]  /*1a60*/  IMAD.WIDE.U32 R16, R11, UR21, R16 ;  /* 0x000000150b107c25 */ /* 0x000fca000f8e0010 */
[----:B------:R-:W-:Y:S02]  /*1a70*/  IADD3 R13, PT, PT, R17, R13, RZ ;  /* 0x0000000d110d7210 */ /* 0x000fe40007ffe0ff */
[----:B0-----:R-:W-:-:S04]  /*1a80*/  LEA R22, P0, R16, UR4, 0x2 ;  /* 0x0000000410167c11 */ /* 0x001fc8000f8010ff */
[----:B------:R-:W-:-:S05]  /*1a90*/  LEA.HI.X R23, R16, UR5, R13, 0x2, P0 ;  /* 0x0000000510177c11 */ /* 0x000fca00080f140d */
[----:B------:R0:W5:Y:S04]  /*1aa0*/  LDG.E R17, desc[UR10][R22.64] ;  /* 0x0000000a16117981 */ /* 0x000168000c1e1900 */
.L_x_212:
[----:B------:R-:W-:Y:S05]  /*1ab0*/  BSYNC.RECONVERGENT B0 ;  /* 0x0000000000007941 */ /* 0x000fea0003800200 */
.L_x_211:
[----:B------:R-:W1:Y:S01]  /*1ac0*/  S2R R21, SR_CgaCtaId ;  /* 0x0000000000157919 */ /* 0x000e620000008800 */
[----:B------:R-:W-:Y:S01]  /*1ad0*/  ISETP.GT.U32.AND P0, PT, R20, 0xf, PT ;  /* 0x0000000f1400780c */ /* 0x000fe20003f04070 */
[----:B0-----:R-:W-:Y:S01]  /*1ae0*/  IMAD.MOV.U32 R22, RZ, RZ, -0x800000 ;  /* 0xff800000ff167424 */ /* 0x001fe200078e00ff */
[----:B------:R-:W-:Y:S01]  /*1af0*/  MOV R16, 0x400 ;  /* 0x0000040000107802 */ /* 0x000fe20000000f00 */
[----:B------:R-:W-:Y:S01]  /*1b00*/  @!P2 VIADD R19, R19, 0x1 ;  /* 0x000000011313a836 */ /* 0x000fe20000000000 */
[----:B------:R-:W-:Y:S01]  /*1b10*/  ISETP.NE.AND P5, PT, R6, RZ, PT ;  /* 0x000000ff0600720c */ /* 0x000fe20003fa5270 */
[----:B------:R-:W-:Y:S02]  /*1b20*/  BSSY.RECONVERGENT B1, `(.L_x_213) ;  /* 0x0000163000017945 */ /* 0x000fe40003800200 */
[----:B------:R-:W-:-:S06]  /*1b30*/  @P1 VIADD R19, R19, 0x1 ;  /* 0x0000000113131836 */ /* 0x000fcc0000000000 */
[----:B------:R-:W-:-:S05]  /*1b40*/  @!P0 IMAD.SHL.U32 R13, R20, 0x4, RZ ;  /* 0x00000004140d8824 */ /* 0x000fca00078e00ff */
[----:B------:R-:W-:Y:S02]  /*1b50*/  @!P0 LOP3.LUT R13, R13, 0xc, RZ, 0xc0, !PT ;  /* 0x0000000c0d0d8812 */ /* 0x000fe400078ec0ff */
[----:B-1----:R-:W-:Y:S02]  /*1b60*/  LEA R21, R21, R16, 0x18 ;  /* 0x0000001015157211 */ /* 0x002fe400078ec0ff */
[----:B------:R-:W-:-:S03]  /*1b70*/  LOP3.LUT R16, R20, 0x3, RZ, 0xc0, !PT ;  /* 0x0000000314107812 */ /* 0x000fc600078ec0ff */
[C-C-:B------:R-:W-:Y:S02]  /*1b80*/  @!P0 IMAD R18, R11.reuse, 0x14, R21.reuse ;  /* 0x000000140b128824 */ /* 0x140fe400078e0215 */
[----:B------:R-:W-:Y:S02]  /*1b90*/  IMAD R16, R16, 0x14, R21 ;  /* 0x0000001410107824 */ /* 0x000fe400078e0215 */
[----:B------:R-:W-:Y:S02]  /*1ba0*/  @!P0 IMAD.IADD R18, R18, 0x1, R13 ;  /* 0x0000000112128824 */ /* 0x000fe400078e020d */
[----:B------:R-:W-:-:S03]  /*1bb0*/  IMAD R16, R11, 0x4, R16 ;  /* 0x000000040b107824 */ /* 0x000fc600078e0210 */
[----:B-----5:R0:W-:Y:S01]  /*1bc0*/  @!P0 STS [R18], R17 ;  /* 0x0000001112008388 */ /* 0x0201e20000000800 */
[----:B------:R-:W-:Y:S01]  /*1bd0*/  BAR.SYNC.DEFER_BLOCKING 0x0 ;  /* 0x0000000000007b1d */ /* 0x000fe20000010000 */
[----:B0-----:R-:W-:-:S05]  /*1be0*/  IMAD.HI.U32 R18, R15, R12, RZ ;  /* 0x0000000c0f127227 */ /* 0x001fca00078e00ff */
[----:B------:R-:W0:Y:S01]  /*1bf0*/  @!P0 LDS R22, [R16] ;  /* 0x0000000010168984 */ /* 0x000e220000000800 */
[----:B------:R-:W-:-:S04]  /*1c00*/  IMAD.MOV R15, RZ, RZ, -R18 ;  /* 0x000000ffff0f7224 */ /* 0x000fc800078e0a12 */
[----:B------:R-:W-:Y:S01]  /*1c10*/  IMAD R15, R2, R15, R12 ;  /* 0x0000000f020f7224 */ /* 0x000fe200078e020c */
[C---:B------:R-:W-:Y:S02]  /*1c20*/  LOP3.LUT R12, R5.reuse, R14, RZ, 0x3c, !PT ;  /* 0x0000000e050c7212 */ /* 0x040fe400078e3cff */
[----:B------:R-:W-:Y:S02]  /*1c30*/  LOP3.LUT R5, R5, R0, RZ, 0x3c, !PT ;  /* 0x0000000005057212 */ /* 0x000fe400078e3cff */
[----:B------:R-:W-:Y:S02]  /*1c40*/  ISETP.GE.AND P3, PT, R12, RZ, PT ;  /* 0x000000ff0c00720c */ /* 0x000fe40003f66270 */
[----:B------:R-:W-:Y:S01]  /*1c50*/  ISETP.GE.AND P2, PT, R5, RZ, PT ;  /* 0x000000ff0500720c */ /* 0x000fe20003f46270 */
[----:B------:R-:W-:Y:S02]  /*1c60*/  IMAD.MOV.U32 R5, RZ, RZ, R19 ;  /* 0x000000ffff057224 */ /* 0x000fe400078e0013 */
[----:B------:R-:W-:-:S08]  /*1c70*/  IMAD.MOV.U32 R19, RZ, RZ, 0x7f800000 ;  /* 0x7f800000ff137424 */ /* 0x000fd000078e00ff */
[----:B------:R-:W-:Y:S01]  /*1c80*/  @!P3 IMAD.MOV R5, RZ, RZ, -R5 ;  /* 0x000000ffff05b224 */ /* 0x000fe200078e0a05 */
[----:B------:R-:W-:Y:S02]  /*1c90*/  ISETP.NE.AND P3, PT, R7, RZ, PT ;  /* 0x000000ff0700720c */ /* 0x000fe40003f65270 */
[----:B------:R-:W-:-:S04]  /*1ca0*/  @!P5 LOP3.LUT R5, RZ, R14, RZ, 0x33, !PT ;  /* 0x0000000eff05d212 */ /* 0x000fc800078e33ff */
[----:B------:R-:W-:Y:S01]  /*1cb0*/  SHF.R.S32.HI R7, RZ, 0x1f, R5 ;  /* 0x0000001fff077819 */ /* 0x000fe20000011405 */
[----:B0-----:R-:W0:Y:S02]  /*1cc0*/  SHFL.BFLY PT, R13, R22, 0x2, 0x1f ;  /* 0x0c401f00160d7f89 */ /* 0x001e2400000e0000 */
[----:B0-----:R-:W-:-:S05]  /*1cd0*/  FMNMX.FTZ R30, R13, R22, !PT ;  /* 0x000000160d1e7209 */ /* 0x001fca0007810000 */
[----:B------:R-:W0:Y:S02]  /*1ce0*/  SHFL.BFLY PT, R13, R30, 0x1, 0x1f ;  /* 0x0c201f001e0d7f89 */ /* 0x000e2400000e0000 */
[----:B0-----:R-:W-:-:S04]  /*1cf0*/  FMNMX.FTZ R13, R30, R13, !PT ;  /* 0x0000000d1e0d7209 */ /* 0x001fc80007810000 */
[----:B------:R-:W-:-:S04]  /*1d00*/  FSETP.NEU.FTZ.AND P0, PT, R13, -INF , PT ;  /* 0xff8000000d00780b */ /* 0x000fc80003f1d000 */
[----:B------:R-:W-:Y:S02]  /*1d10*/  FSEL R13, R13, RZ, P0 ;  /* 0x000000ff0d0d7208 */ /* 0x000fe40000000000 */
[----:B------:R-:W-:-:S03]  /*1d20*/  ISETP.GT.U32.AND P0, PT, R2, R15, PT ;  /* 0x0000000f0200720c */ /* 0x000fc60003f04070 */
[----:B------:R-:W-:-:S04]  /*1d30*/  FADD.FTZ R26, -R13, R22 ;  /* 0x000000160d1a7221 */ /* 0x000fc80000010100 */
[----:B------:R-:W-:-:S06]  /*1d40*/  FMUL.FTZ R26, R26, 1.4426950216293334961 ;  /* 0x3fb8aa3b1a1a7820 */ /* 0x000fcc0000410000 */
[----:B------:R-:W0:Y:S01]  /*1d50*/  MUFU.EX2 R26, R26 ;  /* 0x0000001a001a7308 */ /* 0x000e220000000800 */
[----:B------:R-:W-:Y:S02]  /*1d60*/  @!P0 IMAD.IADD R15, R15, 0x1, -R2 ;  /* 0x000000010f0f8824 */ /* 0x000fe400078e0a02 */
[----:B------:R-:W-:Y:S01]  /*1d70*/  @!P0 VIADD R18, R18, 0x1 ;  /* 0x0000000112128836 */ /* 0x000fe20000000000 */
[----:B------:R-:W-:Y:S02]  /*1d80*/  ISETP.NE.AND P0, PT, R0, RZ, PT ;  /* 0x000000ff0000720c */ /* 0x000fe40003f05270 */
[----:B------:R-:W-:Y:S02]  /*1d90*/  ISETP.GE.U32.AND P4, PT, R15, R2, PT ;  /* 0x000000020f00720c */ /* 0x000fe40003f86070 */
[----:B------:R-:W-:Y:S02]  /*1da0*/  SEL R15, RZ, 0x1, !P3 ;  /* 0x00000001ff0f7807 */ /* 0x000fe40005800000 */
[----:B------:R-:W-:Y:S01]  /*1db0*/  SHF.R.S32.HI R2, RZ, 0x1f, R6 ;  /* 0x0000001fff027819 */ /* 0x000fe20000011406 */
[----:B------:R-:W-:-:S03]  /*1dc0*/  IMAD R6, R6, UR8, RZ ;  /* 0x0000000806067c24 */ /* 0x000fc6000f8e02ff */
[----:B------:R-:W-:Y:S01]  /*1dd0*/  LOP3.LUT R15, R2, R15, RZ, 0xfc, !PT ;  /* 0x0000000f020f7212 */ /* 0x000fe200078efcff */
[----:B0-----:R-:W0:Y:S04]  /*1de0*/  SHFL.BFLY PT, R17, R26, 0x2, 0x1f ;  /* 0x0c401f001a117f89 */ /* 0x001e2800000e0000 */
[----:B------:R-:W-:-:S04]  /*1df0*/  @P4 VIADD R18, R18, 0x1 ;  /* 0x0000000112124836 */ /* 0x000fc80000000000 */
[----:B------:R-:W-:Y:S01]  /*1e00*/  @!P2 IMAD.MOV R18, RZ, RZ, -R18 ;  /* 0x000000ffff12a224 */ /* 0x000fe200078e0a12 */
[----:B------:R-:W-:Y:S02]  /*1e10*/  @!P0 LOP3.LUT R18, RZ, R0, RZ, 0x33, !PT ;  /* 0x00000000ff128212 */ /* 0x000fe400078e33ff */
[----:B------:R-:W-:Y:S02]  /*1e20*/  LOP3.LUT P0, RZ, R20, 0x3f3, RZ, 0xc0, !PT ;  /* 0x000003f314ff7812 */ /* 0x000fe4000780c0ff */
[----:B------:R-:W-:Y:S01]  /*1e30*/  ISETP.LT.U32.AND P2, PT, R24, R5, PT ;  /* 0x000000051800720c */ /* 0x000fe20003f41070 */
[----:B------:R-:W-:-:S03]  /*1e40*/  IMAD R2, R18, UR9, RZ ;  /* 0x0000000912027c24 */ /* 0x000fc6000f8e02ff */
[----:B------:R-:W-:-:S04]  /*1e50*/  ISETP.LT.AND.EX P2, PT, R25, R7, PT, P2 ;  /* 0x000000071900720c */ /* 0x000fc80003f41320 */
[----:B------:R-:W-:Y:S01]  /*1e60*/  SEL R7, R24, R5, P2 ;  /* 0x0000000518077207 */ /* 0x000fe20001000000 */
[----:B------:R-:W-:Y:S02]  /*1e70*/  IMAD R5, R15, R2, RZ ;  /* 0x000000020f057224 */ /* 0x000fe400078e02ff */
[----:B0-----:R-:W-:-:S05]  /*1e80*/  FADD.FTZ R17, R26, R17 ;  /* 0x000000111a117221 */ /* 0x001fca0000010000 */
[----:B------:R-:W0:Y:S02]  /*1e90*/  SHFL.BFLY PT, R16, R17, 0x1, 0x1f ;  /* 0x0c201f0011107f89 */ /* 0x000e2400000e0000 */
[----:B0-----:R-:W-:-:S05]  /*1ea0*/  FADD.FTZ R16, R17, R16 ;  /* 0x0000001011107221 */ /* 0x001fca0000010000 */
[----:B------:R-:W-:-:S13]  /*1eb0*/  FSETP.NE.FTZ.AND P1, PT, R16, RZ, PT ;  /* 0x000000ff1000720b */ /* 0x000fda0003f35000 */
[----:B------:R-:W0:Y:S02]  /*1ec0*/  @P1 MUFU.LG2 R16, R16 ;  /* 0x0000001000101308 */ /* 0x000e240000000c00 */
[----:B0-----:R-:W-:Y:S01]  /*1ed0*/  @P1 FFMA.FTZ R19, R16, 0.69314718246459960938, R13 ;  /* 0x3f31721810131823 */ /* 0x001fe2000001000d */
        /* <DEDUP_REMOVED lines=13> */
[----:B------:R-:W-:-:S03]  /*1fb0*/  IMAD R15, R11, UR19, RZ ;  /* 0x000000130b0f7c24 */ /* 0x000fc6000f8e02ff */
        /* <DEDUP_REMOVED lines=16> */
[----:B------:R-:W-:Y:S01]  /*20c0*/  LEA.HI R11, R20, UR20, RZ, 0x1e ;  /* 0x00000014140b7c11 */ /* 0x000fe2000f8ff0ff */
[----:B------:R-:W-:Y:S01]  /*20d0*/  HFMA2 R27, -RZ, RZ, 0, 0 ;  /* 0x00000000ff1b7431 */ /* 0x000fe200000001ff */
[----:B------:R-:W-:-:S04]  /*20e0*/  ISETP.NE.U32.AND P0, PT, R26, RZ, PT ;  /* 0x000000ff1a00720c */ /* 0x000fc80003f05070 */
[----:B0-----:R-:W0:Y:S02]  /*20f0*/  MUFU.RCP R14, R15 ;  /* 0x0000000f000e7308 */ /* 0x001e240000001000 */
[----:B0-----:R-:W-:-:S06]  /*2100*/  VIADD R14, R14, 0xffffffe ;  /* 0x0ffffffe0e0e7836 */ /* 0x001fcc0000000000 */
        /* <DEDUP_REMOVED lines=17> */
.L_x_216:
[----:B------:R-:W-:Y:S01]  /*2220*/  LEA.HI R23, R20, UR20, RZ, 0x1e ;  /* 0x0000001414177c11 */ /* 0x000fe2000f8ff0ff */
[----:B------:R-:W-:Y:S01]  /*2230*/  IMAD.MOV.U32 R15, RZ, RZ, RZ ;  /* 0x000000ffff0f7224 */ /* 0x000fe200078e00ff */
[----:B------:R-:W-:Y:S01]  /*2240*/  MOV R14, 0x2270 ;  /* 0x00002270000e7802 */ /* 0x000fe20000000f00 */
[----:B------:R-:W-:Y:S02]  /*2250*/  IMAD.MOV.U32 R16, RZ, RZ, R26 ;  /* 0x000000ffff107224 */ /* 0x000fe400078e001a */
[----:B------:R-:W-:Y:S05]  /*2260*/  CALL.REL.NOINC `($__internal_5_$__cuda_sm20_div_s64) ;  /* 0x0000002000247944 */ /* 0x000fea0003c00000 */
[----:B------:R-:W-:Y:S02]  /*2270*/  IADD3 R12, PT, PT, -R0, RZ, RZ ;  /* 0x000000ff000c7210 */ /* 0x000fe40007ffe1ff */
[----:B------:R-:W-:-:S03]  /*2280*/  MOV R27, R11 ;  /* 0x0000000b001b7202 */ /* 0x000fc60000000f00 */
[----:B------:R-:W-:Y:S01]  /*2290*/  IMAD R23, R26, R12, R23 ;  /* 0x0000000c1a177224 */ /* 0x000fe200078e0217 */
[----:B------:R-:W-:-:S07]  /*22a0*/  MOV R26, R0 ;  /* 0x00000000001a7202 */ /* 0x000fce0000000f00 */
.L_x_217:
[----:B------:R-:W-:Y:S01]  /*22b0*/  IABS R13, UR19 ;  /* 0x00000013000d7c13 */ /* 0x000fe20008000000 */
[----:B------:R-:W-:Y:S01]  /*22c0*/  IMAD R3, R3, R10, RZ ;  /* 0x0000000a03037224 */ /* 0x000fe200078e02ff */
[----:B------:R-:W-:Y:S01]  /*22d0*/  MOV R14, RZ ;  /* 0x000000ff000e7202 */ /* 0x000fe20000000f00 */
[----:B------:R-:W-:Y:S01]  /*22e0*/  BSSY.RECONVERGENT B0, `(.L_x_218) ;  /* 0x0000040000007945 */ /* 0x000fe20003800200 */
[----:B------:R-:W0:Y:S01]  /*22f0*/  I2F.U32.RP R16, R13 ;  /* 0x0000000d00107306 */ /* 0x000e220000209000 */
[----:B------:R-:W-:Y:S01]  /*2300*/  IABS R0, UR19 ;  /* 0x0000001300007c13 */ /* 0x000fe20008000000 */
[----:B------:R-:W-:Y:S01]  /*2310*/  IMAD R3, R9, R4, R3 ;  /* 0x0000000409037224 */ /* 0x000fe200078e0203 */
[----:B------:R-:W-:Y:S02]  /*2320*/  IABS R11, R23 ;  /* 0x00000017000b7213 */ /* 0x000fe40000000000 */
[----:B------:R-:W-:-:S04]  /*2330*/  LOP3.LUT R4, R23, UR19, RZ, 0x3c, !PT ;  /* 0x0000001317047c12 */ /* 0x000fc8000f8e3cff */
[----:B------:R-:W-:Y:S01]  /*2340*/  ISETP.GE.AND P0, PT, R4, RZ, PT ;  /* 0x000000ff0400720c */ /* 0x000fe20003f06270 */
[----:B0-----:R-:W0:Y:S02]  /*2350*/  MUFU.RCP R15, R16 ;  /* 0x00000010000f7308 */ /* 0x001e240000001000 */
[----:B0-----:R-:W-:-:S06]  /*2360*/  VIADD R15, R15, 0xffffffe ;  /* 0x0ffffffe0f0f7836 */ /* 0x001fcc0000000000 */
[----:B------:R-:W0:Y:S02]  /*2370*/  F2I.FTZ.U32.TRUNC.NTZ R15, R15 ;  /* 0x0000000f000f7305 */ /* 0x000e24000021f000 */
[----:B0-----:R-:W-:-:S04]  /*2380*/  IMAD.MOV R12, RZ, RZ, -R15 ;  /* 0x000000ffff0c7224 */ /* 0x001fc800078e0a0f */
[----:B------:R-:W-:-:S04]  /*2390*/  IMAD R12, R12, R13, RZ ;  /* 0x0000000d0c0c7224 */ /* 0x000fc800078e02ff */
[----:B------:R-:W-:-:S04]  /*23a0*/  IMAD.HI.U32 R14, R15, R12, R14 ;  /* 0x0000000c0f0e7227 */ /* 0x000fc800078e000e */
[----:B------:R-:W-:Y:S02]  /*23b0*/  IMAD.MOV R12, RZ, RZ, -R0 ;  /* 0x000000ffff0c7224 */ /* 0x000fe400078e0a00 */
        /* <DEDUP_REMOVED lines=9> */
[----:B------:R-:W-:Y:S02]  /*2450*/  @!P1 IADD3 R0, PT, PT, R0, 0x1, RZ ;  /* 0x0000000100009810 */ /* 0x000fe40007ffe0ff */
[----:B------:R-:W-:Y:S01]  /*2460*/  ISETP.GE.U32.AND P2, PT, R12, R13, PT ;  /* 0x0000000d0c00720c */ /* 0x000fe20003f46070 */
[----:B------:R-:W-:Y:S01]  /*2470*/  IMAD.IADD R13, R31, 0x1, R3 ;  /* 0x000000011f0d7824 */ /* 0x000fe200078e0203 */
[----:B------:R-:W-:-:S11]  /*2480*/  ISETP.NE.AND P1, PT, RZ, UR19, PT ;  /* 0x00000013ff007c0c */ /* 0x000fd6000bf25270 */
[----:B------:R-:W-:-:S05]  /*2490*/  @P2 VIADD R0, R0, 0x1 ;  /* 0x0000000100002836 */ /* 0x000fca0000000000 */
[----:B------:R-:W-:Y:S02]  /*24a0*/  MOV R4, R0 ;  /* 0x0000000000047202 */ /* 0x000fe40000000f00 */
[----:B------:R-:W-:Y:S02]  /*24b0*/  LOP3.LUT R0, R27, R13, RZ, 0xfc, !PT ;  /* 0x0000000d1b007212 */ /* 0x000fe400078efcff */
[----:B------:R-:W-:Y:S02]  /*24c0*/  @!P0 IADD3 R4, PT, PT, -R4, RZ, RZ ;  /* 0x000000ff04048210 */ /* 0x000fe40007ffe1ff */
[----:B------:R-:W-:Y:S02]  /*24d0*/  ISETP.NE.U32.AND P0, PT, R0, RZ, PT ;  /* 0x000000ff0000720c */ /* 0x000fe40003f05070 */
[----:B------:R-:W-:-:S04]  /*24e0*/  @!P1 LOP3.LUT R4, RZ, UR19, RZ, 0x33, !PT ;  /* 0x00000013ff049c12 */ /* 0x000fc8000f8e33ff */
[----:B------:R-:W-:-:S05]  /*24f0*/  IADD3 R0, PT, PT, -R4, RZ, RZ ;  /* 0x000000ff04007210 */ /* 0x000fca0007ffe1ff */
        /* <DEDUP_REMOVED lines=23> */
.L_x_219:
[----:B------:R-:W-:Y:S01]  /*2670*/  IMAD.MOV.U32 R23, RZ, RZ, R26 ;  /* 0x000000ffff177224 */ /* 0x000fe200078e001a */
[----:B------:R-:W-:Y:S01]  /*2680*/  MOV R15, R27 ;  /* 0x0000001b000f7202 */ /* 0x000fe20000000f00 */
[----:B------:R-:W-:Y:S01]  /*2690*/  IMAD.MOV.U32 R16, RZ, RZ, R30 ;  /* 0x000000ffff107224 */ /* 0x000fe200078e001e */
[----:B------:R-:W-:Y:S02]  /*26a0*/  MOV R14, 0x26c0 ;  /* 0x000026c0000e7802 */ /* 0x000fe40000000f00 */
[----:B------:R-:W-:Y:S05]  /*26b0*/  CALL.REL.NOINC `($__internal_5_$__cuda_sm20_div_s64) ;  /* 0x0000001c00107944 */ /* 0x000fea0003c00000 */
[----:B------:R-:W-:-:S05]  /*26c0*/  IADD3 R27, PT, PT, -R0, RZ, RZ ;  /* 0x000000ff001b7210 */ /* 0x000fca0007ffe1ff */
[----:B------:R-:W-:Y:S02]  /*26d0*/  IMAD R27, R27, R30, R26 ;  /* 0x0000001e1b1b7224 */ /* 0x000fe400078e021a */
.L_x_220:
[----:B------:R-:W-:Y:S05]  /*26e0*/  BSYNC.RECONVERGENT B0 ;  /* 0x0000000000007941 */ /* 0x000fea0003800200 */
.L_x_218:
[----:B------:R-:W-:Y:S01]  /*26f0*/  IABS R21, R10 ;  /* 0x0000000a00157213 */ /* 0x000fe20000000000 */
[----:B------:R-:W0:Y:S01]  /*2700*/  LDCU UR12, c[0x0][0x430] ;  /* 0x00008600ff0c77ac */ /* 0x000e220008000800 */
[----:B------:R-:W-:Y:S02]  /*2710*/  IABS R18, R8 ;  /* 0x0000000800127213 */ /* 0x000fe40000000000 */
[----:B------:R-:W1:Y:S01]  /*2720*/  I2F.U32.RP R23, R21 ;  /* 0x0000001500177306 */ /* 0x000e620000209000 */
[----:B------:R-:W-:Y:S01]  /*2730*/  IABS R12, R9 ;  /* 0x00000009000c7213 */ /* 0x000fe20000000000 */
[----:B------:R-:W2:Y:S01]  /*2740*/  LDCU UR4, c[0x0][0x434] ;  /* 0x00008680ff0477ac */ /* 0x000ea20008000800 */
[----:B------:R-:W-:Y:S02]  /*2750*/  IABS R11, R7 ;  /* 0x00000007000b7213 */ /* 0x000fe40000000000 */
[----:B------:R-:W-:Y:S01]  /*2760*/  ISETP.NE.AND P5, PT, R9, RZ, PT ;  /* 0x000000ff0900720c */ /* 0x000fe20003fa5270 */
[----:B------:R-:W-:-:S02]  /*2770*/  UIMAD UR13, UR7, UR8, URZ ;  /* 0x00000008070d72a4 */ /* 0x000fc4000f8e02ff */
[----:B------:R-:W3:Y:S01]  /*2780*/  I2F.U32.RP R16, R18 ;  /* 0x0000001200107306 */ /* 0x000ee20000209000 */
[----:B0-----:R-:W-:-:S07]  /*2790*/  USEL UR12, UR12, 0x1, UP0 ;  /* 0x000000010c0c7887 */ /* 0x001fce0008000000 */
[----:B-1----:R-:W0:Y:S01]  /*27a0*/  MUFU.RCP R14, R23 ;  /* 0x00000017000e7308 */ /* 0x002e220000001000 */
[----:B------:R-:W-:Y:S02]  /*27b0*/  USHF.R.S32.HI UR5, URZ, 0x1f, UR12 ;  /* 0x0000001fff057899 */ /* 0x000fe4000801140c */
[----:B--2---:R-:W-:-:S05]  /*27c0*/  UIMAD UR4, UR12, UR4, URZ ;  /* 0x000000040c0472a4 */ /* 0x004fca000f8e02ff */
[----:B------:R-:W1:Y:S08]  /*27d0*/  I2F.U32.RP R17, R12 ;  /* 0x0000000c00117306 */ /* 0x000e700000209000 */
[----:B---3--:R-:W2:Y:S01]  /*27e0*/  MUFU.RCP R24, R16 ;  /* 0x0000001000187308 */ /* 0x008ea20000001000 */
[----:B0-----:R-:W-:-:S07]  /*27f0*/  VIADD R14, R14, 0xffffffe ;  /* 0x0ffffffe0e0e7836 */ /* 0x001fce0000000000 */
[----:B-1----:R-:W0:Y:S08]  /*2800*/  MUFU.RCP R13, R17 ;  /* 0x00000011000d7308 */ /* 0x002e300000001000 */
[----:B------:R-:W1:Y:S01]  /*2810*/  F2I.FTZ.U32.TRUNC.NTZ R15, R14 ;  /* 0x0000000e000f7305 */ /* 0x000e62000021f000 */
[----:B--2---:R-:W-:-:S07]  /*2820*/  VIADD R24, R24, 0xffffffe ;  /* 0x0ffffffe18187836 */ /* 0x004fce0000000000 */
[----:B------:R2:W3:Y:S01]  /*2830*/  F2I.FTZ.U32.TRUNC.NTZ R25, R24 ;  /* 0x0000001800197305 */ /* 0x0004e2000021f000 */
[----:B0-----:R-:W-:Y:S01]  /*2840*/  VIADD R30, R13, 0xffffffe ;  /* 0x0ffffffe0d1e7836 */ /* 0x001fe20000000000 */
[----:B-1----:R-:W-:Y:S01]  /*2850*/  IADD3 R13, PT, PT, RZ, -R15, RZ ;  /* 0x8000000fff0d7210 */ /* 0x002fe20007ffe0ff */
[----:B------:R-:W-:-:S05]  /*2860*/  IMAD.MOV.U32 R14, RZ, RZ, RZ ;  /* 0x000000ffff0e7224 */ /* 0x000fca00078e00ff */
[----:B------:R-:W0:Y:S01]  /*2870*/  F2I.FTZ.U32.TRUNC.NTZ R31, R30 ;  /* 0x0000001e001f7305 */ /* 0x000e22000021f000 */
[----:B------:R-:W-:Y:S02]  /*2880*/  IMAD R13, R13, R21, RZ ;  /* 0x000000150d0d7224 */ /* 0x000fe400078e02ff */
[----:B--2---:R-:W-:Y:S02]  /*2890*/  IMAD.MOV.U32 R24, RZ, RZ, RZ ;  /* 0x000000ffff187224 */ /* 0x004fe400078e00ff */
[----:B------:R-:W-:Y:S01]  /*28a0*/  IMAD.HI.U32 R13, R15, R13, R14 ;  /* 0x0000000d0f0d7227 */ /* 0x000fe200078e000e */
[----:B---3--:R-:W-:Y:S02]  /*28b0*/  IADD3 R15, PT, PT, RZ, -R25, RZ ;  /* 0x80000019ff0f7210 */ /* 0x008fe40007ffe0ff */
[----:B------:R-:W1:Y:S03]  /*28c0*/  I2F.U32.RP R29, R11 ;  /* 0x0000000b001d7306 */ /* 0x000e660000209000 */
[----:B------:R-:W-:-:S02]  /*28d0*/  IMAD R15, R15, R18, RZ ;  /* 0x000000120f0f7224 */ /* 0x000fc400078e02ff */
[----:B0-----:R-:W-:Y:S02]  /*28e0*/  IMAD.MOV R17, RZ, RZ, -R31 ;  /* 0x000000ffff117224 */ /* 0x001fe400078e0a1f */
[----:B------:R-:W-:Y:S01]  /*28f0*/  IMAD.HI.U32 R26, R25, R15, R24 ;  /* 0x0000000f191a7227 */ /* 0x000fe200078e0018 */
[----:B------:R-:W-:Y:S02]  /*2900*/  IABS R24, R27 ;  /* 0x0000001b00187213 */ /* 0x000fe40000000000 */
[----:B------:R-:W-:Y:S01]  /*2910*/  IABS R15, R10 ;  /* 0x0000000a000f7213 */ /* 0x000fe20000000000 */
[----:B------:R-:W-:Y:S02]  /*2920*/  IMAD R14, R17, R12, RZ ;  /* 0x0000000c110e7224 */ /* 0x000fe400078e02ff */
[----:B------:R-:W-:Y:S01]  /*2930*/  IMAD.HI.U32 R16, R13, R24, RZ ;  /* 0x000000180d107227 */ /* 0x000fe200078e00ff */
[----:B------:R-:W-:Y:S01]  /*2940*/  IADD3 R15, PT, PT, RZ, -R15, RZ ;  /* 0x8000000fff0f7210 */ /* 0x000fe20007ffe0ff */
[----:B-1----:R-:W0:Y:S02]  /*2950*/  MUFU.RCP R29, R29 ;  /* 0x0000001d001d7308 */ /* 0x002e240000001000 */
[----:B------:R-:W-:-:S02]  /*2960*/  IMAD.MOV.U32 R30, RZ, RZ, RZ ;  /* 0x000000ffff1e7224 */ /* 0x000fc400078e00ff */
[----:B------:R-:W-:Y:S02]  /*2970*/  IMAD R24, R16, R15, R24 ;  /* 0x0000000f10187224 */ /* 0x000fe400078e0218 */
[----:B------:R-:W1:Y:S01]  /*2980*/  LDC R15, c[0x0][0x3e0] ;  /* 0x0000f800ff0f7b82 */ /* 0x000e620000000800 */
[----:B------:R-:W-:Y:S02]  /*2990*/  IMAD.HI.U32 R14, R31, R14, R30 ;  /* 0x0000000e1f0e7227 */ /* 0x000fe400078e001e */
[----:B------:R-:W-:Y:S02]  /*29a0*/  ISETP.GT.U32.AND P1, PT, R21, R24, PT ;  /* 0x000000181500720c */ /* 0x000fe40003f24070 */
[----:B0-----:R-:W-:-:S11]  /*29b0*/  VIADD R29, R29, 0xffffffe ;  /* 0x0ffffffe1d1d7836 */ /* 0x001fd60000000000 */
[----:B------:R-:W-:Y:S01]  /*29c0*/  @!P1 IMAD.IADD R24, R24, 0x1, -R21 ;  /* 0x0000000118189824 */ /* 0x000fe200078e0a15 */
[----:B------:R-:W-:Y:S01]  /*29d0*/  @!P1 IADD3 R16, PT, PT, R16, 0x1, RZ ;  /* 0x0000000110109810 */ /* 0x000fe20007ffe0ff */
[----:B------:R-:W0:Y:S01]  /*29e0*/  F2I.FTZ.U32.TRUNC.NTZ R29, R29 ;  /* 0x0000001d001d7305 */ /* 0x000e22000021f000 */
[----:B------:R-:W-:Y:S02]  /*29f0*/  ISETP.NE.AND P1, PT, R10, RZ, PT ;  /* 0x000000ff0a00720c */ /* 0x000fe40003f25270 */
[----:B------:R-:W-:Y:S02]  /*2a00*/  ISETP.GE.U32.AND P3, PT, R24, R21, PT ;  /* 0x000000151800720c */ /* 0x000fe40003f66070 */
[----:B------:R-:W-:Y:S02]  /*2a10*/  IABS R24, R8 ;  /* 0x0000000800187213 */ /* 0x000fe40000000000 */
[----:B-1----:R-:W-:Y:S02]  /*2a20*/  ISETP.LT.U32.AND P0, PT, R15, 0x1, PT ;  /* 0x000000010f00780c */ /* 0x002fe40003f01070 */
[----:B------:R-:W-:Y:S01]  /*2a30*/  IABS R21, R0 ;  /* 0x0000000000157213 */ /* 0x000fe20000000000 */
[----:B------:R-:W-:Y:S01]  /*2a40*/  IMAD.MOV R24, RZ, RZ, -R24 ;  /* 0x000000ffff187224 */ /* 0x000fe200078e0a18 */
[----:B------:R-:W-:-:S03]  /*2a50*/  ISETP.LT.AND.EX P0, PT, R2, RZ, PT, P0 ;  /* 0x000000ff0200720c */ /* 0x000fc60003f01300 */
[----:B------:R-:W-:Y:S01]  /*2a60*/  IMAD.HI.U32 R23, R26, R21, RZ ;  /* 0x000000151a177227 */ /* 0x000fe200078e00ff */
[----:B------:R-:W-:-:S03]  /*2a70*/  SEL R15, R15, 0x1, P0 ;  /* 0x000000010f0f7807 */ /* 0x000fc60000000000 */
[----:B------:R-:W-:Y:S01]  /*2a80*/  IMAD R21, R23, R24, R21 ;  /* 0x0000001817157224 */ /* 0x000fe200078e0215 */
[----:B------:R-:W-:Y:S01]  /*2a90*/  IABS R17, R15 ;  /* 0x0000000f00117213 */ /* 0x000fe20000000000 */
[----:B------:R-:W-:Y:S01]  /*2aa0*/  @P3 VIADD R16, R16, 0x1 ;  /* 0x0000000110103836 */ /* 0x000fe20000000000 */
[----:B------:R-:W-:Y:S01]  /*2ab0*/  LOP3.LUT R24, R27, R10, RZ, 0x3c, !PT ;  /* 0x0000000a1b187212 */ /* 0x000fe200078e3cff */
[----:B0-----:R-:W-:Y:S01]  /*2ac0*/  IMAD.MOV R28, RZ, RZ, -R29 ;  /* 0x000000ffff1c7224 */ /* 0x001fe200078e0a1d */
[----:B------:R-:W0:Y:S01]  /*2ad0*/  I2F.U32.RP R2, R17 ;  /* 0x0000001100027306 */ /* 0x000e220000209000 */
[----:B------:R-:W-:Y:S02]  /*2ae0*/  ISETP.GT.U32.AND P2, PT, R18, R21, PT ;  /* 0x000000151200720c */ /* 0x000fe40003f44070 */
[----:B------:R-:W-:Y:S01]  /*2af0*/  ISETP.GE.AND P0, PT, R24, RZ, PT ;  /* 0x000000ff1800720c */ /* 0x000fe20003f06270 */
[----:B------:R-:W-:Y:S02]  /*2b00*/  IMAD R13, R28, R11, RZ ;  /* 0x0000000b1c0d7224 */ /* 0x000fe400078e02ff */
[----:B------:R-:W-:-:S04]  /*2b10*/  IMAD.MOV.U32 R28, RZ, RZ, RZ ;  /* 0x000000ffff1c7224 */ /* 0x000fc800078e00ff */
[----:B------:R-:W-:-:S04]  /*2b20*/  IMAD.HI.U32 R13, R29, R13, R28 ;  /* 0x0000000d1d0d7227 */ /* 0x000fc800078e001c */
[----:B------:R-:W-:Y:S01]  /*2b30*/  @!P2 IADD3 R21, PT, PT, R21, -R18, RZ ;  /* 0x800000121515a210 */ /* 0x000fe20007ffe0ff */
[----:B0-----:R-:W0:Y:S01]  /*2b40*/  MUFU.RCP R2, R2 ;  /* 0x0000000200027308 */ /* 0x001e220000001000 */
[----:B------:R-:W-:Y:S01]  /*2b50*/  @!P0 IMAD.MOV R16, RZ, RZ, -R16 ;  /* 0x000000ffff108224 */ /* 0x000fe200078e0a10 */
[----:B------:R-:W-:Y:S01]  /*2b60*/  @!P1 LOP3.LUT R16, RZ, R10, RZ, 0x33, !PT ;  /* 0x0000000aff109212 */ /* 0x000fe200078e33ff */
[----:B------:R-:W-:Y:S01]  /*2b70*/  @!P2 VIADD R23, R23, 0x1 ;  /* 0x000000011717a836 */ /* 0x000fe20000000000 */
[----:B------:R-:W-:Y:S02]  /*2b80*/  ISETP.GE.U32.AND P0, PT, R21, R18, PT ;  /* 0x000000121500720c */ /* 0x000fe40003f06070 */
[----:B------:R-:W-:Y:S02]  /*2b90*/  IABS R18, R9 ;  /* 0x0000000900127213 */ /* 0x000fe40000000000 */
[----:B------:R-:W-:Y:S02]  /*2ba0*/  IABS R21, R16 ;  /* 0x0000001000157213 */ /* 0x000fe40000000000 */
[----:B------:R-:W-:Y:S01]  /*2bb0*/  ISETP.NE.AND P2, PT, R8, RZ, PT ;  /* 0x000000ff0800720c */ /* 0x000fe20003f45270 */
[----:B------:R-:W-:-:S02]  /*2bc0*/  IMAD.MOV R18, RZ, RZ, -R18 ;  /* 0x000000ffff127224 */ /* 0x000fc400078e0a12 */
[----:B------:R-:W-:-:S04]  /*2bd0*/  IMAD.HI.U32 R14, R14, R21, RZ ;  /* 0x000000150e0e7227 */ /* 0x000fc800078e00ff */
[----:B0-----:R-:W-:Y:S01]  /*2be0*/  VIADD R24, R2, 0xffffffe ;  /* 0x0ffffffe02187836 */ /* 0x001fe20000000000 */
[----:B------:R-:W-:Y:S01]  /*2bf0*/  @P0 IADD3 R23, PT, PT, R23, 0x1, RZ ;  /* 0x0000000117170810 */ /* 0x000fe20007ffe0ff */
[----:B------:R-:W-:Y:S01]  /*2c00*/  IMAD R21, R14, R18, R21 ;  /* 0x000000120e157224 */ /* 0x000fe200078e0215 */
[----:B------:R-:W-:Y:S01]  /*2c10*/  LOP3.LUT R18, R0, R8, RZ, 0x3c, !PT ;  /* 0x0000000800127212 */ /* 0x000fe200078e3cff */
[----:B------:R0:W1:Y:S03]  /*2c20*/  F2I.FTZ.U32.TRUNC.NTZ R25, R24 ;  /* 0x0000001800197305 */ /* 0x000066000021f000 */
[----:B------:R-:W-:Y:S02]  /*2c30*/  ISETP.GE.AND P1, PT, R18, RZ, PT ;  /* 0x000000ff1200720c */ /* 0x000fe40003f26270 */
[----:B------:R-:W-:Y:S02]  /*2c40*/  IABS R18, R4 ;  /* 0x0000000400127213 */ /* 0x000fe40000000000 */
[----:B------:R-:W-:Y:S01]  /*2c50*/  ISETP.GT.U32.AND P3, PT, R12, R21, PT ;  /* 0x000000150c00720c */ /* 0x000fe20003f64070 */
[----:B0-----:R-:W-:-:S02]  /*2c60*/  HFMA2 R24, -RZ, RZ, 0, 0 ;  /* 0x00000000ff187431 */ /* 0x001fc400000001ff */
[----:B-1----:R-:W-:-:S06]  /*2c70*/  IMAD.MOV R2, RZ, RZ, -R25 ;  /* 0x000000ffff027224 */ /* 0x002fcc00078e0a19 */
[----:B------:R-:W-:Y:S01]  /*2c80*/  @!P1 IMAD.MOV R23, RZ, RZ, -R23 ;  /* 0x000000ffff179224 */ /* 0x000fe200078e0a17 */
[----:B------:R-:W-:Y:S01]  /*2c90*/  @!P2 LOP3.LUT R23, RZ, R8, RZ, 0x33, !PT ;  /* 0x00000008ff17a212 */ /* 0x000fe200078e33ff */
[----:B------:R-:W-:Y:S01]  /*2ca0*/  IMAD R29, R2, R17, RZ ;  /* 0x00000011021d7224 */ /* 0x000fe200078e02ff */
[----:B------:R-:W-:Y:S01]  /*2cb0*/  IABS R2, R15 ;  /* 0x0000000f00027213 */ /* 0x000fe20000000000 */
[----:B------:R-:W-:Y:S01]  /*2cc0*/  @!P3 IMAD.IADD R21, R21, 0x1, -R12 ;  /* 0x000000011515b824 */ /* 0x000fe200078e0a0c */
[----:B------:R-:W-:Y:S01]  /*2cd0*/  @!P3 IADD3 R14, PT, PT, R14, 0x1, RZ ;  /* 0x000000010e0eb810 */ /* 0x000fe20007ffe0ff */
[----:B------:R-:W-:Y:S01]  /*2ce0*/  IMAD.HI.U32 R29, R25, R29, R24 ;  /* 0x0000001d191d7227 */ /* 0x000fe200078e0018 */
[----:B------:R-:W-:Y:S02]  /*2cf0*/  ISETP.NE.AND P3, PT, R7, RZ, PT ;  /* 0x000000ff0700720c */ /* 0x000fe40003f65270 */
[----:B------:R-:W-:Y:S01]  /*2d00*/  ISETP.GE.U32.AND P6, PT, R21, R12, PT ;  /* 0x0000000c1500720c */ /* 0x000fe20003fc6070 */
[----:B------:R-:W-:Y:S01]  /*2d10*/  IMAD.MOV R2, RZ, RZ, -R2 ;  /* 0x000000ffff027224 */ /* 0x000fe200078e0a02 */
[----:B------:R-:W-:Y:S01]  /*2d20*/  IABS R12, R7 ;  /* 0x00000007000c7213 */ /* 0x000fe20000000000 */
[----:B------:R-:W-:-:S04]  /*2d30*/  IMAD.HI.U32 R29, R29, R18, RZ ;  /* 0x000000121d1d7227 */ /* 0x000fc800078e00ff */
[----:B------:R-:W-:Y:S01]  /*2d40*/  IMAD R2, R29, R2, R18 ;  /* 0x000000021d027224 */ /* 0x000fe200078e0212 */
[----:B------:R-:W-:Y:S01]  /*2d50*/  IABS R18, R23 ;  /* 0x0000001700127213 */ /* 0x000fe20000000000 */
[----:B------:R-:W-:-:S03]  /*2d60*/  IMAD.MOV R12, RZ, RZ, -R12 ;  /* 0x000000ffff0c7224 */ /* 0x000fc600078e0a0c */
[----:B------:R-:W-:Y:S01]  /*2d70*/  ISETP.GT.U32.AND P0, PT, R17, R2, PT ;  /* 0x000000021100720c */ /* 0x000fe20003f04070 */
[----:B------:R-:W-:-:S04]  /*2d80*/  IMAD.HI.U32 R13, R13, R18, RZ ;  /* 0x000000120d0d7227 */ /* 0x000fc800078e00ff */
[----:B------:R-:W-:Y:S02]  /*2d90*/  IMAD R12, R13, R12, R18 ;  /* 0x0000000c0d0c7224 */ /* 0x000fe400078e0212 */
[----:B------:R-:W-:-:S06]  /*2da0*/  @P6 VIADD R14, R14, 0x1 ;  /* 0x000000010e0e6836 */ /* 0x000fcc0000000000 */
[-C--:B------:R-:W-:Y:S01]  /*2db0*/  @!P0 IADD3 R2, PT, PT, R2, -R17.reuse, RZ ;  /* 0x8000001102028210 */ /* 0x080fe20007ffe0ff */
[----:B------:R-:W-:Y:S01]  /*2dc0*/  @!P0 VIADD R29, R29, 0x1 ;  /* 0x000000011d1d8836 */ /* 0x000fe20000000000 */
[----:B------:R-:W-:Y:S02]  /*2dd0*/  ISETP.NE.AND P0, PT, R15, RZ, PT ;  /* 0x000000ff0f00720c */ /* 0x000fe40003f05270 */
[----:B------:R-:W-:Y:S02]  /*2de0*/  ISETP.GE.U32.AND P1, PT, R2, R17, PT ;  /* 0x000000110200720c */ /* 0x000fe40003f26070 */
[----:B------:R-:W-:-:S04]  /*2df0*/  LOP3.LUT R2, R4, R15, RZ, 0x3c, !PT ;  /* 0x0000000f04027212 */ /* 0x000fc800078e3cff */
[----:B------:R-:W-:Y:S02]  /*2e00*/  ISETP.GE.AND P2, PT, R2, RZ, PT ;  /* 0x000000ff0200720c */ /* 0x000fe40003f46270 */
[----:B------:R-:W-:-:S05]  /*2e10*/  LOP3.LUT R2, R16, R9, RZ, 0x3c, !PT ;  /* 0x0000000910027212 */ /* 0x000fca00078e3cff */
[----:B------:R-:W-:Y:S02]  /*2e20*/  @P1 IADD3 R29, PT, PT, R29, 0x1, RZ ;  /* 0x000000011d1d1810 */ /* 0x000fe40007ffe0ff */
[----:B------:R-:W-:-:S04]  /*2e30*/  ISETP.GT.U32.AND P1, PT, R11, R12, PT ;  /* 0x0000000c0b00720c */ /* 0x000fc80003f24070 */
[----:B------:R-:W-:Y:S01]  /*2e40*/  @!P2 IMAD.MOV R29, RZ, RZ, -R29 ;  /* 0x000000ffff1da224 */ /* 0x000fe200078e0a1d */
[----:B------:R-:W-:Y:S02]  /*2e50*/  ISETP.GE.AND P2, PT, R2, RZ, PT ;  /* 0x000000ff0200720c */ /* 0x000fe40003f46270 */
[----:B------:R-:W-:Y:S02]  /*2e60*/  LOP3.LUT R2, R23, R7, RZ, 0x3c, !PT ;  /* 0x0000000717027212 */ /* 0x000fe400078e3cff */
[----:B------:R-:W-:Y:S02]  /*2e70*/  @!P0 LOP3.LUT R29, RZ, R15, RZ, 0x33, !PT ;  /* 0x0000000fff1d8212 */ /* 0x000fe400078e33ff */
[----:B------:R-:W-:Y:S01]  /*2e80*/  ISETP.GE.AND P0, PT, R2, RZ, PT ;  /* 0x000000ff0200720c */ /* 0x000fe20003f06270 */
[----:B------:R-:W-:Y:S02]  /*2e90*/  IMAD.MOV R2, RZ, RZ, -R16 ;  /* 0x000000ffff027224 */ /* 0x000fe400078e0a10 */
[----:B------:R-:W-:-:S02]  /*2ea0*/  @!P1 IMAD.IADD R12, R12, 0x1, -R11 ;  /* 0x000000010c0c9824 */ /* 0x000fc400078e0a0b */
[C---:B------:R-:W-:Y:S01]  /*2eb0*/  IMAD.WIDE R24, R29.reuse, UR9, RZ ;  /* 0x000000091d187c25 */ /* 0x040fe2000f8e02ff */
[----:B------:R-:W-:Y:S02]  /*2ec0*/  IADD3 R29, PT, PT, -R29, RZ, RZ ;  /* 0x000000ff1d1d7210 */ /* 0x000fe40007ffe1ff */
[----:B------:R-:W-:Y:S01]  /*2ed0*/  ISETP.GE.U32.AND P4, PT, R12, R11, PT ;  /* 0x0000000b0c00720c */ /* 0x000fe20003f86070 */
[----:B------:R-:W-:Y:S01]  /*2ee0*/  @!P1 VIADD R13, R13, 0x1 ;  /* 0x000000010d0d9836 */ /* 0x000fe20000000000 */
[----:B------:R-:W-:Y:S01]  /*2ef0*/  @!P2 IADD3 R14, PT, PT, -R14, RZ, RZ ;  /* 0x000000ff0e0ea210 */ /* 0x000fe20007ffe1ff */
[C---:B------:R-:W-:Y:S01]  /*2f00*/  IMAD.WIDE.U32 R24, R3.reuse, UR12, R24 ;  /* 0x0000000c03187c25 */ /* 0x040fe2000f8e0018 */
[----:B------:R-:W-:Y:S01]  /*2f10*/  @!P5 LOP3.LUT R14, RZ, R9, RZ, 0x33, !PT ;  /* 0x00000009ff0ed212 */ /* 0x000fe200078e33ff */
[----:B------:R-:W-:Y:S02]  /*2f20*/  UIMAD UR12, UR22, UR12, URZ ;  /* 0x0000000c160c72a4 */ /* 0x000fe4000f8e02ff */
[----:B------:R-:W-:Y:S01]  /*2f30*/  IMAD R2, R10, R2, R27 ;  /* 0x000000020a027224 */ /* 0x000fe200078e021b */
[----:B------:R-:W-:Y:S01]  /*2f40*/  IADD3 R10, PT, PT, -R14, RZ, RZ ;  /* 0x000000ff0e0a7210 */ /* 0x000fe20007ffe1ff */
[----:B------:R-:W-:-:S02]  /*2f50*/  IMAD R25, R3, UR5, R25 ;  /* 0x0000000503197c24 */ /* 0x000fc4000f8e0219 */
[----:B------:R-:W-:Y:S02]  /*2f60*/  IMAD R29, R15, R29, R4 ;  /* 0x0000001d0f1d7224 */ /* 0x000fe400078e0204 */
[----:B------:R-:W-:Y:S02]  /*2f70*/  @P4 VIADD R13, R13, 0x1 ;  /* 0x000000010d0d4836 */ /* 0x000fe40000000000 */
[----:B------:R-:W-:Y:S02]  /*2f80*/  IMAD.MOV R3, RZ, RZ, -R23 ;  /* 0x000000ffff037224 */ /* 0x000fe400078e0a17 */
[----:B------:R-:W-:Y:S01]  /*2f90*/  @!P0 IMAD.MOV R13, RZ, RZ, -R13 ;  /* 0x000000ffff0d8224 */ /* 0x000fe200078e0a0d */
[----:B------:R-:W-:Y:S01]  /*2fa0*/  @!P3 LOP3.LUT R13, RZ, R7, RZ, 0x33, !PT ;  /* 0x00000007ff0db212 */ /* 0x000fe200078e33ff */
[----:B------:R-:W-:-:S04]  /*2fb0*/  IMAD.WIDE R24, R29, UR8, R24 ;  /* 0x000000081d187c25 */ /* 0x000fc8000f8e0218 */
[----:B------:R-:W-:Y:S01]  /*2fc0*/  IMAD.WIDE R26, R2, UR4, RZ ;  /* 0x00000004021a7c25 */ /* 0x000fe2000f8e02ff */
[----:B------:R-:W0:Y:S03]  /*2fd0*/  LDCU.64 UR4, c[0x0][0x420] ;  /* 0x00008400ff0477ac */ /* 0x000e260008000a00 */
[----:B------:R-:W-:-:S04]  /*2fe0*/  IMAD.WIDE R14, R14, UR6, RZ ;  /* 0x000000060e0e7c25 */ /* 0x000fc8000f8e02ff */
[----:B------:R-:W-:Y:S02]  /*2ff0*/  IMAD.MOV R4, RZ, RZ, -R13 ;  /* 0x000000ffff047224 */ /* 0x000fe400078e0a0d */
        /* <DEDUP_REMOVED lines=17> */
.L_x_215:
[----:B------:R-:W0:Y:S01]  /*3110*/  LDC.64 R2, c[0x0][0x420] ;  /* 0x00010800ff027b82 */ /* 0x000e220000000a00 */
[----:B------:R-:W-:-:S05]  /*3120*/  IADD3 R11, PT, PT, R11, UR20, RZ ;  /* 0x000000140b0b7c10 */ /* 0x000fca000fffe0ff */
[----:B0-----:R-:W-:-:S05]  /*3130*/  IMAD.WIDE.U32 R2, R11, 0x4, R2 ;  /* 0x000000040b027825 */ /* 0x001fca00078e0002 */
[----:B------:R1:W-:Y:S02]  /*3140*/  STG.E desc[UR10][R2.64], R19 ;  /* 0x0000001302007986 */ /* 0x0003e4000c10190a */
.L_x_214:
[----:B------:R-:W-:Y:S05]  /*3150*/  BSYNC.RECONVERGENT B1 ;  /* 0x0000000000017941 */ /* 0x000fea0003800200 */
.L_x_213:
[----:B------:R-:W2:Y:S01]  /*3160*/  LDCU UR6, c[0x0][0x534] ;  /* 0x0000a680ff0677ac */ /* 0x000ea20008000800 */
[C---:B01----:R-:W-:Y:S01]  /*3170*/  LOP3.LUT R2, R20.reuse, 0x3, RZ, 0xc0, !PT ;  /* 0x0000000314027812 */ /* 0x043fe200078ec0ff */
[----:B------:R-:W0:Y:S01]  /*3180*/  LDC R8, c[0x0][0x44c] ;  /* 0x00011300ff087b82 */ /* 0x000e220000000800 */
[----:B------:R-:W-:Y:S01]  /*3190*/  BSSY.RECONVERGENT B0, `(.L_x_221) ;  /* 0x000000f000007945 */ /* 0x000fe20003800200 */
[----:B------:R-:W-:Y:S01]  /*31a0*/  IMAD.SHL.U32 R21, R20, 0x4, RZ ;  /* 0x0000000414157824 */ /* 0x000fe200078e00ff */
[----:B--2---:R-:W-:-:S04]  /*31b0*/  ISETP.GE.AND P0, PT, R2, UR6, PT ;  /* 0x0000000602007c0c */ /* 0x004fc8000bf06270 */
[----:B------:R-:W-:-:S13]  /*31c0*/  ISETP.GT.U32.OR P0, PT, R20, 0xf, P0 ;  /* 0x0000000f1400780c */ /* 0x000fda0000704470 */
[----:B------:R-:W-:Y:S05]  /*31d0*/  @P0 BRA `(.L_x_222) ;  /* 0x0000000000280947 */ /* 0x000fea0003800000 */
[----:B------:R-:W1:Y:S01]  /*31e0*/  S2R R0, SR_CgaCtaId ;  /* 0x0000000000007919 */ /* 0x000e620000008800 */
[----:B------:R-:W-:Y:S01]  /*31f0*/  FADD.FTZ R4, -R19, R22 ;  /* 0x0000001613047221 */ /* 0x000fe20000010100 */
[----:B------:R-:W-:-:S03]  /*3200*/  MOV R3, 0x400 ;  /* 0x0000040000037802 */ /* 0x000fc60000000f00 */
[----:B------:R-:W-:-:S06]  /*3210*/  FMUL.FTZ R4, R4, 1.4426950216293334961 ;  /* 0x3fb8aa3b04047820 */ /* 0x000fcc0000410000 */
[----:B------:R-:W2:Y:S01]  /*3220*/  MUFU.EX2 R4, R4 ;  /* 0x0000000400047308 */ /* 0x000ea20000000800 */
[----:B-1----:R-:W-:Y:S02]  /*3230*/  LEA R3, R0, R3, 0x18 ;  /* 0x0000000300037211 */ /* 0x002fe400078ec0ff */
[----:B------:R-:W-:-:S03]  /*3240*/  LOP3.LUT R0, R20, 0x3fc, RZ, 0xc0, !PT ;  /* 0x000003fc14007812 */ /* 0x000fc600078ec0ff */
[----:B------:R-:W-:-:S05]  /*3250*/  IMAD R3, R2, 0x14, R3 ;  /* 0x0000001402037824 */ /* 0x000fca00078e0203 */
[----:B------:R-:W-:-:S05]  /*3260*/  IADD3 R3, PT, PT, R3, R0, RZ ;  /* 0x0000000003037210 */ /* 0x000fca0007ffe0ff */
[----:B--2---:R1:W-:Y:S02]  /*3270*/  STS [R3], R4 ;  /* 0x0000000403007388 */ /* 0x0043e40000000800 */
.L_x_222:
[----:B------:R-:W-:Y:S05]  /*3280*/  BSYNC.RECONVERGENT B0 ;  /* 0x0000000000007941 */ /* 0x000fea0003800200 */
.L_x_221:
[----:B------:R-:W-:Y:S01]  /*3290*/  BAR.SYNC.DEFER_BLOCKING 0x0 ;  /* 0x0000000000007b1d */ /* 0x000fe20000010000 */
[----:B------:R-:W-:Y:S01]  /*32a0*/  IMAD.SHL.U32 R2, R20, 0x8, RZ ;  /* 0x0000000814027824 */ /* 0x000fe200078e00ff */
[----:B------:R-:W-:Y:S01]  /*32b0*/  LOP3.LUT R21, R21, 0x7c, RZ, 0xc0, !PT ;  /* 0x0000007c15157812 */ /* 0x000fe200078ec0ff */
[----:B------:R-:W-:Y:S01]  /*32c0*/  UISETP.GE.AND UP0, UPT, UR6, 0x1, UPT ;  /* 0x000000010600788c */ /* 0x000fe2000bf06270 */
[----:B0-----:R-:W-:Y:S01]  /*32d0*/  IMAD R10, R8, UR20, RZ ;  /* 0x00000014080a7c24 */ /* 0x001fe2000f8e02ff */
[----:B------:R-:W-:Y:S01]  /*32e0*/  SHF.R.U32.HI R20, RZ, 0x5, R20 ;  /* 0x00000005ff147819 */ /* 0x000fe20000011614 */
[----:B------:R-:W-:Y:S01]  /*32f0*/  IMAD.MOV.U32 R0, RZ, RZ, RZ ;  /* 0x000000ffff007224 */ /* 0x000fe200078e00ff */
[----:B------:R-:W-:Y:S02]  /*3300*/  LOP3.LUT R13, R21, 0x1f00, R2, 0xf8, !PT ;  /* 0x00001f00150d7812 */ /* 0x000fe400078ef802 */
[----:B-1----:R-:W-:Y:S02]  /*3310*/  CS2R R2, SRZ ;  /* 0x0000000000027805 */ /* 0x002fe4000001ff00 */
        /* <DEDUP_REMOVED lines=15> */
[----:B------:R-:W-:Y:S01]  /*3410*/  CS2R R14, SRZ ;  /* 0x00000000000e7805 */ /* 0x000fe2000001ff00 */
[----:B------:R-:W-:Y:S01]  /*3420*/  UIADD3 UR7, UPT, UPT, UR21, -UR20, URZ ;  /* 0x8000001415077290 */ /* 0x000fe2000fffe0ff */
[----:B0-----:R-:W-:-:S02]  /*3430*/  LEA R24, P0, R13, UR4, 0x2 ;  /* 0x000000040d187c11 */ /* 0x001fc4000f8010ff */
[----:B------:R-:W-:Y:S01]  /*3440*/  CS2R R12, SRZ ;  /* 0x00000000000c7805 */ /* 0x000fe2000001ff00 */
[----:B------:R-:W-:Y:S01]  /*3450*/  ULOP3.LUT UR4, UR6, 0x3, URZ, 0xc0, !UPT ;  /* 0x0000000306047892 */ /* 0x000fe2000f8ec0ff */
[----:B------:R-:W-:Y:S01]  /*3460*/  IADD3.X R25, PT, PT, R10, UR5, RZ, P0, !PT ;  /* 0x000000050a197c10 */ /* 0x000fe200087fe4ff */
[----:B------:R-:W-:Y:S10]  /*3470*/  BRA.U !UP0, `(.L_x_224) ;  /* 0x0000000508a87547 */ /* 0x000ff4000b800000 */
        /* <DEDUP_REMOVED lines=15> */
.L_x_233:
[----:B------:R-:W-:Y:S04]  /*3570*/  BSSY.RECONVERGENT B0, `(.L_x_225) ;  /* 0x000000a000007945 */ /* 0x000fe80003800200 */
[----:B--23--:R-:W-:Y:S05]  /*3580*/  @P3 BRA `(.L_x_226) ;  /* 0x0000000000203947 */ /* 0x00cfea0003800000 */
        /* <DEDUP_REMOVED lines=8> */
.L_x_226:
[----:B------:R-:W-:Y:S05]  /*3610*/  BSYNC.RECONVERGENT B0 ;  /* 0x0000000000007941 */ /* 0x000fea0003800200 */
.L_x_225:
[----:B------:R-:W1:Y:S01]  /*3620*/  LDS R8, [R10+-0x28] ;  /* 0xffffd8000a087984 */ /* 0x000e620000000800 */
[----:B------:R-:W-:Y:S01]  /*3630*/  BSSY.RECONVERGENT B0, `(.L_x_227) ;  /* 0x0000014000007945 */ /* 0x000fe20003800200 */
        /* <DEDUP_REMOVED lines=19> */
.L_x_228:
[----:B------:R-:W-:Y:S05]  /*3770*/  BSYNC.RECONVERGENT B0 ;  /* 0x0000000000007941 */ /* 0x000fea0003800200 */
.L_x_227:
        /* <DEDUP_REMOVED lines=21> */
.L_x_230:
[----:B------:R-:W-:Y:S05]  /*38d0*/  BSYNC.RECONVERGENT B0 ;  /* 0x0000000000007941 */ /* 0x000fea0003800200 */
.L_x_229:
[----:B------:R-:W3:Y:S01]  /*38e0*/  LDS R8, [R10] ;  /* 0x000000000a087984 */ /* 0x000ee20000000800 */
        /* <DEDUP_REMOVED lines=16> */
[----:B-12---:R-:W-:Y:S05]  /*39f0*/  IMAD.WIDE R26, R22, 0xc, R24 ;  /* 0x0000000c161a7825 */ /* 0x006fea00078e0218 */
[----:B------:R3:W5:Y:S04]  /*3a00*/  @!P1 LDG.E.128 R12, desc[UR10][R26.64] ;  /* 0x0000000a1a0c9981 */ /* 0x000768000c1e1d00 */
[----:B------:R3:W5:Y:S02]  /*3a10*/  @!P0 LDG.E.128 R16, desc[UR10][R26.64+0x200] ;  /* 0x0002000a1a108981 */ /* 0x000764000c1e1d00 */
.L_x_232:
[----:B------:R-:W-:Y:S05]  /*3a20*/  BSYNC.RECONVERGENT B0 ;  /* 0x0000000000007941 */ /* 0x000fea0003800200 */
.L_x_231:
[----:B------:R4:W1:Y:S01]  /*3a30*/  LDS R8, [R10+0x14] ;  /* 0x000014000a087984 */ /* 0x0008620000000800 */
[----:B------:R-:W-:Y:S01]  /*3a40*/  UIADD3 UR8, UPT, UPT, UR8, 0x4, URZ ;  /* 0x0000000408087890 */ /* 0x000fe2000fffe0ff */
[C---:B0-----:R-:W-:Y:S03]  /*3a50*/  LEA R24, P0, R22.reuse, R24, 0x4 ;  /* 0x0000001816187211 */ /* 0x041fe600078020ff */
[----:B------:R-:W-:Y:S01]  /*3a60*/  UISETP.NE.AND UP0, UPT, UR8, URZ, UPT ;  /* 0x000000ff0800728c */ /* 0x000fe2000bf05270 */
[----:B------:R-:W-:Y:S02]  /*3a70*/  LEA.HI.X.SX32 R25, R22, R25, 0x4, P0 ;  /* 0x0000001916197211 */ /* 0x000fe400000f26ff */
[----:B----4-:R-:W-:Y:S01]  /*3a80*/  IADD3 R10, PT, PT, R10, 0x50, RZ ;  /* 0x000000500a0a7810 */ /* 0x010fe20007ffe0ff */
        /* <DEDUP_REMOVED lines=9> */
.L_x_224:
[----:B------:R-:W-:-:S09]  /*3b20*/  UISETP.NE.AND UP0, UPT, UR4, URZ, UPT ;  /* 0x000000ff0400728c */ /* 0x000fd2000bf05270 */
[----:B------:R-:W-:Y:S05]  /*3b30*/  BRA.U !UP0, `(.L_x_223) ;  /* 0x0000000108947547 */ /* 0x000fea000b800000 */
[----:B------:R-:W0:Y:S01]  /*3b40*/  S2UR UR8, SR_CgaCtaId ;  /* 0x00000000000879c3 */ /* 0x000e220000008800 */
[----:B------:R-:W-:Y:S01]  /*3b50*/  UMOV UR9, 0x400 ;  /* 0x0000040000097882 */ /* 0x000fe20000000000 */
[----:B------:R-:W-:Y:S01]  /*3b60*/  IMAD R23, R23, 0x5, R20 ;  /* 0x0000000517177824 */ /* 0x000fe200078e0214 */
[----:B------:R-:W-:Y:S01]  /*3b70*/  IADD3 R24, P0, PT, R24, 0x200, RZ ;  /* 0x0000020018187810 */ /* 0x000fe20007f1e0ff */
[----:B--23--:R-:W-:Y:S01]  /*3b80*/  IMAD.WIDE R26, R22, 0x4, RZ ;  /* 0x00000004161a7825 */ /* 0x00cfe200078e02ff */
[----:B------:R-:W-:Y:S01]  /*3b90*/  ISETP.GE.AND P2, PT, R20, UR7, PT ;  /* 0x0000000714007c0c */ /* 0x000fe2000bf46270 */
[----:B------:R-:W1:Y:S01]  /*3ba0*/  LDCU UR5, c[0x0][0x440] ;  /* 0x00008800ff0577ac */ /* 0x000e620008000800 */
[----:B------:R-:W-:Y:S01]  /*3bb0*/  IADD3.X R25, PT, PT, RZ, R25, RZ, P0, !PT ;  /* 0x00000019ff197210 */ /* 0x000fe200007fe4ff */
[----:B0-----:R-:W-:Y:S02]  /*3bc0*/  ULEA UR8, UR8, UR9, 0x18 ;  /* 0x0000000908087291 */ /* 0x001fe4000f8ec0ff */
[----:B------:R-:W-:-:S04]  /*3bd0*/  UIADD3 UR9, UPT, UPT, -UR4, URZ, URZ ;  /* 0x000000ff04097290 */ /* 0x000fc8000fffe1ff */
[----:B-1----:R-:W-:-:S08]  /*3be0*/  LEA R10, R23, UR8, 0x2 ;  /* 0x00000008170a7c11 */ /* 0x002fd0000f8e10ff */
.L_x_236:
[----:B------:R-:W-:Y:S04]  /*3bf0*/  BSSY.RECONVERGENT B0, `(.L_x_234) ;  /* 0x000000a000007945 */ /* 0x000fe80003800200 */
[----:B------:R-:W-:Y:S05]  /*3c00*/  @P2 BRA `(.L_x_235) ;  /* 0x0000000000202947 */ /* 0x000fea0003800000 */
        /* <DEDUP_REMOVED lines=8> */
.L_x_235:
[----:B------:R-:W-:Y:S05]  /*3c90*/  BSYNC.RECONVERGENT B0 ;  /* 0x0000000000007941 */ /* 0x000fea0003800200 */
.L_x_234:
[----:B------:R1:W2:Y:S01]  /*3ca0*/  LDS R8, [R10] ;  /* 0x000000000a087984 */ /* 0x0002a20000000800 */
[----:B------:R-:W-:Y:S01]  /*3cb0*/  UIADD3 UR9, UPT, UPT, UR9, 0x1, URZ ;  /* 0x0000000109097890 */ /* 0x000fe2000fffe0ff */
[----:B0-----:R-:W-:Y:S03]  /*3cc0*/  IADD3 R24, P0, PT, R26, R24, RZ ;  /* 0x000000181a187210 */ /* 0x001fe60007f1e0ff */
[----:B------:R-:W-:Y:S01]  /*3cd0*/  UISETP.NE.AND UP0, UPT, UR9, URZ, UPT ;  /* 0x000000ff0900728c */ /* 0x000fe2000bf05270 */
[----:B------:R-:W-:Y:S02]  /*3ce0*/  IADD3.X R25, PT, PT, R27, R25, RZ, P0, !PT ;  /* 0x000000191b197210 */ /* 0x000fe400007fe4ff */
[----:B-1----:R-:W-:Y:S01]  /*3cf0*/  IADD3 R10, PT, PT, R10, 0x14, RZ ;  /* 0x000000140a0a7810 */ /* 0x002fe20007ffe0ff */
        /* <DEDUP_REMOVED lines=9> */
.L_x_223:
[----:B------:R-:W-:-:S04]  /*3d90*/  IADD3 R17, PT, PT, R20, UR20, RZ ;  /* 0x0000001414117c10 */ /* 0x000fc8000fffe0ff */
[----:B------:R-:W-:-:S13]  /*3da0*/  ISETP.GE.AND P0, PT, R17, UR21, PT ;  /* 0x0000001511007c0c */ /* 0x000fda000bf06270 */
[----:B------:R-:W-:Y:S05]  /*3db0*/  @P0 EXIT ;  /* 0x000000000000094d */ /* 0x000fea0003800000 */
[----:B------:R-:W-:Y:S01]  /*3dc0*/  IABS R14, UR22 ;  /* 0x00000016000e7c13 */ /* 0x000fe20008000000 */
[----:B------:R-:W0:Y:S01]  /*3dd0*/  LDC R13, c[0x0][0x434] ;  /* 0x00010d00ff0d7b82 */ /* 0x000e220000000800 */
[----:B------:R-:W-:Y:S01]  /*3de0*/  IABS R16, R17 ;  /* 0x0000001100107213 */ /* 0x000fe20000000000 */
[----:B------:R-:W1:Y:S01]  /*3df0*/  LDCU.128 UR4, c[0x0][0x400] ;  /* 0x00008000ff0477ac */ /* 0x000e620008000c00 */
[----:B------:R-:W4:Y:S01]  /*3e00*/  I2F.RP R12, R14 ;  /* 0x0000000e000c7306 */ /* 0x000f220000209400 */
[----:B------:R-:W-:Y:S01]  /*3e10*/  IABS R10, UR22 ;  /* 0x00000016000a7c13 */ /* 0x000fe20008000000 */
[----:B------:R-:W5:Y:S01]  /*3e20*/  LDCU.64 UR8, c[0x0][0x410] ;  /* 0x00008200ff0877ac */ /* 0x000f620008000a00 */
[----:B------:R-:W-:Y:S02]  /*3e30*/  F2FP.BF16.F32.PACK_AB R6, R6, R9 ;  /* 0x000000090606723e */ /* 0x000fe400000010ff */
[----:B------:R-:W-:Y:S02]  /*3e40*/  IADD3 R10, PT, PT, RZ, -R10, RZ ;  /* 0x8000000aff0a7210 */ /* 0x000fe40007ffe0ff */
[----:B------:R-:W-:-:S02]  /*3e50*/  F2FP.BF16.F32.PACK_AB R7, R4, R7 ;  /* 0x000000070407723e */ /* 0x000fc400000010ff */
[----:B------:R-:W-:Y:S02]  /*3e60*/  F2FP.BF16.F32.PACK_AB R2, R2, R5 ;  /* 0x000000050202723e */ /* 0x000fe400000010ff */
[----:B------:R-:W-:Y:S01]  /*3e70*/  F2FP.BF16.F32.PACK_AB R3, R0, R3 ;  /* 0x000000030003723e */ /* 0x000fe200000010ff */
[----:B----4-:R-:W4:Y:S02]  /*3e80*/  MUFU.RCP R18, R12 ;  /* 0x0000000c00127308 */ /* 0x010f240000001000 */
[----:B----4-:R-:W-:Y:S01]  /*3e90*/  VIADD R18, R18, 0xffffffe ;  /* 0x0ffffffe12127836 */ /* 0x010fe20000000000 */
        /* <DEDUP_REMOVED lines=17> */
[----:B------:R-:W-:Y:S02]  /*3fb0*/  ISETP.GE.U32.AND P2, PT, R19, R14, PT ;  /* 0x0000000e1300720c */ /* 0x000fe40003f46070 */
[----:B------:R0:W4:Y:S11]  /*3fc0*/  F2I.FTZ.U32.TRUNC.NTZ R19, R18 ;  /* 0x0000001200137305 */ /* 0x000136000021f000 */
[----:B------:R-:W-:-:S04]  /*3fd0*/  @P2 VIADD R15, R15, 0x1 ;  /* 0x000000010f0f2836 */ /* 0x000fc80000000000 */
[----:B------:R-:W-:Y:S01]  /*3fe0*/  @!P0 IMAD.MOV R15, RZ, RZ, -R15 ;  /* 0x000000ffff0f8224 */ /* 0x000fe200078e0a0f */
[----:B------:R-:W-:Y:S01]  /*3ff0*/  @!P1 LOP3.LUT R15, RZ, UR22, RZ, 0x33, !PT ;  /* 0x00000016ff0f9c12 */ /* 0x000fe2000f8e33ff */
[----:B0-----:R-:W-:Y:S01]  /*4000*/  IMAD.MOV.U32 R18, RZ, RZ, RZ ;  /* 0x000000ffff127224 */ /* 0x001fe200078e00ff */
[----:B----4-:R-:W-:-:S03]  /*4010*/  IADD3 R23, PT, PT, RZ, -R19, RZ ;  /* 0x80000013ff177210 */ /* 0x010fc60007ffe0ff */
[----:B------:R-:W-:Y:S02]  /*4020*/  IMAD R14, R15, UR22, RZ ;  /* 0x000000160f0e7c24 */ /* 0x000fe4000f8e02ff */
[----:B------:R-:W-:Y:S02]  /*4030*/  IMAD R10, R23, R12, RZ ;  /* 0x0000000c170a7224 */ /* 0x000fe400078e02ff */
[----:B------:R-:W-:Y:S02]  /*4040*/  IMAD.IADD R16, R17, 0x1, -R14 ;  /* 0x0000000111107824 */ /* 0x000fe400078e0a0e */
[----:B------:R-:W-:-:S03]  /*4050*/  IMAD.HI.U32 R10, R19, R10, R18 ;  /* 0x0000000a130a7227 */ /* 0x000fc600078e0012 */
        /* <DEDUP_REMOVED lines=42> */
        .weak           $__internal_5_$__cuda_sm20_div_s64
        .type           $__internal_5_$__cuda_sm20_div_s64,@function
        .size           $__internal_5_$__cuda_sm20_div_s64,(.L_x_4037 - $__internal_5_$__cuda_sm20_div_s64)
$__internal_5_$__cuda_sm20_div_s64:
        /* <DEDUP_REMOVED lines=17> */
[----:B------:R-:W-:-:S04]  /*4410*/  IMAD.HI.U32 R18, R33, R0, RZ ;  /* 0x0000000021127227 */ /* 0x000fc800078e00ff */
[----:B------:R-:W-:-:S04]  /*4420*/  IMAD.HI.U32 R11, P1, R33, R11, R34 ;  /* 0x0000000b210b7227 */ /* 0x000fc80007820022 */
[----:B------:R-:W-:Y:S02]  /*4430*/  IMAD R0, R33, R0, RZ ;  /* 0x0000000021007224 */ /* 0x000fe400078e02ff */
[----:B------:R-:W-:-:S03]  /*4440*/  IMAD.X R18, R18, 0x1, R33, P0 ;  /* 0x0000000112127824 */ /* 0x000fc600000e0621 */
[----:B------:R-:W-:-:S04]  /*4450*/  IADD3 R33, P0, PT, R0, R11, RZ ;  /* 0x0000000b00217210 */ /* 0x000fc80007f1e0ff */
[----:B------:R-:W-:Y:S01]  /*4460*/  IADD3.X R18, PT, PT, RZ, RZ, R18, P0, P1 ;  /* 0x000000ffff127210 */ /* 0x000fe200007e2412 */
[----:B------:R-:W-:Y:S01]  /*4470*/  IMAD.WIDE.U32 R34, R33, R24, RZ ;  /* 0x0000001821227225 */ /* 0x000fe200078e00ff */
[----:B------:R-:W-:-:S03]  /*4480*/  ISETP.GE.AND P1, PT, R15, RZ, PT ;  /* 0x000000ff0f00720c */ /* 0x000fc60003f26270 */
[----:B------:R-:W-:Y:S01]  /*4490*/  IMAD R11, R33, R25, R35 ;  /* 0x00000019210b7224 */ /* 0x000fe200078e0223 */
[----:B------:R-:W-:-:S03]  /*44a0*/  IADD3 R17, P0, PT, RZ, -R34, RZ ;  /* 0x80000022ff117210 */ /* 0x000fc60007f1e0ff */
[----:B------:R-:W-:Y:S02]  /*44b0*/  IMAD R11, R18, R24, R11 ;  /* 0x00000018120b7224 */ /* 0x000fe400078e020b */
[----:B------:R-:W-:-:S03]  /*44c0*/  IMAD.HI.U32 R32, R33, R17, RZ ;  /* 0x0000001121207227 */ /* 0x000fc600078e00ff */
[----:B------:R-:W-:-:S05]  /*44d0*/  IADD3.X R11, PT, PT, RZ, ~R11, RZ, P0, !PT ;  /* 0x8000000bff0b7210 */ /* 0x000fca00007fe4ff */
[----:B------:R-:W-:-:S04]  /*44e0*/  IMAD.WIDE.U32 R32, P0, R33, R11, R32 ;  /* 0x0000000b21207225 */ /* 0x000fc80007800020 */
[----:B------:R-:W-:-:S04]  /*44f0*/  IMAD.HI.U32 R12, P3, R18, R17, R32 ;  /* 0x00000011120c7227 */ /* 0x000fc80007860020 */
[----:B------:R-:W-:-:S04]  /*4500*/  IMAD.HI.U32 R17, R18, R11, RZ ;  /* 0x0000000b12117227 */ /* 0x000fc800078e00ff */
[----:B------:R-:W-:Y:S02]  /*4510*/  IMAD.X R0, R17, 0x1, R18, P0 ;  /* 0x0000000111007824 */ /* 0x000fe400000e0612 */
[----:B------:R-:W-:Y:S01]  /*4520*/  IMAD R11, R18, R11, RZ ;  /* 0x0000000b120b7224 */ /* 0x000fe200078e02ff */
[----:B------:R-:W-:Y:S01]  /*4530*/  IADD3 R18, P0, PT, RZ, -R23, RZ ;  /* 0x80000017ff127210 */ /* 0x000fe20007f1e0ff */
[----:B------:R-:W-:-:S03]  /*4540*/  IMAD.MOV.U32 R33, RZ, RZ, RZ ;  /* 0x000000ffff217224 */ /* 0x000fc600078e00ff */
        /* <DEDUP_REMOVED lines=8> */
[----:B------:R-:W-:-:S04]  /*45d0*/  IMAD.HI.U32 R17, P2, R0, R21, R32 ;  /* 0x0000001500117227 */ /* 0x000fc80007840020 */
[----:B------:R-:W-:Y:S01]  /*45e0*/  IMAD.HI.U32 R0, R0, R11, RZ ;  /* 0x0000000b00007227 */ /* 0x000fe200078e00ff */
[----:B------:R-:W-:-:S03]  /*45f0*/  IADD3 R18, P1, PT, R18, R17, RZ ;  /* 0x0000001112127210 */ /* 0x000fc60007f3e0ff */
[----:B------:R-:W-:Y:S02]  /*4600*/  IMAD.X R0, RZ, RZ, R0, P2 ;  /* 0x000000ffff007224 */ /* 0x000fe400010e0600 */
[----:B------:R-:W-:-:S03]  /*4610*/  IMAD.WIDE.U32 R32, R18, R24, RZ ;  /* 0x0000001812207225 */ /* 0x000fc600078e00ff */
[----:B------:R-:W-:Y:S01]  /*4620*/  IADD3.X R0, PT, PT, RZ, R0, RZ, P1, !PT ;  /* 0x00000000ff007210 */ /* 0x000fe20000ffe4ff */
[----:B------:R-:W-:Y:S01]  /*4630*/  IMAD R17, R18, R25, R33 ;  /* 0x0000001912117224 */ /* 0x000fe200078e0221 */
[----:B------:R-:W-:-:S03]  /*4640*/  IADD3 R12, P0, PT, -R32, R21, RZ ;  /* 0x00000015200c7210 */ /* 0x000fc60007f1e1ff */
[-C--:B------:R-:W-:Y:S01]  /*4650*/  IMAD R32, R0, R24.reuse, R17 ;  /* 0x0000001800207224 */ /* 0x080fe200078e0211 */
[CC--:B------:R-:W-:Y:S02]  /*4660*/  ISETP.GE.U32.AND P2, PT, R12.reuse, R24.reuse, PT ;  /* 0x000000180c00720c */ /* 0x0c0fe40003f46070 */
[----:B------:R-:W-:Y:S01]  /*4670*/  IADD3 R17, P1, PT, R12, -R24, RZ ;  /* 0x800000180c117210 */ /* 0x000fe20007f3e0ff */
[----:B------:R-:W-:-:S05]  /*4680*/  IMAD.X R11, R11, 0x1, ~R32, P0 ;  /* 0x000000010b0b7824 */ /* 0x000fca00000e0e20 */
[----:B------:R-:W-:-:S04]  /*4690*/  ISETP.GE.U32.AND.EX P2, PT, R11, R25, PT, P2 ;  /* 0x000000190b00720c */ /* 0x000fc80003f46120 */
[----:B------:R-:W-:Y:S01]  /*46a0*/  SEL R17, R17, R12, P2 ;  /* 0x0000000c11117207 */ /* 0x000fe20001000000 */
[----:B------:R-:W-:-:S03]  /*46b0*/  IMAD.X R12, R11, 0x1, ~R25, P1 ;  /* 0x000000010b0c7824 */ /* 0x000fc600008e0e19 */
[----:B------:R-:W-:Y:S02]  /*46c0*/  ISETP.GE.U32.AND P0, PT, R17, R24, PT ;  /* 0x000000181100720c */ /* 0x000fe40003f06070 */
[----:B------:R-:W-:Y:S02]  /*46d0*/  IADD3 R17, P1, PT, R18, 0x1, RZ ;  /* 0x0000000112117810 */ /* 0x000fe40007f3e0ff */
[----:B------:R-:W-:Y:S02]  /*46e0*/  SEL R11, R12, R11, P2 ;  /* 0x0000000b0c0b7207 */ /* 0x000fe40001000000 */
[----:B------:R-:W-:Y:S01]  /*46f0*/  SEL R18, R17, R18, P2 ;  /* 0x0000001211127207 */ /* 0x000fe20001000000 */
[----:B------:R-:W-:Y:S01]  /*4700*/  IMAD.X R17, RZ, RZ, R0, P1 ;  /* 0x000000ffff117224 */ /* 0x000fe200008e0600 */
[----:B------:R-:W-:Y:S02]  /*4710*/  ISETP.GE.U32.AND.EX P1, PT, R11, R25, PT, P0 ;  /* 0x000000190b00720c */ /* 0x000fe40003f26100 */
[----:B------:R-:W-:-:S02]  /*4720*/  IADD3 R11, P0, PT, R18, 0x1, RZ ;  /* 0x00000001120b7810 */ /* 0x000fc40007f1e0ff */
[----:B------:R-:W-:Y:S02]  /*4730*/  SEL R17, R17, R0, P2 ;  /* 0x0000000011117207 */ /* 0x000fe40001000000 */
[----:B------:R-:W-:Y:S02]  /*4740*/  SEL R11, R11, R18, P1 ;  /* 0x000000120b0b7207 */ /* 0x000fe40000800000 */
[----:B------:R-:W-:Y:S02]  /*4750*/  IADD3.X R0, PT, PT, RZ, R17, RZ, P0, !PT ;  /* 0x00000011ff007210 */ /* 0x000fe400007fe4ff */
[----:B------:R-:W-:Y:S01]  /*4760*/  LOP3.LUT R12, R13, R15, RZ, 0x3c, !PT ;  /* 0x0000000f0d0c7212 */ /* 0x000fe200078e3cff */
[----:B------:R-:W-:Y:S01]  /*4770*/  IMAD.MOV.U32 R15, RZ, RZ, 0x0 ;  /* 0x00000000ff0f7424 */ /* 0x000fe200078e00ff */
[----:B------:R-:W-:Y:S02]  /*4780*/  SEL R17, R0, R17, P1 ;  /* 0x0000001100117207 */ /* 0x000fe40000800000 */
[----:B------:R-:W-:-:S02]  /*4790*/  IADD3 R0, P1, PT, RZ, -R11, RZ ;  /* 0x8000000bff007210 */ /* 0x000fc40007f3e0ff */
[----:B------:R-:W-:Y:S02]  /*47a0*/  ISETP.GE.AND P2, PT, R12, RZ, PT ;  /* 0x000000ff0c00720c */ /* 0x000fe40003f46270 */
[----:B------:R-:W-:Y:S01]  /*47b0*/  ISETP.NE.U32.AND P0, PT, R16, RZ, PT ;  /* 0x000000ff1000720c */ /* 0x000fe20003f05070 */
[----:B------:R-:W-:Y:S01]  /*47c0*/  IMAD.X R12, RZ, RZ, ~R17, P1 ;  /* 0x000000ffff0c7224 */ /* 0x000fe200008e0e11 */
[----:B------:R-:W-:Y:S02]  /*47d0*/  SEL R0, R0, R11, !P2 ;  /* 0x0000000b00007207 */ /* 0x000fe40005000000 */
[----:B------:R-:W-:Y:S02]  /*47e0*/  ISETP.NE.AND.EX P0, PT, R13, RZ, PT, P0 ;  /* 0x000000ff0d00720c */ /* 0x000fe40003f05300 */
[----:B------:R-:W-:Y:S02]  /*47f0*/  SEL R12, R12, R17, !P2 ;  /* 0x000000110c0c7207 */ /* 0x000fe40005000000 */
[----:B------:R-:W-:-:S02]  /*4800*/  SEL R0, R0, 0xffffffff, P0 ;  /* 0xffffffff00007807 */ /* 0x000fc40000000000 */
[----:B------:R-:W-:Y:S01]  /*4810*/  SEL R11, R12, 0xffffffff, P0 ;  /* 0xffffffff0c0b7807 */ /* 0x000fe20000000000 */
[----:B------:R-:W-:Y:S06]  /*4820*/  RET.REL.NODEC R14 `(_ZN5flash32flash_fwd_splitkv_combine_kernelI23Flash_fwd_kernel_traitsILi256ELi64ELi64ELi4ELb0ELb0EN7cutlass10bfloat16_tE19Flash_kernel_traitsILi256ELi64ELi64ELi4ES3_EELi4ELi2ELb0EEEvNS_16Flash_fwd_paramsE) ;  /* 0xffffffb40ef47950 */ /* 0x000fec0003c3ffff */
.L_x_237:
        /* <DEDUP_REMOVED lines=13> */
.L_x_4037:


//--------------------- .text._ZN5flash32flash_fwd_splitkv_combine_kernelI23Flash_fwd_kernel_traitsILi256ELi64ELi64ELi4ELb0ELb0EN7cutlass10bfloat16_tE19Flash_kernel_traitsILi256ELi64ELi64ELi4ES3_EELi4ELi1ELb0EEEvNS_16Flash_fwd_paramsE --------------------------
	.section	.text._ZN5flash32flash_fwd_splitkv_combine_kernelI23Flash_fwd_kernel_traitsILi256ELi64ELi64ELi4ELb0ELb0EN7cutlass10bfloat16_tE19Flash_kernel_traitsILi256ELi64ELi64ELi4ES3_EELi4ELi1ELb0EEEvNS_16Flash_fwd_paramsE,"ax",@progbits
	.align	128
        .global         _ZN5flash32flash_fwd_splitkv_combine_kernelI23Flash_fwd_kernel_traitsILi256ELi64ELi64ELi4ELb0ELb0EN7cutlass10bfloat16_tE19Flash_kernel_traitsILi256ELi64ELi64ELi4ES3_EELi4ELi1ELb0EEEvNS_16Flash_fwd_paramsE
        .type           _ZN5flash32flash_fwd_splitkv_combine_kernelI23Flash_fwd_kernel_traitsILi256ELi64ELi64ELi4ELb0ELb0EN7cutlass10bfloat16_tE19Flash_kernel_traitsILi256ELi64ELi64ELi4ES3_EELi4ELi1ELb0EEEvNS_16Flash_fwd_paramsE,@function
        .size           _ZN5flash32flash_fwd_splitkv_combine_kernelI23Flash_fwd_kernel_traitsILi256ELi64ELi64ELi4ELb0ELb0EN7cutlass10bfloat16_tE19Flash_kernel_traitsILi256ELi64ELi64ELi4ES3_EELi4ELi1ELb0EEEvNS_16Flash_fwd_paramsE,(.L_x_4038 - _ZN5flash32flash_fwd_splitkv_combine_kernelI23Flash_fwd_kernel_traitsILi256ELi64ELi64ELi4ELb0ELb0EN7cutlass10bfloat16_tE19Flash_kernel_traitsILi256ELi64ELi64ELi4ES3_EELi4ELi1ELb0EEEvNS_16Flash_fwd_paramsE)
        .other          _ZN5flash32flash_fwd_splitkv_combine_kernelI23Flash_fwd_kernel_traitsILi256ELi64ELi64ELi4ELb0ELb0EN7cutlass10bfloat16_tE19Flash_kernel_traitsILi256ELi64ELi64ELi4ES3_EELi4ELi1ELb0EEEvNS_16Flash_fwd_paramsE,@"STO_CUDA_ENTRY STV_DEFAULT"
_ZN5flash32flash_fwd_splitkv_combine_kernelI23Flash_fwd_kernel_traitsILi256ELi64ELi64ELi4ELb0ELb0EN7cutlass10bfloat16_tE19Flash_kernel_traitsILi256ELi64ELi64ELi4ES3_EELi4ELi1ELb0EEEvNS_16Flash_fwd_paramsE:
.text._ZN5flash32flash_fwd_splitkv_combine_kernelI23Flash_fwd_kernel_traitsILi256ELi64ELi64ELi4ELb0ELb0EN7cutlass10bfloat16_tE19Flash_kernel_traitsILi256ELi64ELi64ELi4ES3_EELi4ELi1ELb0EEEvNS_16Flash_fwd_paramsE:
        /* <DEDUP_REMOVED lines=38> */
.L_x_238:
[----:B------:R-:W-:Y:S01]  /*0260*/  IMAD.U32 R19, RZ, RZ, UR16 ;  /* 0x00000010ff137e24 */ /* 0x000fe2000f8e00ff */
[----:B------:R-:W-:Y:S01]  /*0270*/  MOV R17, UR14 ;  /* 0x0000000e00117c02 */ /* 0x000fe20008000f00 */
[----:B------:R-:W-:Y:S01]  /*0280*/  IMAD.U32 R18, RZ, RZ, UR17 ;  /* 0x00000011ff127e24 */ /* 0x000fe2000f8e00ff */
[----:B------:R-:W-:Y:S02]  /*0290*/  MOV R16, UR9 ;  /* 0x0000000900107c02 */ /* 0x000fe40008000f00 */
[----:B------:R-:W-:Y:S02]  /*02a0*/  MOV R15, 0x2c0 ;  /* 0x000002c0000f7802 */ /* 0x000fe40000000f00 */
[----:B------:R-:W-:Y:S05]  /*02b0*/  CALL.REL.NOINC `($__internal_6_$__cuda_sm20_div_s64) ;  /* 0x0000004000387944 */ /* 0x000fea0003c00000 */
[----:B------:R-:W-:-:S07]  /*02c0*/  MOV R11, R12 ;  /* 0x0000000c000b7202 */ /* 0x000fce0000000f00 */
.L_x_239:
        /* <DEDUP_REMOVED lines=30> */
.L_x_241:
[----:B------:R-:W-:Y:S01]  /*04b0*/  IMAD.MOV.U32 R19, RZ, RZ, R10 ;  /* 0x000000ffff137224 */ /* 0x000fe200078e000a */
[----:B------:R-:W-:Y:S01]  /*04c0*/  MOV R17, R3 ;  /* 0x0000000300117202 */ /* 0x000fe20000000f00 */
[----:B------:R-:W-:Y:S01]  /*04d0*/  IMAD.MOV.U32 R18, RZ, RZ, R11 ;  /* 0x000000ffff127224 */ /* 0x000fe200078e000b */
[----:B------:R-:W-:Y:S02]  /*04e0*/  MOV R16, R0 ;  /* 0x0000000000107202 */ /* 0x000fe40000000f00 */
[----:B------:R-:W-:Y:S02]  /*04f0*/  MOV R15, 0x510 ;  /* 0x00000510000f7802 */ /* 0x000fe40000000f00 */
[----:B------:R-:W-:Y:S05]  /*0500*/  CALL.REL.NOINC `($__internal_6_$__cuda_sm20_div_s64) ;  /* 0x0000003c00a47944 */ /* 0x000fea0003c00000 */
[----:B------:R-:W-:Y:S02]  /*0510*/  MOV R4, R10 ;  /* 0x0000000a00047202 */ /* 0x000fe40000000f00 */
[----:B------:R-:W-:Y:S02]  /*0520*/  MOV R5, R12 ;  /* 0x0000000c00057202 */ /* 0x000fe40000000f00 */
.L_x_242:
[----:B------:R-:W-:Y:S05]  /*0530*/  BSYNC.RECONVERGENT B0 ;  /* 0x0000000000007941 */ /* 0x000fea0003800200 */
.L_x_240:
        /* <DEDUP_REMOVED lines=57> */
.L_x_244:
[----:B------:R-:W-:Y:S01]  /*08d0*/  IMAD.MOV.U32 R19, RZ, RZ, R3 ;  /* 0x000000ffff137224 */ /* 0x000fe200078e0003 */
[----:B------:R-:W-:Y:S01]  /*08e0*/  MOV R17, R8 ;  /* 0x0000000800117202 */ /* 0x000fe20000000f00 */
[----:B------:R-:W-:Y:S01]  /*08f0*/  IMAD.MOV.U32 R18, RZ, RZ, R0 ;  /* 0x000000ffff127224 */ /* 0x000fe200078e0000 */
[----:B------:R-:W-:Y:S02]  /*0900*/  MOV R16, R2 ;  /* 0x0000000200107202 */ /* 0x000fe40000000f00 */
[----:B------:R-:W-:Y:S02]  /*0910*/  MOV R15, 0x930 ;  /* 0x00000930000f7802 */ /* 0x000fe40000000f00 */
[----:B------:R-:W-:Y:S05]  /*0920*/  CALL.REL.NOINC `($__internal_6_$__cuda_sm20_div_s64) ;  /* 0x00000038009c7944 */ /* 0x000fea0003c00000 */
[----:B------:R-:W-:Y:S02]  /*0930*/  MOV R11, R12 ;  /* 0x0000000c000b7202 */ /* 0x000fe40000000f00 */
.L_x_245:
[----:B------:R-:W-:Y:S05]  /*0940*/  BSYNC.RECONVERGENT B0 ;  /* 0x0000000000007941 */ /* 0x000fea0003800200 */
.L_x_243:
        /* <DEDUP_REMOVED lines=124> */
.L_x_247:
        /* <DEDUP_REMOVED lines=8> */
.L_x_248:
[----:B------:R-:W-:Y:S05]  /*1190*/  BSYNC.RECONVERGENT B0 ;  /* 0x0000000000007941 */ /* 0x000fea0003800200 */
.L_x_246:
        /* <DEDUP_REMOVED lines=58> */
.L_x_250:
[----:B------:R-:W-:Y:S01]  /*1540*/  IMAD.MOV.U32 R19, RZ, RZ, R4 ;  /* 0x000000ffff137224 */ /* 0x000fe200078e0004 */
[----:B------:R-:W-:Y:S01]  /*1550*/  MOV R18, R5 ;  /* 0x0000000500127202 */ /* 0x000fe20000000f00 */
[----:B------:R-:W-:Y:S01]  /*1560*/  IMAD.MOV.U32 R17, RZ, RZ, R6 ;  /* 0x000000ffff117224 */ /* 0x000fe200078e0006 */
[----:B------:R-:W-:Y:S02]  /*1570*/  MOV R15, 0x1590 ;  /* 0x00001590000f7802 */ /* 0x000fe40000000f00 */
[----:B------:R-:W-:Y:S05]  /*1580*/  CALL.REL.NOINC `($__internal_6_$__cuda_sm20_div_s64) ;  /* 0x0000002c00847944 */ /* 0x000fea0003c00000 */
[----:B------:R-:W-:Y:S02]  /*1590*/  MOV R26, R10 ;  /* 0x0000000a001a7202 */ /* 0x000fe40000000f00 */
[----:B------:R-:W-:Y:S02]  /*15a0*/  MOV R27, R12 ;  /* 0x0000000c001b7202 */ /* 0x000fe40000000f00 */
.L_x_251:
[----:B------:R-:W-:Y:S05]  /*15b0*/  BSYNC.RECONVERGENT B0 ;  /* 0x0000000000007941 */ /* 0x000fea0003800200 */
.L_x_249:
[----:B------:R-:W0:Y:S01]  /*15c0*/  LDCU UR5, c[0x0][0x434] ;  /* 0x00008680ff0577ac */ /* 0x000e220008000800 */
[----:B------:R-:W1:Y:S01]  /*15d0*/  S2R R20, SR_TID.X ;  /* 0x0000000000147919 */ /* 0x000e620000002100 */
[----:B------:R-:W2:Y:S01]  /*15e0*/  LDC R14, c[0x0][0x3e0] ;  /* 0x0000f800ff0e7b82 */ /* 0x000ea20000000800 */
[----:B------:R-:W-:Y:S01]  /*15f0*/  BSSY.RECONVERGENT B0, `(.L_x_252) ;  /* 0x0000046000007945 */ /* 0x000fe20003800200 */
[----:B------:R-:W3:Y:S01]  /*1600*/  LDCU UR18, c[0x0][0x534] ;  /* 0x0000a680ff1277ac */ /* 0x000ee20008000800 */
[----:B------:R-:W-:Y:S02]  /*1610*/  IMAD.MOV.U32 R16, RZ, RZ, -0x800000 ;  /* 0xff800000ff107424 */ /* 0x000fe400078e00ff */
[----:B------:R-:W-:Y:S01]  /*1620*/  IMAD.MOV.U32 R23, RZ, RZ, -0x800000 ;  /* 0xff800000ff177424 */ /* 0x000fe200078e00ff */
[----:B------:R-:W4:Y:S01]  /*1630*/  LDCU UR12, c[0x0][0x430] ;  /* 0x00008600ff0c77ac */ /* 0x000f220008000800 */
[----:B------:R-:W-:-:S04]  /*1640*/  USHF.R.S32.HI UR10, URZ, 0x1f, UR8 ;  /* 0x0000001fff0a7899 */ /* 0x000fc80008011408 */
[----:B------:R-:W-:Y:S01]  /*1650*/  ULOP3.LUT UR10, UR10, 0x1, URZ, 0xfc, !UPT ;  /* 0x000000010a0a7892 */ /* 0x000fe2000f8efcff */
[----:B0-----:R-:W-:-:S05]  /*1660*/  IMAD.U32 R5, RZ, RZ, UR5 ;  /* 0x00000005ff057e24 */ /* 0x001fca000f8e00ff */
[----:B------:R-:W-:Y:S01]  /*1670*/  IABS R5, R5 ;  /* 0x0000000500057213 */ /* 0x000fe20000000000 */
[----:B----4-:R-:W-:-:S03]  /*1680*/  UIMAD UR12, UR5, UR12, URZ ;  /* 0x0000000c050c72a4 */ /* 0x010fc6000f8e02ff */
[----:B------:R-:W0:Y:S01]  /*1690*/  I2F.RP R10, R5 ;  /* 0x00000005000a7306 */ /* 0x000e220000209400 */
[C---:B-1----:R-:W-:Y:S02]  /*16a0*/  ISETP.GT.U32.AND P1, PT, R20.reuse, 0x7, PT ;  /* 0x000000071400780c */ /* 0x042fe40003f24070 */
[----:B------:R-:W-:Y:S02]  /*16b0*/  SHF.R.U32.HI R17, RZ, 0x2, R20 ;  /* 0x00000002ff117819 */ /* 0x000fe40000011614 */
[----:B------:R-:W-:-:S03]  /*16c0*/  LOP3.LUT R24, R20, 0x1, RZ, 0xc0, !PT ;  /* 0x0000000114187812 */ /* 0x000fc600078ec0ff */
[----:B0-----:R-:W0:Y:S06]  /*16d0*/  MUFU.RCP R10, R10 ;  /* 0x0000000a000a7308 */ /* 0x001e2c0000001000 */
[----:B------:R-:W-:-:S04]  /*16e0*/  @!P1 SHF.L.U32 R12, R20, 0x2, RZ ;  /* 0x00000002140c9819 */ /* 0x000fc800000006ff */
[----:B------:R-:W-:Y:S01]  /*16f0*/  @!P1 LOP3.LUT R12, R12, 0xc, RZ, 0xc0, !PT ;  /* 0x0000000c0c0c9812 */ /* 0x000fe200078ec0ff */
[----:B0-----:R-:W-:-:S04]  /*1700*/  VIADD R10, R10, 0xffffffe ;  /* 0x0ffffffe0a0a7836 */ /* 0x001fc80000000000 */
        /* <DEDUP_REMOVED lines=21> */
[----:B------:R-:W-:-:S03]  /*1860*/  SHF.R.U32.HI R9, RZ, 0x1, R20 ;  /* 0x00000001ff097819 */ /* 0x000fc60000011614 */
[----:B------:R-:W-:Y:S01]  /*1870*/  @!P1 IMAD R3, R17, 0x14, R3 ;  /* 0x0000001411039824 */ /* 0x000fe200078e0203 */
[----:B-1----:R-:W-:-:S03]  /*1880*/  @!P1 LEA R4, R4, R5, 0x18 ;  /* 0x0000000504049211 */ /* 0x002fc600078ec0ff */
[----:B------:R-:W-:Y:S02]  /*1890*/  @P3 VIADD R11, R11, 0x1 ;  /* 0x000000010b0b3836 */ /* 0x000fe40000000000 */
[----:B------:R-:W-:Y:S02]  /*18a0*/  @!P1 IMAD.IADD R12, R3, 0x1, R12 ;  /* 0x00000001030c9824 */ /* 0x000fe400078e020c */
[----:B------:R-:W-:Y:S01]  /*18b0*/  @!P2 IMAD.MOV R11, RZ, RZ, -R11 ;  /* 0x000000ffff0ba224 */ /* 0x000fe200078e0a0b */
[----:B------:R-:W-:Y:S01]  /*18c0*/  @!P0 LOP3.LUT R11, RZ, UR5, RZ, 0x33, !PT ;  /* 0x00000005ff0b8c12 */ /* 0x000fe2000f8e33ff */
[----:B------:R-:W-:Y:S01]  /*18d0*/  @!P1 IMAD R4, R24, 0x14, R4 ;  /* 0x0000001418049824 */ /* 0x000fe200078e0204 */
[----:B---3--:R-:W-:-:S03]  /*18e0*/  ISETP.GE.AND P0, PT, R17, UR18, PT ;  /* 0x0000001211007c0c */ /* 0x008fc6000bf06270 */
[----:B------:R-:W-:Y:S01]  /*18f0*/  IMAD R10, R11, UR10, RZ ;  /* 0x0000000a0b0a7c24 */ /* 0x000fe2000f8e02ff */
[----:B------:R-:W0:Y:S01]  /*1900*/  LDCU.64 UR10, c[0x0][0x358] ;  /* 0x00006b00ff0a77ac */ /* 0x000e220008000a00 */
[----:B------:R-:W-:-:S03]  /*1910*/  @!P1 LEA R4, R9, R4, 0x2 ;  /* 0x0000000409049211 */ /* 0x000fc600078e10ff */
[----:B------:R-:W-:-:S05]  /*1920*/  IABS R15, R10 ;  /* 0x0000000a000f7213 */ /* 0x000fca0000000000 */
[----:B------:R-:W-:Y:S01]  /*1930*/  VIADD R5, R15, UR4 ;  /* 0x000000040f057c36 */ /* 0x000fe20008000000 */
[----:B--2---:R-:W-:Y:S06]  /*1940*/  @P0 BRA `(.L_x_253) ;  /* 0x0000000000400947 */ /* 0x004fec0003800000 */
        /* <DEDUP_REMOVED lines=16> */
.L_x_253:
[----:B0-----:R-:W-:Y:S05]  /*1a50*/  BSYNC.RECONVERGENT B0 ;  /* 0x0000000000007941 */ /* 0x001fea0003800200 */
.L_x_252:
[----:B-----5:R0:W-:Y:S01]  /*1a60*/  @!P1 STS [R12], R16 ;  /* 0x000000100c009388 */ /* 0x0201e20000000800 */
[----:B------:R-:W-:Y:S01]  /*1a70*/  IABS R3, R14 ;  /* 0x0000000e00037213 */ /* 0x000fe20000000000 */
[----:B------:R-:W-:Y:S01]  /*1a80*/  BSSY.RECONVERGENT B1, `(.L_x_254) ;  /* 0x0000172000017945 */ /* 0x000fe20003800200 */
[----:B-1----:R-:W-:Y:S01]  /*1a90*/  IABS R19, R10 ;  /* 0x0000000a00137213 */ /* 0x002fe20000000000 */
[----:B------:R-:W-:Y:S01]  /*1aa0*/  BAR.SYNC.DEFER_BLOCKING 0x0 ;  /* 0x0000000000007b1d */ /* 0x000fe20000010000 */
[----:B------:R-:W-:Y:S01]  /*1ab0*/  ISETP.NE.AND P5, PT, R10, RZ, PT ;  /* 0x000000ff0a00720c */ /* 0x000fe20003fa5270 */
[----:B------:R-:W-:Y:S02]  /*1ac0*/  IMAD.MOV.U32 R22, RZ, RZ, 0x7f800000 ;  /* 0x7f800000ff167424 */ /* 0x000fe400078e00ff */
[----:B------:R-:W-:Y:S02]  /*1ad0*/  IMAD.MOV R19, RZ, RZ, -R19 ;  /* 0x000000ffff137224 */ /* 0x000fe400078e0a13 */
[----:B------:R-:W1:Y:S08]  /*1ae0*/  I2F.RP R28, R3 ;  /* 0x00000003001c7306 */ /* 0x000e700000209400 */
[----:B0-----:R-:W0:Y:S01]  /*1af0*/  I2F.RP R12, R15 ;  /* 0x0000000f000c7306 */ /* 0x001e220000209400 */
[----:B------:R-:W2:Y:S07]  /*1b00*/  @!P1 LDS R23, [R4] ;  /* 0x0000000004179984 */ /* 0x000eae0000000800 */
[----:B-1----:R-:W1:Y:S08]  /*1b10*/  MUFU.RCP R28, R28 ;  /* 0x0000001c001c7308 */ /* 0x002e700000001000 */
[----:B0-----:R-:W0:Y:S01]  /*1b20*/  MUFU.RCP R12, R12 ;  /* 0x0000000c000c7308 */ /* 0x001e220000001000 */
[----:B-1----:R-:W-:-:S07]  /*1b30*/  VIADD R28, R28, 0xffffffe ;  /* 0x0ffffffe1c1c7836 */ /* 0x002fce0000000000 */
[----:B------:R-:W1:Y:S01]  /*1b40*/  F2I.FTZ.U32.TRUNC.NTZ R29, R28 ;  /* 0x0000001c001d7305 */ /* 0x000e62000021f000 */
[----:B0-----:R-:W-:-:S07]  /*1b50*/  VIADD R12, R12, 0xffffffe ;  /* 0x0ffffffe0c0c7836 */ /* 0x001fce0000000000 */
[----:B------:R0:W3:Y:S01]  /*1b60*/  F2I.FTZ.U32.TRUNC.NTZ R13, R12 ;  /* 0x0000000c000d7305 */ /* 0x0000e2000021f000 */
[----:B--2---:R-:W2:Y:S01]  /*1b70*/  SHFL.BFLY PT, R4, R23, 0x1, 0x1f ;  /* 0x0c201f0017047f89 */ /* 0x004ea200000e0000 */
[----:B-1----:R-:W-:Y:S02]  /*1b80*/  IMAD.MOV R18, RZ, RZ, -R29 ;  /* 0x000000ffff127224 */ /* 0x002fe400078e0a1d */
[----:B------:R-:W-:Y:S02]  /*1b90*/  IMAD.MOV.U32 R28, RZ, RZ, RZ ;  /* 0x000000ffff1c7224 */ /* 0x000fe400078e00ff */
[----:B------:R-:W-:Y:S02]  /*1ba0*/  IMAD R18, R18, R3, RZ ;  /* 0x0000000312127224 */ /* 0x000fe400078e02ff */
[----:B0-----:R-:W-:Y:S02]  /*1bb0*/  HFMA2 R12, -RZ, RZ, 0, 0 ;  /* 0x00000000ff0c7431 */ /* 0x001fe400000001ff */
[----:B---3--:R-:W-:-:S02]  /*1bc0*/  IMAD.MOV R21, RZ, RZ, -R13 ;  /* 0x000000ffff157224 */ /* 0x008fc400078e0a0d */
[----:B------:R-:W-:-:S04]  /*1bd0*/  IMAD.HI.U32 R18, R29, R18, R28 ;  /* 0x000000121d127227 */ /* 0x000fc800078e001c */
[----:B------:R-:W-:-:S04]  /*1be0*/  IMAD R21, R21, R15, RZ ;  /* 0x0000000f15157224 */ /* 0x000fc800078e02ff */
[----:B------:R-:W-:Y:S01]  /*1bf0*/  IMAD.HI.U32 R21, R13, R21, R12 ;  /* 0x000000150d157227 */ /* 0x000fe200078e000c */
[----:B------:R-:W-:Y:S02]  /*1c00*/  IABS R13, R5 ;  /* 0x00000005000d7213 */ /* 0x000fe40000000000 */
[----:B--2---:R-:W-:-:S03]  /*1c10*/  FMNMX.FTZ R4, R4, R23, !PT ;  /* 0x0000001704047209 */ /* 0x004fc60007810000 */
[----:B------:R-:W-:Y:S01]  /*1c20*/  IMAD.HI.U32 R21, R21, R13, RZ ;  /* 0x0000000d15157227 */ /* 0x000fe200078e00ff */
[----:B------:R-:W-:-:S03]  /*1c30*/  FSETP.NEU.FTZ.AND P0, PT, R4, -INF , PT ;  /* 0xff8000000400780b */ /* 0x000fc60003f1d000 */
[----:B------:R-:W-:Y:S01]  /*1c40*/  IMAD.HI.U32 R18, R18, R13, RZ ;  /* 0x0000000d12127227 */ /* 0x000fe200078e00ff */
[----:B------:R-:W-:-:S03]  /*1c50*/  FSEL R4, R4, RZ, P0 ;  /* 0x000000ff04047208 */ /* 0x000fc60000000000 */
[----:B------:R-:W-:Y:S02]  /*1c60*/  IMAD R19, R21, R19, R13 ;  /* 0x0000001315137224 */ /* 0x000fe400078e020d */
[----:B------:R-:W-:Y:S02]  /*1c70*/  IMAD.MOV R12, RZ, RZ, -R18 ;  /* 0x000000ffff0c7224 */ /* 0x000fe400078e0a12 */
[----:B------:R-:W-:Y:S01]  /*1c80*/  FADD.FTZ R17, -R4, R23 ;  /* 0x0000001704117221 */ /* 0x000fe20000010100 */
[----:B------:R-:W-:Y:S01]  /*1c90*/  ISETP.GT.U32.AND P2, PT, R15, R19, PT ;  /* 0x000000130f00720c */ /* 0x000fe20003f44070 */
[----:B------:R-:W-:Y:S02]  /*1ca0*/  IMAD R12, R3, R12, R13 ;  /* 0x0000000c030c7224 */ /* 0x000fe400078e020d */
[----:B------:R-:W-:Y:S01]  /*1cb0*/  FMUL.FTZ R17, R17, 1.4426950216293334961 ;  /* 0x3fb8aa3b11117820 */ /* 0x000fe20000410000 */
[C---:B------:R-:W-:Y:S02]  /*1cc0*/  LOP3.LUT R13, R5.reuse, R15, RZ, 0x3c, !PT ;  /* 0x0000000f050d7212 */ /* 0x040fe400078e3cff */
[----:B------:R-:W-:-:S02]  /*1cd0*/  LOP3.LUT R5, R5, R14, RZ, 0x3c, !PT ;  /* 0x0000000e05057212 */ /* 0x000fc400078e3cff */
[----:B------:R-:W-:Y:S01]  /*1ce0*/  ISETP.GT.U32.AND P0, PT, R3, R12, PT ;  /* 0x0000000c0300720c */ /* 0x000fe20003f04070 */
[----:B------:R-:W0:Y:S01]  /*1cf0*/  MUFU.EX2 R17, R17 ;  /* 0x0000001100117308 */ /* 0x000e220000000800 */
[----:B------:R-:W-:Y:S02]  /*1d00*/  ISETP.GE.AND P3, PT, R13, RZ, PT ;  /* 0x000000ff0d00720c */ /* 0x000fe40003f66270 */
[----:B------:R-:W-:Y:S02]  /*1d10*/  SHF.R.S32.HI R13, RZ, 0x1f, R10 ;  /* 0x0000001fff0d7819 */ /* 0x000fe4000001140a */
[-C--:B------:R-:W-:Y:S01]  /*1d20*/  @!P2 IADD3 R19, PT, PT, R19, -R15.reuse, RZ ;  /* 0x8000000f1313a210 */ /* 0x080fe20007ffe0ff */
[----:B------:R-:W-:Y:S01]  /*1d30*/  @!P2 VIADD R21, R21, 0x1 ;  /* 0x000000011515a836 */ /* 0x000fe20000000000 */
[----:B------:R-:W-:Y:S02]  /*1d40*/  ISETP.GE.AND P2, PT, R5, RZ, PT ;  /* 0x000000ff0500720c */ /* 0x000fe40003f46270 */
[----:B------:R-:W-:-:S03]  /*1d50*/  ISETP.GE.U32.AND P1, PT, R19, R15, PT ;  /* 0x0000000f1300720c */ /* 0x000fc60003f26070 */
[----:B------:R-:W-:Y:S02]  /*1d60*/  @!P0 IMAD.IADD R12, R12, 0x1, -R3 ;  /* 0x000000010c0c8824 */ /* 0x000fe400078e0a03 */
[----:B------:R-:W-:Y:S01]  /*1d70*/  @!P0 VIADD R18, R18, 0x1 ;  /* 0x0000000112128836 */ /* 0x000fe20000000000 */
[----:B------:R-:W-:Y:S01]  /*1d80*/  ISETP.NE.AND P0, PT, R14, RZ, PT ;  /* 0x000000ff0e00720c */ /* 0x000fe20003f05270 */
[----:B0-----:R-:W0:Y:S01]  /*1d90*/  SHFL.BFLY PT, R16, R17, 0x1, 0x1f ;  /* 0x0c201f0011107f89 */ /* 0x001e2200000e0000 */
[----:B------:R-:W-:-:S05]  /*1da0*/  ISETP.GE.U32.AND P4, PT, R12, R3, PT ;  /* 0x000000030c00720c */ /* 0x000fca0003f86070 */
[----:B------:R-:W-:-:S05]  /*1db0*/  @P1 VIADD R21, R21, 0x1 ;  /* 0x0000000115151836 */ /* 0x000fca0000000000 */
[----:B------:R-:W-:-:S03]  /*1dc0*/  MOV R5, R21 ;  /* 0x0000001500057202 */ /* 0x000fc60000000f00 */
[----:B------:R-:W-:Y:S02]  /*1dd0*/  @P4 VIADD R18, R18, 0x1 ;  /* 0x0000000112124836 */ /* 0x000fe40000000000 */
[----:B------:R-:W-:Y:S01]  /*1de0*/  @!P3 IMAD.MOV R5, RZ, RZ, -R5 ;  /* 0x000000ffff05b224 */ /* 0x000fe200078e0a05 */
[----:B------:R-:W-:Y:S02]  /*1df0*/  ISETP.NE.AND P3, PT, R11, RZ, PT ;  /* 0x000000ff0b00720c */ /* 0x000fe40003f65270 */
[----:B------:R-:W-:Y:S02]  /*1e00*/  MOV R3, R18 ;  /* 0x0000001200037202 */ /* 0x000fe40000000f00 */
[----:B------:R-:W-:Y:S02]  /*1e10*/  @!P5 LOP3.LUT R5, RZ, R15, RZ, 0x33, !PT ;  /* 0x0000000fff05d212 */ /* 0x000fe400078e33ff */
[----:B------:R-:W-:Y:S01]  /*1e20*/  SEL R11, RZ, 0x1, !P3 ;  /* 0x00000001ff0b7807 */ /* 0x000fe20005800000 */
[----:B0-----:R-:W-:Y:S01]  /*1e30*/  FADD.FTZ R16, R17, R16 ;  /* 0x0000001011107221 */ /* 0x001fe20000010000 */
[----:B------:R-:W-:Y:S01]  /*1e40*/  @!P2 IMAD.MOV R3, RZ, RZ, -R3 ;  /* 0x000000ffff03a224 */ /* 0x000fe200078e0a03 */
[----:B------:R-:W-:-:S02]  /*1e50*/  @!P0 LOP3.LUT R3, RZ, R14, RZ, 0x33, !PT ;  /* 0x0000000eff038212 */ /* 0x000fc400078e33ff */
[----:B------:R-:W-:Y:S02]  /*1e60*/  LOP3.LUT P0, RZ, R20, 0x3f9, RZ, 0xc0, !PT ;  /* 0x000003f914ff7812 */ /* 0x000fe4000780c0ff */
[----:B------:R-:W-:Y:S01]  /*1e70*/  FSETP.NE.FTZ.AND P1, PT, R16, RZ, PT ;  /* 0x000000ff1000720b */ /* 0x000fe20003f35000 */
[----:B------:R-:W-:Y:S01]  /*1e80*/  IMAD R3, R3, UR13, RZ ;  /* 0x0000000d03037c24 */ /* 0x000fe2000f8e02ff */
[----:B------:R-:W-:Y:S02]  /*1e90*/  ISETP.LT.U32.AND P2, PT, R26, R5, PT ;  /* 0x000000051a00720c */ /* 0x000fe40003f41070 */
[----:B------:R-:W-:Y:S02]  /*1ea0*/  SHF.R.S32.HI R12, RZ, 0x1f, R5 ;  /* 0x0000001fff0c7819 */ /* 0x000fe40000011405 */
[----:B------:R-:W-:Y:S02]  /*1eb0*/  LOP3.LUT R11, R13, R11, RZ, 0xfc, !PT ;  /* 0x0000000b0d0b7212 */ /* 0x000fe400078efcff */
[----:B------:R-:W-:-:S03]  /*1ec0*/  ISETP.LT.AND.EX P2, PT, R27, R12, PT, P2 ;  /* 0x0000000c1b00720c */ /* 0x000fc60003f41320 */
[----:B------:R-:W-:Y:S01]  /*1ed0*/  IMAD R3, R11, R3, RZ ;  /* 0x000000030b037224 */ /* 0x000fe200078e02ff */
[----:B------:R-:W-:Y:S01]  /*1ee0*/  SEL R5, R26, R5, P2 ;  /* 0x000000051a057207 */ /* 0x000fe20001000000 */
[----:B------:R-:W0:Y:S02]  /*1ef0*/  @P1 MUFU.LG2 R16, R16 ;  /* 0x0000001000101308 */ /* 0x000e240000000c00 */
[----:B0-----:R-:W-:Y:S01]  /*1f00*/  @P1 FFMA.FTZ R22, R16, 0.69314718246459960938, R4 ;  /* 0x3f31721810161823 */ /* 0x001fe20000010004 */
        /* <DEDUP_REMOVED lines=53> */
.L_x_257:
[----:B------:R-:W-:Y:S01]  /*2260*/  LEA.HI R25, R20, UR15, RZ, 0x1f ;  /* 0x0000000f14197c11 */ /* 0x000fe2000f8ff8ff */
[----:B------:R-:W-:Y:S01]  /*2270*/  IMAD.MOV.U32 R18, RZ, RZ, RZ ;  /* 0x000000ffff127224 */ /* 0x000fe200078e00ff */
[----:B------:R-:W-:Y:S02]  /*2280*/  MOV R17, R28 ;  /* 0x0000001c00117202 */ /* 0x000fe40000000f00 */
[----:B------:R-:W-:Y:S01]  /*2290*/  MOV R15, 0x22c0 ;  /* 0x000022c0000f7802 */ /* 0x000fe20000000f00 */
[----:B------:R-:W-:Y:S02]  /*22a0*/  IMAD.MOV.U32 R19, RZ, RZ, R25 ;  /* 0x000000ffff137224 */ /* 0x000fe400078e0019 */
[----:B------:R-:W-:Y:S05]  /*22b0*/  CALL.REL.NOINC `($__internal_6_$__cuda_sm20_div_s64) ;  /* 0x0000002000387944 */ /* 0x000fea0003c00000 */
[----:B------:R-:W-:Y:S02]  /*22c0*/  IADD3 R9, PT, PT, -R10, RZ, RZ ;  /* 0x000000ff0a097210 */ /* 0x000fe40007ffe1ff */
[----:B------:R-:W-:-:S03]  /*22d0*/  MOV R29, R12 ;  /* 0x0000000c001d7202 */ /* 0x000fc60000000f00 */
[----:B------:R-:W-:Y:S01]  /*22e0*/  IMAD R25, R28, R9, R25 ;  /* 0x000000091c197224 */ /* 0x000fe200078e0219 */
[----:B------:R-:W-:-:S07]  /*22f0*/  MOV R28, R10 ;  /* 0x0000000a001c7202 */ /* 0x000fce0000000f00 */
.L_x_258:
        /* <DEDUP_REMOVED lines=61> */
.L_x_260:
[----:B------:R-:W-:Y:S01]  /*26d0*/  IMAD.MOV.U32 R19, RZ, RZ, R28 ;  /* 0x000000ffff137224 */ /* 0x000fe200078e001c */
[----:B------:R-:W-:Y:S01]  /*26e0*/  MOV R18, R29 ;  /* 0x0000001d00127202 */ /* 0x000fe20000000f00 */
[----:B------:R-:W-:Y:S01]  /*26f0*/  IMAD.MOV.U32 R17, RZ, RZ, R32 ;  /* 0x000000ffff117224 */ /* 0x000fe200078e0020 */
[----:B------:R-:W-:Y:S02]  /*2700*/  MOV R15, 0x2720 ;  /* 0x00002720000f7802 */ /* 0x000fe40000000f00 */
[----:B------:R-:W-:Y:S05]  /*2710*/  CALL.REL.NOINC `($__internal_6_$__cuda_sm20_div_s64) ;  /* 0x0000001c00207944 */ /* 0x000fea0003c00000 */
[----:B------:R-:W-:Y:S02]  /*2720*/  IADD3 R11, PT, PT, -R10, RZ, RZ ;  /* 0x000000ff0a0b7210 */ /* 0x000fe40007ffe1ff */
[----:B------:R-:W-:-:S03]  /*2730*/  MOV R9, R10 ;  /* 0x0000000a00097202 */ /* 0x000fc60000000f00 */
[----:B------:R-:W-:Y:S02]  /*2740*/  IMAD R28, R11, R32, R28 ;  /* 0x000000200b1c7224 */ /* 0x000fe400078e021c */
.L_x_261:
[----:B------:R-:W-:Y:S05]  /*2750*/  BSYNC.RECONVERGENT B0 ;  /* 0x0000000000007941 */ /* 0x000fea0003800200 */
.L_x_259:
        /* <DEDUP_REMOVED lines=160> */
.L_x_256:
[----:B------:R-:W0:Y:S01]  /*3160*/  LDC.64 R2, c[0x0][0x420] ;  /* 0x00010800ff027b82 */ /* 0x000e220000000a00 */
[----:B------:R-:W-:-:S05]  /*3170*/  IADD3 R9, PT, PT, R9, UR15, RZ ;  /* 0x0000000f09097c10 */ /* 0x000fca000fffe0ff */
[----:B0-----:R-:W-:-:S05]  /*3180*/  IMAD.WIDE.U32 R2, R9, 0x4, R2 ;  /* 0x0000000409027825 */ /* 0x001fca00078e0002 */
[----:B------:R1:W-:Y:S02]  /*3190*/  STG.E desc[UR10][R2.64], R22 ;  /* 0x0000001602007986 */ /* 0x0003e4000c10190a */
.L_x_255:
[----:B------:R-:W-:Y:S05]  /*31a0*/  BSYNC.RECONVERGENT B1 ;  /* 0x0000000000017941 */ /* 0x000fea0003800200 */
.L_x_254:
        /* <DEDUP_REMOVED lines=13> */
[----:B--2---:R-:W-:Y:S01]  /*3280*/  LEA R0, R0, R2, 0x18 ;  /* 0x0000000200007211 */ /* 0x004fe200078ec0ff */
[----:B------:R-:W-:-:S04]  /*3290*/  IMAD.SHL.U32 R2, R20, 0x2, RZ ;  /* 0x0000000214027824 */ /* 0x000fc800078e00ff */
[----:B------:R-:W-:Y:S01]  /*32a0*/  IMAD R0, R3, 0x14, R0 ;  /* 0x0000001403007824 */ /* 0x000fe200078e0200 */
[----:B------:R-:W-:-:S04]  /*32b0*/  LOP3.LUT R2, R2, 0x7fc, RZ, 0xc0, !PT ;  /* 0x000007fc02027812 */ /* 0x000fc800078ec0ff */
[----:B------:R-:W-:-:S05]  /*32c0*/  IADD3 R0, PT, PT, R0, R2, RZ ;  /* 0x0000000200007210 */ /* 0x000fca0007ffe0ff */
[----:B0-----:R2:W-:Y:S02]  /*32d0*/  STS [R0], R4 ;  /* 0x0000000400007388 */ /* 0x0015e40000000800 */
.L_x_263:
[----:B------:R-:W-:Y:S05]  /*32e0*/  BSYNC.RECONVERGENT B0 ;  /* 0x0000000000007941 */ /* 0x000fea0003800200 */
.L_x_262:
        /* <DEDUP_REMOVED lines=46> */
.L_x_274:
        /* <DEDUP_REMOVED lines=11> */
.L_x_267:
[----:B------:R-:W-:Y:S05]  /*3680*/  BSYNC.RECONVERGENT B0 ;  /* 0x0000000000007941 */ /* 0x000fea0003800200 */
.L_x_266:
        /* <DEDUP_REMOVED lines=20> */
.L_x_269:
[----:B------:R-:W-:Y:S05]  /*37d0*/  BSYNC.RECONVERGENT B0 ;  /* 0x0000000000007941 */ /* 0x000fea0003800200 */
.L_x_268:
        /* <DEDUP_REMOVED lines=21> */
.L_x_271:
[----:B------:R-:W-:Y:S05]  /*3930*/  BSYNC.RECONVERGENT B0 ;  /* 0x0000000000007941 */ /* 0x000fea0003800200 */
.L_x_270:
        /* <DEDUP_REMOVED lines=20> */
.L_x_273:
[----:B------:R-:W-:Y:S05]  /*3a80*/  BSYNC.RECONVERGENT B0 ;  /* 0x0000000000007941 */ /* 0x000fea0003800200 */
.L_x_272:
        /* <DEDUP_REMOVED lines=15> */
.L_x_265:
        /* <DEDUP_REMOVED lines=13> */
.L_x_277:
        /* <DEDUP_REMOVED lines=16> */
.L_x_276:
[----:B------:R-:W-:Y:S05]  /*3d50*/  BSYNC.RECONVERGENT B0 ;  /* 0x0000000000007941 */ /* 0x000fea0003800200 */
.L_x_275:
        /* <DEDUP_REMOVED lines=12> */
.L_x_264:
        /* <DEDUP_REMOVED lines=88> */
        .weak           $__internal_6_$__cuda_sm20_div_s64
        .type           $__internal_6_$__cuda_sm20_div_s64,@function
        .size           $__internal_6_$__cuda_sm20_div_s64,(.L_x_4038 - $__internal_6_$__cuda_sm20_div_s64)
$__internal_6_$__cuda_sm20_div_s64:
        /* <DEDUP_REMOVED lines=83> */
[----:B------:R-:W-:Y:S06]  /*48d0*/  RET.REL.NODEC R16 `(_ZN5flash32flash_fwd_splitkv_combine_kernelI23Flash_fwd_kernel_traitsILi256ELi64ELi64ELi4ELb0ELb0EN7cutlass10bfloat16_tE19Flash_kernel_traitsILi256ELi64ELi64ELi4ES3_EELi4ELi1ELb0EEEvNS_16Flash_fwd_paramsE) ;  /* 0xffffffb410c87950 */ /* 0x000fec0003c3ffff */
.L_x_278:
        /* <DEDUP_REMOVED lines=10> */
.L_x_4038:


//--------------------- .text._ZN5flash32flash_fwd_splitkv_combine_kernelI23Flash_fwd_kernel_traitsILi256ELi64ELi64ELi4ELb0ELb0EN7cutlass10bfloat16_tE19Flash_kernel_traitsILi256ELi64ELi64ELi4ES3_EELi4ELi7ELb1EEEvNS_16Flash_fwd_paramsE --------------------------
	.section	.text._ZN5flash32flash_fwd_splitkv_combine_kernelI23Flash_fwd_kernel_traitsILi256ELi64ELi64ELi4ELb0ELb0EN7cutlass10bfloat16_tE19Flash_kernel_traitsILi256ELi64ELi64ELi4ES3_EELi4ELi7ELb1EEEvNS_16Flash_fwd_paramsE,"ax",@progbits
	.align	128
        .global         _ZN5flash32flash_fwd_splitkv_combine_kernelI23Flash_fwd_kernel_traitsILi256ELi64ELi64ELi4ELb0ELb0EN7cutlass10bfloat16_tE19Flash_kernel_traitsILi256ELi64ELi64ELi4ES3_EELi4ELi7ELb1EEEvNS_16Flash_fwd_paramsE
        .type           _ZN5flash32flash_fwd_splitkv_combine_kernelI23Flash_fwd_kernel_traitsILi256ELi64ELi64ELi4ELb0ELb0EN7cutlass10bfloat16_tE19Flash_kernel_traitsILi256ELi64ELi64ELi4ES3_EELi4ELi7ELb1EEEvNS_16Flash_fwd_paramsE,@function
        .size           _ZN5flash32flash_fwd_splitkv_combine_kernelI23Flash_fwd_kernel_traitsILi256ELi64ELi64ELi4ELb0ELb0EN7cutlass10bfloat16_tE19Flash_kernel_traitsILi256ELi64ELi64ELi4ES3_EELi4ELi7ELb1EEEvNS_16Flash_fwd_paramsE,(.L_x_4039 - _ZN5flash32flash_fwd_splitkv_combine_kernelI23Flash_fwd_kernel_traitsILi256ELi64ELi64ELi4ELb0ELb0EN7cutlass10bfloat16_tE19Flash_kernel_traitsILi256ELi64ELi64ELi4ES3_EELi4ELi7ELb1EEEvNS_16Flash_fwd_paramsE)
        .other          _ZN5flash32flash_fwd_splitkv_combine_kernelI23Flash_fwd_kernel_traitsILi256ELi64ELi64ELi4ELb0ELb0EN7cutlass10bfloat16_tE19Flash_kernel_traitsILi256ELi64ELi64ELi4ES3_EELi4ELi7ELb1EEEvNS_16Flash_fwd_paramsE,@"STO_CUDA_ENTRY STV_DEFAULT"
_ZN5flash32flash_fwd_splitkv_combine_kernelI23Flash_fwd_kernel_traitsILi256ELi64ELi64ELi4ELb0ELb0EN7cutlass10bfloat16_tE19Flash_kernel_traitsILi256ELi64ELi64ELi4ES3_EELi4ELi7ELb1EEEvNS_16Flash_fwd_paramsE:
.text._ZN5flash32flash_fwd_splitkv_combine_kernelI23Flash_fwd_kernel_traitsILi256ELi64ELi64ELi4ELb0ELb0EN7cutlass10bfloat16_tE19Flash_kernel_traitsILi256ELi64ELi64ELi4ES3_EELi4ELi7ELb1EEEvNS_16Flash_fwd_paramsE:
        /* <DEDUP_REMOVED lines=38> */
.L_x_279:
[----:B------:R-:W-:Y:S01]  /*0260*/  IMAD.U32 R16, RZ, RZ, UR20 ;  /* 0x00000014ff107e24 */ /* 0x000fe2000f8e00ff */
[----:B------:R-:W-:Y:S01]  /*0270*/  MOV R14, UR18 ;  /* 0x00000012000e7c02 */ /* 0x000fe20008000f00 */
[----:B------:R-:W-:Y:S01]  /*0280*/  IMAD.U32 R15, RZ, RZ, UR14 ;  /* 0x0000000eff0f7e24 */ /* 0x000fe2000f8e00ff */
[----:B------:R-:W-:Y:S02]  /*0290*/  MOV R13, UR5 ;  /* 0x00000005000d7c02 */ /* 0x000fe40008000f00 */
[----:B------:R-:W-:Y:S02]  /*02a0*/  MOV R12, 0x2c0 ;  /* 0x000002c0000c7802 */ /* 0x000fe40000000f00 */
[----:B------:R-:W-:Y:S05]  /*02b0*/  CALL.REL.NOINC `($__internal_7_$__cuda_sm20_div_s64) ;  /* 0x0000004000a47944 */ /* 0x000fea0003c00000 */
[----:B------:R-:W-:Y:S02]  /*02c0*/  MOV R16, R0 ;  /* 0x0000000000107202 */ /* 0x000fe40000000f00 */
[----:B------:R-:W-:-:S07]  /*02d0*/  MOV R17, R15 ;  /* 0x0000000f00117202 */ /* 0x000fce0000000f00 */
.L_x_280:
        /* <DEDUP_REMOVED lines=30> */
.L_x_282:
[----:B------:R-:W-:Y:S02]  /*04c0*/  MOV R15, R17 ;  /* 0x00000011000f7202 */ /* 0x000fe40000000f00 */
[----:B------:R-:W-:Y:S02]  /*04d0*/  MOV R12, 0x4f0 ;  /* 0x000004f0000c7802 */ /* 0x000fe40000000f00 */
[----:B------:R-:W-:Y:S05]  /*04e0*/  CALL.REL.NOINC `($__internal_7_$__cuda_sm20_div_s64) ;  /* 0x0000004000187944 */ /* 0x000fea0003c00000 */
[----:B------:R-:W-:Y:S02]  /*04f0*/  MOV R6, R0 ;  /* 0x0000000000067202 */ /* 0x000fe40000000f00 */
[----:B------:R-:W-:Y:S02]  /*0500*/  MOV R7, R15 ;  /* 0x0000000f00077202 */ /* 0x000fe40000000f00 */
.L_x_283:
[----:B------:R-:W-:Y:S05]  /*0510*/  BSYNC.RECONVERGENT B0 ;  /* 0x0000000000007941 */ /* 0x000fea0003800200 */
.L_x_281:
        /* <DEDUP_REMOVED lines=59> */
.L_x_285:
[----:B------:R-:W-:Y:S01]  /*08d0*/  IMAD.MOV.U32 R16, RZ, RZ, R14 ;  /* 0x000000ffff107224 */ /* 0x000fe200078e000e */
[----:B------:R-:W-:Y:S01]  /*08e0*/  MOV R14, R10 ;  /* 0x0000000a000e7202 */ /* 0x000fe20000000f00 */
[----:B------:R-:W-:Y:S01]  /*08f0*/  IMAD.MOV.U32 R15, RZ, RZ, R13 ;  /* 0x000000ffff0f7224 */ /* 0x000fe200078e000d */
[----:B------:R-:W-:Y:S02]  /*0900*/  MOV R13, R4 ;  /* 0x00000004000d7202 */ /* 0x000fe40000000f00 */
[----:B------:R-:W-:Y:S02]  /*0910*/  MOV R12, 0x930 ;  /* 0x00000930000c7802 */ /* 0x000fe40000000f00 */
[----:B------:R-:W-:Y:S05]  /*0920*/  CALL.REL.NOINC `($__internal_7_$__cuda_sm20_div_s64) ;  /* 0x0000003c00087944 */ /* 0x000fea0003c00000 */
[----:B------:R-:W-:Y:S02]  /*0930*/  MOV R14, R0 ;  /* 0x00000000000e7202 */ /* 0x000fe40000000f00 */
.L_x_286:
[----:B------:R-:W-:Y:S05]  /*0940*/  BSYNC.RECONVERGENT B0 ;  /* 0x0000000000007941 */ /* 0x000fea0003800200 */
.L_x_284:
        /* <DEDUP_REMOVED lines=125> */
.L_x_288:
[----:B------:R-:W-:Y:S01]  /*1120*/  IMAD.MOV.U32 R16, RZ, RZ, R14 ;  /* 0x000000ffff107224 */ /* 0x000fe200078e000e */
[----:B------:R-:W-:Y:S01]  /*1130*/  MOV R14, R9 ;  /* 0x00000009000e7202 */ /* 0x000fe20000000f00 */
[----:B------:R-:W-:Y:S01]  /*1140*/  IMAD.MOV.U32 R13, RZ, RZ, R3 ;  /* 0x000000ffff0d7224 */ /* 0x000fe200078e0003 */
[----:B------:R-:W-:Y:S02]  /*1150*/  MOV R12, 0x1170 ;  /* 0x00001170000c7802 */ /* 0x000fe40000000f00 */
[----:B------:R-:W-:Y:S05]  /*1160*/  CALL.REL.NOINC `($__internal_7_$__cuda_sm20_div_s64) ;  /* 0x0000003000f87944 */ /* 0x000fea0003c00000 */
[----:B------:R-:W-:Y:S02]  /*1170*/  MOV R34, R0 ;  /* 0x0000000000227202 */ /* 0x000fe40000000f00 */
[----:B------:R-:W-:Y:S02]  /*1180*/  MOV R35, R15 ;  /* 0x0000000f00237202 */ /* 0x000fe40000000f00 */
.L_x_289:
[----:B------:R-:W-:Y:S05]  /*1190*/  BSYNC.RECONVERGENT B0 ;  /* 0x0000000000007941 */ /* 0x000fea0003800200 */
.L_x_287:
        /* <DEDUP_REMOVED lines=57> */
.L_x_291:
[----:B------:R-:W-:Y:S01]  /*1530*/  IMAD.MOV.U32 R16, RZ, RZ, R6 ;  /* 0x000000ffff107224 */ /* 0x000fe200078e0006 */
[----:B------:R-:W-:Y:S01]  /*1540*/  MOV R15, R7 ;  /* 0x00000007000f7202 */ /* 0x000fe20000000f00 */
[----:B------:R-:W-:Y:S01]  /*1550*/  IMAD.MOV.U32 R14, RZ, RZ, R8 ;  /* 0x000000ffff0e7224 */ /* 0x000fe200078e0008 */
[----:B------:R-:W-:Y:S02]  /*1560*/  MOV R12, 0x1580 ;  /* 0x00001580000c7802 */ /* 0x000fe40000000f00 */
[----:B------:R-:W-:Y:S05]  /*1570*/  CALL.REL.NOINC `($__internal_7_$__cuda_sm20_div_s64) ;  /* 0x0000002c00f47944 */ /* 0x000fea0003c00000 */
[----:B------:R-:W-:Y:S02]  /*1580*/  MOV R28, R0 ;  /* 0x00000000001c7202 */ /* 0x000fe40000000f00 */
[----:B------:R-:W-:Y:S02]  /*1590*/  MOV R29, R15 ;  /* 0x0000000f001d7202 */ /* 0x000fe40000000f00 */
.L_x_292:
[----:B------:R-:W-:Y:S05]  /*15a0*/  BSYNC.RECONVERGENT B0 ;  /* 0x0000000000007941 */ /* 0x000fea0003800200 */
.L_x_290:
        /* <DEDUP_REMOVED lines=73> */
[----:B------:R-:W-:-:S04]  /*1a40*/  IMAD.MOV.U32 R14, RZ, RZ, RZ ;  /* 0x000000ffff0e7224 */ /* 0x000fc800078e00ff */
[----:B------:R-:W-:Y:S01]  /*1a50*/  LEA R15, R19, UR4, 0x2 ;  /* 0x00000004130f7c11 */ /* 0x000fe2000f8e10ff */
[----:B------:R-:W-:Y:S02]  /*1a60*/  @!P2 VIADD R7, R7, UR4 ;  /* 0x000000040707ac36 */ /* 0x000fe40008000000 */
[----:B------:R-:W-:Y:S02]  /*1a70*/  @!P1 VIADD R17, R17, UR4 ;  /* 0x0000000411119c36 */ /* 0x000fe40008000000 */
[----:B------:R-:W-:Y:S02]  /*1a80*/  @!P0 VIADD R13, R13, UR4 ;  /* 0x000000040d0d8c36 */ /* 0x000fe40008000000 */
[C---:B------:R-:W-:Y:S02]  /*1a90*/  IMAD R15, R20.reuse, 0x14, R15 ;  /* 0x00000014140f7824 */ /* 0x040fe400078e020f */
[C---:B------:R-:W-:Y:S02]  /*1aa0*/  @!P2 IMAD R7, R20.reuse, 0x14, R7 ;  /* 0x000000141407a824 */ /* 0x040fe400078e0207 */
[----:B------:R-:W-:-:S02]  /*1ab0*/  @!P1 IMAD R6, R20, 0x14, R17 ;  /* 0x0000001414069824 */ /* 0x000fc400078e0211 */
[----:B------:R-:W-:Y:S01]  /*1ac0*/  @!P0 IMAD R13, R20, 0x14, R13 ;  /* 0x00000014140d8824 */ /* 0x000fe200078e020d */
[----:B------:R-:W-:-:S04]  /*1ad0*/  SHF.R.U32.HI R20, RZ, 0x5, R18 ;  /* 0x00000005ff147819 */ /* 0x000fc80000011612 */
[----:B------:R-:W-:Y:S01]  /*1ae0*/  LEA R12, R20, UR4, 0x2 ;  /* 0x00000004140c7c11 */ /* 0x000fe2000f8e10ff */
[----:B------:R-:W-:-:S04]  /*1af0*/  USHF.R.S32.HI UR4, URZ, 0x1f, UR21 ;  /* 0x0000001fff047899 */ /* 0x000fc80008011415 */
[----:B------:R-:W-:Y:S01]  /*1b00*/  IMAD R25, R27, 0x14, R12 ;  /* 0x000000141b197824 */ /* 0x000fe200078e020c */
[----:B------:R-:W-:Y:S01]  /*1b10*/  ULOP3.LUT UR4, UR4, 0x1, URZ, 0xfc, !UPT ;  /* 0x0000000104047892 */ /* 0x000fe2000f8efcff */
[----:B--2---:R-:W-:Y:S04]  /*1b20*/  @!P3 STS [R15], R16 ;  /* 0x000000100f00b388 */ /* 0x004fe80000000800 */
[----:B---3--:R-:W-:Y:S04]  /*1b30*/  @!P2 STS [R7+0x280], R2 ;  /* 0x000280020700a388 */ /* 0x008fe80000000800 */
[----:B----4-:R-:W-:Y:S04]  /*1b40*/  @!P1 STS [R6+0x500], R11 ;  /* 0x0005000b06009388 */ /* 0x010fe80000000800 */
[----:B------:R0:W-:Y:S01]  /*1b50*/  @!P0 STS [R13+0x780], R0 ;  /* 0x000780000d008388 */ /* 0x0001e20000000800 */
[----:B------:R-:W-:Y:S08]  /*1b60*/  BAR.SYNC.DEFER_BLOCKING 0x0 ;  /* 0x0000000000007b1d */ /* 0x000ff00000010000 */
[----:B0-----:R-:W0:Y:S01]  /*1b70*/  LDC R0, c[0x0][0x434] ;  /* 0x00010d00ff007b82 */ /* 0x001e220000000800 */
[----:B------:R-:W-:Y:S04]  /*1b80*/  @!P4 LDS R26, [R25] ;  /* 0x00000000191ac984 */ /* 0x000fe80000000800 */
[----:B------:R-:W-:Y:S04]  /*1b90*/  @!P4 LDS R23, [R25+0x280] ;  /* 0x000280001917c984 */ /* 0x000fe80000000800 */
[----:B------:R-:W1:Y:S04]  /*1ba0*/  @!P4 LDS R24, [R25+0x500] ;  /* 0x000500001918c984 */ /* 0x000e680000000800 */
[----:B------:R-:W2:Y:S01]  /*1bb0*/  @!P4 LDS R22, [R25+0x780] ;  /* 0x000780001916c984 */ /* 0x000ea20000000800 */
[----:B0-----:R-:W-:-:S04]  /*1bc0*/  IABS R2, R0 ;  /* 0x0000000000027213 */ /* 0x001fc80000000000 */
[----:B------:R-:W0:Y:S08]  /*1bd0*/  I2F.RP R13, R2 ;  /* 0x00000002000d7306 */ /* 0x000e300000209400 */
[----:B0-----:R-:W0:Y:S01]  /*1be0*/  MUFU.RCP R15, R13 ;  /* 0x0000000d000f7308 */ /* 0x001e220000001000 */
[----:B-1----:R-:W-:-:S04]  /*1bf0*/  FMNMX3.FTZ R7, R26, R23, R24, !PT ;  /* 0x000000171a077276 */ /* 0x002fc80007810018 */
[----:B--2---:R-:W-:-:S05]  /*1c00*/  FMNMX.FTZ R7, R7, R22, !PT ;  /* 0x0000001607077209 */ /* 0x004fca0007810000 */
[----:B------:R-:W1:Y:S01]  /*1c10*/  SHFL.BFLY PT, R6, R7, 0x10, 0x1f ;  /* 0x0e001f0007067f89 */ /* 0x000e6200000e0000 */
[----:B0-----:R-:W-:-:S06]  /*1c20*/  IADD3 R15, PT, PT, R15, 0xffffffe, RZ ;  /* 0x0ffffffe0f0f7810 */ /* 0x001fcc0007ffe0ff */
[----:B------:R-:W0:Y:S01]  /*1c30*/  F2I.FTZ.U32.TRUNC.NTZ R15, R15 ;  /* 0x0000000f000f7305 */ /* 0x000e22000021f000 */
        /* <DEDUP_REMOVED lines=38> */
[----:B0-----:R-:W-:Y:S02]  /*1ea0*/  FADD.FTZ R12, R12, R11 ;  /* 0x0000000b0c0c7221 */ /* 0x001fe40000010000 */
[----:B------:R-:W0:Y:S02]  /*1eb0*/  LDC R11, c[0x0][0x3e0] ;  /* 0x0000f800ff0b7b82 */ /* 0x000e240000000800 */
[----:B-1----:R-:W-:Y:S01]  /*1ec0*/  FADD.FTZ R5, R12, R7 ;  /* 0x000000070c057221 */ /* 0x002fe20000010000 */
[----:B------:R-:W-:-:S05]  /*1ed0*/  IMAD.MOV.U32 R12, RZ, RZ, R14 ;  /* 0x000000ffff0c7224 */ /* 0x000fca00078e000e */
[----:B------:R-:W-:Y:S01]  /*1ee0*/  @!P1 IADD3 R12, PT, PT, -R12, RZ, RZ ;  /* 0x000000ff0c0c9210 */ /* 0x000fe20007ffe1ff */
[----:B--2---:R-:W-:Y:S01]  /*1ef0*/  FADD.FTZ R30, R5, R30 ;  /* 0x0000001e051e7221 */ /* 0x004fe20000010000 */
[----:B------:R-:W-:-:S04]  /*1f00*/  @!P0 LOP3.LUT R12, RZ, R0, RZ, 0x33, !PT ;  /* 0x00000000ff0c8212 */ /* 0x000fc800078e33ff */
[----:B------:R-:W1:Y:S01]  /*1f10*/  SHFL.BFLY PT, R19, R30, 0x10, 0x1f ;  /* 0x0e001f001e137f89 */ /* 0x000e6200000e0000 */
[----:B------:R-:W-:Y:S01]  /*1f20*/  IMAD R6, R12, UR4, RZ ;  /* 0x000000040c067c24 */ /* 0x000fe2000f8e02ff */
[----:B------:R-:W2:Y:S01]  /*1f30*/  LDCU UR4, c[0x0][0x430] ;  /* 0x00008600ff0477ac */ /* 0x000ea20008000800 */
[----:B0-----:R-:W-:-:S03]  /*1f40*/  IABS R7, R11 ;  /* 0x0000000b00077213 */ /* 0x001fc60000000000 */
[----:B------:R-:W-:Y:S01]  /*1f50*/  IABS R14, R6 ;  /* 0x00000006000e7213 */ /* 0x000fe20000000000 */
[----:B------:R-:W0:Y:S01]  /*1f60*/  I2F.RP R21, R7 ;  /* 0x0000000700157306 */ /* 0x000e220000209400 */
[----:B------:R-:W-:-:S07]  /*1f70*/  ISETP.NE.AND P5, PT, R6, RZ, PT ;  /* 0x000000ff0600720c */ /* 0x000fce0003fa5270 */
[----:B------:R-:W3:Y:S01]  /*1f80*/  I2F.RP R32, R14 ;  /* 0x0000000e00207306 */ /* 0x000ee20000209400 */
[----:B-1----:R-:W-:-:S07]  /*1f90*/  FADD.FTZ R19, R30, R19 ;  /* 0x000000131e137221 */ /* 0x002fce0000010000 */
[----:B0-----:R-:W0:Y:S01]  /*1fa0*/  MUFU.RCP R30, R21 ;  /* 0x00000015001e7308 */ /* 0x001e220000001000 */
[----:B------:R-:W1:Y:S07]  /*1fb0*/  SHFL.BFLY PT, R16, R19, 0x8, 0x1f ;  /* 0x0d001f0013107f89 */ /* 0x000e6e00000e0000 */
[----:B---3--:R-:W3:Y:S01]  /*1fc0*/  MUFU.RCP R2, R32 ;  /* 0x0000002000027308 */ /* 0x008ee20000001000 */
[----:B0-----:R-:W-:-:S07]  /*1fd0*/  VIADD R30, R30, 0xffffffe ;  /* 0x0ffffffe1e1e7836 */ /* 0x001fce0000000000 */
[----:B------:R-:W0:Y:S01]  /*1fe0*/  F2I.FTZ.U32.TRUNC.NTZ R31, R30 ;  /* 0x0000001e001f7305 */ /* 0x000e22000021f000 */
[----:B---3--:R-:W-:Y:S02]  /*1ff0*/  VIADD R17, R2, 0xffffffe ;  /* 0x0ffffffe02117836 */ /* 0x008fe40000000000 */
[----:B-1----:R-:W-:-:S05]  /*2000*/  FADD.FTZ R16, R19, R16 ;  /* 0x0000001013107221 */ /* 0x002fca0000010000 */
[----:B------:R-:W1:Y:S01]  /*2010*/  F2I.FTZ.U32.TRUNC.NTZ R17, R17 ;  /* 0x0000001100117305 */ /* 0x000e62000021f000 */
[----:B------:R-:W3:Y:S01]  /*2020*/  SHFL.BFLY PT, R15, R16, 0x4, 0x1f ;  /* 0x0c801f00100f7f89 */ /* 0x000ee200000e0000 */
[----:B0-----:R-:W-:Y:S01]  /*2030*/  IADD3 R2, PT, PT, RZ, -R31, RZ ;  /* 0x8000001fff027210 */ /* 0x001fe20007ffe0ff */
[----:B------:R-:W-:-:S04]  /*2040*/  IMAD.MOV.U32 R30, RZ, RZ, RZ ;  /* 0x000000ffff1e7224 */ /* 0x000fc800078e00ff */
[----:B------:R-:W-:Y:S02]  /*2050*/  IMAD R19, R2, R7, RZ ;  /* 0x0000000702137224 */ /* 0x000fe400078e02ff */
[----:B------:R-:W-:Y:S02]  /*2060*/  VIADD R2, R14, UR17 ;  /* 0x000000110e027c36 */ /* 0x000fe40008000000 */
[----:B------:R-:W-:-:S03]  /*2070*/  IMAD.HI.U32 R19, R31, R19, R30 ;  /* 0x000000131f137227 */ /* 0x000fc600078e001e */
[----:B------:R-:W-:Y:S01]  /*2080*/  IABS R30, R2 ;  /* 0x00000002001e7213 */ /* 0x000fe20000000000 */
[----:B-1----:R-:W-:-:S04]  /*2090*/  IMAD.MOV R5, RZ, RZ, -R17 ;  /* 0x000000ffff057224 */ /* 0x002fc800078e0a11 */
[----:B------:R-:W-:Y:S02]  /*20a0*/  IMAD R5, R5, R14, RZ ;  /* 0x0000000e05057224 */ /* 0x000fe400078e02ff */
[----:B------:R-:W-:-:S04]  /*20b0*/  IMAD.HI.U32 R19, R19, R30, RZ ;  /* 0x0000001e13137227 */ /* 0x000fc800078e00ff */
[----:B---3--:R-:W-:Y:S01]  /*20c0*/  FADD.FTZ R15, R16, R15 ;  /* 0x0000000f100f7221 */ /* 0x008fe20000010000 */
[----:B------:R-:W-:-:S04]  /*20d0*/  IMAD.MOV.U32 R16, RZ, RZ, RZ ;  /* 0x000000ffff107224 */ /* 0x000fc800078e00ff */
[----:B------:R-:W-:Y:S01]  /*20e0*/  IMAD.HI.U32 R5, R17, R5, R16 ;  /* 0x0000000511057227 */ /* 0x000fe200078e0010 */
[----:B------:R-:W-:Y:S01]  /*20f0*/  IABS R17, R6 ;  /* 0x0000000600117213 */ /* 0x000fe20000000000 */
[----:B------:R-:W0:Y:S03]  /*2100*/  SHFL.BFLY PT, R16, R15, 0x2, 0x1f ;  /* 0x0c401f000f107f89 */ /* 0x000e2600000e0000 */
[----:B------:R-:W-:Y:S01]  /*2110*/  IADD3 R17, PT, PT, RZ, -R17, RZ ;  /* 0x80000011ff117210 */ /* 0x000fe20007ffe0ff */
[----:B------:R-:W-:-:S04]  /*2120*/  IMAD.HI.U32 R5, R5, R30, RZ ;  /* 0x0000001e05057227 */ /* 0x000fc800078e00ff */
[----:B------:R-:W-:Y:S02]  /*2130*/  IMAD R21, R5, R17, R30 ;  /* 0x0000001105157224 */ /* 0x000fe400078e021e */
[----:B------:R-:W-:-:S03]  /*2140*/  IMAD.MOV R17, RZ, RZ, -R19 ;  /* 0x000000ffff117224 */ /* 0x000fc600078e0a13 */
[----:B------:R-:W-:Y:S01]  /*2150*/  ISETP.GT.U32.AND P3, PT, R14, R21, PT ;  /* 0x000000150e00720c */ /* 0x000fe20003f64070 */
[----:B------:R-:W-:-:S05]  /*2160*/  IMAD R30, R7, R17, R30 ;  /* 0x00000011071e7224 */ /* 0x000fca00078e021e */
[----:B------:R-:W-:Y:S01]  /*2170*/  ISETP.GT.U32.AND P1, PT, R7, R30, PT ;  /* 0x0000001e0700720c */ /* 0x000fe20003f24070 */
[----:B0-----:R-:W-:-:S06]  /*2180*/  FADD.FTZ R16, R15, R16 ;  /* 0x000000100f107221 */ /* 0x001fcc0000010000 */
[----:B------:R-:W-:Y:S01]  /*2190*/  @!P3 IMAD.IADD R21, R21, 0x1, -R14 ;  /* 0x000000011515b824 */ /* 0x000fe200078e0a0e */
[----:B------:R-:W0:Y:S01]  /*21a0*/  LDC.U8 R15, c[0x0][0x549] ;  /* 0x00015240ff0f7b82 */ /* 0x000e220000000000 */
[----:B------:R-:W-:Y:S01]  /*21b0*/  @!P3 IADD3 R5, PT, PT, R5, 0x1, RZ ;  /* 0x000000010505b810 */ /* 0x000fe20007ffe0ff */
[----:B------:R-:W1:Y:S02]  /*21c0*/  SHFL.BFLY PT, R17, R16, 0x1, 0x1f ;  /* 0x0c201f0010117f89 */ /* 0x000e6400000e0000 */
[-C--:B------:R-:W-:Y:S01]  /*21d0*/  ISETP.GE.U32.AND P2, PT, R21, R14.reuse, PT ;  /* 0x0000000e1500720c */ /* 0x080fe20003f46070 */
[----:B------:R-:W-:Y:S01]  /*21e0*/  @!P1 IMAD.IADD R30, R30, 0x1, -R7 ;  /* 0x000000011e1e9824 */ /* 0x000fe200078e0a07 */
[C---:B------:R-:W-:Y:S01]  /*21f0*/  LOP3.LUT R21, R2.reuse, R14, RZ, 0x3c, !PT ;  /* 0x0000000e02157212 */ /* 0x040fe200078e3cff */
[----:B------:R-:W-:Y:S01]  /*2200*/  @!P1 VIADD R19, R19, 0x1 ;  /* 0x0000000113139836 */ /* 0x000fe20000000000 */
[----:B------:R-:W-:Y:S02]  /*2210*/  LOP3.LUT R2, R2, R11, RZ, 0x3c, !PT ;  /* 0x0000000b02027212 */ /* 0x000fe400078e3cff */
[----:B------:R-:W-:-:S02]  /*2220*/  ISETP.GE.U32.AND P4, PT, R30, R7, PT ;  /* 0x000000071e00720c */ /* 0x000fc40003f86070 */
[----:B------:R-:W-:Y:S01]  /*2230*/  ISETP.GE.AND P0, PT, R21, RZ, PT ;  /* 0x000000ff1500720c */ /* 0x000fe20003f06270 */
[----:B------:R-:W-:Y:S01]  /*2240*/  IMAD.MOV.U32 R21, RZ, RZ, 0x7f800000 ;  /* 0x7f800000ff157424 */ /* 0x000fe200078e00ff */
[----:B------:R-:W-:Y:S02]  /*2250*/  ISETP.GE.AND P3, PT, R2, RZ, PT ;  /* 0x000000ff0200720c */ /* 0x000fe40003f66270 */
[----:B------:R-:W-:Y:S01]  /*2260*/  ISETP.NE.AND P1, PT, R11, RZ, PT ;  /* 0x000000ff0b00720c */ /* 0x000fe20003f25270 */
[----:B------:R-:W-:-:S06]  /*2270*/  @P2 VIADD R5, R5, 0x1 ;  /* 0x0000000105052836 */ /* 0x000fcc0000000000 */
[----:B------:R-:W-:Y:S01]  /*2280*/  @P4 VIADD R19, R19, 0x1 ;  /* 0x0000000113134836 */ /* 0x000fe20000000000 */
[----:B------:R-:W-:Y:S01]  /*2290*/  ISETP.NE.AND P4, PT, R12, RZ, PT ;  /* 0x000000ff0c00720c */ /* 0x000fe20003f85270 */
[----:B-1----:R-:W-:Y:S01]  /*22a0*/  FADD.FTZ R17, R16, R17 ;  /* 0x0000001110117221 */ /* 0x002fe20000010000 */
[----:B------:R-:W-:Y:S01]  /*22b0*/  @!P0 IADD3 R5, PT, PT, -R5, RZ, RZ ;  /* 0x000000ff05058210 */ /* 0x000fe20007ffe1ff */
[----:B------:R-:W-:Y:S01]  /*22c0*/  @!P3 IMAD.MOV R19, RZ, RZ, -R19 ;  /* 0x000000ffff13b224 */ /* 0x000fe200078e0a13 */
[----:B0-----:R-:W-:Y:S02]  /*22d0*/  ISETP.NE.AND P0, PT, R15, RZ, PT ;  /* 0x000000ff0f00720c */ /* 0x001fe40003f05270 */
[----:B------:R-:W-:Y:S02]  /*22e0*/  FSETP.NE.FTZ.AND P2, PT, R17, RZ, PT ;  /* 0x000000ff1100720b */ /* 0x000fe40003f55000 */
[----:B------:R-:W-:Y:S02]  /*22f0*/  @!P1 LOP3.LUT R19, RZ, R11, RZ, 0x33, !PT ;  /* 0x0000000bff139212 */ /* 0x000fe400078e33ff */
[----:B------:R-:W-:-:S02]  /*2300*/  @!P5 LOP3.LUT R5, RZ, R14, RZ, 0x33, !PT ;  /* 0x0000000eff05d212 */ /* 0x000fc400078e33ff */
[----:B------:R-:W-:Y:S02]  /*2310*/  LOP3.LUT P1, RZ, R18, 0x39f, RZ, 0xc0, !PT ;  /* 0x0000039f12ff7812 */ /* 0x000fe4000782c0ff */
[----:B------:R-:W-:Y:S02]  /*2320*/  SEL R12, R0, 0x1, !P0 ;  /* 0x00000001000c7807 */ /* 0x000fe40004000000 */
[----:B------:R-:W-:Y:S02]  /*2330*/  ISETP.LT.U32.AND P0, PT, R28, R5, PT ;  /* 0x000000051c00720c */ /* 0x000fe40003f01070 */
[----:B------:R-:W-:Y:S01]  /*2340*/  SHF.R.S32.HI R7, RZ, 0x1f, R5 ;  /* 0x0000001fff077819 */ /* 0x000fe20000011405 */
[----:B------:R-:W0:Y:S01]  /*2350*/  @P2 MUFU.LG2 R2, R17 ;  /* 0x0000001100022308 */ /* 0x000e220000000c00 */
[----:B------:R-:W-:Y:S01]  /*2360*/  SEL R15, RZ, 0x1, !P4 ;  /* 0x00000001ff0f7807 */ /* 0x000fe20006000000 */
[----:B------:R-:W-:Y:S01]  /*2370*/  IMAD R12, R19, R12, RZ ;  /* 0x0000000c130c7224 */ /* 0x000fe200078e02ff */
[----:B------:R-:W-:-:S02]  /*2380*/  SHF.R.S32.HI R14, RZ, 0x1f, R6 ;  /* 0x0000001fff0e7819 */ /* 0x000fc40000011406 */
[----:B------:R-:W-:Y:S01]  /*2390*/  ISETP.LT.AND.EX P0, PT, R29, R7, PT, P0 ;  /* 0x000000071d00720c */ /* 0x000fe20003f01300 */
[----:B--2---:R-:W-:Y:S01]  /*23a0*/  IMAD R7, R0, UR4, RZ ;  /* 0x0000000400077c24 */ /* 0x004fe2000f8e02ff */
[----:B------:R-:W-:-:S03]  /*23b0*/  LOP3.LUT R15, R14, R15, RZ, 0xfc, !PT ;  /* 0x0000000f0e0f7212 */ /* 0x000fc600078efcff */
        /* <DEDUP_REMOVED lines=56> */
.L_x_296:
[----:B------:R-:W-:Y:S01]  /*2740*/  IMAD.MOV.U32 R16, RZ, RZ, R30 ;  /* 0x000000ffff107224 */ /* 0x000fe200078e001e */
[----:B------:R-:W-:Y:S01]  /*2750*/  MOV R15, RZ ;  /* 0x000000ff000f7202 */ /* 0x000fe20000000f00 */
[----:B------:R-:W-:Y:S01]  /*2760*/  IMAD.MOV.U32 R14, RZ, RZ, R32 ;  /* 0x000000ffff0e7224 */ /* 0x000fe200078e0020 */
[----:B------:R-:W-:Y:S02]  /*2770*/  MOV R12, 0x2790 ;  /* 0x00002790000c7802 */ /* 0x000fe40000000f00 */
[----:B------:R-:W-:Y:S05]  /*2780*/  CALL.REL.NOINC `($__internal_7_$__cuda_sm20_div_s64) ;  /* 0x0000001c00707944 */ /* 0x000fea0003c00000 */
[----:B------:R-:W-:Y:S02]  /*2790*/  IADD3 R13, PT, PT, -R0, RZ, RZ ;  /* 0x000000ff000d7210 */ /* 0x000fe40007ffe1ff */
[----:B------:R-:W-:-:S03]  /*27a0*/  MOV R31, R15 ;  /* 0x0000000f001f7202 */ /* 0x000fc60000000f00 */
[----:B------:R-:W-:Y:S01]  /*27b0*/  IMAD R2, R32, R13, R30 ;  /* 0x0000000d20027224 */ /* 0x000fe200078e021e */
[----:B------:R-:W-:-:S07]  /*27c0*/  MOV R30, R0 ;  /* 0x00000000001e7202 */ /* 0x000fce0000000f00 */
.L_x_297:
        /* <DEDUP_REMOVED lines=60> */
.L_x_299:
[----:B------:R-:W-:Y:S01]  /*2b90*/  IMAD.MOV.U32 R16, RZ, RZ, R30 ;  /* 0x000000ffff107224 */ /* 0x000fe200078e001e */
[----:B------:R-:W-:Y:S01]  /*2ba0*/  MOV R15, R31 ;  /* 0x0000001f000f7202 */ /* 0x000fe20000000f00 */
[----:B------:R-:W-:Y:S01]  /*2bb0*/  IMAD.MOV.U32 R14, RZ, RZ, R32 ;  /* 0x000000ffff0e7224 */ /* 0x000fe200078e0020 */
[----:B------:R-:W-:Y:S02]  /*2bc0*/  MOV R12, 0x2be0 ;  /* 0x00002be0000c7802 */ /* 0x000fe40000000f00 */
[----:B------:R-:W-:Y:S05]  /*2bd0*/  CALL.REL.NOINC `($__internal_7_$__cuda_sm20_div_s64) ;  /* 0x00000018005c7944 */ /* 0x000fea0003c00000 */
[----:B------:R-:W-:-:S05]  /*2be0*/  IADD3 R31, PT, PT, -R0, RZ, RZ ;  /* 0x000000ff001f7210 */ /* 0x000fca0007ffe1ff */
[----:B------:R-:W-:Y:S02]  /*2bf0*/  IMAD R31, R31, R32, R30 ;  /* 0x000000201f1f7224 */ /* 0x000fe400078e021e */
.L_x_300:
[----:B------:R-:W-:Y:S05]  /*2c00*/  BSYNC.RECONVERGENT B0 ;  /* 0x0000000000007941 */ /* 0x000fea0003800200 */
.L_x_298:
        /* <DEDUP_REMOVED lines=161> */
.L_x_295:
[----:B------:R-:W0:Y:S01]  /*3620*/  LDC.64 R2, c[0x0][0x420] ;  /* 0x00010800ff027b82 */ /* 0x000e220000000a00 */
[----:B------:R-:W-:-:S05]  /*3630*/  IADD3 R0, PT, PT, R20, UR19, RZ ;  /* 0x0000001314007c10 */ /* 0x000fca000fffe0ff */
[----:B0-----:R-:W-:-:S05]  /*3640*/  IMAD.WIDE.U32 R2, R0, 0x4, R2 ;  /* 0x0000000400027825 */ /* 0x001fca00078e0002 */
[----:B------:R1:W-:Y:S02]  /*3650*/  STG.E desc[UR10][R2.64], R21 ;  /* 0x0000001502007986 */ /* 0x0003e4000c10190a */
.L_x_294:
[----:B------:R-:W-:Y:S05]  /*3660*/  BSYNC.RECONVERGENT B1 ;  /* 0x0000000000017941 */ /* 0x000fea0003800200 */
.L_x_293:
[----:B------:R-:W2:Y:S01]  /*3670*/  LDCU UR6, c[0x0][0x534] ;  /* 0x0000a680ff0677ac */ /* 0x000ea20008000800 */
[----:B------:R-:W-:Y:S01]  /*3680*/  LOP3.LUT R0, R27, 0x20, RZ, 0xfc, !PT ;  /* 0x000000201b007812 */ /* 0x000fe200078efcff */
[----:B------:R-:W-:Y:S02]  /*3690*/  IMAD.SHL.U32 R11, R18, 0x4, RZ ;  /* 0x00000004120b7824 */ /* 0x000fe400078e00ff */
[----:B------:R-:W-:-:S03]  /*36a0*/  IMAD.MOV.U32 R9, RZ, RZ, RZ ;  /* 0x000000ffff097224 */ /* 0x000fc600078e00ff */
[----:B------:R-:W-:Y:S02]  /*36b0*/  LOP3.LUT R11, R11, 0x7c, RZ, 0xc0, !PT ;  /* 0x0000007c0b0b7812 */ /* 0x000fe400078ec0ff */
[----:B--2---:R-:W-:Y:S01]  /*36c0*/  ISETP.GE.AND P2, PT, R0, UR6, PT ;  /* 0x0000000600007c0c */ /* 0x004fe2000bf46270 */
[----:B------:R-:W-:Y:S01]  /*36d0*/  UISETP.GE.AND UP0, UPT, UR6, 0x1, UPT ;  /* 0x000000010600788c */ /* 0x000fe2000bf06270 */
[C---:B------:R-:W-:Y:S02]  /*36e0*/  ISETP.GE.AND P3, PT, R27.reuse, UR6, PT ;  /* 0x000000061b007c0c */ /* 0x040fe4000bf66270 */
[C---:B------:R-:W-:Y:S02]  /*36f0*/  LOP3.LUT R0, R27.reuse, 0x40, RZ, 0xfc, !PT ;  /* 0x000000401b007812 */ /* 0x040fe400078efcff */
[----:B------:R-:W-:Y:S02]  /*3700*/  LOP3.LUT R27, R27, 0x60, RZ, 0xfc, !PT ;  /* 0x000000601b1b7812 */ /* 0x000fe400078efcff */
[----:B------:R-:W-:Y:S01]  /*3710*/  ISETP.GE.AND P1, PT, R0, UR6, PT ;  /* 0x0000000600007c0c */ /* 0x000fe2000bf26270 */
[----:B------:R-:W-:Y:S01]  /*3720*/  IMAD.MOV.U32 R0, RZ, RZ, RZ ;  /* 0x000000ffff007224 */ /* 0x000fe200078e00ff */
[----:B------:R-:W-:-:S02]  /*3730*/  ISETP.GE.AND P0, PT, R27, UR6, PT ;  /* 0x000000061b007c0c */ /* 0x000fc4000bf06270 */
[C---:B------:R-:W-:Y:S02]  /*3740*/  ISETP.GT.U32.OR P3, PT, R18.reuse, 0x7f, P3 ;  /* 0x0000007f1200780c */ /* 0x040fe40001f64470 */
[C---:B------:R-:W-:Y:S02]  /*3750*/  ISETP.GT.U32.OR P2, PT, R18.reuse, 0x7f, P2 ;  /* 0x0000007f1200780c */ /* 0x040fe40001744470 */
[C---:B------:R-:W-:Y:S02]  /*3760*/  ISETP.GT.U32.OR P1, PT, R18.reuse, 0x7f, P1 ;  /* 0x0000007f1200780c */ /* 0x040fe40000f24470 */
[C---:B------:R-:W-:Y:S01]  /*3770*/  ISETP.GT.U32.OR P0, PT, R18.reuse, 0x7f, P0 ;  /* 0x0000007f1200780c */ /* 0x040fe20000704470 */
[----:B------:R-:W-:-:S05]  /*3780*/  IMAD.SHL.U32 R18, R18, 0x8, RZ ;  /* 0x0000000812127824 */ /* 0x000fca00078e00ff */
[----:B------:R-:W-:Y:S01]  /*3790*/  LOP3.LUT R13, R11, 0x1f00, R18, 0xf8, !PT ;  /* 0x00001f000b0d7812 */ /* 0x000fe200078ef812 */
[C---:B01----:R-:W-:Y:S02]  /*37a0*/  @!P3 FADD.FTZ R2, -R21.reuse, R26 ;  /* 0x0000001a1502b221 */ /* 0x043fe40000010100 */
[C---:B------:R-:W-:Y:S02]  /*37b0*/  @!P2 FADD.FTZ R4, -R21.reuse, R23 ;  /* 0x000000171504a221 */ /* 0x040fe40000010100 */
[C---:B------:R-:W-:Y:S01]  /*37c0*/  @!P1 FADD.FTZ R24, -R21.reuse, R24 ;  /* 0x0000001815189221 */ /* 0x040fe20000010100 */
[----:B------:R-:W-:Y:S01]  /*37d0*/  @!P3 FMUL.FTZ R2, R2, 1.4426950216293334961 ;  /* 0x3fb8aa3b0202b820 */ /* 0x000fe20000410000 */
[----:B------:R-:W-:Y:S01]  /*37e0*/  @!P0 FADD.FTZ R21, -R21, R22 ;  /* 0x0000001615158221 */ /* 0x000fe20000010100 */
[----:B------:R-:W-:Y:S01]  /*37f0*/  @!P2 FMUL.FTZ R4, R4, 1.4426950216293334961 ;  /* 0x3fb8aa3b0404a820 */ /* 0x000fe20000410000 */
[----:B------:R-:W-:Y:S01]  /*3800*/  @!P1 FMUL.FTZ R10, R24, 1.4426950216293334961 ;  /* 0x3fb8aa3b180a9820 */ /* 0x000fe20000410000 */
[----:B------:R-:W0:Y:S01]  /*3810*/  LDC R22, c[0x0][0x44c] ;  /* 0x00011300ff167b82 */ /* 0x000e220000000800 */
[----:B------:R-:W-:Y:S01]  /*3820*/  @!P0 FMUL.FTZ R6, R21, 1.4426950216293334961 ;  /* 0x3fb8aa3b15068820 */ /* 0x000fe20000410000 */
[----:B------:R-:W1:Y:S08]  /*3830*/  @!P3 MUFU.EX2 R2, R2 ;  /* 0x000000020002b308 */ /* 0x000e700000000800 */
[----:B------:R-:W2:Y:S08]  /*3840*/  @!P2 MUFU.EX2 R4, R4 ;  /* 0x000000040004a308 */ /* 0x000eb00000000800 */
[----:B------:R-:W3:Y:S01]  /*3850*/  @!P1 MUFU.EX2 R10, R10 ;  /* 0x0000000a000a9308 */ /* 0x000ee20000000800 */
[----:B-1----:R1:W-:Y:S01]  /*3860*/  @!P3 STS [R25], R2 ;  /* 0x000000021900b388 */ /* 0x0023e20000000800 */
[----:B0-----:R-:W-:-:S06]  /*3870*/  IMAD R8, R22, UR19, RZ ;  /* 0x0000001316087c24 */ /* 0x001fcc000f8e02ff */
[----:B------:R-:W0:Y:S01]  /*3880*/  @!P0 MUFU.EX2 R6, R6 ;  /* 0x0000000600068308 */ /* 0x000e220000000800 */
[----:B--2---:R2:W-:Y:S04]  /*3890*/  @!P2 STS [R25+0x280], R4 ;  /* 0x000280041900a388 */ /* 0x0045e80000000800 */
[----:B---3--:R-:W-:Y:S04]  /*38a0*/  @!P1 STS [R25+0x500], R10 ;  /* 0x0005000a19009388 */ /* 0x008fe80000000800 */
[----:B0-----:R0:W-:Y:S01]  /*38b0*/  @!P0 STS [R25+0x780], R6 ;  /* 0x0007800619008388 */ /* 0x0011e20000000800 */
[----:B------:R-:W-:Y:S01]  /*38c0*/  BAR.SYNC.DEFER_BLOCKING 0x0 ;  /* 0x0000000000007b1d */ /* 0x000fe20000010000 */
[----:B------:R-:W-:-:S02]  /*38d0*/  IADD3 R13, P0, PT, R8, R13, RZ ;  /* 0x0000000d080d7210 */ /* 0x000fc40007f1e0ff */
[----:B-1----:R-:W-:Y:S02]  /*38e0*/  CS2R R2, SRZ ;  /* 0x0000000000027805 */ /* 0x002fe4000001ff00 */
[----:B--2---:R-:W-:Y:S02]  /*38f0*/  CS2R R4, SRZ ;  /* 0x0000000000047805 */ /* 0x004fe4000001ff00 */
[----:B------:R-:W-:Y:S02]  /*3900*/  LEA.HI.X.SX32 R8, R8, RZ, 0x1, P0 ;  /* 0x000000ff08087211 */ /* 0x000fe400000f0eff */
[----:B0-----:R-:W-:Y:S01]  /*3910*/  CS2R R6, SRZ ;  /* 0x0000000000067805 */ /* 0x001fe2000001ff00 */
[----:B------:R-:W-:Y:S06]  /*3920*/  BRA.U !UP0, `(.L_x_301) ;  /* 0x0000000508bc7547 */ /* 0x000fec000b800000 */
        /* <DEDUP_REMOVED lines=10> */
[----:B0-----:R-:W-:Y:S01]  /*39d0*/  LEA R24, P0, R13, UR4, 0x2 ;  /* 0x000000040d187c11 */ /* 0x001fe2000f8010ff */
[----:B------:R-:W-:Y:S01]  /*39e0*/  ULOP3.LUT UR4, UR6, 0x3, URZ, 0xc0, !UPT ;  /* 0x0000000306047892 */ /* 0x000fe2000f8ec0ff */
[----:B------:R-:W-:-:S02]  /*39f0*/  CS2R R12, SRZ ;  /* 0x00000000000c7805 */ /* 0x000fc4000001ff00 */
[----:B------:R-:W-:Y:S01]  /*3a00*/  IADD3.X R25, PT, PT, R8, UR5, RZ, P0, !PT ;  /* 0x0000000508197c10 */ /* 0x000fe200087fe4ff */
[----:B------:R-:W-:Y:S01]  /*3a10*/  UISETP.NE.AND UP0, UPT, UR4, URZ, UPT ;  /* 0x000000ff0400728c */ /* 0x000fe2000bf05270 */
[----:B------:R-:W-:Y:S10]  /*3a20*/  BRA.U !UP1, `(.L_x_302) ;  /* 0x00000005090c7547 */ /* 0x000ff4000b800000 */
        /* <DEDUP_REMOVED lines=8> */
[----:B------:R-:W-:-:S02]  /*3ab0*/  IMAD.MOV.U32 R9, RZ, RZ, RZ ;  /* 0x000000ffff097224 */ /* 0x000fc400078e00ff */
[----:B------:R-:W-:Y:S01]  /*3ac0*/  IMAD.U32 R21, RZ, RZ, UR8 ;  /* 0x00000008ff157e24 */ /* 0x000fe2000f8e00ff */
[----:B0-----:R-:W-:Y:S02]  /*3ad0*/  ULEA UR5, UR5, UR6, 0x18 ;  /* 0x0000000605057291 */ /* 0x001fe4000f8ec0ff */
[----:B------:R-:W-:-:S04]  /*3ae0*/  UIADD3 UR6, UPT, UPT, -UR8, URZ, URZ ;  /* 0x000000ff08067290 */ /* 0x000fc8000fffe1ff */
[----:B------:R-:W-:-:S05]  /*3af0*/  LEA R10, R20, UR5, 0x2 ;  /* 0x00000005140a7c11 */ /* 0x000fca000f8e10ff */
[----:B------:R-:W-:-:S07]  /*3b00*/  VIADD R10, R10, 0x28 ;  /* 0x000000280a0a7836 */ /* 0x000fce0000000000 */
.L_x_303:
[----:B------:R-:W2:Y:S01]  /*3b10*/  @!P1 LDG.E.128 R12, desc[UR10][R24.64] ;  /* 0x0000000a180c9981 */ /* 0x000ea2000c1e1d00 */
[C-C-:B------:R-:W-:Y:S01]  /*3b20*/  @!P1 IMAD.WIDE R26, R22.reuse, 0x4, R24.reuse ;  /* 0x00000004161a9825 */ /* 0x140fe200078e0218 */
[----:B------:R-:W-:Y:S02]  /*3b30*/  UIADD3 UR6, UPT, UPT, UR6, 0x4, URZ ;  /* 0x0000000406067890 */ /* 0x000fe4000fffe0ff */
[----:B------:R-:W2:Y:S01]  /*3b40*/  LDS R8, [R10+-0x28] ;  /* 0xffffd8000a087984 */ /* 0x000ea20000000800 */
[----:B------:R-:W-:Y:S01]  /*3b50*/  @!P1 IMAD.WIDE R28, R22, 0x8, R24 ;  /* 0x00000008161c9825 */ /* 0x000fe200078e0218 */
[----:B------:R-:W-:Y:S02]  /*3b60*/  UISETP.NE.AND UP1, UPT, UR6, URZ, UPT ;  /* 0x000000ff0600728c */ /* 0x000fe4000bf25270 */
[----:B------:R-:W3:Y:S01]  /*3b70*/  @!P1 LDG.E.128 R16, desc[UR10][R24.64+0x200] ;  /* 0x0002000a18109981 */ /* 0x000ee2000c1e1d00 */
[C---:B--2---:R-:W-:Y:S01]  /*3b80*/  FFMA.FTZ R9, R8.reuse, R12, R9 ;  /* 0x0000000c08097223 */ /* 0x044fe20000010009 */
[C---:B------:R-:W-:Y:S01]  /*3b90*/  FFMA.FTZ R6, R8.reuse, R13, R6 ;  /* 0x0000000d08067223 */ /* 0x040fe20000010006 */
[C---:B------:R-:W-:Y:S01]  /*3ba0*/  FFMA.FTZ R7, R8.reuse, R14, R7 ;  /* 0x0000000e08077223 */ /* 0x040fe20000010007 */
[C---:B------:R-:W-:Y:S02]  /*3bb0*/  FFMA.FTZ R4, R8.reuse, R15, R4 ;  /* 0x0000000f08047223 */ /* 0x040fe40000010004 */
[----:B------:R-:W2:Y:S01]  /*3bc0*/  @!P1 LDG.E.128 R12, desc[UR10][R26.64] ;  /* 0x0000000a1a0c9981 */ /* 0x000ea2000c1e1d00 */
[C---:B---3--:R-:W-:Y:S01]  /*3bd0*/  FFMA.FTZ R5, R8.reuse, R16, R5 ;  /* 0x0000001008057223 */ /* 0x048fe20000010005 */
[C---:B------:R-:W-:Y:S01]  /*3be0*/  FFMA.FTZ R2, R8.reuse, R17, R2 ;  /* 0x0000001108027223 */ /* 0x040fe20000010002 */
[C---:B------:R-:W-:Y:S01]  /*3bf0*/  FFMA.FTZ R3, R8.reuse, R18, R3 ;  /* 0x0000001208037223 */ /* 0x040fe20000010003 */
[----:B------:R-:W-:Y:S02]  /*3c00*/  FFMA.FTZ R0, R8, R19, R0 ;  /* 0x0000001308007223 */ /* 0x000fe40000010000 */
[----:B------:R-:W2:Y:S04]  /*3c10*/  LDS R8, [R10+-0x14] ;  /* 0xffffec000a087984 */ /* 0x000ea80000000800 */
[----:B------:R0:W3:Y:S02]  /*3c20*/  @!P1 LDG.E.128 R16, desc[UR10][R26.64+0x200] ;  /* 0x0002000a1a109981 */ /* 0x0000e4000c1e1d00 */
[C---:B0-----:R-:W-:Y:S01]  /*3c30*/  @!P1 IMAD.WIDE R26, R22.reuse, 0xc, R24 ;  /* 0x0000000c161a9825 */ /* 0x041fe200078e0218 */
[C---:B------:R-:W-:Y:S04]  /*3c40*/  LEA R24, P0, R22.reuse, R24, 0x4 ;  /* 0x0000001816187211 */ /* 0x040fe800078020ff */
[----:B------:R-:W-:Y:S01]  /*3c50*/  LEA.HI.X.SX32 R25, R22, R25, 0x4, P0 ;  /* 0x0000001916197211 */ /* 0x000fe200000f26ff */
        /* <DEDUP_REMOVED lines=9> */
[----:B------:R-:W2:Y:S04]  /*3cf0*/  LDS R8, [R10] ;  /* 0x000000000a087984 */ /* 0x000ea80000000800 */
        /* <DEDUP_REMOVED lines=10> */
[----:B------:R-:W3:Y:S04]  /*3da0*/  @!P1 LDG.E.128 R16, desc[UR10][R26.64+0x200] ;  /* 0x0002000a1a109981 */ /* 0x000ee8000c1e1d00 */
[----:B------:R0:W2:Y:S02]  /*3db0*/  LDS R8, [R10+0x14] ;  /* 0x000014000a087984 */ /* 0x0000a40000000800 */
[----:B0-----:R-:W-:Y:S01]  /*3dc0*/  IADD3 R10, PT, PT, R10, 0x50, RZ ;  /* 0x000000500a0a7810 */ /* 0x001fe20007ffe0ff */
[C---:B--2---:R-:W-:Y:S01]  /*3dd0*/  FFMA.FTZ R9, R8.reuse, R12, R9 ;  /* 0x0000000c08097223 */ /* 0x044fe20000010009 */
[C---:B------:R-:W-:Y:S01]  /*3de0*/  FFMA.FTZ R6, R8.reuse, R13, R6 ;  /* 0x0000000d08067223 */ /* 0x040fe20000010006 */
[C---:B------:R-:W-:Y:S01]  /*3df0*/  FFMA.FTZ R7, R8.reuse, R14, R7 ;  /* 0x0000000e08077223 */ /* 0x040fe20000010007 */
[C---:B------:R-:W-:Y:S01]  /*3e00*/  FFMA.FTZ R4, R8.reuse, R15, R4 ;  /* 0x0000000f08047223 */ /* 0x040fe20000010004 */
[C---:B---3--:R-:W-:Y:S01]  /*3e10*/  FFMA.FTZ R5, R8.reuse, R16, R5 ;  /* 0x0000001008057223 */ /* 0x048fe20000010005 */
[C---:B------:R-:W-:Y:S01]  /*3e20*/  FFMA.FTZ R2, R8.reuse, R17, R2 ;  /* 0x0000001108027223 */ /* 0x040fe20000010002 */
[C---:B------:R-:W-:Y:S01]  /*3e30*/  FFMA.FTZ R3, R8.reuse, R18, R3 ;  /* 0x0000001208037223 */ /* 0x040fe20000010003 */
[----:B------:R-:W-:Y:S01]  /*3e40*/  FFMA.FTZ R0, R8, R19, R0 ;  /* 0x0000001308007223 */ /* 0x000fe20000010000 */
[----:B------:R-:W-:Y:S09]  /*3e50*/  BRA.U UP1, `(.L_x_303) ;  /* 0xfffffffd012c7547 */ /* 0x000ff2000b83ffff */
.L_x_302:
[----:B------:R-:W-:Y:S05]  /*3e60*/  BRA.U !UP0, `(.L_x_301) ;  /* 0x00000001086c7547 */ /* 0x000fea000b800000 */
[----:B------:R-:W0:Y:S01]  /*3e70*/  S2UR UR5, SR_CgaCtaId ;  /* 0x00000000000579c3 */ /* 0x000e220000008800 */
[----:B------:R-:W-:Y:S01]  /*3e80*/  UMOV UR6, 0x400 ;  /* 0x0000040000067882 */ /* 0x000fe20000000000 */
[----:B------:R-:W-:Y:S01]  /*3e90*/  IMAD R21, R21, 0x5, R20 ;  /* 0x0000000515157824 */ /* 0x000fe200078e0214 */
[----:B------:R-:W-:Y:S01]  /*3ea0*/  IADD3 R24, P1, PT, R24, 0x200, RZ ;  /* 0x0000020018187810 */ /* 0x000fe20007f3e0ff */
[----:B------:R-:W-:Y:S01]  /*3eb0*/  IMAD.WIDE R22, R22, 0x4, RZ ;  /* 0x0000000416167825 */ /* 0x000fe200078e02ff */
[----:B------:R-:W-:Y:S01]  /*3ec0*/  ISETP.GE.AND P0, PT, R20, UR7, PT ;  /* 0x0000000714007c0c */ /* 0x000fe2000bf06270 */
[----:B------:R-:W-:Y:S01]  /*3ed0*/  UIADD3 UR4, UPT, UPT, -UR4, URZ, URZ ;  /* 0x000000ff04047290 */ /* 0x000fe2000fffe1ff */
[----:B------:R-:W-:Y:S01]  /*3ee0*/  IADD3.X R25, PT, PT, RZ, R25, RZ, P1, !PT ;  /* 0x00000019ff197210 */ /* 0x000fe20000ffe4ff */
[----:B0-----:R-:W-:-:S06]  /*3ef0*/  ULEA UR5, UR5, UR6, 0x18 ;  /* 0x0000000605057291 */ /* 0x001fcc000f8ec0ff */
[----:B------:R-:W-:-:S07]  /*3f00*/  LEA R10, R21, UR5, 0x2 ;  /* 0x00000005150a7c11 */ /* 0x000fce000f8e10ff */
.L_x_304:
[----:B------:R-:W2:Y:S01]  /*3f10*/  @!P0 LDG.E.128 R12, desc[UR10][R24.64+-0x200] ;  /* 0xfffe000a180c8981 */ /* 0x000ea2000c1e1d00 */
[----:B------:R-:W-:Y:S03]  /*3f20*/  UIADD3 UR4, UPT, UPT, UR4, 0x1, URZ ;  /* 0x0000000104047890 */ /* 0x000fe6000fffe0ff */
[----:B------:R0:W3:Y:S01]  /*3f30*/  @!P0 LDG.E.128 R16, desc[UR10][R24.64] ;  /* 0x0000000a18108981 */ /* 0x0000e2000c1e1d00 */
[----:B------:R-:W-:Y:S03]  /*3f40*/  UISETP.NE.AND UP0, UPT, UR4, URZ, UPT ;  /* 0x000000ff0400728c */ /* 0x000fe6000bf05270 */
[----:B------:R1:W2:Y:S01]  /*3f50*/  LDS R8, [R10] ;  /* 0x000000000a087984 */ /* 0x0002a20000000800 */
[----:B0-----:R-:W-:Y:S02]  /*3f60*/  IADD3 R24, P1, PT, R22, R24, RZ ;  /* 0x0000001816187210 */ /* 0x001fe40007f3e0ff */
[----:B-1----:R-:W-:Y:S02]  /*3f70*/  IADD3 R10, PT, PT, R10, 0x14, RZ ;  /* 0x000000140a0a7810 */ /* 0x002fe40007ffe0ff */
[----:B------:R-:W-:Y:S01]  /*3f80*/  IADD3.X R25, PT, PT, R23, R25, RZ, P1, !PT ;  /* 0x0000001917197210 */ /* 0x000fe20000ffe4ff */
        /* <DEDUP_REMOVED lines=9> */
.L_x_301:
[----:B------:R-:W-:-:S04]  /*4020*/  IADD3 R20, PT, PT, R20, UR19, RZ ;  /* 0x0000001314147c10 */ /* 0x000fc8000fffe0ff */
[----:B------:R-:W-:-:S13]  /*4030*/  ISETP.GE.AND P0, PT, R20, UR20, PT ;  /* 0x0000001414007c0c */ /* 0x000fda000bf06270 */
[----:B------:R-:W-:Y:S05]  /*4040*/  @P0 EXIT ;  /* 0x000000000000094d */ /* 0x000fea0003800000 */
[----:B------:R-:W-:Y:S01]  /*4050*/  IABS R14, UR21 ;  /* 0x00000015000e7c13 */ /* 0x000fe20008000000 */
[----:B------:R-:W0:Y:S01]  /*4060*/  LDC R13, c[0x0][0x434] ;  /* 0x00010d00ff0d7b82 */ /* 0x000e220000000800 */
[----:B------:R-:W-:Y:S01]  /*4070*/  IABS R16, R20 ;  /* 0x0000001400107213 */ /* 0x000fe20000000000 */
[----:B------:R-:W1:Y:S01]  /*4080*/  LDCU.128 UR4, c[0x0][0x400] ;  /* 0x00008000ff0477ac */ /* 0x000e620008000c00 */
[----:B------:R-:W2:Y:S01]  /*4090*/  I2F.RP R12, R14 ;  /* 0x0000000e000c7306 */ /* 0x000ea20000209400 */
[----:B------:R-:W-:Y:S01]  /*40a0*/  IABS R10, UR21 ;  /* 0x00000015000a7c13 */ /* 0x000fe20008000000 */
[----:B------:R-:W3:Y:S01]  /*40b0*/  LDCU.64 UR8, c[0x0][0x410] ;  /* 0x00008200ff0877ac */ /* 0x000ee20008000a00 */
[----:B------:R-:W-:-:S03]  /*40c0*/  F2FP.BF16.F32.PACK_AB R6, R6, R9 ;  /* 0x000000090606723e */ /* 0x000fc600000010ff */
[----:B------:R-:W-:Y:S01]  /*40d0*/  IMAD.MOV R10, RZ, RZ, -R10 ;  /* 0x000000ffff0a7224 */ /* 0x000fe200078e0a0a */
[----:B------:R-:W-:Y:S02]  /*40e0*/  F2FP.BF16.F32.PACK_AB R7, R4, R7 ;  /* 0x000000070407723e */ /* 0x000fe400000010ff */
[----:B------:R-:W-:Y:S02]  /*40f0*/  F2FP.BF16.F32.PACK_AB R2, R2, R5 ;  /* 0x000000050202723e */ /* 0x000fe400000010ff */
[----:B------:R-:W-:Y:S01]  /*4100*/  F2FP.BF16.F32.PACK_AB R3, R0, R3 ;  /* 0x000000030003723e */ /* 0x000fe200000010ff */
[----:B--2---:R-:W2:Y:S02]  /*4110*/  MUFU.RCP R18, R12 ;  /* 0x0000000c00127308 */ /* 0x004ea40000001000 */
[----:B--2---:R-:W-:Y:S01]  /*4120*/  VIADD R18, R18, 0xffffffe ;  /* 0x0ffffffe12127836 */ /* 0x004fe20000000000 */
[----:B0-----:R-:W-:-:S05]  /*4130*/  IABS R12, R13 ;  /* 0x0000000d000c7213 */ /* 0x001fca0000000000 */
[----:B------:R0:W2:Y:S02]  /*4140*/  F2I.FTZ.U32.TRUNC.NTZ R19, R18 ;  /* 0x0000001200137305 */ /* 0x0000a4000021f000 */
[----:B0-----:R-:W-:Y:S02]  /*4150*/  HFMA2 R18, -RZ, RZ, 0, 0 ;  /* 0x00000000ff127431 */ /* 0x001fe400000001ff */
[----:B--2---:R-:W-:-:S04]  /*4160*/  IMAD.MOV R8, RZ, RZ, -R19 ;  /* 0x000000ffff087224 */ /* 0x004fc800078e0a13 */
        /* <DEDUP_REMOVED lines=10> */
[----:B------:R-:W-:Y:S01]  /*4210*/  @!P1 IADD3 R15, PT, PT, R15, 0x1, RZ ;  /* 0x000000010f0f9810 */ /* 0x000fe20007ffe0ff */
[----:B0-----:R-:W-:Y:S01]  /*4220*/  VIADD R18, R8, 0xffffffe ;  /* 0x0ffffffe08127836 */ /* 0x001fe20000000000 */
[----:B------:R-:W-:Y:S02]  /*4230*/  ISETP.NE.AND P1, PT, RZ, UR21, PT ;  /* 0x00000015ff007c0c */ /* 0x000fe4000bf25270 */
[----:B------:R-:W-:Y:S01]  /*4240*/  ISETP.GE.U32.AND P2, PT, R17, R14, PT ;  /* 0x0000000e1100720c */ /* 0x000fe20003f46070 */
[----:B------:R-:W0:-:S12]  /*4250*/  F2I.FTZ.U32.TRUNC.NTZ R19, R18 ;  /* 0x0000001200137305 */ /* 0x000e18000021f000 */
[----:B------:R-:W-:Y:S02]  /*4260*/  @P2 VIADD R15, R15, 0x1 ;  /* 0x000000010f0f2836 */ /* 0x000fe40000000000 */
[----:B0-----:R-:W-:Y:S01]  /*4270*/  IMAD.MOV R17, RZ, RZ, -R19 ;  /* 0x000000ffff117224 */ /* 0x001fe200078e0a13 */
[----:B------:R-:W-:Y:S02]  /*4280*/  MOV R18, RZ ;  /* 0x000000ff00127202 */ /* 0x000fe40000000f00 */
[----:B------:R-:W-:Y:S01]  /*4290*/  @!P0 IADD3 R15, PT, PT, -R15, RZ, RZ ;  /* 0x000000ff0f0f8210 */ /* 0x000fe20007ffe1ff */
[----:B------:R-:W-:Y:S01]  /*42a0*/  IMAD R10, R17, R12, RZ ;  /* 0x0000000c110a7224 */ /* 0x000fe200078e02ff */
[----:B------:R-:W-:-:S03]  /*42b0*/  @!P1 LOP3.LUT R15, RZ, UR21, RZ, 0x33, !PT ;  /* 0x00000015ff0f9c12 */ /* 0x000fc6000f8e33ff */
[----:B------:R-:W-:-:S04]  /*42c0*/  IMAD.HI.U32 R10, R19, R10, R18 ;  /* 0x0000000a130a7227 */ /* 0x000fc800078e0012 */
[----:B------:R-:W-:-:S04]  /*42d0*/  IMAD R14, R15, UR21, RZ ;  /* 0x000000150f0e7c24 */ /* 0x000fc8000f8e02ff */
[----:B------:R-:W-:-:S05]  /*42e0*/  IMAD.IADD R16, R20, 0x1, -R14 ;  /* 0x0000000114107824 */ /* 0x000fca00078e0a0e */
[----:B------:R-:W-:Y:S02]  /*42f0*/  IABS R8, R16 ;  /* 0x0000001000087213 */ /* 0x000fe40000000000 */
[----:B------:R-:W-:-:S03]  /*4300*/  LOP3.LUT R16, R16, R13, RZ, 0x3c, !PT ;  /* 0x0000000d10107212 */ /* 0x000fc600078e3cff */
[----:B------:R-:W-:Y:S01]  /*4310*/  IMAD.HI.U32 R10, R10, R8, RZ ;  /* 0x000000080a0a7227 */ /* 0x000fe200078e00ff */
[----:B------:R-:W-:-:S03]  /*4320*/  ISETP.GE.AND P1, PT, R16, RZ, PT ;  /* 0x000000ff1000720c */ /* 0x000fc60003f26270 */
[----:B------:R-:W-:-:S04]  /*4330*/  IMAD.MOV R17, RZ, RZ, -R10 ;  /* 0x000000ffff117224 */ /* 0x000fc800078e0a0a */
[----:B------:R-:W-:Y:S01]  /*4340*/  IMAD R17, R12, R17, R8 ;  /* 0x000000110c117224 */ /* 0x000fe200078e0208 */
[----:B------:R-:W-:-:S04]  /*4350*/  SHF.R.S32.HI R8, RZ, 0x1f, R15 ;  /* 0x0000001fff087819 */ /* 0x000fc8000001140f */
[----:B------:R-:W-:Y:S01]  /*4360*/  ISETP.GT.U32.AND P0, PT, R12, R17, PT ;  /* 0x000000110c00720c */ /* 0x000fe20003f04070 */
[----:B-1----:R-:W-:-:S04]  /*4370*/  IMAD R8, R8, UR4, RZ ;  /* 0x0000000408087c24 */ /* 0x002fc8000f8e02ff */
[----:B------:R-:W-:-:S08]  /*4380*/  IMAD R8, R15, UR5, R8 ;  /* 0x000000050f087c24 */ /* 0x000fd0000f8e0208 */
[----:B------:R-:W-:Y:S01]  /*4390*/  @!P0 IMAD.IADD R17, R17, 0x1, -R12 ;  /* 0x0000000111118824 */ /* 0x000fe200078e0a0c */
[----:B------:R-:W-:Y:S02]  /*43a0*/  @!P0 IADD3 R10, PT, PT, R10, 0x1, RZ ;  /* 0x000000010a0a8810 */ /* 0x000fe40007ffe0ff */
[----:B------:R-:W-:Y:S02]  /*43b0*/  ISETP.NE.AND P0, PT, R13, RZ, PT ;  /* 0x000000ff0d00720c */ /* 0x000fe40003f05270 */
[----:B------:R-:W-:Y:S01]  /*43c0*/  ISETP.GE.U32.AND P2, PT, R17, R12, PT ;  /* 0x0000000c1100720c */ /* 0x000fe20003f46070 */
[----:B------:R-:W-:Y:S01]  /*43d0*/  IMAD.WIDE.U32 R16, R15, UR4, RZ ;  /* 0x000000040f107c25 */ /* 0x000fe2000f8e00ff */
[----:B------:R-:W0:Y:S03]  /*43e0*/  LDCU.64 UR4, c[0x0][0x3f0] ;  /* 0x00007e00ff0477ac */ /* 0x000e260008000a00 */
[----:B------:R-:W-:-:S08]  /*43f0*/  IMAD.IADD R17, R17, 0x1, R8 ;  /* 0x0000000111117824 */ /* 0x000fd000078e0208 */
[----:B------:R-:W-:-:S05]  /*4400*/  @P2 VIADD R10, R10, 0x1 ;  /* 0x000000010a0a2836 */ /* 0x000fca0000000000 */
[----:B------:R-:W-:Y:S02]  /*4410*/  @!P1 IADD3 R10, PT, PT, -R10, RZ, RZ ;  /* 0x000000ff0a0a9210 */ /* 0x000fe40007ffe1ff */
[----:B------:R-:W-:-:S04]  /*4420*/  @!P0 LOP3.LUT R10, RZ, R13, RZ, 0x33, !PT ;  /* 0x0000000dff0a8212 */ /* 0x000fc800078e33ff */
[----:B------:R-:W-:Y:S01]  /*4430*/  SHF.R.S32.HI R12, RZ, 0x1f, R10 ;  /* 0x0000001fff0c7819 */ /* 0x000fe2000001140a */
[C---:B------:R-:W-:Y:S02]  /*4440*/  IMAD R13, R10.reuse, R13, R14 ;  /* 0x0000000d0a0d7224 */ /* 0x040fe400078e020e */
[----:B---3--:R-:W-:-:S03]  /*4450*/  IMAD.WIDE.U32 R16, R10, UR8, R16 ;  /* 0x000000080a107c25 */ /* 0x008fc6000f8e0010 */
        /* <DEDUP_REMOVED lines=11> */
[----:B------:R-:W-:-:S05]  /*4510*/  LEA.HI.X R9, R11, UR5, R10, 0x1, P0 ;  /* 0x000000050b097c11 */ /* 0x000fca00080f0c0a */
[----:B------:R-:W-:Y:S04]  /*4520*/  STG.E.64 desc[UR10][R8.64], R6 ;  /* 0x0000000608007986 */ /* 0x000fe8000c101b0a */
[----:B------:R-:W-:Y:S01]  /*4530*/  STG.E.64 desc[UR10][R8.64+0x100], R2 ;  /* 0x0001000208007986 */ /* 0x000fe2000c101b0a */
[----:B------:R-:W-:Y:S05]  /*4540*/  EXIT ;  /* 0x000000000000794d */ /* 0x000fea0003800000 */
        .weak           $__internal_7_$__cuda_sm20_div_s64
        .type           $__internal_7_$__cuda_sm20_div_s64,@function
        .size           $__internal_7_$__cuda_sm20_div_s64,(.L_x_4039 - $__internal_7_$__cuda_sm20_div_s64)
$__internal_7_$__cuda_sm20_div_s64:
        /* <DEDUP_REMOVED lines=83> */
[----:B------:R-:W-:Y:S06]  /*4a80*/  RET.REL.NODEC R16 `(_ZN5flash32flash_fwd_splitkv_combine_kernelI23Flash_fwd_kernel_traitsILi256ELi64ELi64ELi4ELb0ELb0EN7cutlass10bfloat16_tE19Flash_kernel_traitsILi256ELi64ELi64ELi4ES3_EELi4ELi7ELb1EEEvNS_16Flash_fwd_paramsE) ;  /* 0xffffffb4105c7950 */ /* 0x000fec0003c3ffff */
.L_x_305:
        /* <DEDUP_REMOVED lines=15> */
.L_x_4039:


//--------------------- .text._ZN5flash32flash_fwd_splitkv_combine_kernelI23Flash_fwd_kernel_traitsILi256ELi64ELi64ELi4ELb0ELb0EN7cutlass10bfloat16_tE19Flash_kernel_traitsILi256ELi64ELi64ELi4ES3_EELi4ELi6ELb1EEEvNS_16Flash_fwd_paramsE --------------------------
	.section	.text._ZN5flash32flash_fwd_splitkv_combine_kernelI23Flash_fwd_kernel_traitsILi256ELi64ELi64ELi4ELb0ELb0EN7cutlass10bfloat16_tE19Flash_kernel_traitsILi256ELi64ELi64ELi4ES3_EELi4ELi6ELb1EEEvNS_16Flash_fwd_paramsE,"ax",@progbits
	.align	128
        .global         _ZN5flash32flash_fwd_splitkv_combine_kernelI23Flash_fwd_kernel_traitsILi256ELi64ELi64ELi4ELb0ELb0EN7cutlass10bfloat16_tE19Flash_kernel_traitsILi256ELi64ELi64ELi4ES3_EELi4ELi6ELb1EEEvNS_16Flash_fwd_paramsE
        .type           _ZN5flash32flash_fwd_splitkv_combine_kernelI23Flash_fwd_kernel_traitsILi256ELi64ELi64ELi4ELb0ELb0EN7cutlass10bfloat16_tE19Flash_kernel_traitsILi256ELi64ELi64ELi4ES3_EELi4ELi6ELb1EEEvNS_16Flash_fwd_paramsE,@function
        .size           _ZN5flash32flash_fwd_splitkv_combine_kernelI23Flash_fwd_kernel_traitsILi256ELi64ELi64ELi4ELb0ELb0EN7cutlass10bfloat16_tE19Flash_kernel_traitsILi256ELi64ELi64ELi4ES3_EELi4ELi6ELb1EEEvNS_16Flash_fwd_paramsE,(.L_x_4040 - _ZN5flash32flash_fwd_splitkv_combine_kernelI23Flash_fwd_kernel_traitsILi256ELi64ELi64ELi4ELb0ELb0EN7cutlass10bfloat16_tE19Flash_kernel_traitsILi256ELi64ELi64ELi4ES3_EELi4ELi6ELb1EEEvNS_16Flash_fwd_paramsE)
        .other          _ZN5flash32flash_fwd_splitkv_combine_kernelI23Flash_fwd_kernel_traitsILi256ELi64ELi64ELi4ELb0ELb0EN7cutlass10bfloat16_tE19Flash_kernel_traitsILi256ELi64ELi64ELi4ES3_EELi4ELi6ELb1EEEvNS_16Flash_fwd_paramsE,@"STO_CUDA_ENTRY STV_DEFAULT"
_ZN5flash32flash_fwd_splitkv_combine_kernelI23Flash_fwd_kernel_traitsILi256ELi64ELi64ELi4ELb0ELb0EN7cutlass10bfloat16_tE19Flash_kernel_traitsILi256ELi64ELi64ELi4ES3_EELi4ELi6ELb1EEEvNS_16Flash_fwd_paramsE:
.text._ZN5flash32flash_fwd_splitkv_combine_kernelI23Flash_fwd_kernel_traitsILi256ELi64ELi64ELi4ELb0ELb0EN7cutlass10bfloat16_tE19Flash_kernel_traitsILi256ELi64ELi64ELi4ES3_EELi4ELi6ELb1EEEvNS_16Flash_fwd_paramsE:
[----:B------:R-:W-:Y:S08]  /*0000*/  LDC R1, c[0x0][0x37c] ;  /* 0x0000df00ff017b82 */ /* 0x000ff00000000800 */
[----:B------:R-:W0:Y:S01]  /*0010*/  LDC.64 R22, c[0x0][0x430] ;  /* 0x00010c00ff167b82 */ /* 0x000e220000000a00 */
[----:B------:R-:W0:Y:S07]  /*0020*/  LDCU UR4, c[0x0][0x3e0] ;  /* 0x00007c00ff0477ac */ /* 0x000e2e0008000800 */
[----:B------:R-:W1:Y:S01]  /*0030*/  S2UR UR6, SR_CTAID.X ;  /* 0x00000000000679c3 */ /* 0x000e620000002500 */
[----:B0-----:R-:W-:-:S04]  /*0040*/  IMAD R21, R23, UR4, RZ ;  /* 0x0000000417157c24 */ /* 0x001fc8000f8e02ff */
[----:B------:R-:W-:Y:S01]  /*0050*/  IMAD R22, R21, R22, RZ ;  /* 0x0000001615167224 */ /* 0x000fe200078e02ff */
[----:B-1----:R-:W-:-:S04]  /*0060*/  USHF.L.U32 UR6, UR6, 0x2, URZ ;  /* 0x0000000206067899 */ /* 0x002fc800080006ff */
[----:B------:R-:W-:Y:S02]  /*0070*/  VIMNMX R31, PT, PT, R22, R23, PT ;  /* 0x00000017161f7248 */ /* 0x000fe40003fe0100 */
[----:B------:R-:W-:Y:S02]  /*0080*/  SHF.R.S32.HI R2, RZ, 0x1f, R22 ;  /* 0x0000001fff027819 */ /* 0x000fe40000011416 */
[----:B------:R-:W-:-:S04]  /*0090*/  SHF.R.S32.HI R15, RZ, 0x1f, R31 ;  /* 0x0000001fff0f7819 */ /* 0x000fc8000001141f */
[----:B------:R-:W-:-:S04]  /*00a0*/  LOP3.LUT R0, R2, R15, RZ, 0xfc, !PT ;  /* 0x0000000f02007212 */ /* 0x000fc800078efcff */
[----:B------:R-:W-:-:S13]  /*00b0*/  ISETP.NE.U32.AND P0, PT, R0, RZ, PT ;  /* 0x000000ff0000720c */ /* 0x000fda0003f05070 */
[----:B------:R-:W-:Y:S05]  /*00c0*/  @P0 BRA `(.L_x_306) ;  /* 0x0000000000500947 */ /* 0x000fea0003800000 */
[----:B------:R-:W0:Y:S01]  /*00d0*/  I2F.U32.RP R6, R31 ;  /* 0x0000001f00067306 */ /* 0x000e220000209000 */
[----:B------:R-:W-:Y:S01]  /*00e0*/  IMAD.MOV R0, RZ, RZ, -R31 ;  /* 0x000000ffff007224 */ /* 0x000fe200078e0a1f */
[----:B------:R-:W-:Y:S02]  /*00f0*/  ISETP.NE.U32.AND P0, PT, R31, RZ, PT ;  /* 0x000000ff1f00720c */ /* 0x000fe40003f05070 */
[----:B------:R-:W-:-:S04]  /*0100*/  MOV R13, RZ ;  /* 0x000000ff000d7202 */ /* 0x000fc80000000f00 */
[----:B0-----:R-:W0:Y:S02]  /*0110*/  MUFU.RCP R4, R6 ;  /* 0x0000000600047308 */ /* 0x001e240000001000 */
[----:B0-----:R-:W-:-:S06]  /*0120*/  VIADD R4, R4, 0xffffffe ;  /* 0x0ffffffe04047836 */ /* 0x001fcc0000000000 */
[----:B------:R0:W1:Y:S02]  /*0130*/  F2I.FTZ.U32.TRUNC.NTZ R5, R4 ;  /* 0x0000000400057305 */ /* 0x000064000021f000 */
[----:B0-----:R-:W-:Y:S02]  /*0140*/  HFMA2 R4, -RZ, RZ, 0, 0 ;  /* 0x00000000ff047431 */ /* 0x001fe400000001ff */
[----:B-1----:R-:W-:-:S04]  /*0150*/  IMAD R3, R0, R5, RZ ;  /* 0x0000000500037224 */ /* 0x002fc800078e02ff */
[----:B------:R-:W-:-:S06]  /*0160*/  IMAD.HI.U32 R3, R5, R3, R4 ;  /* 0x0000000305037227 */ /* 0x000fcc00078e0004 */
[----:B------:R-:W-:-:S04]  /*0170*/  IMAD.HI.U32 R12, R3, R22, RZ ;  /* 0x00000016030c7227 */ /* 0x000fc800078e00ff */
[----:B------:R-:W-:-:S04]  /*0180*/  IMAD.MOV R0, RZ, RZ, -R12 ;  /* 0x000000ffff007224 */ /* 0x000fc800078e0a0c */
[----:B------:R-:W-:-:S05]  /*0190*/  IMAD R0, R31, R0, R22 ;  /* 0x000000001f007224 */ /* 0x000fca00078e0216 */
[----:B------:R-:W-:-:S13]  /*01a0*/  ISETP.GE.U32.AND P2, PT, R0, R31, PT ;  /* 0x0000001f0000720c */ /* 0x000fda0003f46070 */
[----:B------:R-:W-:Y:S01]  /*01b0*/  @P2 IADD3 R0, PT, PT, -R31, R0, RZ ;  /* 0x000000001f002210 */ /* 0x000fe20007ffe1ff */
[----:B------:R-:W-:-:S03]  /*01c0*/  @P2 VIADD R12, R12, 0x1 ;  /* 0x000000010c0c2836 */ /* 0x000fc60000000000 */
[----:B------:R-:W-:-:S13]  /*01d0*/  ISETP.GE.U32.AND P1, PT, R0, R31, PT ;  /* 0x0000001f0000720c */ /* 0x000fda0003f26070 */
[----:B------:R-:W-:Y:S02]  /*01e0*/  @P1 IADD3 R12, PT, PT, R12, 0x1, RZ ;  /* 0x000000010c0c1810 */ /* 0x000fe40007ffe0ff */
[----:B------:R-:W-:Y:S01]  /*01f0*/  @!P0 LOP3.LUT R12, RZ, R31, RZ, 0x33, !PT ;  /* 0x0000001fff0c8212 */ /* 0x000fe200078e33ff */
[----:B------:R-:W-:Y:S06]  /*0200*/  BRA `(.L_x_307) ;  /* 0x00000000001c7947 */ /* 0x000fec0003800000 */
.L_x_306:
[----:B------:R-:W-:Y:S01]  /*0210*/  IMAD.MOV.U32 R27, RZ, RZ, R22 ;  /* 0x000000ffff1b7224 */ /* 0x000fe200078e0016 */
[----:B------:R-:W-:Y:S01]  /*0220*/  MOV R18, R31 ;  /* 0x0000001f00127202 */ /* 0x000fe20000000f00 */
[----:B------:R-:W-:Y:S01]  /*0230*/  IMAD.MOV.U32 R19, RZ, RZ, R2 ;  /* 0x000000ffff137224 */ /* 0x000fe200078e0002 */
[----:B------:R-:W-:Y:S02]  /*0240*/  MOV R17, R15 ;  /* 0x0000000f00117202 */ /* 0x000fe40000000f00 */
[----:B------:R-:W-:Y:S02]  /*0250*/  MOV R16, 0x270 ;  /* 0x0000027000107802 */ /* 0x000fe40000000f00 */
[----:B------:R-:W-:Y:S05]  /*0260*/  CALL.REL.NOINC `($__internal_8_$__cuda_sm20_div_s64) ;  /* 0x0000003c00807944 */ /* 0x000fea0003c00000 */
[----:B------:R-:W-:-:S07]  /*0270*/  MOV R12, R0 ;  /* 0x00000000000c7202 */ /* 0x000fce0000000f00 */
.L_x_307:
        /* <DEDUP_REMOVED lines=30> */
.L_x_309:
[----:B------:R-:W-:Y:S01]  /*0460*/  IMAD.MOV.U32 R27, RZ, RZ, R12 ;  /* 0x000000ffff1b7224 */ /* 0x000fe200078e000c */
[----:B------:R-:W-:Y:S02]  /*0470*/  MOV R19, R13 ;  /* 0x0000000d00137202 */ /* 0x000fe40000000f00 */
[----:B------:R-:W-:Y:S02]  /*0480*/  MOV R16, 0x4a0 ;  /* 0x000004a000107802 */ /* 0x000fe40000000f00 */
[----:B------:R-:W-:Y:S05]  /*0490*/  CALL.REL.NOINC `($__internal_8_$__cuda_sm20_div_s64) ;  /* 0x0000003800f47944 */ /* 0x000fea0003c00000 */
[----:B------:R-:W-:Y:S02]  /*04a0*/  MOV R28, R0 ;  /* 0x00000000001c7202 */ /* 0x000fe40000000f00 */
[----:B------:R-:W-:Y:S02]  /*04b0*/  MOV R29, R13 ;  /* 0x0000000d001d7202 */ /* 0x000fe40000000f00 */
.L_x_310:
[----:B------:R-:W-:Y:S05]  /*04c0*/  BSYNC.RECONVERGENT B0 ;  /* 0x0000000000007941 */ /* 0x000fea0003800200 */
.L_x_308:
[----:B------:R-:W0:Y:S01]  /*04d0*/  LDC R4, c[0x0][0x434] ;  /* 0x00010d00ff047b82 */ /* 0x000e220000000800 */
[----:B------:R-:W-:Y:S01]  /*04e0*/  BSSY.RECONVERGENT B0, `(.L_x_311) ;  /* 0x000003c000007945 */ /* 0x000fe20003800200 */
[----:B0-----:R-:W-:-:S04]  /*04f0*/  IABS R6, R4 ;  /* 0x0000000400067213 */ /* 0x001fc80000000000 */
[----:B------:R-:W0:Y:S01]  /*0500*/  I2F.RP R7, R6 ;  /* 0x0000000600077306 */ /* 0x000e220000209400 */
[----:B------:R-:W-:-:S04]  /*0510*/  IADD3 R3, PT, PT, R4, -0x1, R6 ;  /* 0xffffffff04037810 */ /* 0x000fc80007ffe006 */
[----:B------:R-:W-:-:S03]  /*0520*/  IABS R0, R3 ;  /* 0x0000000300007213 */ /* 0x000fc60000000000 */
[----:B0-----:R-:W0:Y:S02]  /*0530*/  MUFU.RCP R8, R7 ;  /* 0x0000000700087308 */ /* 0x001e240000001000 */
[----:B0-----:R-:W-:-:S06]  /*0540*/  VIADD R8, R8, 0xffffffe ;  /* 0x0ffffffe08087836 */ /* 0x001fcc0000000000 */
[----:B------:R-:W0:Y:S02]  /*0550*/  F2I.FTZ.U32.TRUNC.NTZ R9, R8 ;  /* 0x0000000800097305 */ /* 0x000e24000021f000 */
[----:B0-----:R-:W-:Y:S02]  /*0560*/  IMAD.MOV R5, RZ, RZ, -R9 ;  /* 0x000000ffff057224 */ /* 0x001fe400078e0a09 */
[----:B------:R-:W-:Y:S02]  /*0570*/  IMAD.MOV.U32 R8, RZ, RZ, RZ ;  /* 0x000000ffff087224 */ /* 0x000fe400078e00ff */
[----:B------:R-:W-:-:S04]  /*0580*/  IMAD R5, R5, R6, RZ ;  /* 0x0000000605057224 */ /* 0x000fc800078e02ff */
[----:B------:R-:W-:-:S06]  /*0590*/  IMAD.HI.U32 R5, R9, R5, R8 ;  /* 0x0000000509057227 */ /* 0x000fcc00078e0008 */
[----:B------:R-:W-:-:S04]  /*05a0*/  IMAD.HI.U32 R7, R5, R0, RZ ;  /* 0x0000000005077227 */ /* 0x000fc800078e00ff */
[----:B------:R-:W-:-:S04]  /*05b0*/  IMAD.MOV R5, RZ, RZ, -R7 ;  /* 0x000000ffff057224 */ /* 0x000fc800078e0a07 */
[----:B------:R-:W-:Y:S01]  /*05c0*/  IMAD R5, R6, R5, R0 ;  /* 0x0000000506057224 */ /* 0x000fe200078e0200 */
[----:B------:R-:W-:-:S04]  /*05d0*/  LOP3.LUT R0, R3, R6, RZ, 0x3c, !PT ;  /* 0x0000000603007212 */ /* 0x000fc800078e3cff */
[----:B------:R-:W-:Y:S02]  /*05e0*/  ISETP.GT.U32.AND P1, PT, R6, R5, PT ;  /* 0x000000050600720c */ /* 0x000fe40003f24070 */
[----:B------:R-:W-:-:S11]  /*05f0*/  ISETP.GE.AND P0, PT, R0, RZ, PT ;  /* 0x000000ff0000720c */ /* 0x000fd60003f06270 */
[----:B------:R-:W-:Y:S02]  /*0600*/  @!P1 IMAD.IADD R5, R5, 0x1, -R6 ;  /* 0x0000000105059824 */ /* 0x000fe400078e0a06 */
[----:B------:R-:W-:Y:S01]  /*0610*/  @!P1 VIADD R7, R7, 0x1 ;  /* 0x0000000107079836 */ /* 0x000fe20000000000 */
[----:B------:R-:W-:Y:S02]  /*0620*/  ISETP.NE.AND P1, PT, R4, RZ, PT ;  /* 0x000000ff0400720c */ /* 0x000fe40003f25270 */
        /* <DEDUP_REMOVED lines=32> */
.L_x_312:
[----:B------:R-:W-:Y:S01]  /*0830*/  IMAD.MOV.U32 R27, RZ, RZ, R18 ;  /* 0x000000ffff1b7224 */ /* 0x000fe200078e0012 */
[----:B------:R-:W-:Y:S01]  /*0840*/  MOV R18, R10 ;  /* 0x0000000a00127202 */ /* 0x000fe20000000f00 */
[----:B------:R-:W-:Y:S01]  /*0850*/  IMAD.MOV.U32 R19, RZ, RZ, R17 ;  /* 0x000000ffff137224 */ /* 0x000fe200078e0011 */
[----:B------:R-:W-:Y:S02]  /*0860*/  MOV R17, R11 ;  /* 0x0000000b00117202 */ /* 0x000fe40000000f00 */
[----:B------:R-:W-:Y:S02]  /*0870*/  MOV R16, 0x890 ;  /* 0x0000089000107802 */ /* 0x000fe40000000f00 */
[----:B------:R-:W-:Y:S05]  /*0880*/  CALL.REL.NOINC `($__internal_8_$__cuda_sm20_div_s64) ;  /* 0x0000003400f87944 */ /* 0x000fea0003c00000 */
[----:B------:R-:W-:Y:S02]  /*0890*/  MOV R12, R0 ;  /* 0x00000000000c7202 */ /* 0x000fe40000000f00 */
.L_x_313:
[----:B------:R-:W-:Y:S05]  /*08a0*/  BSYNC.RECONVERGENT B0 ;  /* 0x0000000000007941 */ /* 0x000fea0003800200 */
.L_x_311:
[----:B------:R-:W0:Y:S01]  /*08b0*/  LDC R24, c[0x0][0x434] ;  /* 0x00010d00ff187b82 */ /* 0x000e220000000800 */
[----:B------:R-:W-:Y:S01]  /*08c0*/  IMAD.MOV.U32 R6, RZ, RZ, RZ ;  /* 0x000000ffff067224 */ /* 0x000fe200078e00ff */
[----:B------:R-:W-:Y:S01]  /*08d0*/  BSSY.RECONVERGENT B0, `(.L_x_314) ;  /* 0x0000077000007945 */ /* 0x000fe20003800200 */
[----:B0-----:R-:W-:-:S04]  /*08e0*/  IABS R5, R24 ;  /* 0x0000001800057213 */ /* 0x001fc80000000000 */
[----:B------:R-:W0:Y:S08]  /*08f0*/  I2F.RP R9, R5 ;  /* 0x0000000500097306 */ /* 0x000e300000209400 */
[----:B0-----:R-:W0:Y:S02]  /*0900*/  MUFU.RCP R8, R9 ;  /* 0x0000000900087308 */ /* 0x001e240000001000 */
[----:B0-----:R-:W-:Y:S01]  /*0910*/  VIADD R8, R8, 0xffffffe ;  /* 0x0ffffffe08087836 */ /* 0x001fe20000000000 */
[----:B------:R-:W-:-:S05]  /*0920*/  SHF.R.S32.HI R9, RZ, 0x1f, R24 ;  /* 0x0000001fff097819 */ /* 0x000fca0000011418 */
[----:B------:R-:W0:Y:S01]  /*0930*/  F2I.FTZ.U32.TRUNC.NTZ R7, R8 ;  /* 0x0000000800077305 */ /* 0x000e22000021f000 */
[----:B------:R-:W-:Y:S01]  /*0940*/  LOP3.LUT R9, R9, 0x1, RZ, 0xfc, !PT ;  /* 0x0000000109097812 */ /* 0x000fe200078efcff */
[----:B0-----:R-:W-:-:S04]  /*0950*/  IMAD.MOV R0, RZ, RZ, -R7 ;  /* 0x000000ffff007224 */ /* 0x001fc800078e0a07 */
[----:B------:R-:W-:Y:S01]  /*0960*/  IMAD R4, R0, R5, RZ ;  /* 0x0000000500047224 */ /* 0x000fe200078e02ff */
[----:B------:R-:W-:Y:S02]  /*0970*/  IABS R0, R3 ;  /* 0x0000000300007213 */ /* 0x000fe40000000000 */
[----:B------:R-:W-:Y:S01]  /*0980*/  LOP3.LUT R3, R3, R24, RZ, 0x3c, !PT ;  /* 0x0000001803037212 */ /* 0x000fe200078e3cff */
[----:B------:R-:W-:-:S03]  /*0990*/  IMAD.HI.U32 R7, R7, R4, R6 ;  /* 0x0000000407077227 */ /* 0x000fc600078e0006 */
[----:B------:R-:W-:Y:S01]  /*09a0*/  ISETP.GE.AND P2, PT, R3, RZ, PT ;  /* 0x000000ff0300720c */ /* 0x000fe20003f46270 */
[----:B------:R-:W-:-:S04]  /*09b0*/  IMAD.MOV.U32 R6, RZ, RZ, R0 ;  /* 0x000000ffff067224 */ /* 0x000fc800078e0000 */
[----:B------:R-:W-:-:S04]  /*09c0*/  IMAD.HI.U32 R4, R7, R6, RZ ;  /* 0x0000000607047227 */ /* 0x000fc800078e00ff */
[----:B------:R-:W-:-:S04]  /*09d0*/  IMAD.MOV R0, RZ, RZ, -R4 ;  /* 0x000000ffff007224 */ /* 0x000fc800078e0a04 */
[----:B------:R-:W-:-:S05]  /*09e0*/  IMAD R0, R5, R0, R6 ;  /* 0x0000000005007224 */ /* 0x000fca00078e0206 */
[----:B------:R-:W-:-:S13]  /*09f0*/  ISETP.GT.U32.AND P1, PT, R5, R0, PT ;  /* 0x000000000500720c */ /* 0x000fda0003f24070 */
[----:B------:R-:W-:Y:S02]  /*0a00*/  @!P1 IMAD.IADD R0, R0, 0x1, -R5 ;  /* 0x0000000100009824 */ /* 0x000fe400078e0a05 */
[----:B------:R-:W-:Y:S01]  /*0a10*/  @!P1 VIADD R4, R4, 0x1 ;  /* 0x0000000104049836 */ /* 0x000fe20000000000 */
[----:B------:R-:W-:Y:S02]  /*0a20*/  ISETP.NE.AND P1, PT, R24, RZ, PT ;  /* 0x000000ff1800720c */ /* 0x000fe40003f25270 */
[----:B------:R-:W-:Y:S02]  /*0a30*/  ISETP.GE.U32.AND P0, PT, R0, R5, PT ;  /* 0x000000050000720c */ /* 0x000fe40003f06070 */
[----:B------:R-:W0:Y:S11]  /*0a40*/  LDC R0, c[0x0][0x3e0] ;  /* 0x0000f800ff007b82 */ /* 0x000e360000000800 */
[----:B------:R-:W-:-:S04]  /*0a50*/  @P0 VIADD R4, R4, 0x1 ;  /* 0x0000000104040836 */ /* 0x000fc80000000000 */
[----:B------:R-:W-:Y:S01]  /*0a60*/  @!P2 IMAD.MOV R4, RZ, RZ, -R4 ;  /* 0x000000ffff04a224 */ /* 0x000fe200078e0a04 */
[----:B------:R-:W-:-:S04]  /*0a70*/  @!P1 LOP3.LUT R4, RZ, R24, RZ, 0x33, !PT ;  /* 0x00000018ff049212 */ /* 0x000fc800078e33ff */
[C---:B------:R-:W-:Y:S01]  /*0a80*/  ISETP.NE.AND P4, PT, R4.reuse, RZ, PT ;  /* 0x000000ff0400720c */ /* 0x040fe20003f85270 */
[----:B------:R-:W-:Y:S01]  /*0a90*/  IMAD R9, R4, R9, RZ ;  /* 0x0000000904097224 */ /* 0x000fe200078e02ff */
[----:B0-----:R-:W-:-:S04]  /*0aa0*/  IABS R6, R0 ;  /* 0x0000000000067213 */ /* 0x001fc80000000000 */
[-C--:B------:R-:W-:Y:S01]  /*0ab0*/  IABS R8, R9.reuse ;  /* 0x0000000900087213 */ /* 0x080fe20000000000 */
[----:B------:R-:W0:Y:S01]  /*0ac0*/  I2F.RP R16, R6 ;  /* 0x0000000600107306 */ /* 0x000e220000209400 */
[----:B------:R-:W-:Y:S02]  /*0ad0*/  IABS R19, R9 ;  /* 0x0000000900137213 */ /* 0x000fe40000000000 */
[----:B------:R-:W-:-:S03]  /*0ae0*/  ISETP.NE.AND P5, PT, R0, RZ, PT ;  /* 0x000000ff0000720c */ /* 0x000fc60003fa5270 */
[----:B------:R-:W-:Y:S02]  /*0af0*/  IMAD.MOV R19, RZ, RZ, -R19 ;  /* 0x000000ffff137224 */ /* 0x000fe400078e0a13 */
[----:B------:R-:W1:Y:S08]  /*0b00*/  I2F.RP R7, R8 ;  /* 0x0000000800077306 */ /* 0x000e700000209400 */
[----:B0-----:R-:W0:Y:S08]  /*0b10*/  MUFU.RCP R26, R16 ;  /* 0x00000010001a7308 */ /* 0x001e300000001000 */
[----:B-1----:R-:W1:Y:S01]  /*0b20*/  MUFU.RCP R3, R7 ;  /* 0x0000000700037308 */ /* 0x002e620000001000 */
[----:B0-----:R-:W-:-:S07]  /*0b30*/  VIADD R26, R26, 0xffffffe ;  /* 0x0ffffffe1a1a7836 */ /* 0x001fce0000000000 */
[----:B------:R0:W-:Y:S01]  /*0b40*/  F2I.FTZ.U32.TRUNC.NTZ R27, R26 ;  /* 0x0000001a001b7305 */ /* 0x0001e2000021f000 */
[----:B-1----:R-:W-:Y:S02]  /*0b50*/  VIADD R32, R3, 0xffffffe ;  /* 0x0ffffffe03207836 */ /* 0x002fe40000000000 */
[----:B------:R-:W-:-:S05]  /*0b60*/  VIADD R3, R0, 0xffffffff ;  /* 0xffffffff00037836 */ /* 0x000fca0000000000 */
[----:B------:R-:W1:Y:S01]  /*0b70*/  F2I.FTZ.U32.TRUNC.NTZ R33, R32 ;  /* 0x0000002000217305 */ /* 0x000e62000021f000 */
[----:B------:R-:W-:-:S04]  /*0b80*/  IADD3 R7, PT, PT, R3, R8, RZ ;  /* 0x0000000803077210 */ /* 0x000fc80007ffe0ff */
[----:B------:R-:W-:Y:S01]  /*0b90*/  IABS R17, R7 ;  /* 0x0000000700117213 */ /* 0x000fe20000000000 */
[----:B0-----:R-:W-:Y:S01]  /*0ba0*/  IMAD.MOV.U32 R26, RZ, RZ, RZ ;  /* 0x000000ffff1a7224 */ /* 0x001fe200078e00ff */
[C---:B------:R-:W-:Y:S02]  /*0bb0*/  LOP3.LUT R16, R7.reuse, R8, RZ, 0x3c, !PT ;  /* 0x0000000807107212 */ /* 0x040fe400078e3cff */
[----:B------:R-:W-:Y:S02]  /*0bc0*/  LOP3.LUT R7, R7, R0, RZ, 0x3c, !PT ;  /* 0x0000000007077212 */ /* 0x000fe400078e3cff */
[----:B------:R-:W-:Y:S01]  /*0bd0*/  ISETP.GE.AND P0, PT, R16, RZ, PT ;  /* 0x000000ff1000720c */ /* 0x000fe20003f06270 */
[----:B-1----:R-:W-:Y:S01]  /*0be0*/  IMAD.MOV R5, RZ, RZ, -R33 ;  /* 0x000000ffff057224 */ /* 0x002fe200078e0a21 */
[----:B------:R-:W0:Y:S01]  /*0bf0*/  LDC.U8 R16, c[0x0][0x549] ;  /* 0x00015240ff107b82 */ /* 0x000e220000000000 */
[----:B------:R-:W-:Y:S02]  /*0c00*/  IMAD.MOV.U32 R32, RZ, RZ, RZ ;  /* 0x000000ffff207224 */ /* 0x000fe400078e00ff */
[----:B------:R-:W-:-:S02]  /*0c10*/  IMAD R14, R5, R8, RZ ;  /* 0x00000008050e7224 */ /* 0x000fc400078e02ff */
[----:B------:R-:W-:Y:S02]  /*0c20*/  IMAD.MOV R5, RZ, RZ, -R27 ;  /* 0x000000ffff057224 */ /* 0x000fe400078e0a1b */
[----:B------:R-:W-:-:S04]  /*0c30*/  IMAD.HI.U32 R14, R33, R14, R32 ;  /* 0x0000000e210e7227 */ /* 0x000fc800078e0020 */
[----:B------:R-:W-:Y:S02]  /*0c40*/  IMAD R5, R5, R6, RZ ;  /* 0x0000000605057224 */ /* 0x000fe400078e02ff */
[----:B------:R-:W-:-:S04]  /*0c50*/  IMAD.HI.U32 R14, R14, R17, RZ ;  /* 0x000000110e0e7227 */ /* 0x000fc800078e00ff */
[----:B------:R-:W-:Y:S02]  /*0c60*/  IMAD R19, R14, R19, R17 ;  /* 0x000000130e137224 */ /* 0x000fe400078e0211 */
[----:B------:R-:W-:-:S03]  /*0c70*/  IMAD.HI.U32 R26, R27, R5, R26 ;  /* 0x000000051b1a7227 */ /* 0x000fc600078e001a */
[----:B------:R-:W-:-:S03]  /*0c80*/  ISETP.GT.U32.AND P1, PT, R8, R19, PT ;  /* 0x000000130800720c */ /* 0x000fc60003f24070 */
[----:B------:R-:W-:-:S04]  /*0c90*/  IMAD.HI.U32 R5, R26, R17, RZ ;  /* 0x000000111a057227 */ /* 0x000fc800078e00ff */
[----:B------:R-:W-:-:S04]  /*0ca0*/  IMAD.MOV R18, RZ, RZ, -R5 ;  /* 0x000000ffff127224 */ /* 0x000fc800078e0a05 */
[----:B------:R-:W-:Y:S02]  /*0cb0*/  IMAD R17, R6, R18, R17 ;  /* 0x0000001206117224 */ /* 0x000fe400078e0211 */
[----:B------:R-:W-:Y:S02]  /*0cc0*/  @!P1 IMAD.IADD R19, R19, 0x1, -R8 ;  /* 0x0000000113139824 */ /* 0x000fe400078e0a08 */
[----:B------:R-:W-:Y:S01]  /*0cd0*/  @!P1 VIADD R14, R14, 0x1 ;  /* 0x000000010e0e9836 */ /* 0x000fe20000000000 */
[----:B------:R-:W-:Y:S02]  /*0ce0*/  ISETP.GT.U32.AND P2, PT, R6, R17, PT ;  /* 0x000000110600720c */ /* 0x000fe40003f44070 */
[----:B------:R-:W-:Y:S02]  /*0cf0*/  ISETP.GE.U32.AND P3, PT, R19, R8, PT ;  /* 0x000000081300720c */ /* 0x000fe40003f66070 */
[----:B------:R-:W-:-:S09]  /*0d00*/  ISETP.NE.AND P1, PT, R9, RZ, PT ;  /* 0x000000ff0900720c */ /* 0x000fd20003f25270 */
[----:B------:R-:W-:Y:S02]  /*0d10*/  @!P2 IMAD.IADD R17, R17, 0x1, -R6 ;  /* 0x000000011111a824 */ /* 0x000fe400078e0a06 */
[----:B------:R-:W-:Y:S01]  /*0d20*/  @P3 IADD3 R14, PT, PT, R14, 0x1, RZ ;  /* 0x000000010e0e3810 */ /* 0x000fe20007ffe0ff */
[----:B------:R-:W-:Y:S01]  /*0d30*/  @!P2 VIADD R5, R5, 0x1 ;  /* 0x000000010505a836 */ /* 0x000fe20000000000 */
[----:B------:R-:W-:Y:S02]  /*0d40*/  ISETP.GE.AND P3, PT, R7, RZ, PT ;  /* 0x000000ff0700720c */ /* 0x000fe40003f66270 */
[----:B0-----:R-:W-:Y:S01]  /*0d50*/  ISETP.NE.AND P2, PT, R16, RZ, PT ;  /* 0x000000ff1000720c */ /* 0x001fe20003f45270 */
[----:B------:R-:W-:Y:S01]  /*0d60*/  @!P0 IMAD.MOV R14, RZ, RZ, -R14 ;  /* 0x000000ffff0e8224 */ /* 0x000fe200078e0a0e */
[----:B------:R-:W-:Y:S02]  /*0d70*/  @!P1 LOP3.LUT R14, RZ, R8, RZ, 0x33, !PT ;  /* 0x00000008ff0e9212 */ /* 0x000fe400078e33ff */
[----:B------:R-:W-:-:S02]  /*0d80*/  ISETP.GE.U32.AND P1, PT, R17, R6, PT ;  /* 0x000000061100720c */ /* 0x000fc40003f26070 */
[----:B------:R-:W-:Y:S02]  /*0d90*/  ISETP.LT.U32.AND P0, PT, R12, R14, PT ;  /* 0x0000000e0c00720c */ /* 0x000fe40003f01070 */
[----:B------:R-:W-:Y:S02]  /*0da0*/  SHF.R.S32.HI R17, RZ, 0x1f, R14 ;  /* 0x0000001fff117819 */ /* 0x000fe4000001140e */
[----:B------:R-:W-:Y:S02]  /*0db0*/  SEL R24, R24, 0x1, !P2 ;  /* 0x0000000118187807 */ /* 0x000fe40005000000 */
[----:B------:R-:W-:-:S04]  /*0dc0*/  ISETP.LT.AND.EX P0, PT, R13, R17, PT, P0 ;  /* 0x000000110d00720c */ /* 0x000fc80003f01300 */
[----:B------:R-:W-:Y:S01]  /*0dd0*/  SEL R7, R13, R17, P0 ;  /* 0x000000110d077207 */ /* 0x000fe20000000000 */
[----:B------:R-:W-:Y:S01]  /*0de0*/  @P1 VIADD R5, R5, 0x1 ;  /* 0x0000000105051836 */ /* 0x000fe20000000000 */
[----:B------:R-:W-:Y:S02]  /*0df0*/  SHF.R.S32.HI R17, RZ, 0x1f, R9 ;  /* 0x0000001fff117819 */ /* 0x000fe40000011409 */
[----:B------:R-:W-:Y:S01]  /*0e00*/  LOP3.LUT R6, R13, R7, RZ, 0xfc, !PT ;  /* 0x000000070d067212 */ /* 0x000fe200078efcff */
[----:B------:R-:W-:Y:S01]  /*0e10*/  @!P3 IMAD.MOV R5, RZ, RZ, -R5 ;  /* 0x000000ffff05b224 */ /* 0x000fe200078e0a05 */
[----:B------:R-:W-:Y:S02]  /*0e20*/  @!P5 LOP3.LUT R5, RZ, R0, RZ, 0x33, !PT ;  /* 0x00000000ff05d212 */ /* 0x000fe400078e33ff */
[----:B------:R-:W-:Y:S02]  /*0e30*/  ISETP.NE.U32.AND P1, PT, R6, RZ, PT ;  /* 0x000000ff0600720c */ /* 0x000fe40003f25070 */
[----:B------:R-:W-:-:S02]  /*0e40*/  SEL R6, RZ, 0x1, !P4 ;  /* 0x00000001ff067807 */ /* 0x000fc40006000000 */
[----:B------:R-:W-:Y:S02]  /*0e50*/  SEL R8, R12, R14, P0 ;  /* 0x0000000e0c087207 */ /* 0x000fe40000000000 */
[----:B------:R-:W-:-:S07]  /*0e60*/  LOP3.LUT R6, R17, R6, RZ, 0xfc, !PT ;  /* 0x0000000611067212 */ /* 0x000fce00078efcff */
        /* <DEDUP_REMOVED lines=21> */
.L_x_315:
[----:B------:R-:W-:Y:S01]  /*0fc0*/  IMAD.MOV.U32 R27, RZ, RZ, R12 ;  /* 0x000000ffff1b7224 */ /* 0x000fe200078e000c */
[----:B------:R-:W-:Y:S01]  /*0fd0*/  MOV R18, R8 ;  /* 0x0000000800127202 */ /* 0x000fe20000000f00 */
[----:B------:R-:W-:Y:S01]  /*0fe0*/  IMAD.MOV.U32 R19, RZ, RZ, R13 ;  /* 0x000000ffff137224 */ /* 0x000fe200078e000d */
[----:B------:R-:W-:Y:S02]  /*0ff0*/  MOV R17, R7 ;  /* 0x0000000700117202 */ /* 0x000fe40000000f00 */
[----:B------:R-:W-:Y:S02]  /*1000*/  MOV R16, 0x1020 ;  /* 0x0000102000107802 */ /* 0x000fe40000000f00 */
[----:B------:R-:W-:Y:S05]  /*1010*/  CALL.REL.NOINC `($__internal_8_$__cuda_sm20_div_s64) ;  /* 0x0000003000147944 */ /* 0x000fea0003c00000 */
[----:B------:R-:W-:Y:S02]  /*1020*/  MOV R36, R0 ;  /* 0x0000000000247202 */ /* 0x000fe40000000f00 */
[----:B------:R-:W-:Y:S02]  /*1030*/  MOV R37, R13 ;  /* 0x0000000d00257202 */ /* 0x000fe40000000f00 */
.L_x_316:
[----:B------:R-:W-:Y:S05]  /*1040*/  BSYNC.RECONVERGENT B0 ;  /* 0x0000000000007941 */ /* 0x000fea0003800200 */
.L_x_314:
[-C--:B------:R-:W-:Y:S01]  /*1050*/  IABS R17, R21.reuse ;  /* 0x0000001500117213 */ /* 0x080fe20000000000 */
[----:B------:R-:W0:Y:S01]  /*1060*/  LDC R4, c[0x0][0x434] ;  /* 0x00010d00ff047b82 */ /* 0x000e220000000800 */
[----:B------:R-:W-:Y:S01]  /*1070*/  IABS R0, R21 ;  /* 0x0000001500007213 */ /* 0x000fe20000000000 */
[----:B------:R-:W-:Y:S01]  /*1080*/  IMAD R5, R5, R24, RZ ;  /* 0x0000001805057224 */ /* 0x000fe200078e02ff */
[----:B------:R-:W1:Y:S01]  /*1090*/  I2F.RP R14, R17 ;  /* 0x00000011000e7306 */ /* 0x000e620000209400 */
[----:B------:R-:W-:Y:S02]  /*10a0*/  BSSY.RECONVERGENT B0, `(.L_x_317) ;  /* 0x000003b000007945 */ /* 0x000fe40003800200 */
[----:B------:R-:W-:Y:S02]  /*10b0*/  IMAD.MOV R0, RZ, RZ, -R0 ;  /* 0x000000ffff007224 */ /* 0x000fe400078e0a00 */
[----:B------:R-:W-:-:S03]  /*10c0*/  IMAD R6, R6, R5, RZ ;  /* 0x0000000506067224 */ /* 0x000fc600078e02ff */
        /* <DEDUP_REMOVED lines=10> */
[----:B------:R-:W-:-:S05]  /*1170*/  IMAD R0, R13, R0, R12 ;  /* 0x000000000d007224 */ /* 0x000fca00078e020c */
[----:B------:R-:W-:-:S13]  /*1180*/  ISETP.GT.U32.AND P1, PT, R17, R0, PT ;  /* 0x000000001100720c */ /* 0x000fda0003f24070 */
[----:B------:R-:W-:Y:S02]  /*1190*/  @!P1 IMAD.IADD R0, R0, 0x1, -R17 ;  /* 0x0000000100009824 */ /* 0x000fe400078e0a11 */
[----:B------:R-:W-:Y:S01]  /*11a0*/  @!P1 VIADD R13, R13, 0x1 ;  /* 0x000000010d0d9836 */ /* 0x000fe20000000000 */
[----:B------:R-:W-:Y:S02]  /*11b0*/  ISETP.NE.AND P1, PT, R21, RZ, PT ;  /* 0x000000ff1500720c */ /* 0x000fe40003f25270 */
        /* <DEDUP_REMOVED lines=34> */
.L_x_318:
[----:B------:R-:W-:Y:S01]  /*13e0*/  IMAD.MOV.U32 R27, RZ, RZ, R28 ;  /* 0x000000ffff1b7224 */ /* 0x000fe200078e001c */
[----:B------:R-:W-:Y:S01]  /*13f0*/  MOV R19, R29 ;  /* 0x0000001d00137202 */ /* 0x000fe20000000f00 */
[----:B------:R-:W-:Y:S01]  /*1400*/  IMAD.MOV.U32 R18, RZ, RZ, R5 ;  /* 0x000000ffff127224 */ /* 0x000fe200078e0005 */
[----:B------:R-:W-:Y:S02]  /*1410*/  MOV R16, 0x1430 ;  /* 0x0000143000107802 */ /* 0x000fe40000000f00 */
[----:B------:R-:W-:Y:S05]  /*1420*/  CALL.REL.NOINC `($__internal_8_$__cuda_sm20_div_s64) ;  /* 0x0000002c00107944 */ /* 0x000fea0003c00000 */
[----:B------:R-:W-:Y:S02]  /*1430*/  MOV R18, R0 ;  /* 0x0000000000127202 */ /* 0x000fe40000000f00 */
[----:B------:R-:W-:Y:S02]  /*1440*/  MOV R19, R13 ;  /* 0x0000000d00137202 */ /* 0x000fe40000000f00 */
.L_x_319:
[----:B------:R-:W-:Y:S05]  /*1450*/  BSYNC.RECONVERGENT B0 ;  /* 0x0000000000007941 */ /* 0x000fea0003800200 */
.L_x_317:
[----:B------:R-:W0:Y:S01]  /*1460*/  LDC R17, c[0x0][0x434] ;  /* 0x00010d00ff117b82 */ /* 0x000e220000000800 */
[----:B------:R-:W1:Y:S01]  /*1470*/  LDCU UR4, c[0x0][0x534] ;  /* 0x0000a680ff0477ac */ /* 0x000e620008000800 */
[----:B------:R-:W2:Y:S01]  /*1480*/  LDCU.64 UR10, c[0x0][0x358] ;  /* 0x00006b00ff0a77ac */ /* 0x000ea20008000a00 */
[----:B0-----:R-:W-:-:S04]  /*1490*/  IABS R0, R17 ;  /* 0x0000001100007213 */ /* 0x001fc80000000000 */
[----:B------:R-:W0:Y:S08]  /*14a0*/  I2F.RP R14, R0 ;  /* 0x00000000000e7306 */ /* 0x000e300000209400 */
[----:B0-----:R-:W0:Y:S02]  /*14b0*/  MUFU.RCP R26, R14 ;  /* 0x0000000e001a7308 */ /* 0x001e240000001000 */
[----:B0-----:R-:W-:Y:S01]  /*14c0*/  VIADD R26, R26, 0xffffffe ;  /* 0x0ffffffe1a1a7836 */ /* 0x001fe20000000000 */
[----:B------:R-:W0:Y:S05]  /*14d0*/  LDC R14, c[0x0][0x3e0] ;  /* 0x0000f800ff0e7b82 */ /* 0x000e2a0000000800 */
[----:B------:R-:W3:Y:S02]  /*14e0*/  F2I.FTZ.U32.TRUNC.NTZ R27, R26 ;  /* 0x0000001a001b7305 */ /* 0x000ee4000021f000 */
[----:B---3--:R-:W-:-:S02]  /*14f0*/  IMAD.MOV R12, RZ, RZ, -R27 ;  /* 0x000000ffff0c7224 */ /* 0x008fc400078e0a1b */
[----:B------:R-:W-:Y:S02]  /*1500*/  IMAD.MOV.U32 R26, RZ, RZ, RZ ;  /* 0x000000ffff1a7224 */ /* 0x000fe400078e00ff */
[----:B------:R-:W-:Y:S01]  /*1510*/  IMAD R13, R12, R0, RZ ;  /* 0x000000000c0d7224 */ /* 0x000fe200078e02ff */
[----:B------:R-:W-:Y:S02]  /*1520*/  IABS R12, R4 ;  /* 0x00000004000c7213 */ /* 0x000fe40000000000 */
[----:B------:R-:W-:Y:S01]  /*1530*/  LOP3.LUT R4, R4, R17, RZ, 0x3c, !PT ;  /* 0x0000001104047212 */ /* 0x000fe200078e3cff */
[----:B------:R-:W-:Y:S01]  /*1540*/  IMAD.HI.U32 R13, R27, R13, R26 ;  /* 0x0000000d1b0d7227 */ /* 0x000fe200078e001a */
[----:B0-----:R-:W-:Y:S02]  /*1550*/  IABS R27, R14 ;  /* 0x0000000e001b7213 */ /* 0x001fe40000000000 */
[----:B------:R-:W-:Y:S02]  /*1560*/  ISETP.GE.AND P1, PT, R4, RZ, PT ;  /* 0x000000ff0400720c */ /* 0x000fe40003f26270 */
[----:B------:R-:W0:Y:S01]  /*1570*/  I2F.RP R26, R27 ;  /* 0x0000001b001a7306 */ /* 0x000e220000209400 */
[----:B------:R-:W-:-:S04]  /*1580*/  IMAD.HI.U32 R13, R13, R12, RZ ;  /* 0x0000000c0d0d7227 */ /* 0x000fc800078e00ff */
[----:B------:R-:W-:-:S04]  /*1590*/  IMAD.MOV R23, RZ, RZ, -R13 ;  /* 0x000000ffff177224 */ /* 0x000fc800078e0a0d */
[----:B------:R-:W-:-:S05]  /*15a0*/  IMAD R23, R0, R23, R12 ;  /* 0x0000001700177224 */ /* 0x000fca00078e020c */
[----:B------:R-:W-:Y:S01]  /*15b0*/  ISETP.GT.U32.AND P0, PT, R0, R23, PT ;  /* 0x000000170000720c */ /* 0x000fe20003f04070 */
[----:B0-----:R-:W0:-:S12]  /*15c0*/  MUFU.RCP R32, R26 ;  /* 0x0000001a00207308 */ /* 0x001e180000001000 */
[----:B------:R-:W-:Y:S02]  /*15d0*/  @!P0 IMAD.IADD R23, R23, 0x1, -R0 ;  /* 0x0000000117178824 */ /* 0x000fe400078e0a00 */
[----:B------:R-:W-:Y:S01]  /*15e0*/  @!P0 VIADD R13, R13, 0x1 ;  /* 0x000000010d0d8836 */ /* 0x000fe20000000000 */
[----:B------:R-:W-:Y:S02]  /*15f0*/  ISETP.NE.AND P0, PT, R17, RZ, PT ;  /* 0x000000ff1100720c */ /* 0x000fe40003f05270 */
[----:B------:R-:W-:Y:S01]  /*1600*/  ISETP.GE.U32.AND P2, PT, R23, R0, PT ;  /* 0x000000001700720c */ /* 0x000fe20003f46070 */
[----:B0-----:R-:W-:Y:S01]  /*1610*/  VIADD R32, R32, 0xffffffe ;  /* 0x0ffffffe20207836 */ /* 0x001fe20000000000 */
[----:B------:R-:W0:Y:S03]  /*1620*/  S2R R23, SR_TID.X ;  /* 0x0000000000177919 */ /* 0x000e260000002100 */
[----:B------:R-:W3:Y:S08]  /*1630*/  F2I.FTZ.U32.TRUNC.NTZ R33, R32 ;  /* 0x0000002000217305 */ /* 0x000ef0000021f000 */
[----:B------:R-:W-:-:S04]  /*1640*/  @P2 VIADD R13, R13, 0x1 ;  /* 0x000000010d0d2836 */ /* 0x000fc80000000000 */
[----:B------:R-:W-:Y:S01]  /*1650*/  IMAD.MOV.U32 R4, RZ, RZ, R13 ;  /* 0x000000ffff047224 */ /* 0x000fe200078e000d */
[----:B------:R-:W-:Y:S01]  /*1660*/  SHF.R.S32.HI R13, RZ, 0x1f, R21 ;  /* 0x0000001fff0d7819 */ /* 0x000fe20000011415 */
[----:B---3--:R-:W-:Y:S02]  /*1670*/  IMAD.MOV R12, RZ, RZ, -R33 ;  /* 0x000000ffff0c7224 */ /* 0x008fe400078e0a21 */
[----:B------:R-:W-:Y:S01]  /*1680*/  @!P1 IMAD.MOV R4, RZ, RZ, -R4 ;  /* 0x000000ffff049224 */ /* 0x000fe200078e0a04 */
[----:B------:R-:W-:Y:S01]  /*1690*/  LOP3.LUT R13, R13, 0x1, RZ, 0xfc, !PT ;  /* 0x000000010d0d7812 */ /* 0x000fe200078efcff */
[----:B------:R-:W-:Y:S01]  /*16a0*/  IMAD.MOV.U32 R32, RZ, RZ, RZ ;  /* 0x000000ffff207224 */ /* 0x000fe200078e00ff */
[----:B------:R-:W-:-:S05]  /*16b0*/  @!P0 LOP3.LUT R4, RZ, R17, RZ, 0x33, !PT ;  /* 0x00000011ff048212 */ /* 0x000fca00078e33ff */
[----:B------:R-:W-:Y:S01]  /*16c0*/  IMAD R0, R4, R13, RZ ;  /* 0x0000000d04007224 */ /* 0x000fe200078e02ff */
[----:B0-----:R-:W-:-:S04]  /*16d0*/  ISETP.GT.U32.AND P2, PT, R23, 0xff, PT ;  /* 0x000000ff1700780c */ /* 0x001fc80003f44070 */
[----:B------:R-:W-:-:S04]  /*16e0*/  IABS R16, R0 ;  /* 0x0000000000107213 */ /* 0x000fc80000000000 */
[----:B------:R-:W0:Y:S01]  /*16f0*/  I2F.RP R20, R16 ;  /* 0x0000001000147306 */ /* 0x000e220000209400 */
[----:B------:R-:W-:Y:S02]  /*1700*/  IMAD.IADD R25, R3, 0x1, R16 ;  /* 0x0000000103197824 */ /* 0x000fe400078e0210 */
[----:B------:R-:W-:Y:S01]  /*1710*/  IMAD R3, R12, R27, RZ ;  /* 0x0000001b0c037224 */ /* 0x000fe200078e02ff */
[----:B------:R-:W-:-:S03]  /*1720*/  IADD3 R12, P0, PT, R22, -UR6, RZ ;  /* 0x80000006160c7c10 */ /* 0x000fc6000ff1e0ff */
[----:B------:R-:W-:Y:S01]  /*1730*/  IMAD.HI.U32 R3, R33, R3, R32 ;  /* 0x0000000321037227 */ /* 0x000fe200078e0020 */
[----:B0-----:R-:W0:Y:S02]  /*1740*/  MUFU.RCP R28, R20 ;  /* 0x00000014001c7308 */ /* 0x001e240000001000 */
[----:B0-----:R-:W-:Y:S02]  /*1750*/  IADD3 R28, PT, PT, R28, 0xffffffe, RZ ;  /* 0x0ffffffe1c1c7810 */ /* 0x001fe40007ffe0ff */
[----:B------:R-:W-:-:S04]  /*1760*/  IABS R20, R25 ;  /* 0x0000001900147213 */ /* 0x000fc80000000000 */
[----:B------:R-:W0:Y:S01]  /*1770*/  F2I.FTZ.U32.TRUNC.NTZ R29, R28 ;  /* 0x0000001c001d7305 */ /* 0x000e22000021f000 */
[----:B------:R-:W-:Y:S01]  /*1780*/  IMAD.HI.U32 R26, R3, R20, RZ ;  /* 0x00000014031a7227 */ /* 0x000fe200078e00ff */
[----:B------:R-:W-:-:S04]  /*1790*/  LOP3.LUT R3, R23, 0x3, RZ, 0xc0, !PT ;  /* 0x0000000317037812 */ /* 0x000fc800078ec0ff */
[----:B------:R-:W-:Y:S02]  /*17a0*/  ISETP.GT.U32.AND P3, PT, R12, R3, PT ;  /* 0x000000030c00720c */ /* 0x000fe40003f64070 */
[----:B------:R-:W-:-:S04]  /*17b0*/  IADD3.X R12, PT, PT, R2, -0x1, RZ, P0, !PT ;  /* 0xffffffff020c7810 */ /* 0x000fc800007fe4ff */
[----:B------:R-:W-:Y:S01]  /*17c0*/  ISETP.GT.AND.EX P3, PT, R12, RZ, PT, P3 ;  /* 0x000000ff0c00720c */ /* 0x000fe20003f64330 */
[----:B0-----:R-:W-:Y:S02]  /*17d0*/  IMAD.MOV R13, RZ, RZ, -R29 ;  /* 0x000000ffff0d7224 */ /* 0x001fe400078e0a1d */
[----:B------:R-:W-:Y:S02]  /*17e0*/  IMAD.MOV.U32 R28, RZ, RZ, RZ ;  /* 0x000000ffff1c7224 */ /* 0x000fe400078e00ff */
[----:B------:R-:W-:-:S04]  /*17f0*/  IMAD R13, R13, R16, RZ ;  /* 0x000000100d0d7224 */ /* 0x000fc800078e02ff */
[----:B------:R-:W-:Y:S01]  /*1800*/  IMAD.HI.U32 R33, R29, R13, R28 ;  /* 0x0000000d1d217227 */ /* 0x000fe200078e001c */
[----:B------:R-:W-:-:S03]  /*1810*/  SHF.R.U32.HI R29, RZ, 0x2, R23 ;  /* 0x00000002ff1d7819 */ /* 0x000fc60000011617 */
[----:B------:R-:W-:Y:S01]  /*1820*/  IMAD.MOV R28, RZ, RZ, -R26 ;  /* 0x000000ffff1c7224 */ /* 0x000fe200078e0a1a */
[----:B-1----:R-:W-:-:S03]  /*1830*/  ISETP.GE.OR P5, PT, R29, UR4, !P3 ;  /* 0x000000041d007c0c */ /* 0x002fc6000dfa6670 */
[----:B------:R-:W-:-:S05]  /*1840*/  IMAD R28, R27, R28, R20 ;  /* 0x0000001c1b1c7224 */ /* 0x000fca00078e0214 */
[----:B------:R-:W-:-:S05]  /*1850*/  ISETP.GT.U32.AND P0, PT, R27, R28, PT ;  /* 0x0000001c1b00720c */ /* 0x000fca0003f04070 */
[----:B------:R-:W0:Y:S01]  /*1860*/  @!P5 LDC.64 R12, c[0x0][0x428] ;  /* 0x00010a00ff0cdb82 */ /* 0x000e220000000a00 */
[----:B------:R-:W-:-:S04]  /*1870*/  @!P5 IADD3 R34, P1, PT, R3, UR6, RZ ;  /* 0x000000060322dc10 */ /* 0x000fc8000ff3e0ff */
[----:B------:R-:W-:-:S03]  /*1880*/  @!P5 IADD3.X R35, PT, PT, RZ, RZ, RZ, P1, !PT ;  /* 0x000000ffff23d210 */ /* 0x000fc60000ffe4ff */
[----:B------:R-:W-:Y:S02]  /*1890*/  @!P0 IMAD.IADD R28, R28, 0x1, -R27 ;  /* 0x000000011c1c8824 */ /* 0x000fe400078e0a1b */
[----:B------:R-:W-:-:S03]  /*18a0*/  @!P5 IMAD.WIDE.U32 R34, R22, R29, R34 ;  /* 0x0000001d1622d225 */ /* 0x000fc600078e0022 */
[----:B------:R-:W-:Y:S01]  /*18b0*/  ISETP.GE.U32.AND P4, PT, R28, R27, PT ;  /* 0x0000001b1c00720c */ /* 0x000fe20003f86070 */
[----:B------:R-:W-:Y:S01]  /*18c0*/  IMAD.HI.U32 R28, R33, R20, RZ ;  /* 0x00000014211c7227 */ /* 0x000fe200078e00ff */
[----:B------:R-:W-:-:S05]  /*18d0*/  IABS R27, R0 ;  /* 0x00000000001b7213 */ /* 0x000fca0000000000 */
[----:B------:R-:W-:Y:S01]  /*18e0*/  IMAD.MOV R27, RZ, RZ, -R27 ;  /* 0x000000ffff1b7224 */ /* 0x000fe200078e0a1b */
[----:B0-----:R-:W-:Y:S01]  /*18f0*/  @!P5 LEA R32, P1, R34, R12, 0x2 ;  /* 0x0000000c2220d211 */ /* 0x001fe200078210ff */
[C---:B------:R-:W-:Y:S02]  /*1900*/  @!P5 IMAD R12, R29.reuse, R2, R35 ;  /* 0x000000021d0cd224 */ /* 0x040fe400078e0223 */
[----:B------:R-:W-:Y:S02]  /*1910*/  VIADD R35, R29, 0x20 ;  /* 0x000000201d237836 */ /* 0x000fe40000000000 */
[----:B------:R-:W-:Y:S01]  /*1920*/  IMAD R27, R28, R27, R20 ;  /* 0x0000001b1c1b7224 */ /* 0x000fe200078e0214 */
[----:B------:R-:W-:Y:S01]  /*1930*/  @!P5 LEA.HI.X R33, R34, R13, R12, 0x2, P1 ;  /* 0x0000000d2221d211 */ /* 0x000fe200008f140c */
[----:B------:R-:W-:Y:S01]  /*1940*/  IMAD.MOV.U32 R12, RZ, RZ, -0x800000 ;  /* 0xff800000ff0c7424 */ /* 0x000fe200078e00ff */
[----:B------:R-:W-:Y:S01]  /*1950*/  ISETP.GE.OR P3, PT, R35, UR4, !P3 ;  /* 0x0000000423007c0c */ /* 0x000fe2000df66670 */
[----:B------:R-:W0:Y:S01]  /*1960*/  @!P2 S2R R13, SR_CgaCtaId ;  /* 0x00000000000da919 */ /* 0x000e220000008800 */
[----:B------:R-:W-:Y:S01]  /*1970*/  @!P2 MOV R20, 0x400 ;  /* 0x000004000014a802 */ /* 0x000fe20000000f00 */
[----:B------:R-:W-:Y:S01]  /*1980*/  @!P0 VIADD R26, R26, 0x1 ;  /* 0x000000011a1a8836 */ /* 0x000fe20000000000 */
[----:B------:R-:W1:Y:S01]  /*1990*/  LDCU UR4, c[0x0][0x430] ;  /* 0x00008600ff0477ac */ /* 0x000e620008000800 */
[----:B--2---:R2:W3:Y:S08]  /*19a0*/  @!P5 LDG.E R12, desc[UR10][R32.64] ;  /* 0x0000000a200cd981 */ /* 0x0044f0000c1e1900 */
[----:B------:R-:W-:-:S05]  /*19b0*/  @!P3 IADD3 R38, P1, PT, R3, UR6, RZ ;  /* 0x000000060326bc10 */ /* 0x000fca000ff3e0ff */
[----:B------:R-:W-:Y:S02]  /*19c0*/  @!P3 IMAD.X R39, RZ, RZ, RZ, P1 ;  /* 0x000000ffff27b224 */ /* 0x000fe400008e06ff */
[----:B------:R-:W-:-:S04]  /*19d0*/  @!P3 IMAD.WIDE.U32 R38, R22, R35, R38 ;  /* 0x000000231626b225 */ /* 0x000fc800078e0026 */
[----:B------:R-:W-:Y:S02]  /*19e0*/  @!P3 IMAD R30, R35, R2, R39 ;  /* 0x00000002231eb224 */ /* 0x000fe400078e0227 */
[----:B------:R-:W4:Y:S01]  /*19f0*/  @!P3 LDC.64 R2, c[0x0][0x428] ;  /* 0x00010a00ff02bb82 */ /* 0x000f220000000a00 */
[----:B0-----:R-:W-:Y:S01]  /*1a00*/  @!P2 LEA R13, R13, R20, 0x18 ;  /* 0x000000140d0da211 */ /* 0x001fe200078ec0ff */
[----:B------:R-:W-:-:S05]  /*1a10*/  @!P2 IMAD.SHL.U32 R20, R23, 0x4, RZ ;  /* 0x000000041714a824 */ /* 0x000fca00078e00ff */
[----:B------:R-:W-:-:S05]  /*1a20*/  @!P2 LOP3.LUT R20, R20, 0xc, RZ, 0xc0, !PT ;  /* 0x0000000c1414a812 */ /* 0x000fca00078ec0ff */
[----:B------:R-:W-:Y:S01]  /*1a30*/  @!P2 IMAD.IADD R20, R20, 0x1, R13 ;  /* 0x000000011414a824 */ /* 0x000fe200078e020d */
[----:B----4-:R-:W-:Y:S01]  /*1a40*/  @!P3 LEA R34, P1, R38, R2, 0x2 ;  /* 0x000000022622b211 */ /* 0x010fe200078210ff */
[----:B------:R-:W-:-:S03]  /*1a50*/  IMAD.MOV.U32 R2, RZ, RZ, -0x800000 ;  /* 0xff800000ff027424 */ /* 0x000fc600078e00ff */
[----:B------:R-:W-:-:S05]  /*1a60*/  @!P3 LEA.HI.X R35, R38, R3, R30, 0x2, P1 ;  /* 0x000000032623b211 */ /* 0x000fca00008f141e */
[----:B------:R-:W4:Y:S01]  /*1a70*/  @!P3 LDG.E R2, desc[UR10][R34.64] ;  /* 0x0000000a2202b981 */ /* 0x000f22000c1e1900 */
[----:B------:R-:W-:Y:S01]  /*1a80*/  ISETP.GT.U32.AND P1, PT, R23, 0x7f, PT ;  /* 0x0000007f1700780c */ /* 0x000fe20003f24070 */
[----:B--2---:R-:W-:Y:S01]  /*1a90*/  @!P2 IMAD R33, R29, 0x14, R20 ;  /* 0x000000141d21a824 */ /* 0x004fe200078e0214 */
[----:B------:R-:W-:Y:S01]  /*1aa0*/  ISETP.NE.AND P0, PT, R14, RZ, PT ;  /* 0x000000ff0e00720c */ /* 0x000fe20003f05270 */
[----:B------:R-:W-:Y:S01]  /*1ab0*/  @P4 VIADD R26, R26, 0x1 ;  /* 0x000000011a1a4836 */ /* 0x000fe20000000000 */
[----:B------:R-:W-:Y:S01]  /*1ac0*/  ISETP.NE.AND P5, PT, R0, RZ, PT ;  /* 0x000000ff0000720c */ /* 0x000fe20003fa5270 */
[----:B------:R-:W-:Y:S08]  /*1ad0*/  BSSY.RECONVERGENT B1, `(.L_x_320) ;  /* 0x0000176000017945 */ /* 0x000ff00003800200 */
[----:B------:R-:W0:Y:S01]  /*1ae0*/  @!P1 S2R R32, SR_CgaCtaId ;  /* 0x0000000000209919 */ /* 0x000e220000008800 */
[----:B------:R-:W-:-:S02]  /*1af0*/  @!P1 MOV R3, 0x400 ;  /* 0x0000040000039802 */ /* 0x000fc40000000f00 */
[----:B------:R-:W-:Y:S01]  /*1b00*/  @!P1 MOV R20, 0x400 ;  /* 0x0000040000149802 */ /* 0x000fe20000000f00 */
[----:B------:R-:W2:Y:S01]  /*1b10*/  @!P1 S2R R13, SR_CgaCtaId ;  /* 0x00000000000d9919 */ /* 0x000ea20000008800 */
[C---:B------:R-:W-:Y:S02]  /*1b20*/  @!P1 LOP3.LUT R30, R23.reuse, 0x1f, RZ, 0xc0, !PT ;  /* 0x0000001f171e9812 */ /* 0x040fe400078ec0ff */
[----:B0-----:R-:W-:Y:S02]  /*1b30*/  @!P1 LEA R32, R32, R3, 0x18 ;  /* 0x0000000320209211 */ /* 0x001fe400078ec0ff */
[----:B------:R-:W-:Y:S02]  /*1b40*/  @!P1 SHF.L.U32 R3, R23, 0x2, RZ ;  /* 0x0000000217039819 */ /* 0x000fe400000006ff */
[----:B--2---:R-:W-:Y:S02]  /*1b50*/  @!P1 LEA R13, R13, R20, 0x18 ;  /* 0x000000140d0d9211 */ /* 0x004fe400078ec0ff */
[----:B------:R-:W-:-:S02]  /*1b60*/  @!P1 LOP3.LUT R3, R3, 0xc, RZ, 0xc0, !PT ;  /* 0x0000000c03039812 */ /* 0x000fc400078ec0ff */
[----:B------:R-:W-:-:S03]  /*1b70*/  SHF.R.U32.HI R20, RZ, 0x5, R23 ;  /* 0x00000005ff147819 */ /* 0x000fc60000011617 */
[----:B------:R-:W-:Y:S02]  /*1b80*/  @!P1 IMAD.IADD R32, R3, 0x1, R32 ;  /* 0x0000000103209824 */ /* 0x000fe400078e0220 */
[----:B------:R-:W-:Y:S02]  /*1b90*/  @!P1 IMAD R13, R20, 0x4, R13 ;  /* 0x00000004140d9824 */ /* 0x000fe400078e020d */
[----:B------:R-:W-:Y:S02]  /*1ba0*/  @!P1 IMAD R3, R29, 0x14, R32 ;  /* 0x000000141d039824 */ /* 0x000fe400078e0220 */
[----:B------:R-:W-:Y:S02]  /*1bb0*/  @!P1 IMAD R13, R30, 0x14, R13 ;  /* 0x000000141e0d9824 */ /* 0x000fe400078e020d */
[----:B------:R-:W-:Y:S02]  /*1bc0*/  IMAD.MOV.U32 R30, RZ, RZ, -0x800000 ;  /* 0xff800000ff1e7424 */ /* 0x000fe400078e00ff */
[----:B------:R-:W-:Y:S01]  /*1bd0*/  IMAD.MOV.U32 R29, RZ, RZ, -0x800000 ;  /* 0xff800000ff1d7424 */ /* 0x000fe200078e00ff */
[----:B---3--:R-:W-:Y:S01]  /*1be0*/  @!P2 STS [R33], R12 ;  /* 0x0000000c2100a388 */ /* 0x008fe20000000800 */
[----:B------:R-:W-:-:S13]  /*1bf0*/  ISETP.GT.U32.AND P2, PT, R16, R27, PT ;  /* 0x0000001b1000720c */ /* 0x000fda0003f44070 */
[----:B------:R-:W-:Y:S02]  /*1c00*/  @!P2 IMAD.IADD R27, R27, 0x1, -R16 ;  /* 0x000000011b1ba824 */ /* 0x000fe400078e0a10 */
[----:B------:R-:W-:Y:S01]  /*1c10*/  @!P2 VIADD R28, R28, 0x1 ;  /* 0x000000011c1ca836 */ /* 0x000fe20000000000 */
[----:B----4-:R-:W-:Y:S01]  /*1c20*/  @!P1 STS [R3+0x280], R2 ;  /* 0x0002800203009388 */ /* 0x010fe20000000800 */
[----:B------:R-:W-:Y:S06]  /*1c30*/  BAR.SYNC.DEFER_BLOCKING 0x0 ;  /* 0x0000000000007b1d */ /* 0x000fec0000010000 */
[----:B------:R-:W-:Y:S04]  /*1c40*/  @!P1 LDS R30, [R13] ;  /* 0x000000000d1e9984 */ /* 0x000fe80000000800 */
[----:B------:R-:W0:Y:S02]  /*1c50*/  @!P1 LDS R29, [R13+0x280] ;  /* 0x000280000d1d9984 */ /* 0x000e240000000800 */
[----:B0-----:R-:W-:-:S05]  /*1c60*/  FMNMX.FTZ R35, R29, R30, !PT ;  /* 0x0000001e1d237209 */ /* 0x001fca0007810000 */
[----:B------:R-:W0:Y:S02]  /*1c70*/  SHFL.BFLY PT, R34, R35, 0x10, 0x1f ;  /* 0x0e001f0023227f89 */ /* 0x000e2400000e0000 */
        /* <DEDUP_REMOVED lines=8> */
[----:B0-----:R-:W-:-:S04]  /*1d00*/  FMNMX.FTZ R2, R3, R2, !PT ;  /* 0x0000000203027209 */ /* 0x001fc80007810000 */
[----:B------:R-:W-:-:S04]  /*1d10*/  FSETP.NEU.FTZ.AND P1, PT, R2, -INF , PT ;  /* 0xff8000000200780b */ /* 0x000fc80003f3d000 */
[----:B------:R-:W-:Y:S02]  /*1d20*/  FSEL R12, R2, RZ, P1 ;  /* 0x000000ff020c7208 */ /* 0x000fe40000800000 */
[-C--:B------:R-:W-:Y:S02]  /*1d30*/  ISETP.GE.U32.AND P1, PT, R27, R16.reuse, PT ;  /* 0x000000101b00720c */ /* 0x080fe40003f26070 */
[C---:B------:R-:W-:Y:S01]  /*1d40*/  LOP3.LUT R27, R25.reuse, R16, RZ, 0x3c, !PT ;  /* 0x00000010191b7212 */ /* 0x040fe200078e3cff */
[C---:B------:R-:W-:Y:S01]  /*1d50*/  FADD.FTZ R2, -R12.reuse, R30 ;  /* 0x0000001e0c027221 */ /* 0x040fe20000010100 */
[----:B------:R-:W-:Y:S01]  /*1d60*/  FADD.FTZ R35, -R12, R29 ;  /* 0x0000001d0c237221 */ /* 0x000fe20000010100 */
[----:B------:R-:W-:Y:S02]  /*1d70*/  LOP3.LUT R25, R25, R14, RZ, 0x3c, !PT ;  /* 0x0000000e19197212 */ /* 0x000fe400078e3cff */
[----:B------:R-:W-:Y:S01]  /*1d80*/  FMUL.FTZ R2, R2, 1.4426950216293334961 ;  /* 0x3fb8aa3b02027820 */ /* 0x000fe20000410000 */
[----:B------:R-:W-:Y:S01]  /*1d90*/  FMUL.FTZ R35, R35, 1.4426950216293334961 ;  /* 0x3fb8aa3b23237820 */ /* 0x000fe20000410000 */
[----:B------:R-:W-:-:S02]  /*1da0*/  ISETP.GE.AND P2, PT, R25, RZ, PT ;  /* 0x000000ff1900720c */ /* 0x000fc40003f46270 */
[----:B------:R-:W-:Y:S01]  /*1db0*/  ISETP.GE.AND P3, PT, R27, RZ, PT ;  /* 0x000000ff1b00720c */ /* 0x000fe20003f66270 */
[----:B------:R-:W-:Y:S01]  /*1dc0*/  MUFU.EX2 R33, R35 ;  /* 0x0000002300217308 */ /* 0x000fe20000000800 */
[----:B------:R-:W-:Y:S01]  /*1dd0*/  @P1 VIADD R28, R28, 0x1 ;  /* 0x000000011c1c1836 */ /* 0x000fe20000000000 */
[----:B------:R-:W-:-:S06]  /*1de0*/  SHF.R.S32.HI R27, RZ, 0x1f, R0 ;  /* 0x0000001fff1b7819 */ /* 0x000fcc0000011400 */
[----:B------:R-:W0:Y:S02]  /*1df0*/  MUFU.EX2 R2, R2 ;  /* 0x0000000200027308 */ /* 0x000e240000000800 */
[----:B------:R-:W-:Y:S01]  /*1e00*/  @!P2 IMAD.MOV R26, RZ, RZ, -R26 ;  /* 0x000000ffff1aa224 */ /* 0x000fe200078e0a1a */
[----:B------:R-:W-:Y:S02]  /*1e10*/  @!P0 LOP3.LUT R26, RZ, R14, RZ, 0x33, !PT ;  /* 0x0000000eff1a8212 */ /* 0x000fe400078e33ff */
[----:B------:R-:W-:Y:S01]  /*1e20*/  LOP3.LUT P0, RZ, R23, 0x39f, RZ, 0xc0, !PT ;  /* 0x0000039f17ff7812 */ /* 0x000fe2000780c0ff */
[----:B0-----:R-:W-:-:S05]  /*1e30*/  FADD.FTZ R33, R2, R33 ;  /* 0x0000002102217221 */ /* 0x001fca0000010000 */
[----:B------:R-:W0:Y:S02]  /*1e40*/  SHFL.BFLY PT, R34, R33, 0x10, 0x1f ;  /* 0x0e001f0021227f89 */ /* 0x000e2400000e0000 */
[----:B0-----:R-:W-:-:S05]  /*1e50*/  FADD.FTZ R34, R33, R34 ;  /* 0x0000002221227221 */ /* 0x001fca0000010000 */
[----:B------:R-:W0:Y:S02]  /*1e60*/  SHFL.BFLY PT, R13, R34, 0x8, 0x1f ;  /* 0x0d001f00220d7f89 */ /* 0x000e2400000e0000 */
[----:B0-----:R-:W-:-:S05]  /*1e70*/  FADD.FTZ R13, R34, R13 ;  /* 0x0000000d220d7221 */ /* 0x001fca0000010000 */
[----:B------:R-:W0:Y:S02]  /*1e80*/  SHFL.BFLY PT, R32, R13, 0x4, 0x1f ;  /* 0x0c801f000d207f89 */ /* 0x000e2400000e0000 */
[----:B0-----:R-:W-:Y:S01]  /*1e90*/  FADD.FTZ R32, R13, R32 ;  /* 0x000000200d207221 */ /* 0x001fe20000010000 */
[----:B------:R-:W-:Y:S01]  /*1ea0*/  MOV R13, R28 ;  /* 0x0000001c000d7202 */ /* 0x000fe20000000f00 */
[----:B------:R-:W-:-:S03]  /*1eb0*/  IMAD.MOV.U32 R28, RZ, RZ, 0x7f800000 ;  /* 0x7f800000ff1c7424 */ /* 0x000fc600078e00ff */
[----:B------:R-:W0:Y:S01]  /*1ec0*/  SHFL.BFLY PT, R3, R32, 0x2, 0x1f ;  /* 0x0c401f0020037f89 */ /* 0x000e2200000e0000 */
[----:B------:R-:W-:Y:S01]  /*1ed0*/  @!P3 IMAD.MOV R13, RZ, RZ, -R13 ;  /* 0x000000ffff0db224 */ /* 0x000fe200078e0a0d */
[----:B------:R-:W-:Y:S02]  /*1ee0*/  @!P5 LOP3.LUT R13, RZ, R16, RZ, 0x33, !PT ;  /* 0x00000010ff0dd212 */ /* 0x000fe400078e33ff */
[----:B------:R-:W-:Y:S02]  /*1ef0*/  ISETP.NE.AND P3, PT, R4, RZ, PT ;  /* 0x000000ff0400720c */ /* 0x000fe40003f65270 */
[----:B------:R-:W-:Y:S02]  /*1f00*/  ISETP.LT.U32.AND P2, PT, R18, R13, PT ;  /* 0x0000000d1200720c */ /* 0x000fe40003f41070 */
[----:B------:R-:W-:-:S04]  /*1f10*/  SEL R16, RZ, 0x1, !P3 ;  /* 0x00000001ff107807 */ /* 0x000fc80005800000 */
[----:B------:R-:W-:Y:S01]  /*1f20*/  LOP3.LUT R16, R27, R16, RZ, 0xfc, !PT ;  /* 0x000000101b107212 */ /* 0x000fe200078efcff */
[----:B0-----:R-:W-:-:S05]  /*1f30*/  FADD.FTZ R3, R32, R3 ;  /* 0x0000000320037221 */ /* 0x001fca0000010000 */
[----:B------:R-:W0:Y:S02]  /*1f40*/  SHFL.BFLY PT, R2, R3, 0x1, 0x1f ;  /* 0x0c201f0003027f89 */ /* 0x000e2400000e0000 */
[----:B0-----:R-:W-:Y:S01]  /*1f50*/  FADD.FTZ R2, R3, R2 ;  /* 0x0000000203027221 */ /* 0x001fe20000010000 */
[----:B------:R-:W-:-:S04]  /*1f60*/  SHF.R.S32.HI R3, RZ, 0x1f, R13 ;  /* 0x0000001fff037819 */ /* 0x000fc8000001140d */
[----:B------:R-:W-:Y:S02]  /*1f70*/  FSETP.NE.FTZ.AND P1, PT, R2, RZ, PT ;  /* 0x000000ff0200720b */ /* 0x000fe40003f35000 */
[----:B------:R-:W-:Y:S01]  /*1f80*/  ISETP.LT.AND.EX P2, PT, R19, R3, PT, P2 ;  /* 0x000000031300720c */ /* 0x000fe20003f41320 */
[----:B-1----:R-:W-:Y:S02]  /*1f90*/  IMAD R3, R17, UR4, RZ ;  /* 0x0000000411037c24 */ /* 0x002fe4000f8e02ff */
[----:B------:R-:W-:Y:S01]  /*1fa0*/  IMAD R17, R26, R24, RZ ;  /* 0x000000181a117224 */ /* 0x000fe200078e02ff */
[----:B------:R-:W-:Y:S01]  /*1fb0*/  SEL R4, R18, R13, P2 ;  /* 0x0000000d12047207 */ /* 0x000fe20001000000 */
[----:B------:R-:W-:-:S06]  /*1fc0*/  IMAD R3, R0, R3, RZ ;  /* 0x0000000300037224 */ /* 0x000fcc00078e02ff */
[----:B------:R0:W1:Y:S02]  /*1fd0*/  @P1 MUFU.LG2 R25, R2 ;  /* 0x0000000200191308 */ /* 0x0000640000000c00 */
[----:B0-----:R-:W-:Y:S02]  /*1fe0*/  IMAD R2, R16, R17, RZ ;  /* 0x0000001110027224 */ /* 0x001fe400078e02ff */
[----:B-1----:R-:W-:Y:S01]  /*1ff0*/  @P1 FFMA.FTZ R28, R25, 0.69314718246459960938, R12 ;  /* 0x3f317218191c1823 */ /* 0x002fe2000001000c */
[----:B------:R-:W-:Y:S06]  /*2000*/  @P0 BRA `(.L_x_321) ;  /* 0x0000001000880947 */ /* 0x000fec0003800000 */
[----:B------:R-:W0:Y:S02]  /*2010*/  LDCU.U8 UR4, c[0x0][0x548] ;  /* 0x0000a900ff0477ac */ /* 0x000e240008000000 */
[----:B0-----:R-:W-:-:S09]  /*2020*/  UISETP.NE.AND UP0, UPT, UR4, URZ, UPT ;  /* 0x000000ff0400728c */ /* 0x001fd2000bf05270 */
[----:B------:R-:W-:Y:S05]  /*2030*/  BRA.U !UP0, `(.L_x_322) ;  /* 0x00000011086c7547 */ /* 0x000fea000b800000 */
[----:B------:R-:W-:Y:S01]  /*2040*/  VIADD R27, R20, UR6 ;  /* 0x00000006141b7c36 */ /* 0x000fe20008000000 */
[----:B------:R-:W-:Y:S02]  /*2050*/  ISETP.LT.U32.AND P0, PT, R14, 0x1, PT ;  /* 0x000000010e00780c */ /* 0x000fe40003f01070 */
[----:B------:R-:W-:Y:S02]  /*2060*/  SHF.R.S32.HI R0, RZ, 0x1f, R14 ;  /* 0x0000001fff007819 */ /* 0x000fe4000001140e */
[----:B------:R-:W-:Y:S02]  /*2070*/  ISETP.GE.AND P1, PT, R27, R22, PT ;  /* 0x000000161b00720c */ /* 0x000fe40003f26270 */
[----:B------:R-:W-:-:S04]  /*2080*/  ISETP.LT.AND.EX P0, PT, R0, RZ, PT, P0 ;  /* 0x000000ff0000720c */ /* 0x000fc80003f01300 */
[----:B------:R-:W-:Y:S02]  /*2090*/  SEL R14, R14, 0x1, P0 ;  /* 0x000000010e0e7807 */ /* 0x000fe40000000000 */
[----:B------:R-:W-:-:S05]  /*20a0*/  SEL R0, R0, RZ, P0 ;  /* 0x000000ff00007207 */ /* 0x000fca0000000000 */
[----:B------:R-:W-:Y:S05]  /*20b0*/  @P1 BRA `(.L_x_321) ;  /* 0x00000010005c1947 */ /* 0x000fea0003800000 */
[----:B------:R-:W-:Y:S01]  /*20c0*/  IADD3 R13, P1, PT, R14, 0x1, RZ ;  /* 0x000000010e0d7810 */ /* 0x000fe20007f3e0ff */
[----:B------:R-:W-:-:S03]  /*20d0*/  IMAD R12, R0, R31, RZ ;  /* 0x0000001f000c7224 */ /* 0x000fc600078e02ff */
[----:B------:R-:W-:Y:S01]  /*20e0*/  ISETP.GE.U32.AND P0, PT, R13, 0x3, PT ;  /* 0x000000030d00780c */ /* 0x000fe20003f06070 */
[----:B------:R-:W-:Y:S01]  /*20f0*/  IMAD R15, R15, R14, R12 ;  /* 0x0000000e0f0f7224 */ /* 0x000fe200078e020c */
[----:B------:R-:W-:Y:S01]  /*2100*/  IADD3.X R16, PT, PT, RZ, R0, RZ, P1, !PT ;  /* 0x00000000ff107210 */ /* 0x000fe20000ffe4ff */
[----:B------:R-:W-:-:S03]  /*2110*/  IMAD.WIDE.U32 R12, R14, R31, RZ ;  /* 0x0000001f0e0c7225 */ /* 0x000fc600078e00ff */
        /* <DEDUP_REMOVED lines=33> */
.L_x_323:
[----:B------:R-:W-:Y:S01]  /*2330*/  IMAD.MOV.U32 R19, RZ, RZ, RZ ;  /* 0x000000ffff137224 */ /* 0x000fe200078e00ff */
[----:B------:R-:W-:Y:S02]  /*2340*/  MOV R18, R38 ;  /* 0x0000002600127202 */ /* 0x000fe40000000f00 */
[----:B------:R-:W-:Y:S02]  /*2350*/  MOV R16, 0x2370 ;  /* 0x0000237000107802 */ /* 0x000fe40000000f00 */
[----:B------:R-:W-:Y:S05]  /*2360*/  CALL.REL.NOINC `($__internal_8_$__cuda_sm20_div_s64) ;  /* 0x0000001c00407944 */ /* 0x000fea0003c00000 */
[----:B------:R-:W-:Y:S02]  /*2370*/  IADD3 R12, PT, PT, -R0, RZ, RZ ;  /* 0x000000ff000c7210 */ /* 0x000fe40007ffe1ff */
[----:B------:R-:W-:-:S03]  /*2380*/  MOV R39, R13 ;  /* 0x0000000d00277202 */ /* 0x000fc60000000f00 */
[----:B------:R-:W-:Y:S01]  /*2390*/  IMAD R12, R38, R12, R27 ;  /* 0x0000000c260c7224 */ /* 0x000fe200078e021b */
[----:B------:R-:W-:-:S07]  /*23a0*/  MOV R38, R0 ;  /* 0x0000000000267202 */ /* 0x000fce0000000f00 */
.L_x_324:
[-C--:B------:R-:W-:Y:S01]  /*23b0*/  IABS R16, R31.reuse ;  /* 0x0000001f00107213 */ /* 0x080fe20000000000 */
[----:B------:R-:W-:Y:S01]  /*23c0*/  IMAD R7, R7, R10, RZ ;  /* 0x0000000a07077224 */ /* 0x000fe200078e02ff */
[----:B------:R-:W-:Y:S01]  /*23d0*/  IABS R15, R12 ;  /* 0x0000000c000f7213 */ /* 0x000fe20000000000 */
[----:B------:R-:W-:Y:S01]  /*23e0*/  BSSY.RECONVERGENT B0, `(.L_x_325) ;  /* 0x0000040000007945 */ /* 0x000fe20003800200 */
[----:B------:R-:W0:Y:S01]  /*23f0*/  I2F.U32.RP R17, R16 ;  /* 0x0000001000117306 */ /* 0x000e220000209000 */
[----:B------:R-:W-:Y:S01]  /*2400*/  IABS R13, R31 ;  /* 0x0000001f000d7213 */ /* 0x000fe20000000000 */
[----:B------:R-:W-:Y:S01]  /*2410*/  IMAD R7, R8, R11, R7 ;  /* 0x0000000b08077224 */ /* 0x000fe200078e0207 */
[----:B------:R-:W-:-:S03]  /*2420*/  LOP3.LUT R11, R12, R31, RZ, 0x3c, !PT ;  /* 0x0000001f0c0b7212 */ /* 0x000fc600078e3cff */
[----:B------:R-:W-:Y:S01]  /*2430*/  IMAD.MOV R13, RZ, RZ, -R13 ;  /* 0x000000ffff0d7224 */ /* 0x000fe200078e0a0d */
[----:B------:R-:W-:Y:S01]  /*2440*/  ISETP.GE.AND P0, PT, R11, RZ, PT ;  /* 0x000000ff0b00720c */ /* 0x000fe20003f06270 */
        /* <DEDUP_REMOVED lines=9> */
[----:B------:R-:W-:Y:S02]  /*24e0*/  IMAD R13, R0, R13, R15 ;  /* 0x0000000d000d7224 */ /* 0x000fe400078e020f */
[----:B------:R-:W-:Y:S02]  /*24f0*/  IMAD.IADD R7, R19, 0x1, R7 ;  /* 0x0000000113077824 */ /* 0x000fe400078e0207 */
[----:B------:R-:W-:Y:S01]  /*2500*/  IMAD.WIDE.U32 R40, R18, R36, RZ ;  /* 0x0000002412287225 */ /* 0x000fe200078e00ff */
[----:B------:R-:W-:-:S03]  /*2510*/  ISETP.GT.U32.AND P1, PT, R16, R13, PT ;  /* 0x0000000d1000720c */ /* 0x000fc60003f24070 */
[----:B------:R-:W-:-:S04]  /*2520*/  IMAD R7, R7, R36, RZ ;  /* 0x0000002407077224 */ /* 0x000fc800078e02ff */
[----:B------:R-:W-:-:S04]  /*2530*/  IMAD R17, R37, R18, R7 ;  /* 0x0000001225117224 */ /* 0x000fc800078e0207 */
[----:B------:R-:W-:Y:S02]  /*2540*/  IMAD.IADD R17, R41, 0x1, R17 ;  /* 0x0000000129117824 */ /* 0x000fe400078e0211 */
[-C--:B------:R-:W-:Y:S02]  /*2550*/  @!P1 IADD3 R13, PT, PT, R13, -R16.reuse, RZ ;  /* 0x800000100d0d9210 */ /* 0x080fe40007ffe0ff */
[----:B------:R-:W-:Y:S02]  /*2560*/  @!P1 IADD3 R0, PT, PT, R0, 0x1, RZ ;  /* 0x0000000100009810 */ /* 0x000fe40007ffe0ff */
[----:B------:R-:W-:Y:S02]  /*2570*/  ISETP.GE.U32.AND P2, PT, R13, R16, PT ;  /* 0x000000100d00720c */ /* 0x000fe40003f46070 */
[----:B------:R-:W-:-:S11]  /*2580*/  ISETP.NE.AND P1, PT, R31, RZ, PT ;  /* 0x000000ff1f00720c */ /* 0x000fd60003f25270 */
[----:B------:R-:W-:-:S05]  /*2590*/  @P2 VIADD R0, R0, 0x1 ;  /* 0x0000000100002836 */ /* 0x000fca0000000000 */
[----:B------:R-:W-:Y:S02]  /*25a0*/  MOV R7, R0 ;  /* 0x0000000000077202 */ /* 0x000fe40000000f00 */
[----:B------:R-:W-:Y:S02]  /*25b0*/  LOP3.LUT R0, R39, R17, RZ, 0xfc, !PT ;  /* 0x0000001127007212 */ /* 0x000fe400078efcff */
[----:B------:R-:W-:Y:S02]  /*25c0*/  @!P0 IADD3 R7, PT, PT, -R7, RZ, RZ ;  /* 0x000000ff07078210 */ /* 0x000fe40007ffe1ff */
[----:B------:R-:W-:Y:S02]  /*25d0*/  ISETP.NE.U32.AND P0, PT, R0, RZ, PT ;  /* 0x000000ff0000720c */ /* 0x000fe40003f05070 */
[----:B------:R-:W-:-:S04]  /*25e0*/  @!P1 LOP3.LUT R7, RZ, R31, RZ, 0x33, !PT ;  /* 0x0000001fff079212 */ /* 0x000fc800078e33ff */
[----:B------:R-:W-:-:S05]  /*25f0*/  IADD3 R0, PT, PT, -R7, RZ, RZ ;  /* 0x000000ff07007210 */ /* 0x000fca0007ffe1ff */
[----:B------:R-:W-:Y:S02]  /*2600*/  IMAD R31, R31, R0, R12 ;  /* 0x000000001f1f7224 */ /* 0x000fe400078e020c */
        /* <DEDUP_REMOVED lines=22> */
.L_x_326:
[----:B------:R-:W-:Y:S01]  /*2770*/  IMAD.MOV.U32 R27, RZ, RZ, R38 ;  /* 0x000000ffff1b7224 */ /* 0x000fe200078e0026 */
[----:B------:R-:W-:Y:S01]  /*2780*/  MOV R19, R39 ;  /* 0x0000002700137202 */ /* 0x000fe20000000f00 */
[----:B------:R-:W-:Y:S01]  /*2790*/  IMAD.MOV.U32 R18, RZ, RZ, R40 ;  /* 0x000000ffff127224 */ /* 0x000fe200078e0028 */
[----:B------:R-:W-:Y:S02]  /*27a0*/  MOV R16, 0x27c0 ;  /* 0x000027c000107802 */ /* 0x000fe40000000f00 */
[----:B------:R-:W-:Y:S05]  /*27b0*/  CALL.REL.NOINC `($__internal_8_$__cuda_sm20_div_s64) ;  /* 0x00000018002c7944 */ /* 0x000fea0003c00000 */
[----:B------:R-:W-:-:S05]  /*27c0*/  IADD3 R39, PT, PT, -R0, RZ, RZ ;  /* 0x000000ff00277210 */ /* 0x000fca0007ffe1ff */
[----:B------:R-:W-:Y:S02]  /*27d0*/  IMAD R39, R39, R40, R38 ;  /* 0x0000002827277224 */ /* 0x000fe400078e0226 */
.L_x_327:
[----:B------:R-:W-:Y:S05]  /*27e0*/  BSYNC.RECONVERGENT B0 ;  /* 0x0000000000007941 */ /* 0x000fea0003800200 */
.L_x_325:
        /* <DEDUP_REMOVED lines=10> */
[----:B------:R-:W0:Y:S01]  /*2890*/  I2F.U32.RP R34, R15 ;  /* 0x0000000f00227306 */ /* 0x000e220000209000 */
[----:B--2---:R-:W-:Y:S02]  /*28a0*/  USEL UR8, UR4, 0x1, UP0 ;  /* 0x0000000104087887 */ /* 0x004fe40008000000 */
[----:B------:R-:W-:-:S05]  /*28b0*/  UIMAD UR7, UR5, UR4, URZ ;  /* 0x00000004050772a4 */ /* 0x000fca000f8e02ff */
[----:B------:R-:W-:Y:S01]  /*28c0*/  I2F.U32.RP R25, R13 ;  /* 0x0000000d00197306 */ /* 0x000fe20000209000 */
[----:B------:R-:W-:Y:S02]  /*28d0*/  USHF.R.S32.HI UR4, URZ, 0x1f, UR8 ;  /* 0x0000001fff047899 */ /* 0x000fe40008011408 */
[----:B------:R-:W-:-:S05]  /*28e0*/  UIMAD UR5, UR8, UR5, URZ ;  /* 0x00000005080572a4 */ /* 0x000fca000f8e02ff */
[----:B-1----:R-:W1:Y:S08]  /*28f0*/  MUFU.RCP R11, R11 ;  /* 0x0000000b000b7308 */ /* 0x002e700000001000 */
[----:B---3--:R-:W2:Y:S08]  /*2900*/  MUFU.RCP R26, R35 ;  /* 0x00000023001a7308 */ /* 0x008eb00000001000 */
[----:B0-----:R-:W0:Y:S01]  /*2910*/  MUFU.RCP R19, R34 ;  /* 0x0000002200137308 */ /* 0x001e220000001000 */
[----:B-1----:R-:W-:-:S07]  /*2920*/  VIADD R32, R11, 0xffffffe ;  /* 0x0ffffffe0b207836 */ /* 0x002fce0000000000 */
[----:B------:R-:W1:Y:S01]  /*2930*/  MUFU.RCP R18, R25 ;  /* 0x0000001900127308 */ /* 0x000e620000001000 */
[----:B--2---:R-:W-:-:S07]  /*2940*/  VIADD R26, R26, 0xffffffe ;  /* 0x0ffffffe1a1a7836 */ /* 0x004fce0000000000 */
[----:B------:R-:W2:Y:S01]  /*2950*/  F2I.FTZ.U32.TRUNC.NTZ R33, R32 ;  /* 0x0000002000217305 */ /* 0x000ea2000021f000 */
[----:B0-----:R-:W-:Y:S01]  /*2960*/  IADD3 R19, PT, PT, R19, 0xffffffe, RZ ;  /* 0x0ffffffe13137810 */ /* 0x001fe20007ffe0ff */
[----:B------:R-:W-:-:S06]  /*2970*/  HFMA2 R34, -RZ, RZ, 0, 0 ;  /* 0x00000000ff227431 */ /* 0x000fcc00000001ff */
[----:B------:R-:W0:Y:S01]  /*2980*/  F2I.FTZ.U32.TRUNC.NTZ R27, R26 ;  /* 0x0000001a001b7305 */ /* 0x000e22000021f000 */
[----:B-1----:R-:W-:Y:S02]  /*2990*/  VIADD R18, R18, 0xffffffe ;  /* 0x0ffffffe12127836 */ /* 0x002fe40000000000 */
[----:B--2---:R-:W-:-:S05]  /*29a0*/  IMAD.MOV R12, RZ, RZ, -R33 ;  /* 0x000000ffff0c7224 */ /* 0x004fca00078e0a21 */
[----:B------:R-:W1:Y:S01]  /*29b0*/  F2I.FTZ.U32.TRUNC.NTZ R19, R19 ;  /* 0x0000001300137305 */ /* 0x000e62000021f000 */
[----:B------:R-:W-:Y:S02]  /*29c0*/  IMAD.MOV.U32 R32, RZ, RZ, RZ ;  /* 0x000000ffff207224 */ /* 0x000fe400078e00ff */
[----:B------:R-:W-:Y:S01]  /*29d0*/  IMAD R25, R12, R17, RZ ;  /* 0x000000110c197224 */ /* 0x000fe200078e02ff */
[----:B0-----:R-:W-:-:S04]  /*29e0*/  IADD3 R11, PT, PT, RZ, -R27, RZ ;  /* 0x8000001bff0b7210 */ /* 0x001fc80007ffe0ff */
[----:B------:R0:W2:Y:S01]  /*29f0*/  F2I.FTZ.U32.TRUNC.NTZ R35, R18 ;  /* 0x0000001200237305 */ /* 0x0000a2000021f000 */
[----:B------:R-:W-:-:S04]  /*2a00*/  IMAD.HI.U32 R25, R33, R25, R32 ;  /* 0x0000001921197227 */ /* 0x000fc800078e0020 */
[----:B------:R-:W-:Y:S02]  /*2a10*/  IMAD R11, R11, R16, RZ ;  /* 0x000000100b0b7224 */ /* 0x000fe400078e02ff */
[----:B------:R-:W-:Y:S01]  /*2a20*/  IMAD.MOV.U32 R26, RZ, RZ, RZ ;  /* 0x000000ffff1a7224 */ /* 0x000fe200078e00ff */
[----:B-1----:R-:W-:-:S03]  /*2a30*/  IADD3 R32, PT, PT, RZ, -R19, RZ ;  /* 0x80000013ff207210 */ /* 0x002fc60007ffe0ff */
[----:B------:R-:W-:Y:S01]  /*2a40*/  IMAD.HI.U32 R26, R27, R11, R26 ;  /* 0x0000000b1b1a7227 */ /* 0x000fe200078e001a */
[----:B------:R-:W-:-:S03]  /*2a50*/  IABS R27, R0 ;  /* 0x00000000001b7213 */ /* 0x000fc60000000000 */
[----:B------:R-:W-:Y:S01]  /*2a60*/  IMAD R11, R32, R15, RZ ;  /* 0x0000000f200b7224 */ /* 0x000fe200078e02ff */
[----:B------:R-:W-:Y:S01]  /*2a70*/  IABS R32, R39 ;  /* 0x0000002700207213 */ /* 0x000fe20000000000 */
[----:B0-----:R-:W-:Y:S02]  /*2a80*/  IMAD.MOV.U32 R18, RZ, RZ, RZ ;  /* 0x000000ffff127224 */ /* 0x001fe400078e00ff */
[----:B--2---:R-:W-:Y:S02]  /*2a90*/  IMAD.MOV R12, RZ, RZ, -R35 ;  /* 0x000000ffff0c7224 */ /* 0x004fe400078e0a23 */
[----:B------:R-:W-:-:S04]  /*2aa0*/  IMAD.HI.U32 R18, R19, R11, R18 ;  /* 0x0000000b13127227 */ /* 0x000fc800078e0012 */
[----:B------:R-:W-:Y:S01]  /*2ab0*/  IMAD R11, R12, R13, RZ ;  /* 0x0000000d0c0b7224 */ /* 0x000fe200078e02ff */
[----:B------:R-:W-:Y:S01]  /*2ac0*/  IABS R12, R10 ;  /* 0x0000000a000c7213 */ /* 0x000fe20000000000 */
[----:B------:R-:W-:-:S04]  /*2ad0*/  IMAD.HI.U32 R25, R25, R32, RZ ;  /* 0x0000002019197227 */ /* 0x000fc800078e00ff */
[----:B------:R-:W-:Y:S01]  /*2ae0*/  IMAD.HI.U32 R34, R35, R11, R34 ;  /* 0x0000000b23227227 */ /* 0x000fe200078e0022 */
[----:B------:R-:W-:-:S03]  /*2af0*/  IABS R11, R14 ;  /* 0x0000000e000b7213 */ /* 0x000fc60000000000 */
[----:B------:R-:W-:Y:S01]  /*2b00*/  IMAD.MOV R12, RZ, RZ, -R12 ;  /* 0x000000ffff0c7224 */ /* 0x000fe200078e0a0c */
[----:B------:R-:W0:Y:S03]  /*2b10*/  I2F.U32.RP R33, R11 ;  /* 0x0000000b00217306 */ /* 0x000e260000209000 */
[----:B------:R-:W-:Y:S01]  /*2b20*/  IMAD R12, R25, R12, R32 ;  /* 0x0000000c190c7224 */ /* 0x000fe200078e0220 */
[----:B------:R-:W-:-:S04]  /*2b30*/  IABS R32, R5 ;  /* 0x0000000500207213 */ /* 0x000fc80000000000 */
[----:B------:R-:W-:Y:S01]  /*2b40*/  ISETP.GT.U32.AND P1, PT, R17, R12, PT ;  /* 0x0000000c1100720c */ /* 0x000fe20003f24070 */
[----:B------:R-:W-:Y:S01]  /*2b50*/  IMAD.MOV R32, RZ, RZ, -R32 ;  /* 0x000000ffff207224 */ /* 0x000fe200078e0a20 */
[----:B0-----:R-:W0:Y:S11]  /*2b60*/  MUFU.RCP R19, R33 ;  /* 0x0000002100137308 */ /* 0x001e360000001000 */
[----:B------:R-:W-:-:S02]  /*2b70*/  @!P1 IMAD.IADD R12, R12, 0x1, -R17 ;  /* 0x000000010c0c9824 */ /* 0x000fc400078e0a11 */
[----:B------:R-:W-:-:S03]  /*2b80*/  @!P1 VIADD R25, R25, 0x1 ;  /* 0x0000000119199836 */ /* 0x000fc60000000000 */
[----:B------:R-:W-:Y:S01]  /*2b90*/  ISETP.GE.U32.AND P3, PT, R12, R17, PT ;  /* 0x000000110c00720c */ /* 0x000fe20003f66070 */
[----:B------:R-:W-:Y:S01]  /*2ba0*/  IMAD.HI.U32 R17, R18, R27, RZ ;  /* 0x0000001b12117227 */ /* 0x000fe200078e00ff */
[----:B------:R-:W-:-:S03]  /*2bb0*/  LOP3.LUT R18, R39, R10, RZ, 0x3c, !PT ;  /* 0x0000000a27127212 */ /* 0x000fc600078e3cff */
[----:B------:R-:W-:Y:S01]  /*2bc0*/  IMAD R32, R17, R32, R27 ;  /* 0x0000002011207224 */ /* 0x000fe200078e021b */
[----:B0-----:R-:W-:Y:S02]  /*2bd0*/  IADD3 R19, PT, PT, R19, 0xffffffe, RZ ;  /* 0x0ffffffe13137810 */ /* 0x001fe40007ffe0ff */
[----:B------:R-:W-:Y:S02]  /*2be0*/  ISETP.GE.AND P0, PT, R18, RZ, PT ;  /* 0x000000ff1200720c */ /* 0x000fe40003f06270 */
[----:B------:R-:W-:Y:S02]  /*2bf0*/  ISETP.GT.U32.AND P1, PT, R15, R32, PT ;  /* 0x000000200f00720c */ /* 0x000fe40003f24070 */
[----:B------:R-:W0:Y:S01]  /*2c00*/  F2I.FTZ.U32.TRUNC.NTZ R19, R19 ;  /* 0x0000001300137305 */ /* 0x000e22000021f000 */
[----:B------:R-:W-:Y:S01]  /*2c10*/  @P3 VIADD R25, R25, 0x1 ;  /* 0x0000000119193836 */ /* 0x000fe20000000000 */
[----:B------:R-:W-:-:S07]  /*2c20*/  MOV R18, RZ ;  /* 0x000000ff00127202 */ /* 0x000fce0000000f00 */
[----:B------:R-:W-:Y:S02]  /*2c30*/  @!P0 IADD3 R25, PT, PT, -R25, RZ, RZ ;  /* 0x000000ff19198210 */ /* 0x000fe40007ffe1ff */
[----:B------:R-:W-:Y:S01]  /*2c40*/  @!P1 IMAD.IADD R32, R32, 0x1, -R15 ;  /* 0x0000000120209824 */ /* 0x000fe200078e0a0f */
[----:B------:R-:W-:Y:S02]  /*2c50*/  @!P2 LOP3.LUT R25, RZ, R10, RZ, 0x33, !PT ;  /* 0x0000000aff19a212 */ /* 0x000fe400078e33ff */
[----:B------:R-:W-:Y:S01]  /*2c60*/  ISETP.NE.AND P2, PT, R5, RZ, PT ;  /* 0x000000ff0500720c */ /* 0x000fe20003f45270 */
[----:B0-----:R-:W-:Y:S01]  /*2c70*/  IMAD.MOV R12, RZ, RZ, -R19 ;  /* 0x000000ffff0c7224 */ /* 0x001fe200078e0a13 */
[----:B------:R-:W-:Y:S02]  /*2c80*/  ISETP.GE.U32.AND P3, PT, R32, R15, PT ;  /* 0x0000000f2000720c */ /* 0x000fe40003f66070 */
[----:B------:R-:W-:Y:S01]  /*2c90*/  LOP3.LUT R15, R0, R5, RZ, 0x3c, !PT ;  /* 0x00000005000f7212 */ /* 0x000fe200078e3cff */
[----:B------:R-:W-:Y:S01]  /*2ca0*/  IMAD R27, R12, R11, RZ ;  /* 0x0000000b0c1b7224 */ /* 0x000fe200078e02ff */
[----:B------:R-:W-:Y:S01]  /*2cb0*/  @!P1 IADD3 R17, PT, PT, R17, 0x1, RZ ;  /* 0x0000000111119810 */ /* 0x000fe20007ffe0ff */
[----:B------:R-:W-:Y:S01]  /*2cc0*/  IMAD.MOV R12, RZ, RZ, -R25 ;  /* 0x000000ffff0c7224 */ /* 0x000fe200078e0a19 */
[----:B------:R-:W-:Y:S01]  /*2cd0*/  ISETP.GE.AND P0, PT, R15, RZ, PT ;  /* 0x000000ff0f00720c */ /* 0x000fe20003f06270 */
[----:B------:R-:W-:Y:S01]  /*2ce0*/  IMAD.HI.U32 R27, R19, R27, R18 ;  /* 0x0000001b131b7227 */ /* 0x000fe200078e0012 */
[----:B------:R-:W-:-:S02]  /*2cf0*/  IABS R18, R7 ;  /* 0x0000000700127213 */ /* 0x000fc40000000000 */
[----:B------:R-:W-:Y:S01]  /*2d00*/  IABS R15, R25 ;  /* 0x00000019000f7213 */ /* 0x000fe20000000000 */
[----:B------:R-:W-:Y:S01]  /*2d10*/  IMAD R39, R10, R12, R39 ;  /* 0x0000000c0a277224 */ /* 0x000fe200078e0227 */
[----:B------:R-:W-:Y:S01]  /*2d20*/  IABS R10, R14 ;  /* 0x0000000e000a7213 */ /* 0x000fe20000000000 */
[----:B------:R-:W-:Y:S01]  /*2d30*/  IMAD.HI.U32 R27, R27, R18, RZ ;  /* 0x000000121b1b7227 */ /* 0x000fe200078e00ff */
[----:B------:R-:W-:Y:S02]  /*2d40*/  IABS R12, R8 ;  /* 0x00000008000c7213 */ /* 0x000fe40000000000 */
[----:B------:R-:W-:Y:S01]  /*2d50*/  @P3 IADD3 R17, PT, PT, R17, 0x1, RZ ;  /* 0x0000000111113810 */ /* 0x000fe20007ffe0ff */
[----:B------:R-:W-:Y:S02]  /*2d60*/  IMAD.MOV R10, RZ, RZ, -R10 ;  /* 0x000000ffff0a7224 */ /* 0x000fe400078e0a0a */
[----:B------:R-:W-:Y:S02]  /*2d70*/  IMAD.MOV R12, RZ, RZ, -R12 ;  /* 0x000000ffff0c7224 */ /* 0x000fe400078e0a0c */
[----:B------:R-:W-:Y:S01]  /*2d80*/  @!P0 IMAD.MOV R17, RZ, RZ, -R17 ;  /* 0x000000ffff118224 */ /* 0x000fe200078e0a11 */
[----:B------:R-:W-:Y:S01]  /*2d90*/  @!P2 LOP3.LUT R17, RZ, R5, RZ, 0x33, !PT ;  /* 0x00000005ff11a212 */ /* 0x000fe200078e33ff */
[----:B------:R-:W-:-:S04]  /*2da0*/  IMAD.HI.U32 R26, R26, R15, RZ ;  /* 0x0000000f1a1a7227 */ /* 0x000fc800078e00ff */
[----:B------:R-:W-:Y:S02]  /*2db0*/  IMAD R10, R27, R10, R18 ;  /* 0x0000000a1b0a7224 */ /* 0x000fe400078e0212 */
[----:B------:R-:W-:Y:S01]  /*2dc0*/  IMAD R19, R26, R12, R15 ;  /* 0x0000000c1a137224 */ /* 0x000fe200078e020f */
[----:B------:R-:W-:Y:S02]  /*2dd0*/  IABS R12, R4 ;  /* 0x00000004000c7213 */ /* 0x000fe40000000000 */
[----:B------:R-:W-:Y:S02]  /*2de0*/  IABS R15, R17 ;  /* 0x00000011000f7213 */ /* 0x000fe40000000000 */
[----:B------:R-:W-:Y:S01]  /*2df0*/  ISETP.GT.U32.AND P4, PT, R11, R10, PT ;  /* 0x0000000a0b00720c */ /* 0x000fe20003f84070 */
[----:B------:R-:W-:Y:S01]  /*2e00*/  IMAD.MOV R12, RZ, RZ, -R12 ;  /* 0x000000ffff0c7224 */ /* 0x000fe200078e0a0c */
[----:B------:R-:W-:Y:S01]  /*2e10*/  ISETP.GT.U32.AND P3, PT, R16, R19, PT ;  /* 0x000000131000720c */ /* 0x000fe20003f64070 */
[----:B------:R-:W-:-:S04]  /*2e20*/  IMAD.HI.U32 R34, R34, R15, RZ ;  /* 0x0000000f22227227 */ /* 0x000fc800078e00ff */
[----:B------:R-:W-:-:S05]  /*2e30*/  IMAD R12, R34, R12, R15 ;  /* 0x0000000c220c7224 */ /* 0x000fca00078e020f */
[----:B------:R-:W-:Y:S01]  /*2e40*/  ISETP.GT.U32.AND P1, PT, R13, R12, PT ;  /* 0x0000000c0d00720c */ /* 0x000fe20003f24070 */
[----:B------:R-:W-:Y:S01]  /*2e50*/  @!P4 VIADD R27, R27, 0x1 ;  /* 0x000000011b1bc836 */ /* 0x000fe20000000000 */
[-C--:B------:R-:W-:Y:S02]  /*2e60*/  @!P4 IADD3 R10, PT, PT, R10, -R11.reuse, RZ ;  /* 0x8000000b0a0ac210 */ /* 0x080fe40007ffe0ff */
[----:B------:R-:W-:Y:S02]  /*2e70*/  ISETP.NE.AND P4, PT, R14, RZ, PT ;  /* 0x000000ff0e00720c */ /* 0x000fe40003f85270 */
[----:B------:R-:W-:Y:S02]  /*2e80*/  ISETP.GE.U32.AND P2, PT, R10, R11, PT ;  /* 0x0000000b0a00720c */ /* 0x000fe40003f46070 */
[----:B------:R-:W-:Y:S02]  /*2e90*/  LOP3.LUT R10, R7, R14, RZ, 0x3c, !PT ;  /* 0x0000000e070a7212 */ /* 0x000fe400078e3cff */
[----:B------:R-:W-:-:S02]  /*2ea0*/  @!P3 IADD3 R19, PT, PT, R19, -R16, RZ ;  /* 0x800000101313b210 */ /* 0x000fc40007ffe0ff */
[----:B------:R-:W-:Y:S01]  /*2eb0*/  ISETP.GE.AND P0, PT, R10, RZ, PT ;  /* 0x000000ff0a00720c */ /* 0x000fe20003f06270 */
[----:B------:R-:W-:Y:S01]  /*2ec0*/  @!P1 IMAD.IADD R12, R12, 0x1, -R13 ;  /* 0x000000010c0c9824 */ /* 0x000fe200078e0a0d */
[----:B------:R-:W-:Y:S01]  /*2ed0*/  LOP3.LUT R10, R25, R8, RZ, 0x3c, !PT ;  /* 0x00000008190a7212 */ /* 0x000fe200078e3cff */
[----:B------:R-:W-:Y:S01]  /*2ee0*/  @!P1 VIADD R34, R34, 0x1 ;  /* 0x0000000122229836 */ /* 0x000fe20000000000 */
[----:B------:R-:W-:Y:S02]  /*2ef0*/  ISETP.GE.U32.AND P6, PT, R19, R16, PT ;  /* 0x000000101300720c */ /* 0x000fe40003fc6070 */
[----:B------:R-:W-:Y:S01]  /*2f00*/  ISETP.GE.U32.AND P5, PT, R12, R13, PT ;  /* 0x0000000d0c00720c */ /* 0x000fe20003fa6070 */
[----:B------:R-:W-:Y:S01]  /*2f10*/  @P2 VIADD R27, R27, 0x1 ;  /* 0x000000011b1b2836 */ /* 0x000fe20000000000 */
[----:B------:R-:W-:Y:S02]  /*2f20*/  ISETP.GE.AND P2, PT, R10, RZ, PT ;  /* 0x000000ff0a00720c */ /* 0x000fe40003f46270 */
[----:B------:R-:W-:-:S02]  /*2f30*/  LOP3.LUT R10, R17, R4, RZ, 0x3c, !PT ;  /* 0x00000004110a7212 */ /* 0x000fc400078e3cff */
[----:B------:R-:W-:Y:S01]  /*2f40*/  @!P3 IADD3 R26, PT, PT, R26, 0x1, RZ ;  /* 0x000000011a1ab810 */ /* 0x000fe20007ffe0ff */
[----:B------:R-:W-:Y:S01]  /*2f50*/  @!P0 IMAD.MOV R27, RZ, RZ, -R27 ;  /* 0x000000ffff1b8224 */ /* 0x000fe200078e0a1b */
[----:B------:R-:W-:Y:S02]  /*2f60*/  ISETP.GE.AND P0, PT, R10, RZ, PT ;  /* 0x000000ff0a00720c */ /* 0x000fe40003f06270 */
[----:B------:R-:W-:Y:S02]  /*2f70*/  @!P4 LOP3.LUT R27, RZ, R14, RZ, 0x33, !PT ;  /* 0x0000000eff1bc212 */ /* 0x000fe400078e33ff */
[----:B------:R-:W-:Y:S01]  /*2f80*/  ISETP.NE.AND P4, PT, R4, RZ, PT ;  /* 0x000000ff0400720c */ /* 0x000fe20003f85270 */
[----:B------:R-:W-:Y:S01]  /*2f90*/  @P5 VIADD R34, R34, 0x1 ;  /* 0x0000000122225836 */ /* 0x000fe20000000000 */
[----:B------:R-:W-:Y:S01]  /*2fa0*/  ISETP.NE.AND P3, PT, R8, RZ, PT ;  /* 0x000000ff0800720c */ /* 0x000fe20003f65270 */
[----:B------:R-:W-:Y:S01]  /*2fb0*/  IMAD.MOV R10, RZ, RZ, -R27 ;  /* 0x000000ffff0a7224 */ /* 0x000fe200078e0a1b */
[----:B------:R-:W-:Y:S01]  /*2fc0*/  @P6 IADD3 R26, PT, PT, R26, 0x1, RZ ;  /* 0x000000011a1a6810 */ /* 0x000fe20007ffe0ff */
[----:B------:R-:W-:-:S03]  /*2fd0*/  IMAD.WIDE R12, R27, R24, RZ ;  /* 0x000000181b0c7225 */ /* 0x000fc600078e02ff */
[----:B------:R-:W-:Y:S01]  /*2fe0*/  @!P2 IADD3 R26, PT, PT, -R26, RZ, RZ ;  /* 0x000000ff1a1aa210 */ /* 0x000fe20007ffe1ff */
[----:B------:R-:W-:Y:S01]  /*2ff0*/  IMAD R10, R14, R10, R7 ;  /* 0x0000000a0e0a7224 */ /* 0x000fe200078e0207 */
[----:B------:R-:W-:Y:S01]  /*3000*/  @!P0 IADD3 R34, PT, PT, -R34, RZ, RZ ;  /* 0x000000ff22228210 */ /* 0x000fe20007ffe1ff */
[----:B------:R-:W-:Y:S02]  /*3010*/  IMAD.MOV R7, RZ, RZ, -R17 ;  /* 0x000000ffff077224 */ /* 0x000fe400078e0a11 */
[----:B------:R-:W-:Y:S01]  /*3020*/  @!P4 LOP3.LUT R34, RZ, R4, RZ, 0x33, !PT ;  /* 0x00000004ff22c212 */ /* 0x000fe200078e33ff */
[----:B------:R-:W-:Y:S01]  /*3030*/  IMAD.WIDE.U32 R12, R31, UR8, R12 ;  /* 0x000000081f0c7c25 */ /* 0x000fe2000f8e000c */
[----:B------:R-:W-:-:S03]  /*3040*/  @!P3 LOP3.LUT R26, RZ, R8, RZ, 0x33, !PT ;  /* 0x00000008ff1ab212 */ /* 0x000fc600078e33ff */
[----:B------:R-:W-:Y:S01]  /*3050*/  IMAD R7, R5, R7, R0 ;  /* 0x0000000705077224 */ /* 0x000fe200078e0200 */
[----:B------:R-:W-:Y:S01]  /*3060*/  IADD3 R0, PT, PT, -R34, RZ, RZ ;  /* 0x000000ff22007210 */ /* 0x000fe20007ffe1ff */
[----:B------:R-:W-:Y:S02]  /*3070*/  IMAD R13, R31, UR4, R13 ;  /* 0x000000041f0d7c24 */ /* 0x000fe4000f8e020d */
[----:B------:R-:W-:Y:S02]  /*3080*/  IMAD.MOV R11, RZ, RZ, -R26 ;  /* 0x000000ffff0b7224 */ /* 0x000fe400078e0a1a */
[----:B------:R-:W-:Y:S02]  /*3090*/  IMAD R0, R4, R0, R17 ;  /* 0x0000000004007224 */ /* 0x000fe400078e0211 */
[----:B------:R-:W-:-:S04]  /*30a0*/  IMAD.WIDE R12, R10, UR7, R12 ;  /* 0x000000070a0c7c25 */ /* 0x000fc8000f8e020c */
[----:B------:R-:W-:Y:S01]  /*30b0*/  IMAD.WIDE R14, R39, UR5, RZ ;  /* 0x00000005270e7c25 */ /* 0x000fe2000f8e02ff */
[----:B------:R-:W0:Y:S03]  /*30c0*/  LDCU.64 UR4, c[0x0][0x420] ;  /* 0x00008400ff0477ac */ /* 0x000e260008000a00 */
[----:B------:R-:W-:-:S04]  /*30d0*/  IMAD.WIDE R26, R26, R6, RZ ;  /* 0x000000061a1a7225 */ /* 0x000fc800078e02ff */
[----:B------:R-:W-:Y:S01]  /*30e0*/  IMAD R4, R21, UR8, RZ ;  /* 0x0000000815047c24 */ /* 0x000fe2000f8e02ff */
[----:B------:R-:W-:Y:S01]  /*30f0*/  IADD3 R5, P1, P0, R26, R12, R14 ;  /* 0x0000000c1a057210 */ /* 0x000fe2000783e00e */
[----:B------:R-:W-:Y:S02]  /*3100*/  IMAD R11, R8, R11, R25 ;  /* 0x0000000b080b7224 */ /* 0x000fe400078e0219 */
[----:B------:R-:W-:Y:S01]  /*3110*/  IMAD R6, R9, UR7, RZ ;  /* 0x0000000709067c24 */ /* 0x000fe2000f8e02ff */
[----:B------:R-:W-:Y:S01]  /*3120*/  IADD3.X R13, PT, PT, R27, R13, R15, P1, P0 ;  /* 0x0000000d1b0d7210 */ /* 0x000fe20000fe040f */
[----:B------:R-:W-:-:S04]  /*3130*/  IMAD.WIDE R8, R7, R4, RZ ;  /* 0x0000000407087225 */ /* 0x000fc800078e02ff */
[----:B------:R-:W-:-:S04]  /*3140*/  IMAD.WIDE R6, R11, R6, RZ ;  /* 0x000000060b067225 */ /* 0x000fc800078e02ff */
        /* <DEDUP_REMOVED lines=10> */
.L_x_322:
[----:B------:R-:W0:Y:S01]  /*31f0*/  LDC.64 R2, c[0x0][0x420] ;  /* 0x00010800ff027b82 */ /* 0x000e220000000a00 */
[----:B------:R-:W-:-:S05]  /*3200*/  IADD3 R0, PT, PT, R20, UR6, RZ ;  /* 0x0000000614007c10 */ /* 0x000fca000fffe0ff */
[----:B0-----:R-:W-:-:S05]  /*3210*/  IMAD.WIDE.U32 R2, R0, 0x4, R2 ;  /* 0x0000000400027825 */ /* 0x001fca00078e0002 */
[----:B------:R1:W-:Y:S02]  /*3220*/  STG.E desc[UR10][R2.64], R28 ;  /* 0x0000001c02007986 */ /* 0x0003e4000c10190a */
.L_x_321:
[----:B------:R-:W-:Y:S05]  /*3230*/  BSYNC.RECONVERGENT B1 ;  /* 0x0000000000017941 */ /* 0x000fea0003800200 */
.L_x_320:
[----:B------:R-:W2:Y:S01]  /*3240*/  LDCU UR7, c[0x0][0x534] ;  /* 0x0000a680ff0777ac */ /* 0x000ea20008000800 */
[C---:B-1----:R-:W-:Y:S01]  /*3250*/  LOP3.LUT R3, R23.reuse, 0x1f, RZ, 0xc0, !PT ;  /* 0x0000001f17037812 */ /* 0x042fe200078ec0ff */
[----:B------:R-:W1:Y:S01]  /*3260*/  S2UR UR4, SR_CgaCtaId ;  /* 0x00000000000479c3 */ /* 0x000e620000008800 */
[----:B------:R-:W-:Y:S01]  /*3270*/  IMAD.SHL.U32 R11, R23, 0x4, RZ ;  /* 0x00000004170b7824 */ /* 0x000fe200078e00ff */
[----:B------:R-:W-:Y:S01]  /*3280*/  UMOV UR5, 0x400 ;  /* 0x0000040000057882 */ /* 0x000fe20000000000 */
[----:B------:R-:W-:Y:S01]  /*3290*/  LOP3.LUT R0, R3, 0x20, RZ, 0xfc, !PT ;  /* 0x0000002003007812 */ /* 0x000fe200078efcff */
[----:B------:R-:W-:Y:S02]  /*32a0*/  IMAD.SHL.U32 R26, R23, 0x8, RZ ;  /* 0x00000008171a7824 */ /* 0x000fe400078e00ff */
[----:B------:R-:W-:Y:S01]  /*32b0*/  LOP3.LUT R11, R11, 0x7c, RZ, 0xc0, !PT ;  /* 0x0000007c0b0b7812 */ /* 0x000fe200078ec0ff */
[----:B------:R-:W-:Y:S01]  /*32c0*/  IMAD.MOV.U32 R9, RZ, RZ, RZ ;  /* 0x000000ffff097224 */ /* 0x000fe200078e00ff */
[----:B------:R-:W3:Y:S02]  /*32d0*/  LDC R13, c[0x0][0x44c] ;  /* 0x00011300ff0d7b82 */ /* 0x000ee40000000800 */
[----:B------:R-:W-:-:S02]  /*32e0*/  LOP3.LUT R26, R11, 0x1f00, R26, 0xf8, !PT ;  /* 0x00001f000b1a7812 */ /* 0x000fc400078ef81a */
[----:B--2---:R-:W-:Y:S01]  /*32f0*/  ISETP.GE.AND P1, PT, R3, UR7, PT ;  /* 0x0000000703007c0c */ /* 0x004fe2000bf26270 */
[----:B------:R-:W-:Y:S01]  /*3300*/  UISETP.GE.AND UP0, UPT, UR7, 0x1, UPT ;  /* 0x000000010700788c */ /* 0x000fe2000bf06270 */
[----:B------:R-:W-:Y:S01]  /*3310*/  ISETP.GE.AND P0, PT, R0, UR7, PT ;  /* 0x0000000700007c0c */ /* 0x000fe2000bf06270 */
[----:B------:R-:W-:Y:S01]  /*3320*/  IMAD.MOV.U32 R0, RZ, RZ, RZ ;  /* 0x000000ffff007224 */ /* 0x000fe200078e00ff */
[C---:B------:R-:W-:Y:S02]  /*3330*/  ISETP.GT.U32.OR P1, PT, R23.reuse, 0x7f, P1 ;  /* 0x0000007f1700780c */ /* 0x040fe40000f24470 */
[----:B------:R-:W-:Y:S01]  /*3340*/  ISETP.GT.U32.OR P0, PT, R23, 0x7f, P0 ;  /* 0x0000007f1700780c */ /* 0x000fe20000704470 */
[----:B-1----:R-:W-:-:S06]  /*3350*/  ULEA UR4, UR4, UR5, 0x18 ;  /* 0x0000000504047291 */ /* 0x002fcc000f8ec0ff */
[----:B------:R-:W-:Y:S01]  /*3360*/  LEA R10, R20, UR4, 0x2 ;  /* 0x00000004140a7c11 */ /* 0x000fe2000f8e10ff */
[----:B---3--:R-:W-:-:S03]  /*3370*/  IMAD R27, R13, UR6, RZ ;  /* 0x000000060d1b7c24 */ /* 0x008fc6000f8e02ff */
[C---:B0-----:R-:W-:Y:S02]  /*3380*/  @!P1 FADD.FTZ R5, -R28.reuse, R30 ;  /* 0x0000001e1c059221 */ /* 0x041fe40000010100 */
[----:B------:R-:W-:Y:S01]  /*3390*/  @!P0 FADD.FTZ R6, -R28, R29 ;  /* 0x0000001d1c068221 */ /* 0x000fe20000010100 */
[--C-:B------:R-:W-:Y:S02]  /*33a0*/  @!P1 IMAD R4, R3, 0x14, R10.reuse ;  /* 0x0000001403049824 */ /* 0x100fe400078e020a */
[----:B------:R-:W-:Y:S01]  /*33b0*/  @!P1 FMUL.FTZ R5, R5, 1.4426950216293334961 ;  /* 0x3fb8aa3b05059820 */ /* 0x000fe20000410000 */
[----:B------:R-:W-:Y:S02]  /*33c0*/  @!P0 IMAD R7, R3, 0x14, R10 ;  /* 0x0000001403078824 */ /* 0x000fe400078e020a */
[----:B------:R-:W-:Y:S01]  /*33d0*/  @!P0 FMUL.FTZ R6, R6, 1.4426950216293334961 ;  /* 0x3fb8aa3b06068820 */ /* 0x000fe20000410000 */
[----:B------:R-:W-:Y:S02]  /*33e0*/  CS2R R2, SRZ ;  /* 0x0000000000027805 */ /* 0x000fe4000001ff00 */
[----:B------:R-:W0:Y:S08]  /*33f0*/  @!P1 MUFU.EX2 R5, R5 ;  /* 0x0000000500059308 */ /* 0x000e300000000800 */
[----:B------:R-:W1:Y:S01]  /*3400*/  @!P0 MUFU.EX2 R6, R6 ;  /* 0x0000000600068308 */ /* 0x000e620000000800 */
[----:B0-----:R0:W-:Y:S04]  /*3410*/  @!P1 STS [R4], R5 ;  /* 0x0000000504009388 */ /* 0x0011e80000000800 */
[----:B-1----:R1:W-:Y:S01]  /*3420*/  @!P0 STS [R7+0x280], R6 ;  /* 0x0002800607008388 */ /* 0x0023e20000000800 */
[----:B------:R-:W-:Y:S01]  /*3430*/  BAR.SYNC.DEFER_BLOCKING 0x0 ;  /* 0x0000000000007b1d */ /* 0x000fe20000010000 */
[----:B------:R-:W-:-:S04]  /*3440*/  IADD3 R26, P0, PT, R27, R26, RZ ;  /* 0x0000001a1b1a7210 */ /* 0x000fc80007f1e0ff */
[----:B------:R-:W-:Y:S02]  /*3450*/  LEA.HI.X.SX32 R27, R27, RZ, 0x1, P0 ;  /* 0x000000ff1b1b7211 */ /* 0x000fe400000f0eff */
[----:B0-----:R-:W-:Y:S02]  /*3460*/  CS2R R4, SRZ ;  /* 0x0000000000047805 */ /* 0x001fe4000001ff00 */
[----:B-1----:R-:W-:Y:S01]  /*3470*/  CS2R R6, SRZ ;  /* 0x0000000000067805 */ /* 0x002fe2000001ff00 */
[----:B------:R-:W-:Y:S06]  /*3480*/  BRA.U !UP0, `(.L_x_328) ;  /* 0x0000000508ac7547 */ /* 0x000fec000b800000 */
[----:B------:R-:W0:Y:S01]  /*3490*/  LDCU.64 UR4, c[0x0][0x3f8] ;  /* 0x00007f00ff0477ac */ /* 0x000e220008000a00 */
[----:B------:R-:W-:Y:S01]  /*34a0*/  SHF.L.U64.HI R27, R26, 0x2, R27 ;  /* 0x000000021a1b7819 */ /* 0x000fe2000001021b */
[C---:B------:R-:W-:Y:S01]  /*34b0*/  IMAD R24, R22.reuse, R13, RZ ;  /* 0x0000000d16187224 */ /* 0x040fe200078e02ff */
[----:B------:R-:W-:Y:S01]  /*34c0*/  CS2R R18, SRZ ;  /* 0x0000000000127805 */ /* 0x000fe2000001ff00 */
[----:B------:R-:W-:Y:S01]  /*34d0*/  UISETP.GE.U32.AND UP1, UPT, UR7, 0x4, UPT ;  /* 0x000000040700788c */ /* 0x000fe2000bf26070 */
[----:B------:R-:W-:Y:S01]  /*34e0*/  VIADD R25, R22, -UR6 ;  /* 0x8000000616197c36 */ /* 0x000fe20008000000 */
[----:B------:R-:W-:Y:S01]  /*34f0*/  CS2R R16, SRZ ;  /* 0x0000000000107805 */ /* 0x000fe2000001ff00 */
[----:B------:R-:W-:Y:S01]  /*3500*/  IMAD.MOV.U32 R23, RZ, RZ, RZ ;  /* 0x000000ffff177224 */ /* 0x000fe200078e00ff */
[----:B------:R-:W-:Y:S01]  /*3510*/  CS2R R14, SRZ ;  /* 0x00000000000e7805 */ /* 0x000fe2000001ff00 */
[----:B------:R-:W-:Y:S01]  /*3520*/  IMAD.MOV.U32 R0, RZ, RZ, RZ ;  /* 0x000000ffff007224 */ /* 0x000fe200078e00ff */
[----:B------:R-:W-:-:S02]  /*3530*/  CS2R R12, SRZ ;  /* 0x00000000000c7805 */ /* 0x000fc4000001ff00 */
[----:B0-----:R-:W-:Y:S01]  /*3540*/  LEA R26, P0, R26, UR4, 0x2 ;  /* 0x000000041a1a7c11 */ /* 0x001fe2000f8010ff */
[----:B------:R-:W-:-:S03]  /*3550*/  ULOP3.LUT UR4, UR7, 0x3, URZ, 0xc0, !UPT ;  /* 0x0000000307047892 */ /* 0x000fc6000f8ec0ff */
[----:B------:R-:W-:Y:S01]  /*3560*/  IADD3.X R27, PT, PT, R27, UR5, RZ, P0, !PT ;  /* 0x000000051b1b7c10 */ /* 0x000fe200087fe4ff */
[----:B------:R-:W-:Y:S01]  /*3570*/  UISETP.NE.AND UP0, UPT, UR4, URZ, UPT ;  /* 0x000000ff0400728c */ /* 0x000fe2000bf05270 */
[----:B------:R-:W-:Y:S10]  /*3580*/  BRA.U !UP1, `(.L_x_329) ;  /* 0x0000000109fc7547 */ /* 0x000ff4000b800000 */
[----:B------:R-:W-:Y:S01]  /*3590*/  ULOP3.LUT UR7, UR7, 0x7ffffffc, URZ, 0xc0, !UPT ;  /* 0x7ffffffc07077892 */ /* 0x000fe2000f8ec0ff */
[----:B------:R-:W-:Y:S01]  /*35a0*/  VIADD R10, R10, 0x28 ;  /* 0x000000280a0a7836 */ /* 0x000fe20000000000 */
[----:B------:R-:W-:Y:S01]  /*35b0*/  ISETP.GE.AND P1, PT, R20, R25, PT ;  /* 0x000000191400720c */ /* 0x000fe20003f26270 */
[----:B------:R-:W-:Y:S01]  /*35c0*/  IMAD.MOV.U32 R0, RZ, RZ, RZ ;  /* 0x000000ffff007224 */ /* 0x000fe200078e00ff */
[----:B------:R-:W-:Y:S02]  /*35d0*/  CS2R R2, SRZ ;  /* 0x0000000000027805 */ /* 0x000fe4000001ff00 */
[----:B------:R-:W-:Y:S02]  /*35e0*/  CS2R R4, SRZ ;  /* 0x0000000000047805 */ /* 0x000fe4000001ff00 */
[----:B------:R-:W-:Y:S01]  /*35f0*/  CS2R R6, SRZ ;  /* 0x0000000000067805 */ /* 0x000fe2000001ff00 */
[----:B------:R-:W-:Y:S01]  /*3600*/  IMAD.MOV.U32 R9, RZ, RZ, RZ ;  /* 0x000000ffff097224 */ /* 0x000fe200078e00ff */
[----:B------:R-:W-:Y:S01]  /*3610*/  UIADD3 UR5, UPT, UPT, -UR7, URZ, URZ ;  /* 0x000000ff07057290 */ /* 0x000fe2000fffe1ff */
[----:B------:R-:W-:-:S11]  /*3620*/  IMAD.U32 R23, RZ, RZ, UR7 ;  /* 0x00000007ff177e24 */ /* 0x000fd6000f8e00ff */
.L_x_330:
        /* <DEDUP_REMOVED lines=53> */
.L_x_329:
[----:B------:R-:W-:Y:S05]  /*3980*/  BRA.U !UP0, `(.L_x_328) ;  /* 0x00000001086c7547 */ /* 0x000fea000b800000 */
[----:B------:R-:W0:Y:S01]  /*3990*/  S2UR UR5, SR_CgaCtaId ;  /* 0x00000000000579c3 */ /* 0x000e220000008800 */
[----:B------:R-:W-:Y:S01]  /*39a0*/  UMOV UR7, 0x400 ;  /* 0x0000040000077882 */ /* 0x000fe20000000000 */
[----:B------:R-:W-:Y:S01]  /*39b0*/  IMAD R23, R23, 0x5, R20 ;  /* 0x0000000517177824 */ /* 0x000fe200078e0214 */
[----:B------:R-:W-:Y:S01]  /*39c0*/  IADD3 R26, P1, PT, R26, 0x200, RZ ;  /* 0x000002001a1a7810 */ /* 0x000fe20007f3e0ff */
[----:B------:R-:W-:Y:S01]  /*39d0*/  UIADD3 UR4, UPT, UPT, -UR4, URZ, URZ ;  /* 0x000000ff04047290 */ /* 0x000fe2000fffe1ff */
[----:B------:R-:W-:Y:S01]  /*39e0*/  ISETP.GE.AND P0, PT, R20, R25, PT ;  /* 0x000000191400720c */ /* 0x000fe20003f06270 */
[----:B------:R-:W-:Y:S01]  /*39f0*/  IMAD.WIDE R24, R24, 0x4, RZ ;  /* 0x0000000418187825 */ /* 0x000fe200078e02ff */
[----:B------:R-:W-:Y:S01]  /*3a00*/  IADD3.X R27, PT, PT, RZ, R27, RZ, P1, !PT ;  /* 0x0000001bff1b7210 */ /* 0x000fe20000ffe4ff */
[----:B0-----:R-:W-:-:S06]  /*3a10*/  ULEA UR5, UR5, UR7, 0x18 ;  /* 0x0000000705057291 */ /* 0x001fcc000f8ec0ff */
[----:B------:R-:W-:-:S07]  /*3a20*/  LEA R10, R23, UR5, 0x2 ;  /* 0x00000005170a7c11 */ /* 0x000fce000f8e10ff */
.L_x_331:
        /* <DEDUP_REMOVED lines=17> */
.L_x_328:
[----:B------:R-:W-:-:S04]  /*3b40*/  IADD3 R20, PT, PT, R20, UR6, RZ ;  /* 0x0000000614147c10 */ /* 0x000fc8000fffe0ff */
[----:B------:R-:W-:-:S13]  /*3b50*/  ISETP.GE.AND P0, PT, R20, R22, PT ;  /* 0x000000161400720c */ /* 0x000fda0003f06270 */
[----:B------:R-:W-:Y:S05]  /*3b60*/  @P0 EXIT ;  /* 0x000000000000094d */ /* 0x000fea0003800000 */
[-C--:B------:R-:W-:Y:S01]  /*3b70*/  IABS R14, R21.reuse ;  /* 0x00000015000e7213 */ /* 0x080fe20000000000 */
[----:B------:R-:W0:Y:S01]  /*3b80*/  LDC R10, c[0x0][0x434] ;  /* 0x00010d00ff0a7b82 */ /* 0x000e220000000800 */
[----:B------:R-:W-:Y:S01]  /*3b90*/  IABS R16, R20 ;  /* 0x0000001400107213 */ /* 0x000fe20000000000 */
[----:B------:R-:W1:Y:S01]  /*3ba0*/  LDCU.128 UR4, c[0x0][0x400] ;  /* 0x00008000ff0477ac */ /* 0x000e620008000c00 */
[----:B------:R-:W2:Y:S01]  /*3bb0*/  I2F.RP R12, R14 ;  /* 0x0000000e000c7306 */ /* 0x000ea20000209400 */
[----:B------:R-:W-:Y:S01]  /*3bc0*/  IABS R15, R21 ;  /* 0x00000015000f7213 */ /* 0x000fe20000000000 */
[----:B------:R-:W3:Y:S01]  /*3bd0*/  LDCU.64 UR8, c[0x0][0x410] ;  /* 0x00008200ff0877ac */ /* 0x000ee20008000a00 */
[----:B------:R-:W-:-:S03]  /*3be0*/  F2FP.BF16.F32.PACK_AB R6, R6, R9 ;  /* 0x000000090606723e */ /* 0x000fc600000010ff */
[----:B------:R-:W-:Y:S01]  /*3bf0*/  IMAD.MOV R15, RZ, RZ, -R15 ;  /* 0x000000ffff0f7224 */ /* 0x000fe200078e0a0f */
[----:B------:R-:W-:Y:S02]  /*3c00*/  F2FP.BF16.F32.PACK_AB R7, R4, R7 ;  /* 0x000000070407723e */ /* 0x000fe400000010ff */
[----:B------:R-:W-:Y:S02]  /*3c10*/  F2FP.BF16.F32.PACK_AB R2, R2, R5 ;  /* 0x000000050202723e */ /* 0x000fe400000010ff */
[----:B------:R-:W-:Y:S01]  /*3c20*/  F2FP.BF16.F32.PACK_AB R3, R0, R3 ;  /* 0x000000030003723e */ /* 0x000fe200000010ff */
[----:B--2---:R-:W2:Y:S02]  /*3c30*/  MUFU.RCP R18, R12 ;  /* 0x0000000c00127308 */ /* 0x004ea40000001000 */
[----:B--2---:R-:W-:-:S06]  /*3c40*/  VIADD R18, R18, 0xffffffe ;  /* 0x0ffffffe12127836 */ /* 0x004fcc0000000000 */
[----:B------:R2:W4:Y:S02]  /*3c50*/  F2I.FTZ.U32.TRUNC.NTZ R19, R18 ;  /* 0x0000001200137305 */ /* 0x000524000021f000 */
[----:B--2---:R-:W-:Y:S02]  /*3c60*/  HFMA2 R18, -RZ, RZ, 0, 0 ;  /* 0x00000000ff127431 */ /* 0x004fe400000001ff */
[----:B----4-:R-:W-:-:S04]  /*3c70*/  IMAD.MOV R8, RZ, RZ, -R19 ;  /* 0x000000ffff087224 */ /* 0x010fc800078e0a13 */
[----:B------:R-:W-:Y:S01]  /*3c80*/  IMAD R13, R8, R14, RZ ;  /* 0x0000000e080d7224 */ /* 0x000fe200078e02ff */
[----:B0-----:R-:W-:-:S03]  /*3c90*/  IABS R8, R10 ;  /* 0x0000000a00087213 */ /* 0x001fc60000000000 */
[----:B------:R-:W-:-:S06]  /*3ca0*/  IMAD.HI.U32 R13, R19, R13, R18 ;  /* 0x0000000d130d7227 */ /* 0x000fcc00078e0012 */
[----:B------:R-:W-:Y:S02]  /*3cb0*/  IMAD.HI.U32 R12, R13, R16, RZ ;  /* 0x000000100d0c7227 */ /* 0x000fe400078e00ff */
[----:B------:R-:W0:Y:S02]  /*3cc0*/  I2F.RP R13, R8 ;  /* 0x00000008000d7306 */ /* 0x000e240000209400 */
[----:B------:R-:W-:-:S05]  /*3cd0*/  IMAD R15, R12, R15, R16 ;  /* 0x0000000f0c0f7224 */ /* 0x000fca00078e0210 */
[----:B------:R-:W-:Y:S01]  /*3ce0*/  ISETP.GT.U32.AND P1, PT, R14, R15, PT ;  /* 0x0000000f0e00720c */ /* 0x000fe20003f24070 */
[----:B0-----:R-:W0:-:S12]  /*3cf0*/  MUFU.RCP R13, R13 ;  /* 0x0000000d000d7308 */ /* 0x001e180000001000 */
[----:B------:R-:W-:Y:S01]  /*3d00*/  @!P1 IMAD.IADD R15, R15, 0x1, -R14 ;  /* 0x000000010f0f9824 */ /* 0x000fe200078e0a0e */
[----:B------:R-:W-:Y:S02]  /*3d10*/  @!P1 IADD3 R12, PT, PT, R12, 0x1, RZ ;  /* 0x000000010c0c9810 */ /* 0x000fe40007ffe0ff */
[----:B------:R-:W-:Y:S02]  /*3d20*/  ISETP.NE.AND P1, PT, R21, RZ, PT ;  /* 0x000000ff1500720c */ /* 0x000fe40003f25270 */
[----:B------:R-:W-:Y:S02]  /*3d30*/  ISETP.GE.U32.AND P2, PT, R15, R14, PT ;  /* 0x0000000e0f00720c */ /* 0x000fe40003f46070 */
[----:B------:R-:W-:-:S04]  /*3d40*/  LOP3.LUT R14, R20, R21, RZ, 0x3c, !PT ;  /* 0x00000015140e7212 */ /* 0x000fc800078e3cff */
[----:B------:R-:W-:Y:S01]  /*3d50*/  ISETP.GE.AND P0, PT, R14, RZ, PT ;  /* 0x000000ff0e00720c */ /* 0x000fe20003f06270 */
[----:B0-----:R-:W-:-:S04]  /*3d60*/  VIADD R14, R13, 0xffffffe ;  /* 0x0ffffffe0d0e7836 */ /* 0x001fc80000000000 */
[----:B------:R-:W0:Y:S02]  /*3d70*/  F2I.FTZ.U32.TRUNC.NTZ R15, R14 ;  /* 0x0000000e000f7305 */ /* 0x000e24000021f000 */
[----:B------:R-:W-:-:S06]  /*3d80*/  @P2 VIADD R12, R12, 0x1 ;  /* 0x000000010c0c2836 */ /* 0x000fcc0000000000 */
[----:B------:R-:W-:Y:S02]  /*3d90*/  @!P0 IADD3 R12, PT, PT, -R12, RZ, RZ ;  /* 0x000000ff0c0c8210 */ /* 0x000fe40007ffe1ff */
[----:B------:R-:W-:Y:S01]  /*3da0*/  @!P1 LOP3.LUT R12, RZ, R21, RZ, 0x33, !PT ;  /* 0x00000015ff0c9212 */ /* 0x000fe200078e33ff */
[----:B0-----:R-:W-:Y:S01]  /*3db0*/  IMAD.MOV R13, RZ, RZ, -R15 ;  /* 0x000000ffff0d7224 */ /* 0x001fe200078e0a0f */
[----:B------:R-:W-:-:S03]  /*3dc0*/  MOV R14, RZ ;  /* 0x000000ff000e7202 */ /* 0x000fc60000000f00 */
[----:B------:R-:W-:Y:S02]  /*3dd0*/  IMAD R21, R21, R12, RZ ;  /* 0x0000000c15157224 */ /* 0x000fe400078e02ff */
[----:B------:R-:W-:Y:S02]  /*3de0*/  IMAD R17, R13, R8, RZ ;  /* 0x000000080d117224 */ /* 0x000fe400078e02ff */
[----:B------:R-:W-:Y:S02]  /*3df0*/  IMAD.IADD R19, R20, 0x1, -R21 ;  /* 0x0000000114137824 */ /* 0x000fe400078e0a15 */
[----:B------:R-:W-:-:S03]  /*3e00*/  IMAD.HI.U32 R17, R15, R17, R14 ;  /* 0x000000110f117227 */ /* 0x000fc600078e000e */
[----:B------:R-:W-:Y:S02]  /*3e10*/  IABS R13, R19 ;  /* 0x00000013000d7213 */ /* 0x000fe40000000000 */
[----:B------:R-:W-:-:S03]  /*3e20*/  LOP3.LUT R19, R19, R10, RZ, 0x3c, !PT ;  /* 0x0000000a13137212 */ /* 0x000fc600078e3cff */
[----:B------:R-:W-:Y:S01]  /*3e30*/  IMAD.HI.U32 R17, R17, R13, RZ ;  /* 0x0000000d11117227 */ /* 0x000fe200078e00ff */
[----:B------:R-:W-:-:S03]  /*3e40*/  ISETP.GE.AND P1, PT, R19, RZ, PT ;  /* 0x000000ff1300720c */ /* 0x000fc60003f26270 */
[----:B------:R-:W-:-:S04]  /*3e50*/  IMAD.MOV R14, RZ, RZ, -R17 ;  /* 0x000000ffff0e7224 */ /* 0x000fc800078e0a11 */
[----:B------:R-:W-:Y:S02]  /*3e60*/  IMAD R13, R8, R14, R13 ;  /* 0x0000000e080d7224 */ /* 0x000fe400078e020d */
[----:B-1----:R-:W-:-:S03]  /*3e70*/  IMAD.WIDE.U32 R14, R12, UR4, RZ ;  /* 0x000000040c0e7c25 */ /* 0x002fc6000f8e00ff */
[----:B------:R-:W-:-:S13]  /*3e80*/  ISETP.GT.U32.AND P0, PT, R8, R13, PT ;  /* 0x0000000d0800720c */ /* 0x000fda0003f04070 */
[----:B------:R-:W-:Y:S01]  /*3e90*/  @!P0 IMAD.IADD R13, R13, 0x1, -R8 ;  /* 0x000000010d0d8824 */ /* 0x000fe200078e0a08 */
[----:B------:R-:W-:Y:S02]  /*3ea0*/  @!P0 IADD3 R17, PT, PT, R17, 0x1, RZ ;  /* 0x0000000111118810 */ /* 0x000fe40007ffe0ff */
        /* <DEDUP_REMOVED lines=28> */
        .weak           $__internal_8_$__cuda_sm20_div_s64
        .type           $__internal_8_$__cuda_sm20_div_s64,@function
        .size           $__internal_8_$__cuda_sm20_div_s64,(.L_x_4040 - $__internal_8_$__cuda_sm20_div_s64)
$__internal_8_$__cuda_sm20_div_s64:
        /* <DEDUP_REMOVED lines=26> */
[----:B------:R-:W-:Y:S01]  /*4210*/  IADD3 R12, P0, PT, RZ, -R42, RZ ;  /* 0x8000002aff0c7210 */ /* 0x000fe20007f1e0ff */
[----:B------:R-:W-:Y:S02]  /*4220*/  IMAD.MOV.U32 R43, RZ, RZ, RZ ;  /* 0x000000ffff2b7224 */ /* 0x000fe400078e00ff */
[----:B------:R-:W-:Y:S02]  /*4230*/  IMAD R0, R13, R32, R0 ;  /* 0x000000200d007224 */ /* 0x000fe400078e0200 */
[----:B------:R-:W-:-:S04]  /*4240*/  IMAD.HI.U32 R34, R35, R12, RZ ;  /* 0x0000000c23227227 */ /* 0x000fc800078e00ff */
[----:B------:R-:W-:-:S04]  /*4250*/  IMAD.X R0, RZ, RZ, ~R0, P0 ;  /* 0x000000ffff007224 */ /* 0x000fc800000e0e00 */
[----:B------:R-:W-:-:S04]  /*4260*/  IMAD.WIDE.U32 R34, P0, R35, R0, R34 ;  /* 0x0000000023227225 */ /* 0x000fc80007800022 */
[----:B------:R-:W-:-:S04]  /*4270*/  IMAD.HI.U32 R26, R13, R0, RZ ;  /* 0x000000000d1a7227 */ /* 0x000fc800078e00ff */
[----:B------:R-:W-:Y:S01]  /*4280*/  IMAD.HI.U32 R12, P3, R13, R12, R34 ;  /* 0x0000000c0d0c7227 */ /* 0x000fe20007860022 */
[----:B------:R-:W-:-:S03]  /*4290*/  IADD3.X R35, PT, PT, R26, R13, RZ, P0, !PT ;  /* 0x0000000d1a237210 */ /* 0x000fc600007fe4ff */
[----:B------:R-:W-:Y:S01]  /*42a0*/  IMAD R13, R13, R0, RZ ;  /* 0x000000000d0d7224 */ /* 0x000fe200078e02ff */
[----:B------:R-:W-:-:S04]  /*42b0*/  IADD3 R0, P0, PT, RZ, -R27, RZ ;  /* 0x8000001bff007210 */ /* 0x000fc80007f1e0ff */
[----:B------:R-:W-:Y:S01]  /*42c0*/  IADD3 R13, P2, PT, R13, R12, RZ ;  /* 0x0000000c0d0d7210 */ /* 0x000fe20007f5e0ff */
[----:B------:R-:W-:Y:S01]  /*42d0*/  IMAD.X R12, RZ, RZ, ~R19, P0 ;  /* 0x000000ffff0c7224 */ /* 0x000fe200000e0e13 */
[----:B------:R-:W-:Y:S02]  /*42e0*/  SEL R0, R0, R27, !P1 ;  /* 0x0000001b00007207 */ /* 0x000fe40004800000 */
[----:B------:R-:W-:Y:S02]  /*42f0*/  IADD3.X R35, PT, PT, RZ, RZ, R35, P2, P3 ;  /* 0x000000ffff237210 */ /* 0x000fe400017e6423 */
[----:B------:R-:W-:Y:S01]  /*4300*/  SEL R12, R12, R19, !P1 ;  /* 0x000000130c0c7207 */ /* 0x000fe20004800000 */
[----:B------:R-:W-:-:S04]  /*4310*/  IMAD.HI.U32 R42, R13, R0, RZ ;  /* 0x000000000d2a7227 */ /* 0x000fc800078e00ff */
[-C--:B------:R-:W-:Y:S02]  /*4320*/  IMAD R26, R35, R12.reuse, RZ ;  /* 0x0000000c231a7224 */ /* 0x080fe400078e02ff */
[----:B------:R-:W-:-:S04]  /*4330*/  IMAD.WIDE.U32 R42, R13, R12, R42 ;  /* 0x0000000c0d2a7225 */ /* 0x000fc800078e002a */
[----:B------:R-:W-:-:S05]  /*4340*/  IMAD.HI.U32 R13, P2, R35, R0, R42 ;  /* 0x00000000230d7227 */ /* 0x000fca000784002a */
[----:B------:R-:W-:-:S05]  /*4350*/  IADD3 R26, P1, PT, R26, R13, RZ ;  /* 0x0000000d1a1a7210 */ /* 0x000fca0007f3e0ff */
[----:B------:R-:W-:-:S04]  /*4360*/  IMAD.WIDE.U32 R42, R26, R32, RZ ;  /* 0x000000201a2a7225 */ /* 0x000fc800078e00ff */
[----:B------:R-:W-:Y:S01]  /*4370*/  IMAD R25, R26, R33, R43 ;  /* 0x000000211a197224 */ /* 0x000fe200078e022b */
[----:B------:R-:W-:Y:S01]  /*4380*/  IADD3 R13, P0, PT, -R42, R0, RZ ;  /* 0x000000002a0d7210 */ /* 0x000fe20007f1e1ff */
[----:B------:R-:W-:-:S04]  /*4390*/  IMAD.HI.U32 R0, R35, R12, RZ ;  /* 0x0000000c23007227 */ /* 0x000fc800078e00ff */
[----:B------:R-:W-:Y:S01]  /*43a0*/  IMAD.X R0, RZ, RZ, R0, P2 ;  /* 0x000000ffff007224 */ /* 0x000fe200010e0600 */
[----:B------:R-:W-:-:S03]  /*43b0*/  ISETP.GE.U32.AND P2, PT, R13, R32, PT ;  /* 0x000000200d00720c */ /* 0x000fc60003f46070 */
[----:B------:R-:W-:-:S04]  /*43c0*/  IMAD.X R0, RZ, RZ, R0, P1 ;  /* 0x000000ffff007224 */ /* 0x000fc800008e0600 */
[----:B------:R-:W-:-:S05]  /*43d0*/  IMAD R25, R0, R32, R25 ;  /* 0x0000002000197224 */ /* 0x000fca00078e0219 */
[----:B------:R-:W-:Y:S02]  /*43e0*/  IADD3.X R25, PT, PT, ~R25, R12, RZ, P0, !PT ;  /* 0x0000000c19197210 */ /* 0x000fe400007fe5ff */
[----:B------:R-:W-:Y:S02]  /*43f0*/  IADD3 R12, P0, PT, R13, -R32, RZ ;  /* 0x800000200d0c7210 */ /* 0x000fe40007f1e0ff */
[----:B------:R-:W-:-:S04]  /*4400*/  ISETP.GE.U32.AND.EX P2, PT, R25, R33, PT, P2 ;  /* 0x000000211900720c */ /* 0x000fc80003f46120 */
[----:B------:R-:W-:Y:S01]  /*4410*/  SEL R13, R12, R13, P2 ;  /* 0x0000000d0c0d7207 */ /* 0x000fe20001000000 */
[----:B------:R-:W-:-:S03]  /*4420*/  IMAD.X R12, R25, 0x1, ~R33, P0 ;  /* 0x00000001190c7824 */ /* 0x000fc600000e0e21 */
[----:B------:R-:W-:Y:S01]  /*4430*/  ISETP.GE.U32.AND P1, PT, R13, R32, PT ;  /* 0x000000200d00720c */ /* 0x000fe20003f26070 */
[----:B------:R-:W-:Y:S01]  /*4440*/  IMAD.MOV.U32 R32, RZ, RZ, R16 ;  /* 0x000000ffff207224 */ /* 0x000fe200078e0010 */
[----:B------:R-:W-:Y:S02]  /*4450*/  IADD3 R13, P0, PT, R26, 0x1, RZ ;  /* 0x000000011a0d7810 */ /* 0x000fe40007f1e0ff */
[----:B------:R-:W-:Y:S02]  /*4460*/  SEL R25, R12, R25, P2 ;  /* 0x000000190c197207 */ /* 0x000fe40001000000 */
[----:B------:R-:W-:Y:S01]  /*4470*/  SEL R26, R13, R26, P2 ;  /* 0x0000001a0d1a7207 */ /* 0x000fe20001000000 */
[----:B------:R-:W-:Y:S01]  /*4480*/  IMAD.X R13, RZ, RZ, R0, P0 ;  /* 0x000000ffff0d7224 */ /* 0x000fe200000e0600 */
[----:B------:R-:W-:Y:S01]  /*4490*/  ISETP.GE.U32.AND.EX P1, PT, R25, R33, PT, P1 ;  /* 0x000000211900720c */ /* 0x000fe20003f26110 */
[----:B------:R-:W-:Y:S01]  /*44a0*/  IMAD.MOV.U32 R33, RZ, RZ, 0x0 ;  /* 0x00000000ff217424 */ /* 0x000fe200078e00ff */
[----:B------:R-:W-:-:S02]  /*44b0*/  IADD3 R25, P0, PT, R26, 0x1, RZ ;  /* 0x000000011a197810 */ /* 0x000fc40007f1e0ff */
[----:B------:R-:W-:Y:S02]  /*44c0*/  SEL R13, R13, R0, P2 ;  /* 0x000000000d0d7207 */ /* 0x000fe40001000000 */
[----:B------:R-:W-:Y:S02]  /*44d0*/  SEL R25, R25, R26, P1 ;  /* 0x0000001a19197207 */ /* 0x000fe40000800000 */
[----:B------:R-:W-:Y:S01]  /*44e0*/  LOP3.LUT R12, R17, R19, RZ, 0x3c, !PT ;  /* 0x00000013110c7212 */ /* 0x000fe200078e3cff */
[----:B------:R-:W-:Y:S01]  /*44f0*/  IMAD.X R0, RZ, RZ, R13, P0 ;  /* 0x000000ffff007224 */ /* 0x000fe200000e060d */
[----:B------:R-:W-:Y:S02]  /*4500*/  ISETP.NE.U32.AND P0, PT, R18, RZ, PT ;  /* 0x000000ff1200720c */ /* 0x000fe40003f05070 */
[----:B------:R-:W-:Y:S02]  /*4510*/  ISETP.GE.AND P2, PT, R12, RZ, PT ;  /* 0x000000ff0c00720c */ /* 0x000fe40003f46270 */
[----:B------:R-:W-:-:S02]  /*4520*/  SEL R13, R0, R13, P1 ;  /* 0x0000000d000d7207 */ /* 0x000fc40000800000 */
[----:B------:R-:W-:Y:S02]  /*4530*/  IADD3 R0, P1, PT, RZ, -R25, RZ ;  /* 0x80000019ff007210 */ /* 0x000fe40007f3e0ff */
[----:B------:R-:W-:Y:S02]  /*4540*/  ISETP.NE.AND.EX P0, PT, R17, RZ, PT, P0 ;  /* 0x000000ff1100720c */ /* 0x000fe40003f05300 */
[----:B------:R-:W-:Y:S02]  /*4550*/  IADD3.X R12, PT, PT, RZ, ~R13, RZ, P1, !PT ;  /* 0x8000000dff0c7210 */ /* 0x000fe40000ffe4ff */
[----:B------:R-:W-:Y:S02]  /*4560*/  SEL R0, R0, R25, !P2 ;  /* 0x0000001900007207 */ /* 0x000fe40005000000 */
[----:B------:R-:W-:Y:S02]  /*4570*/  SEL R12, R12, R13, !P2 ;  /* 0x0000000d0c0c7207 */ /* 0x000fe40005000000 */
[----:B------:R-:W-:-:S02]  /*4580*/  SEL R0, R0, 0xffffffff, P0 ;  /* 0xffffffff00007807 */ /* 0x000fc40000000000 */
[----:B------:R-:W-:Y:S01]  /*4590*/  SEL R13, R12, 0xffffffff, P0 ;  /* 0xffffffff0c0d7807 */ /* 0x000fe20000000000 */
[----:B------:R-:W-:Y:S06]  /*45a0*/  RET.REL.NODEC R32 `(_ZN5flash32flash_fwd_splitkv_combine_kernelI23Flash_fwd_kernel_traitsILi256ELi64ELi64ELi4ELb0ELb0EN7cutlass10bfloat16_tE19Flash_kernel_traitsILi256ELi64ELi64ELi4ES3_EELi4ELi6ELb1EEEvNS_16Flash_fwd_paramsE) ;  /* 0xffffffb820947950 */ /* 0x000fec0003c3ffff */
.L_x_332:
        /* <DEDUP_REMOVED lines=13> */
.L_x_4040:


//--------------------- .text._ZN5flash32flash_fwd_splitkv_combine_kernelI23Flash_fwd_kernel_traitsILi256ELi64ELi64ELi4ELb0ELb0EN7cutlass10bfloat16_tE19Flash_kernel_traitsILi256ELi64ELi64ELi4ES3_EELi4ELi5ELb1EEEvNS_16Flash_fwd_paramsE --------------------------
	.section	.text._ZN5flash32flash_fwd_splitkv_combine_kernelI23Flash_fwd_kernel_traitsILi256ELi64ELi64ELi4ELb0ELb0EN7cutlass10bfloat16_tE19Flash_kernel_traitsILi256ELi64ELi64ELi4ES3_EELi4ELi5ELb1EEEvNS_16Flash_fwd_paramsE,"ax",@progbits
	.align	128
        .global         _ZN5flash32flash_fwd_splitkv_combine_kernelI23Flash_fwd_kernel_traitsILi256ELi64ELi64ELi4ELb0ELb0EN7cutlass10bfloat16_tE19Flash_kernel_traitsILi256ELi64ELi64ELi4ES3_EELi4ELi5ELb1EEEvNS_16Flash_fwd_paramsE
        .type           _ZN5flash32flash_fwd_splitkv_combine_kernelI23Flash_fwd_kernel_traitsILi256ELi64ELi64ELi4ELb0ELb0EN7cutlass10bfloat16_tE19Flash_kernel_traitsILi256ELi64ELi64ELi4ES3_EELi4ELi5ELb1EEEvNS_16Flash_fwd_paramsE,@function
        .size           _ZN5flash32flash_fwd_splitkv_combine_kernelI23Flash_fwd_kernel_traitsILi256ELi64ELi64ELi4ELb0ELb0EN7cutlass10bfloat16_tE19Flash_kernel_traitsILi256ELi64ELi64ELi4ES3_EELi4ELi5ELb1EEEvNS_16Flash_fwd_paramsE,(.L_x_4041 - _ZN5flash32flash_fwd_splitkv_combine_kernelI23Flash_fwd_kernel_traitsILi256ELi64ELi64ELi4ELb0ELb0EN7cutlass10bfloat16_tE19Flash_kernel_traitsILi256ELi64ELi64ELi4ES3_EELi4ELi5ELb1EEEvNS_16Flash_fwd_paramsE)
        .other          _ZN5flash32flash_fwd_splitkv_combine_kernelI23Flash_fwd_kernel_traitsILi256ELi64ELi64ELi4ELb0ELb0EN7cutlass10bfloat16_tE19Flash_kernel_traitsILi256ELi64ELi64ELi4ES3_EELi4ELi5ELb1EEEvNS_16Flash_fwd_paramsE,@"STO_CUDA_ENTRY STV_DEFAULT"
_ZN5flash32flash_fwd_splitkv_combine_kernelI23Flash_fwd_kernel_traitsILi256ELi64ELi64ELi4ELb0ELb0EN7cutlass10bfloat16_tE19Flash_kernel_traitsILi256ELi64ELi64ELi4ES3_EELi4ELi5ELb1EEEvNS_16Flash_fwd_paramsE:
.text._ZN5flash32flash_fwd_splitkv_combine_kernelI23Flash_fwd_kernel_traitsILi256ELi64ELi64ELi4ELb0ELb0EN7cutlass10bfloat16_tE19Flash_kernel_traitsILi256ELi64ELi64ELi4ES3_EELi4ELi5ELb1EEEvNS_16Flash_fwd_paramsE:
        /* <DEDUP_REMOVED lines=33> */
.L_x_333:
[----:B------:R-:W-:Y:S01]  /*0210*/  IMAD.MOV.U32 R27, RZ, RZ, R22 ;  /* 0x000000ffff1b7224 */ /* 0x000fe200078e0016 */
[----:B------:R-:W-:Y:S01]  /*0220*/  MOV R24, R31 ;  /* 0x0000001f00187202 */ /* 0x000fe20000000f00 */
[----:B------:R-:W-:Y:S01]  /*0230*/  IMAD.MOV.U32 R19, RZ, RZ, R3 ;  /* 0x000000ffff137224 */ /* 0x000fe200078e0003 */
[----:B------:R-:W-:Y:S02]  /*0240*/  MOV R17, R16 ;  /* 0x0000001000117202 */ /* 0x000fe40000000f00 */
[----:B------:R-:W-:Y:S02]  /*0250*/  MOV R18, 0x270 ;  /* 0x0000027000127802 */ /* 0x000fe40000000f00 */
[----:B------:R-:W-:Y:S05]  /*0260*/  CALL.REL.NOINC `($__internal_9_$__cuda_sm20_div_s64) ;  /* 0x0000003c00247944 */ /* 0x000fea0003c00000 */
[----:B------:R-:W-:-:S07]  /*0270*/  MOV R12, R2 ;  /* 0x00000002000c7202 */ /* 0x000fce0000000f00 */
.L_x_334:
        /* <DEDUP_REMOVED lines=30> */
.L_x_336:
[----:B------:R-:W-:Y:S01]  /*0460*/  IMAD.MOV.U32 R27, RZ, RZ, R12 ;  /* 0x000000ffff1b7224 */ /* 0x000fe200078e000c */
[----:B------:R-:W-:Y:S02]  /*0470*/  MOV R19, R13 ;  /* 0x0000000d00137202 */ /* 0x000fe40000000f00 */
[----:B------:R-:W-:Y:S02]  /*0480*/  MOV R18, 0x4a0 ;  /* 0x000004a000127802 */ /* 0x000fe40000000f00 */
[----:B------:R-:W-:Y:S05]  /*0490*/  CALL.REL.NOINC `($__internal_9_$__cuda_sm20_div_s64) ;  /* 0x0000003800987944 */ /* 0x000fea0003c00000 */
[----:B------:R-:W-:Y:S02]  /*04a0*/  MOV R28, R2 ;  /* 0x00000002001c7202 */ /* 0x000fe40000000f00 */
[----:B------:R-:W-:Y:S02]  /*04b0*/  MOV R29, R13 ;  /* 0x0000000d001d7202 */ /* 0x000fe40000000f00 */
.L_x_337:
[----:B------:R-:W-:Y:S05]  /*04c0*/  BSYNC.RECONVERGENT B0 ;  /* 0x0000000000007941 */ /* 0x000fea0003800200 */
.L_x_335:
[----:B------:R-:W0:Y:S01]  /*04d0*/  LDC R4, c[0x0][0x434] ;  /* 0x00010d00ff047b82 */ /* 0x000e220000000800 */
[----:B------:R-:W-:Y:S01]  /*04e0*/  BSSY.RECONVERGENT B0, `(.L_x_338) ;  /* 0x000003e000007945 */ /* 0x000fe20003800200 */
[----:B0-----:R-:W-:-:S04]  /*04f0*/  IABS R7, R4 ;  /* 0x0000000400077213 */ /* 0x001fc80000000000 */
[----:B------:R-:W0:Y:S01]  /*0500*/  I2F.RP R10, R7 ;  /* 0x00000007000a7306 */ /* 0x000e220000209400 */
[----:B------:R-:W-:-:S07]  /*0510*/  IADD3 R0, PT, PT, R4, -0x1, R7 ;  /* 0xffffffff04007810 */ /* 0x000fce0007ffe007 */
[----:B0-----:R-:W0:Y:S02]  /*0520*/  MUFU.RCP R8, R10 ;  /* 0x0000000a00087308 */ /* 0x001e240000001000 */
[----:B0-----:R-:W-:-:S06]  /*0530*/  VIADD R8, R8, 0xffffffe ;  /* 0x0ffffffe08087836 */ /* 0x001fcc0000000000 */
[----:B------:R-:W0:Y:S02]  /*0540*/  F2I.FTZ.U32.TRUNC.NTZ R9, R8 ;  /* 0x0000000800097305 */ /* 0x000e24000021f000 */
[----:B0-----:R-:W-:Y:S02]  /*0550*/  IMAD.MOV R2, RZ, RZ, -R9 ;  /* 0x000000ffff027224 */ /* 0x001fe400078e0a09 */
[----:B------:R-:W-:Y:S02]  /*0560*/  IMAD.MOV.U32 R8, RZ, RZ, RZ ;  /* 0x000000ffff087224 */ /* 0x000fe400078e00ff */
[----:B------:R-:W-:Y:S01]  /*0570*/  IMAD R5, R2, R7, RZ ;  /* 0x0000000702057224 */ /* 0x000fe200078e02ff */
[----:B------:R-:W-:-:S03]  /*0580*/  IABS R2, R0 ;  /* 0x0000000000027213 */ /* 0x000fc60000000000 */
[----:B------:R-:W-:-:S04]  /*0590*/  IMAD.HI.U32 R6, R9, R5, R8 ;  /* 0x0000000509067227 */ /* 0x000fc800078e0008 */
        /* <DEDUP_REMOVED lines=42> */
.L_x_339:
[----:B------:R-:W-:Y:S01]  /*0840*/  IMAD.MOV.U32 R27, RZ, RZ, R24 ;  /* 0x000000ffff1b7224 */ /* 0x000fe200078e0018 */
[----:B------:R-:W-:Y:S01]  /*0850*/  MOV R24, R11 ;  /* 0x0000000b00187202 */ /* 0x000fe20000000f00 */
[----:B------:R-:W-:Y:S01]  /*0860*/  IMAD.MOV.U32 R19, RZ, RZ, R17 ;  /* 0x000000ffff137224 */ /* 0x000fe200078e0011 */
[----:B------:R-:W-:Y:S02]  /*0870*/  MOV R17, R12 ;  /* 0x0000000c00117202 */ /* 0x000fe40000000f00 */
[----:B------:R-:W-:Y:S02]  /*0880*/  MOV R18, 0x8a0 ;  /* 0x000008a000127802 */ /* 0x000fe40000000f00 */
[----:B------:R-:W-:Y:S05]  /*0890*/  CALL.REL.NOINC `($__internal_9_$__cuda_sm20_div_s64) ;  /* 0x0000003400987944 */ /* 0x000fea0003c00000 */
[----:B------:R-:W-:Y:S02]  /*08a0*/  MOV R18, R2 ;  /* 0x0000000200127202 */ /* 0x000fe40000000f00 */
[----:B------:R-:W-:Y:S02]  /*08b0*/  MOV R19, R13 ;  /* 0x0000000d00137202 */ /* 0x000fe40000000f00 */
.L_x_340:
[----:B------:R-:W-:Y:S05]  /*08c0*/  BSYNC.RECONVERGENT B0 ;  /* 0x0000000000007941 */ /* 0x000fea0003800200 */
.L_x_338:
[----:B------:R-:W0:Y:S01]  /*08d0*/  LDC R23, c[0x0][0x434] ;  /* 0x00010d00ff177b82 */ /* 0x000e220000000800 */
[----:B------:R-:W-:Y:S01]  /*08e0*/  IMAD.MOV.U32 R6, RZ, RZ, RZ ;  /* 0x000000ffff067224 */ /* 0x000fe200078e00ff */
[----:B------:R-:W-:Y:S01]  /*08f0*/  BSSY.RECONVERGENT B0, `(.L_x_341) ;  /* 0x0000078000007945 */ /* 0x000fe20003800200 */
[----:B0-----:R-:W-:-:S04]  /*0900*/  IABS R5, R23 ;  /* 0x0000001700057213 */ /* 0x001fc80000000000 */
[----:B------:R-:W0:Y:S08]  /*0910*/  I2F.RP R9, R5 ;  /* 0x0000000500097306 */ /* 0x000e300000209400 */
[----:B0-----:R-:W0:Y:S02]  /*0920*/  MUFU.RCP R8, R9 ;  /* 0x0000000900087308 */ /* 0x001e240000001000 */
[----:B0-----:R-:W-:-:S06]  /*0930*/  VIADD R8, R8, 0xffffffe ;  /* 0x0ffffffe08087836 */ /* 0x001fcc0000000000 */
[----:B------:R-:W0:Y:S02]  /*0940*/  F2I.FTZ.U32.TRUNC.NTZ R7, R8 ;  /* 0x0000000800077305 */ /* 0x000e24000021f000 */
[----:B0-----:R-:W-:-:S04]  /*0950*/  IMAD.MOV R2, RZ, RZ, -R7 ;  /* 0x000000ffff027224 */ /* 0x001fc800078e0a07 */
[----:B------:R-:W-:Y:S01]  /*0960*/  IMAD R4, R2, R5, RZ ;  /* 0x0000000502047224 */ /* 0x000fe200078e02ff */
[----:B------:R-:W-:Y:S02]  /*0970*/  IABS R2, R0 ;  /* 0x0000000000027213 */ /* 0x000fe40000000000 */
[----:B------:R-:W-:Y:S01]  /*0980*/  LOP3.LUT R0, R0, R23, RZ, 0x3c, !PT ;  /* 0x0000001700007212 */ /* 0x000fe200078e3cff */
[----:B------:R-:W-:-:S03]  /*0990*/  IMAD.HI.U32 R7, R7, R4, R6 ;  /* 0x0000000407077227 */ /* 0x000fc600078e0006 */
[----:B------:R-:W-:Y:S01]  /*09a0*/  ISETP.GE.AND P2, PT, R0, RZ, PT ;  /* 0x000000ff0000720c */ /* 0x000fe20003f46270 */
[----:B------:R-:W-:Y:S01]  /*09b0*/  IMAD.MOV.U32 R6, RZ, RZ, R2 ;  /* 0x000000ffff067224 */ /* 0x000fe200078e0002 */
[----:B------:R-:W0:Y:S03]  /*09c0*/  LDC R0, c[0x0][0x3e0] ;  /* 0x0000f800ff007b82 */ /* 0x000e260000000800 */
[----:B------:R-:W-:-:S04]  /*09d0*/  IMAD.HI.U32 R4, R7, R6, RZ ;  /* 0x0000000607047227 */ /* 0x000fc800078e00ff */
[----:B------:R-:W-:-:S04]  /*09e0*/  IMAD.MOV R2, RZ, RZ, -R4 ;  /* 0x000000ffff027224 */ /* 0x000fc800078e0a04 */
[----:B------:R-:W-:-:S05]  /*09f0*/  IMAD R2, R5, R2, R6 ;  /* 0x0000000205027224 */ /* 0x000fca00078e0206 */
[----:B------:R-:W-:Y:S02]  /*0a00*/  ISETP.GT.U32.AND P1, PT, R5, R2, PT ;  /* 0x000000020500720c */ /* 0x000fe40003f24070 */
[----:B0-----:R-:W-:Y:S02]  /*0a10*/  IABS R6, R0 ;  /* 0x0000000000067213 */ /* 0x001fe40000000000 */
[----:B------:R-:W-:Y:S02]  /*0a20*/  ISETP.NE.AND P5, PT, R0, RZ, PT ;  /* 0x000000ff0000720c */ /* 0x000fe40003fa5270 */
[----:B------:R-:W0:Y:S07]  /*0a30*/  I2F.RP R9, R6 ;  /* 0x0000000600097306 */ /* 0x000e2e0000209400 */
[----:B------:R-:W-:-:S02]  /*0a40*/  @!P1 IMAD.IADD R2, R2, 0x1, -R5 ;  /* 0x0000000102029824 */ /* 0x000fc400078e0a05 */
[----:B------:R-:W-:Y:S01]  /*0a50*/  @!P1 VIADD R4, R4, 0x1 ;  /* 0x0000000104049836 */ /* 0x000fe20000000000 */
[----:B------:R-:W-:Y:S02]  /*0a60*/  ISETP.NE.AND P1, PT, R23, RZ, PT ;  /* 0x000000ff1700720c */ /* 0x000fe40003f25270 */
[----:B------:R-:W-:Y:S02]  /*0a70*/  ISETP.GE.U32.AND P0, PT, R2, R5, PT ;  /* 0x000000050200720c */ /* 0x000fe40003f06070 */
[----:B------:R-:W-:-:S04]  /*0a80*/  SHF.R.S32.HI R5, RZ, 0x1f, R23 ;  /* 0x0000001fff057819 */ /* 0x000fc80000011417 */
[----:B------:R-:W-:Y:S01]  /*0a90*/  LOP3.LUT R5, R5, 0x1, RZ, 0xfc, !PT ;  /* 0x0000000105057812 */ /* 0x000fe200078efcff */
[----:B0-----:R-:W0:Y:S06]  /*0aa0*/  MUFU.RCP R24, R9 ;  /* 0x0000000900187308 */ /* 0x001e2c0000001000 */
[----:B------:R-:W-:-:S04]  /*0ab0*/  @P0 VIADD R4, R4, 0x1 ;  /* 0x0000000104040836 */ /* 0x000fc80000000000 */
[----:B------:R-:W-:-:S05]  /*0ac0*/  IMAD.MOV.U32 R2, RZ, RZ, R4 ;  /* 0x000000ffff027224 */ /* 0x000fca00078e0004 */
[----:B------:R-:W-:Y:S02]  /*0ad0*/  @!P2 IADD3 R2, PT, PT, -R2, RZ, RZ ;  /* 0x000000ff0202a210 */ /* 0x000fe40007ffe1ff */
[----:B------:R-:W-:Y:S01]  /*0ae0*/  @!P1 LOP3.LUT R2, RZ, R23, RZ, 0x33, !PT ;  /* 0x00000017ff029212 */ /* 0x000fe200078e33ff */
[----:B0-----:R-:W-:-:S03]  /*0af0*/  VIADD R24, R24, 0xffffffe ;  /* 0x0ffffffe18187836 */ /* 0x001fc60000000000 */
[C---:B------:R-:W-:Y:S01]  /*0b00*/  ISETP.NE.AND P4, PT, R2.reuse, RZ, PT ;  /* 0x000000ff0200720c */ /* 0x040fe20003f85270 */
[----:B------:R-:W-:Y:S01]  /*0b10*/  IMAD R10, R2, R5, RZ ;  /* 0x00000005020a7224 */ /* 0x000fe200078e02ff */
[----:B------:R0:W-:Y:S04]  /*0b20*/  F2I.FTZ.U32.TRUNC.NTZ R25, R24 ;  /* 0x0000001800197305 */ /* 0x0001e8000021f000 */
[-C--:B------:R-:W-:Y:S02]  /*0b30*/  IABS R8, R10.reuse ;  /* 0x0000000a00087213 */ /* 0x080fe40000000000 */
[----:B------:R-:W-:Y:S02]  /*0b40*/  IABS R13, R10 ;  /* 0x0000000a000d7213 */ /* 0x000fe40000000000 */
[----:B------:R-:W1:Y:S01]  /*0b50*/  I2F.RP R7, R8 ;  /* 0x0000000800077306 */ /* 0x000e620000209400 */
[----:B------:R-:W-:-:S02]  /*0b60*/  SHF.R.S32.HI R2, RZ, 0x1f, R10 ;  /* 0x0000001fff027819 */ /* 0x000fc4000001140a */
[----:B------:R-:W-:Y:S01]  /*0b70*/  IADD3 R13, PT, PT, RZ, -R13, RZ ;  /* 0x8000000dff0d7210 */ /* 0x000fe20007ffe0ff */
[----:B0-----:R-:W-:-:S04]  /*0b80*/  IMAD.MOV.U32 R24, RZ, RZ, RZ ;  /* 0x000000ffff187224 */ /* 0x001fc800078e00ff */
[----:B-1----:R-:W0:Y:S02]  /*0b90*/  MUFU.RCP R4, R7 ;  /* 0x0000000700047308 */ /* 0x002e240000001000 */
[----:B0-----:R-:W-:Y:S02]  /*0ba0*/  VIADD R26, R4, 0xffffffe ;  /* 0x0ffffffe041a7836 */ /* 0x001fe40000000000 */
[----:B------:R-:W-:-:S04]  /*0bb0*/  VIADD R4, R0, 0xffffffff ;  /* 0xffffffff00047836 */ /* 0x000fc80000000000 */
[----:B------:R-:W0:Y:S01]  /*0bc0*/  F2I.FTZ.U32.TRUNC.NTZ R27, R26 ;  /* 0x0000001a001b7305 */ /* 0x000e22000021f000 */
[----:B------:R-:W-:-:S05]  /*0bd0*/  IMAD.IADD R7, R4, 0x1, R8 ;  /* 0x0000000104077824 */ /* 0x000fca00078e0208 */
[----:B------:R-:W-:Y:S02]  /*0be0*/  IABS R9, R7 ;  /* 0x0000000700097213 */ /* 0x000fe40000000000 */
[C---:B------:R-:W-:Y:S02]  /*0bf0*/  LOP3.LUT R15, R7.reuse, R8, RZ, 0x3c, !PT ;  /* 0x00000008070f7212 */ /* 0x040fe400078e3cff */
[----:B------:R-:W-:Y:S02]  /*0c00*/  LOP3.LUT R7, R7, R0, RZ, 0x3c, !PT ;  /* 0x0000000007077212 */ /* 0x000fe400078e3cff */
[----:B------:R-:W-:Y:S01]  /*0c10*/  ISETP.GE.AND P0, PT, R15, RZ, PT ;  /* 0x000000ff0f00720c */ /* 0x000fe20003f06270 */
[----:B0-----:R-:W-:Y:S02]  /*0c20*/  IMAD.MOV R5, RZ, RZ, -R27 ;  /* 0x000000ffff057224 */ /* 0x001fe400078e0a1b */
        /* <DEDUP_REMOVED lines=9> */
[----:B------:R-:W-:-:S10]  /*0cc0*/  IMAD.HI.U32 R5, R24, R9, RZ ;  /* 0x0000000918057227 */ /* 0x000fd400078e00ff */
[----:B------:R-:W-:Y:S02]  /*0cd0*/  @!P1 IMAD.IADD R13, R13, 0x1, -R8 ;  /* 0x000000010d0d9824 */ /* 0x000fe400078e0a08 */
[----:B------:R-:W-:Y:S01]  /*0ce0*/  @!P1 VIADD R14, R14, 0x1 ;  /* 0x000000010e0e9836 */ /* 0x000fe20000000000 */
[----:B------:R-:W-:Y:S02]  /*0cf0*/  ISETP.NE.AND P1, PT, R10, RZ, PT ;  /* 0x000000ff0a00720c */ /* 0x000fe40003f25270 */
[----:B------:R-:W-:Y:S01]  /*0d00*/  ISETP.GE.U32.AND P3, PT, R13, R8, PT ;  /* 0x000000080d00720c */ /* 0x000fe20003f66070 */
[----:B------:R-:W-:-:S04]  /*0d10*/  IMAD.MOV R13, RZ, RZ, -R5 ;  /* 0x000000ffff0d7224 */ /* 0x000fc800078e0a05 */
[C---:B------:R-:W-:Y:S02]  /*0d20*/  IMAD R13, R6.reuse, R13, R9 ;  /* 0x0000000d060d7224 */ /* 0x040fe400078e0209 */
[----:B------:R-:W0:Y:S03]  /*0d30*/  LDC.U8 R9, c[0x0][0x549] ;  /* 0x00015240ff097b82 */ /* 0x000e260000000000 */
[----:B------:R-:W-:-:S03]  /*0d40*/  ISETP.GT.U32.AND P2, PT, R6, R13, PT ;  /* 0x0000000d0600720c */ /* 0x000fc60003f44070 */
[----:B------:R-:W-:Y:S01]  /*0d50*/  @P3 VIADD R14, R14, 0x1 ;  /* 0x000000010e0e3836 */ /* 0x000fe20000000000 */
[----:B------:R-:W-:Y:S02]  /*0d60*/  ISETP.GE.AND P3, PT, R7, RZ, PT ;  /* 0x000000ff0700720c */ /* 0x000fe40003f66270 */
[----:B------:R-:W-:Y:S02]  /*0d70*/  SEL R7, RZ, 0x1, !P4 ;  /* 0x00000001ff077807 */ /* 0x000fe40006000000 */
[----:B------:R-:W-:Y:S02]  /*0d80*/  @!P0 IADD3 R14, PT, PT, -R14, RZ, RZ ;  /* 0x000000ff0e0e8210 */ /* 0x000fe40007ffe1ff */
[----:B------:R-:W-:Y:S02]  /*0d90*/  @!P1 LOP3.LUT R14, RZ, R8, RZ, 0x33, !PT ;  /* 0x00000008ff0e9212 */ /* 0x000fe400078e33ff */
[----:B------:R-:W-:Y:S01]  /*0da0*/  LOP3.LUT R7, R2, R7, RZ, 0xfc, !PT ;  /* 0x0000000702077212 */ /* 0x000fe200078efcff */
[----:B------:R-:W-:Y:S01]  /*0db0*/  @!P2 IMAD.IADD R13, R13, 0x1, -R6 ;  /* 0x000000010d0da824 */ /* 0x000fe200078e0a06 */
[----:B------:R-:W-:Y:S01]  /*0dc0*/  ISETP.LT.U32.AND P0, PT, R18, R14, PT ;  /* 0x0000000e1200720c */ /* 0x000fe20003f01070 */
[----:B------:R-:W-:-:S03]  /*0dd0*/  @!P2 VIADD R5, R5, 0x1 ;  /* 0x000000010505a836 */ /* 0x000fc60000000000 */
[----:B------:R-:W-:Y:S02]  /*0de0*/  ISETP.GE.U32.AND P1, PT, R13, R6, PT ;  /* 0x000000060d00720c */ /* 0x000fe40003f26070 */
[----:B------:R-:W-:Y:S02]  /*0df0*/  SHF.R.S32.HI R13, RZ, 0x1f, R14 ;  /* 0x0000001fff0d7819 */ /* 0x000fe4000001140e */
[----:B0-----:R-:W-:Y:S02]  /*0e00*/  ISETP.NE.AND P2, PT, R9, RZ, PT ;  /* 0x000000ff0900720c */ /* 0x001fe40003f45270 */
[-C--:B------:R-:W-:Y:S02]  /*0e10*/  ISETP.LT.AND.EX P0, PT, R19, R13.reuse, PT, P0 ;  /* 0x0000000d1300720c */ /* 0x080fe40003f01300 */
[----:B------:R-:W-:Y:S02]  /*0e20*/  SEL R23, R23, 0x1, !P2 ;  /* 0x0000000117177807 */ /* 0x000fe40005000000 */
[----:B------:R-:W-:-:S02]  /*0e30*/  SEL R8, R19, R13, P0 ;  /* 0x0000000d13087207 */ /* 0x000fc40000000000 */
[----:B------:R-:W-:Y:S01]  /*0e40*/  SEL R9, R18, R14, P0 ;  /* 0x0000000e12097207 */ /* 0x000fe20000000000 */
[----:B------:R-:W-:Y:S01]  /*0e50*/  @P1 VIADD R5, R5, 0x1 ;  /* 0x0000000105051836 */ /* 0x000fe20000000000 */
[----:B------:R-:W-:-:S04]  /*0e60*/  LOP3.LUT R6, R19, R8, RZ, 0xfc, !PT ;  /* 0x0000000813067212 */ /* 0x000fc800078efcff */
[----:B------:R-:W-:Y:S01]  /*0e70*/  ISETP.NE.U32.AND P1, PT, R6, RZ, PT ;  /* 0x000000ff0600720c */ /* 0x000fe20003f25070 */
[----:B------:R-:W-:-:S04]  /*0e80*/  IMAD.MOV.U32 R6, RZ, RZ, R5 ;  /* 0x000000ffff067224 */ /* 0x000fc800078e0005 */
[----:B------:R-:W-:Y:S01]  /*0e90*/  @!P3 IMAD.MOV R6, RZ, RZ, -R6 ;  /* 0x000000ffff06b224 */ /* 0x000fe200078e0a06 */
[----:B------:R-:W-:-:S07]  /*0ea0*/  @!P5 LOP3.LUT R6, RZ, R0, RZ, 0x33, !PT ;  /* 0x00000000ff06d212 */ /* 0x000fce00078e33ff */
        /* <DEDUP_REMOVED lines=21> */
.L_x_342:
[----:B------:R-:W-:Y:S01]  /*1000*/  IMAD.MOV.U32 R27, RZ, RZ, R18 ;  /* 0x000000ffff1b7224 */ /* 0x000fe200078e0012 */
[----:B------:R-:W-:Y:S01]  /*1010*/  MOV R24, R9 ;  /* 0x0000000900187202 */ /* 0x000fe20000000f00 */
[----:B------:R-:W-:Y:S01]  /*1020*/  IMAD.MOV.U32 R17, RZ, RZ, R8 ;  /* 0x000000ffff117224 */ /* 0x000fe200078e0008 */
[----:B------:R-:W-:Y:S02]  /*1030*/  MOV R18, 0x1050 ;  /* 0x0000105000127802 */ /* 0x000fe40000000f00 */
[----:B------:R-:W-:Y:S05]  /*1040*/  CALL.REL.NOINC `($__internal_9_$__cuda_sm20_div_s64) ;  /* 0x0000002c00ac7944 */ /* 0x000fea0003c00000 */
[----:B------:R-:W-:Y:S02]  /*1050*/  MOV R36, R2 ;  /* 0x0000000200247202 */ /* 0x000fe40000000f00 */
[----:B------:R-:W-:Y:S02]  /*1060*/  MOV R37, R13 ;  /* 0x0000000d00257202 */ /* 0x000fe40000000f00 */
.L_x_343:
[----:B------:R-:W-:Y:S05]  /*1070*/  BSYNC.RECONVERGENT B0 ;  /* 0x0000000000007941 */ /* 0x000fea0003800200 */
.L_x_341:
        /* <DEDUP_REMOVED lines=58> */
.L_x_345:
[----:B------:R-:W-:Y:S01]  /*1420*/  IMAD.MOV.U32 R27, RZ, RZ, R28 ;  /* 0x000000ffff1b7224 */ /* 0x000fe200078e001c */
[----:B------:R-:W-:Y:S01]  /*1430*/  MOV R19, R29 ;  /* 0x0000001d00137202 */ /* 0x000fe20000000f00 */
[----:B------:R-:W-:Y:S01]  /*1440*/  IMAD.MOV.U32 R24, RZ, RZ, R6 ;  /* 0x000000ffff187224 */ /* 0x000fe200078e0006 */
[----:B------:R-:W-:Y:S02]  /*1450*/  MOV R18, 0x1470 ;  /* 0x0000147000127802 */ /* 0x000fe40000000f00 */
[----:B------:R-:W-:Y:S05]  /*1460*/  CALL.REL.NOINC `($__internal_9_$__cuda_sm20_div_s64) ;  /* 0x0000002800a47944 */ /* 0x000fea0003c00000 */
[----:B------:R-:W-:Y:S02]  /*1470*/  MOV R18, R2 ;  /* 0x0000000200127202 */ /* 0x000fe40000000f00 */
[----:B------:R-:W-:Y:S02]  /*1480*/  MOV R19, R13 ;  /* 0x0000000d00137202 */ /* 0x000fe40000000f00 */
.L_x_346:
[----:B------:R-:W-:Y:S05]  /*1490*/  BSYNC.RECONVERGENT B0 ;  /* 0x0000000000007941 */ /* 0x000fea0003800200 */
.L_x_344:
[----:B------:R-:W0:Y:S01]  /*14a0*/  LDC R27, c[0x0][0x434] ;  /* 0x00010d00ff1b7b82 */ /* 0x000e220000000800 */
[----:B------:R-:W-:Y:S01]  /*14b0*/  HFMA2 R14, -RZ, RZ, 0, 0 ;  /* 0x00000000ff0e7431 */ /* 0x000fe200000001ff */
[----:B------:R-:W1:Y:S01]  /*14c0*/  LDCU UR5, c[0x0][0x534] ;  /* 0x0000a680ff0577ac */ /* 0x000e620008000800 */
[----:B------:R-:W-:Y:S01]  /*14d0*/  BSSY.RECONVERGENT B0, `(.L_x_347) ;  /* 0x000004e000007945 */ /* 0x000fe20003800200 */
[----:B------:R-:W2:Y:S01]  /*14e0*/  LDCU UR4, c[0x0][0x430] ;  /* 0x00008600ff0477ac */ /* 0x000ea20008000800 */
[----:B------:R-:W3:Y:S01]  /*14f0*/  LDCU.64 UR10, c[0x0][0x358] ;  /* 0x00006b00ff0a77ac */ /* 0x000ee20008000a00 */
        /* <DEDUP_REMOVED lines=9> */
[----:B------:R-:W-:Y:S02]  /*1590*/  IMAD.HI.U32 R5, R15, R5, R14 ;  /* 0x000000050f057227 */ /* 0x000fe400078e000e */
[----:B------:R-:W0:Y:S01]  /*15a0*/  LDC R15, c[0x0][0x3e0] ;  /* 0x0000f800ff0f7b82 */ /* 0x000e220000000800 */
[----:B------:R-:W-:Y:S02]  /*15b0*/  ISETP.GE.AND P1, PT, R0, RZ, PT ;  /* 0x000000ff0000720c */ /* 0x000fe40003f26270 */
[----:B------:R-:W4:Y:S01]  /*15c0*/  S2R R0, SR_TID.X ;  /* 0x0000000000007919 */ /* 0x000f220000002100 */
[----:B------:R-:W-:-:S04]  /*15d0*/  IMAD.HI.U32 R14, R5, R2, RZ ;  /* 0x00000002050e7227 */ /* 0x000fc800078e00ff */
[----:B------:R-:W-:-:S04]  /*15e0*/  IMAD.MOV R5, RZ, RZ, -R14 ;  /* 0x000000ffff057224 */ /* 0x000fc800078e0a0e */
[----:B------:R-:W-:Y:S01]  /*15f0*/  IMAD R2, R13, R5, R2 ;  /* 0x000000050d027224 */ /* 0x000fe200078e0202 */
[----:B------:R-:W-:-:S04]  /*1600*/  SHF.R.S32.HI R5, RZ, 0x1f, R21 ;  /* 0x0000001fff057819 */ /* 0x000fc80000011415 */
[----:B------:R-:W-:Y:S02]  /*1610*/  ISETP.GT.U32.AND P0, PT, R13, R2, PT ;  /* 0x000000020d00720c */ /* 0x000fe40003f04070 */
[----:B------:R-:W-:-:S11]  /*1620*/  LOP3.LUT R5, R5, 0x1, RZ, 0xfc, !PT ;  /* 0x0000000105057812 */ /* 0x000fd600078efcff */
[----:B------:R-:W-:Y:S01]  /*1630*/  @!P0 IMAD.IADD R2, R2, 0x1, -R13 ;  /* 0x0000000102028824 */ /* 0x000fe200078e0a0d */
[----:B------:R-:W-:Y:S02]  /*1640*/  @!P0 IADD3 R14, PT, PT, R14, 0x1, RZ ;  /* 0x000000010e0e8810 */ /* 0x000fe40007ffe0ff */
[----:B------:R-:W-:Y:S02]  /*1650*/  ISETP.NE.AND P0, PT, R27, RZ, PT ;  /* 0x000000ff1b00720c */ /* 0x000fe40003f05270 */
[----:B------:R-:W-:Y:S02]  /*1660*/  ISETP.GE.U32.AND P2, PT, R2, R13, PT ;  /* 0x0000000d0200720c */ /* 0x000fe40003f46070 */
[----:B0-----:R-:W-:Y:S02]  /*1670*/  IABS R13, R15 ;  /* 0x0000000f000d7213 */ /* 0x001fe40000000000 */
[----:B----4-:R-:W-:Y:S02]  /*1680*/  ISETP.GT.U32.AND P4, PT, R0, 0x7f, PT ;  /* 0x0000007f0000780c */ /* 0x010fe40003f84070 */
[----:B------:R-:W0:Y:S07]  /*1690*/  I2F.RP R2, R13 ;  /* 0x0000000d00027306 */ /* 0x000e2e0000209400 */
[----:B------:R-:W-:-:S04]  /*16a0*/  @P2 VIADD R14, R14, 0x1 ;  /* 0x000000010e0e2836 */ /* 0x000fc80000000000 */
[----:B------:R-:W-:Y:S01]  /*16b0*/  @!P1 IMAD.MOV R14, RZ, RZ, -R14 ;  /* 0x000000ffff0e9224 */ /* 0x000fe200078e0a0e */
[----:B------:R-:W-:Y:S01]  /*16c0*/  @!P0 LOP3.LUT R14, RZ, R27, RZ, 0x33, !PT ;  /* 0x0000001bff0e8212 */ /* 0x000fe200078e33ff */
[----:B0-----:R-:W-:Y:S04]  /*16d0*/  MUFU.RCP R2, R2 ;  /* 0x0000000200027308 */ /* 0x001fe80000001000 */
[----:B------:R-:W-:-:S05]  /*16e0*/  IMAD R5, R14, R5, RZ ;  /* 0x000000050e057224 */ /* 0x000fca00078e02ff */
[----:B------:R-:W-:-:S04]  /*16f0*/  IABS R17, R5 ;  /* 0x0000000500117213 */ /* 0x000fc80000000000 */
[----:B------:R-:W0:Y:S01]  /*1700*/  I2F.RP R20, R17 ;  /* 0x0000001100147306 */ /* 0x000e220000209400 */
[----:B------:R-:W-:Y:S01]  /*1710*/  IMAD.IADD R26, R4, 0x1, R17 ;  /* 0x00000001041a7824 */ /* 0x000fe200078e0211 */
[----:B------:R-:W-:-:S04]  /*1720*/  IABS R4, R5 ;  /* 0x0000000500047213 */ /* 0x000fc80000000000 */
[----:B------:R-:W-:Y:S01]  /*1730*/  IABS R25, R26 ;  /* 0x0000001a00197213 */ /* 0x000fe20000000000 */
[----:B------:R-:W-:Y:S01]  /*1740*/  IMAD.MOV R4, RZ, RZ, -R4 ;  /* 0x000000ffff047224 */ /* 0x000fe200078e0a04 */
[----:B0-----:R-:W0:Y:S02]  /*1750*/  MUFU.RCP R32, R20 ;  /* 0x0000001400207308 */ /* 0x001e240000001000 */
[----:B0-----:R-:W-:Y:S02]  /*1760*/  IADD3 R32, PT, PT, R32, 0xffffffe, RZ ;  /* 0x0ffffffe20207810 */ /* 0x001fe40007ffe0ff */
[----:B------:R-:W-:-:S04]  /*1770*/  SHF.R.U32.HI R20, RZ, 0x2, R0 ;  /* 0x00000002ff147819 */ /* 0x000fc80000011600 */
[----:B------:R-:W0:Y:S01]  /*1780*/  F2I.FTZ.U32.TRUNC.NTZ R33, R32 ;  /* 0x0000002000217305 */ /* 0x000e22000021f000 */
[----:B-1----:R-:W-:Y:S01]  /*1790*/  ISETP.GE.AND P0, PT, R20, UR5, PT ;  /* 0x0000000514007c0c */ /* 0x002fe2000bf06270 */
[----:B0-----:R-:W-:Y:S01]  /*17a0*/  IMAD.MOV R28, RZ, RZ, -R33 ;  /* 0x000000ffff1c7224 */ /* 0x001fe200078e0a21 */
[----:B------:R-:W-:-:S03]  /*17b0*/  MOV R32, RZ ;  /* 0x000000ff00207202 */ /* 0x000fc60000000f00 */
[----:B------:R-:W-:-:S04]  /*17c0*/  IMAD R28, R28, R17, RZ ;  /* 0x000000111c1c7224 */ /* 0x000fc800078e02ff */
[----:B------:R-:W-:Y:S01]  /*17d0*/  IMAD.HI.U32 R28, R33, R28, R32 ;  /* 0x0000001c211c7227 */ /* 0x000fe200078e0020 */
[----:B------:R-:W-:-:S04]  /*17e0*/  IADD3 R32, PT, PT, R2, 0xffffffe, RZ ;  /* 0x0ffffffe02207810 */ /* 0x000fc80007ffe0ff */
[----:B------:R-:W0:Y:S01]  /*17f0*/  F2I.FTZ.U32.TRUNC.NTZ R33, R32 ;  /* 0x0000002000217305 */ /* 0x000e22000021f000 */
[----:B------:R-:W-:-:S04]  /*1800*/  IMAD.HI.U32 R28, R28, R25, RZ ;  /* 0x000000191c1c7227 */ /* 0x000fc800078e00ff */
[----:B------:R-:W-:-:S05]  /*1810*/  IMAD R4, R28, R4, R25 ;  /* 0x000000041c047224 */ /* 0x000fca00078e0219 */
[----:B------:R-:W-:Y:S01]  /*1820*/  ISETP.GT.U32.AND P2, PT, R17, R4, PT ;  /* 0x000000041100720c */ /* 0x000fe20003f44070 */
[----:B0-----:R-:W-:Y:S02]  /*1830*/  IMAD.MOV R2, RZ, RZ, -R33 ;  /* 0x000000ffff027224 */ /* 0x001fe400078e0a21 */
[----:B------:R-:W-:Y:S02]  /*1840*/  IMAD.MOV.U32 R32, RZ, RZ, RZ ;  /* 0x000000ffff207224 */ /* 0x000fe400078e00ff */
[----:B------:R-:W-:Y:S01]  /*1850*/  IMAD R29, R2, R13, RZ ;  /* 0x0000000d021d7224 */ /* 0x000fe200078e02ff */
[----:B------:R-:W-:-:S07]  /*1860*/  MOV R2, 0xff800000 ;  /* 0xff80000000027802 */ /* 0x000fce0000000f00 */
[----:B------:R-:W-:Y:S01]  /*1870*/  @!P2 IADD3 R4, PT, PT, R4, -R17, RZ ;  /* 0x800000110404a210 */ /* 0x000fe20007ffe0ff */
[----:B------:R-:W-:-:S03]  /*1880*/  IMAD.HI.U32 R24, R33, R29, R32 ;  /* 0x0000001d21187227 */ /* 0x000fc600078e0020 */
[----:B------:R-:W-:Y:S01]  /*1890*/  ISETP.GE.U32.AND P1, PT, R4, R17, PT ;  /* 0x000000110400720c */ /* 0x000fe20003f26070 */
[----:B--2---:R-:W-:Y:S01]  /*18a0*/  IMAD R4, R27, UR4, RZ ;  /* 0x000000041b047c24 */ /* 0x004fe2000f8e02ff */
[----:B---3--:R-:W-:Y:S11]  /*18b0*/  @P0 BRA `(.L_x_348) ;  /* 0x00000000003c0947 */ /* 0x008ff60003800000 */
[----:B------:R-:W-:Y:S02]  /*18c0*/  LOP3.LUT R29, R0, 0x3, RZ, 0xc0, !PT ;  /* 0x00000003001d7812 */ /* 0x000fe400078ec0ff */
[----:B------:R-:W-:-:S04]  /*18d0*/  IADD3 R30, P3, PT, R22, -UR6, RZ ;  /* 0x80000006161e7c10 */ /* 0x000fc8000ff7e0ff */
[----:B------:R-:W-:Y:S02]  /*18e0*/  ISETP.GT.U32.AND P0, PT, R30, R29, PT ;  /* 0x0000001d1e00720c */ /* 0x000fe40003f04070 */
[----:B------:R-:W-:-:S04]  /*18f0*/  IADD3.X R27, PT, PT, R3, -0x1, RZ, P3, !PT ;  /* 0xffffffff031b7810 */ /* 0x000fc80001ffe4ff */
[----:B------:R-:W-:-:S13]  /*1900*/  ISETP.GT.AND.EX P0, PT, R27, RZ, PT, P0 ;  /* 0x000000ff1b00720c */ /* 0x000fda0003f04300 */
[----:B------:R-:W-:Y:S05]  /*1910*/  @!P0 BRA `(.L_x_348) ;  /* 0x0000000000248947 */ /* 0x000fea0003800000 */
[----:B------:R-:W0:Y:S01]  /*1920*/  LDCU.64 UR4, c[0x0][0x428] ;  /* 0x00008500ff0477ac */ /* 0x000e220008000a00 */
[----:B------:R-:W-:Y:S01]  /*1930*/  IADD3 R32, P0, PT, R29, UR6, RZ ;  /* 0x000000061d207c10 */ /* 0x000fe2000ff1e0ff */
[----:B------:R-:W-:-:S04]  /*1940*/  IMAD R3, R3, R20, RZ ;  /* 0x0000001403037224 */ /* 0x000fc800078e02ff */
[----:B------:R-:W-:Y:S02]  /*1950*/  IMAD.X R33, RZ, RZ, RZ, P0 ;  /* 0x000000ffff217224 */ /* 0x000fe400000e06ff */
[----:B------:R-:W-:-:S05]  /*1960*/  IMAD.WIDE.U32 R32, R22, R20, R32 ;  /* 0x0000001416207225 */ /* 0x000fca00078e0020 */
[----:B------:R-:W-:Y:S02]  /*1970*/  IADD3 R3, PT, PT, R33, R3, RZ ;  /* 0x0000000321037210 */ /* 0x000fe40007ffe0ff */
[----:B0-----:R-:W-:-:S04]  /*1980*/  LEA R2, P0, R32, UR4, 0x2 ;  /* 0x0000000420027c11 */ /* 0x001fc8000f8010ff */
[----:B------:R-:W-:-:S05]  /*1990*/  LEA.HI.X R3, R32, UR5, R3, 0x2, P0 ;  /* 0x0000000520037c11 */ /* 0x000fca00080f1403 */
[----:B------:R0:W5:Y:S04]  /*19a0*/  LDG.E R2, desc[UR10][R2.64] ;  /* 0x0000000a02027981 */ /* 0x000168000c1e1900 */
.L_x_348:
[----:B------:R-:W-:Y:S05]  /*19b0*/  BSYNC.RECONVERGENT B0 ;  /* 0x0000000000007941 */ /* 0x000fea0003800200 */
.L_x_347:
[----:B------:R-:W1:Y:S01]  /*19c0*/  @!P4 S2R R27, SR_CgaCtaId ;  /* 0x00000000001bc919 */ /* 0x000e620000008800 */
[----:B------:R-:W-:Y:S01]  /*19d0*/  @!P4 MOV R30, 0x400 ;  /* 0x00000400001ec802 */ /* 0x000fe20000000f00 */
[----:B------:R-:W-:Y:S01]  /*19e0*/  IMAD.MOV.U32 R29, RZ, RZ, -0x800000 ;  /* 0xff800000ff1d7424 */ /* 0x000fe200078e00ff */
[C---:B------:R-:W-:Y:S01]  /*19f0*/  ISETP.NE.AND P5, PT, R5.reuse, RZ, PT ;  /* 0x000000ff0500720c */ /* 0x040fe20003fa5270 */
[----:B0-----:R-:W0:Y:S01]  /*1a00*/  @!P4 S2R R3, SR_CgaCtaId ;  /* 0x000000000003c919 */ /* 0x001e220000008800 */
[----:B------:R-:W-:Y:S01]  /*1a10*/  @!P2 VIADD R28, R28, 0x1 ;  /* 0x000000011c1ca836 */ /* 0x000fe20000000000 */
[----:B------:R-:W-:Y:S01]  /*1a20*/  BSSY.RECONVERGENT B1, `(.L_x_349) ;  /* 0x000016d000017945 */ /* 0x000fe20003800200 */
[----:B------:R-:W-:Y:S02]  /*1a30*/  IMAD R4, R5, R4, RZ ;  /* 0x0000000405047224 */ /* 0x000fe400078e02ff */
[----:B------:R-:W-:Y:S01]  /*1a40*/  @P1 VIADD R28, R28, 0x1 ;  /* 0x000000011c1c1836 */ /* 0x000fe20000000000 */
[----:B-1----:R-:W-:-:S02]  /*1a50*/  @!P4 LEA R27, R27, R30, 0x18 ;  /* 0x0000001e1b1bc211 */ /* 0x002fc400078ec0ff */
[----:B0-----:R-:W-:-:S03]  /*1a60*/  @!P4 LEA R3, R3, R30, 0x18 ;  /* 0x0000001e0303c211 */ /* 0x001fc600078ec0ff */
[----:B------:R-:W-:Y:S01]  /*1a70*/  @!P4 IMAD R27, R20, 0x14, R27 ;  /* 0x00000014141bc824 */ /* 0x000fe200078e021b */
[C---:B------:R-:W-:Y:S01]  /*1a80*/  LOP3.LUT R30, R0.reuse, 0x1f, RZ, 0xc0, !PT ;  /* 0x0000001f001e7812 */ /* 0x040fe200078ec0ff */
[----:B------:R-:W-:-:S04]  /*1a90*/  @!P4 IMAD.SHL.U32 R20, R0, 0x4, RZ ;  /* 0x000000040014c824 */ /* 0x000fc800078e00ff */
[----:B------:R-:W-:Y:S01]  /*1aa0*/  @!P4 IMAD R3, R30, 0x14, R3 ;  /* 0x000000141e03c824 */ /* 0x000fe200078e0203 */
[----:B------:R-:W-:-:S05]  /*1ab0*/  @!P4 LOP3.LUT R20, R20, 0xc, RZ, 0xc0, !PT ;  /* 0x0000000c1414c812 */ /* 0x000fca00078ec0ff */
[----:B------:R-:W-:Y:S01]  /*1ac0*/  @!P4 IMAD.IADD R27, R27, 0x1, R20 ;  /* 0x000000011b1bc824 */ /* 0x000fe200078e0214 */
[----:B------:R-:W-:-:S04]  /*1ad0*/  SHF.R.U32.HI R20, RZ, 0x5, R0 ;  /* 0x00000005ff147819 */ /* 0x000fc80000011600 */
[----:B-----5:R0:W-:Y:S01]  /*1ae0*/  @!P4 STS [R27], R2 ;  /* 0x000000021b00c388 */ /* 0x0201e20000000800 */
[----:B------:R-:W-:Y:S01]  /*1af0*/  @!P4 IMAD R35, R20, 0x4, R3 ;  /* 0x000000041423c824 */ /* 0x000fe200078e0203 */
[----:B------:R-:W-:Y:S01]  /*1b00*/  BAR.SYNC.DEFER_BLOCKING 0x0 ;  /* 0x0000000000007b1d */ /* 0x000fe20000010000 */
[----:B0-----:R-:W-:-:S05]  /*1b10*/  IMAD.HI.U32 R27, R24, R25, RZ ;  /* 0x00000019181b7227 */ /* 0x001fca00078e00ff */
[----:B------:R-:W0:Y:S01]  /*1b20*/  @!P4 LDS R29, [R35] ;  /* 0x00000000231dc984 */ /* 0x000e220000000800 */
[----:B------:R-:W-:-:S04]  /*1b30*/  IMAD.MOV R24, RZ, RZ, -R27 ;  /* 0x000000ffff187224 */ /* 0x000fc800078e0a1b */
[----:B------:R-:W-:Y:S01]  /*1b40*/  IMAD R24, R13, R24, R25 ;  /* 0x000000180d187224 */ /* 0x000fe200078e0219 */
[----:B0-----:R-:W0:Y:S02]  /*1b50*/  SHFL.BFLY PT, R34, R29, 0x10, 0x1f ;  /* 0x0e001f001d227f89 */ /* 0x001e2400000e0000 */
        /* <DEDUP_REMOVED lines=19> */
[C---:B------:R-:W-:Y:S02]  /*1c90*/  LOP3.LUT R13, R26.reuse, R17, RZ, 0x3c, !PT ;  /* 0x000000111a0d7212 */ /* 0x040fe400078e3cff */
[----:B------:R-:W-:-:S02]  /*1ca0*/  LOP3.LUT R26, R26, R15, RZ, 0x3c, !PT ;  /* 0x0000000f1a1a7212 */ /* 0x000fc400078e3cff */
[----:B------:R-:W-:Y:S01]  /*1cb0*/  ISETP.GE.AND P3, PT, R13, RZ, PT ;  /* 0x000000ff0d00720c */ /* 0x000fe20003f66270 */
[----:B------:R-:W-:Y:S01]  /*1cc0*/  IMAD.MOV.U32 R13, RZ, RZ, R28 ;  /* 0x000000ffff0d7224 */ /* 0x000fe200078e001c */
[----:B------:R-:W-:Y:S01]  /*1cd0*/  ISETP.GE.AND P2, PT, R26, RZ, PT ;  /* 0x000000ff1a00720c */ /* 0x000fe20003f46270 */
[----:B------:R-:W-:Y:S01]  /*1ce0*/  IMAD.MOV.U32 R28, RZ, RZ, 0x7f800000 ;  /* 0x7f800000ff1c7424 */ /* 0x000fe200078e00ff */
[----:B0-----:R-:W0:Y:S03]  /*1cf0*/  SHFL.BFLY PT, R38, R35, 0x10, 0x1f ;  /* 0x0e001f0023267f89 */ /* 0x001e2600000e0000 */
[----:B------:R-:W-:-:S06]  /*1d00*/  @P4 VIADD R27, R27, 0x1 ;  /* 0x000000011b1b4836 */ /* 0x000fcc0000000000 */
[----:B------:R-:W-:Y:S01]  /*1d10*/  @!P3 IMAD.MOV R13, RZ, RZ, -R13 ;  /* 0x000000ffff0db224 */ /* 0x000fe200078e0a0d */
[----:B------:R-:W-:Y:S01]  /*1d20*/  @!P5 LOP3.LUT R13, RZ, R17, RZ, 0x33, !PT ;  /* 0x00000011ff0dd212 */ /* 0x000fe200078e33ff */
[----:B------:R-:W-:Y:S01]  /*1d30*/  @!P2 IMAD.MOV R27, RZ, RZ, -R27 ;  /* 0x000000ffff1ba224 */ /* 0x000fe200078e0a1b */
[----:B------:R-:W-:Y:S02]  /*1d40*/  @!P0 LOP3.LUT R27, RZ, R15, RZ, 0x33, !PT ;  /* 0x0000000fff1b8212 */ /* 0x000fe400078e33ff */
[----:B------:R-:W-:Y:S02]  /*1d50*/  LOP3.LUT P0, RZ, R0, 0x39f, RZ, 0xc0, !PT ;  /* 0x0000039f00ff7812 */ /* 0x000fe4000780c0ff */
[----:B------:R-:W-:Y:S02]  /*1d60*/  ISETP.NE.AND P3, PT, R14, RZ, PT ;  /* 0x000000ff0e00720c */ /* 0x000fe40003f65270 */
[----:B------:R-:W-:Y:S02]  /*1d70*/  ISETP.LT.U32.AND P2, PT, R18, R13, PT ;  /* 0x0000000d1200720c */ /* 0x000fe40003f41070 */
[----:B------:R-:W-:-:S02]  /*1d80*/  SEL R14, RZ, 0x1, !P3 ;  /* 0x00000001ff0e7807 */ /* 0x000fc40005800000 */
[----:B------:R-:W-:Y:S01]  /*1d90*/  SHF.R.S32.HI R25, RZ, 0x1f, R13 ;  /* 0x0000001fff197819 */ /* 0x000fe2000001140d */
[----:B0-----:R-:W-:-:S03]  /*1da0*/  FADD.FTZ R38, R35, R38 ;  /* 0x0000002623267221 */ /* 0x001fc60000010000 */
[----:B------:R-:W-:Y:S02]  /*1db0*/  ISETP.LT.AND.EX P2, PT, R19, R25, PT, P2 ;  /* 0x000000191300720c */ /* 0x000fe40003f41320 */
[----:B------:R-:W0:Y:S02]  /*1dc0*/  SHFL.BFLY PT, R33, R38, 0x8, 0x1f ;  /* 0x0d001f0026217f89 */ /* 0x000e2400000e0000 */
[----:B0-----:R-:W-:-:S05]  /*1dd0*/  FADD.FTZ R33, R38, R33 ;  /* 0x0000002126217221 */ /* 0x001fca0000010000 */
[----:B------:R-:W0:Y:S02]  /*1de0*/  SHFL.BFLY PT, R32, R33, 0x4, 0x1f ;  /* 0x0c801f0021207f89 */ /* 0x000e2400000e0000 */
[----:B0-----:R-:W-:Y:S01]  /*1df0*/  FADD.FTZ R32, R33, R32 ;  /* 0x0000002021207221 */ /* 0x001fe20000010000 */
[----:B------:R-:W-:Y:S02]  /*1e00*/  SHF.R.S32.HI R33, RZ, 0x1f, R5 ;  /* 0x0000001fff217819 */ /* 0x000fe40000011405 */
[----:B------:R-:W-:Y:S02]  /*1e10*/  SEL R5, R18, R13, P2 ;  /* 0x0000000d12057207 */ /* 0x000fe40001000000 */
[----:B------:R-:W0:Y:S01]  /*1e20*/  SHFL.BFLY PT, R3, R32, 0x2, 0x1f ;  /* 0x0c401f0020037f89 */ /* 0x000e2200000e0000 */
[----:B------:R-:W-:Y:S01]  /*1e30*/  LOP3.LUT R14, R33, R14, RZ, 0xfc, !PT ;  /* 0x0000000e210e7212 */ /* 0x000fe200078efcff */
[----:B0-----:R-:W-:-:S05]  /*1e40*/  FADD.FTZ R34, R32, R3 ;  /* 0x0000000320227221 */ /* 0x001fca0000010000 */
[----:B------:R-:W0:Y:S02]  /*1e50*/  SHFL.BFLY PT, R3, R34, 0x1, 0x1f ;  /* 0x0c201f0022037f89 */ /* 0x000e2400000e0000 */
[----:B0-----:R-:W-:-:S05]  /*1e60*/  FADD.FTZ R3, R34, R3 ;  /* 0x0000000322037221 */ /* 0x001fca0000010000 */
[----:B------:R-:W-:-:S13]  /*1e70*/  FSETP.NE.FTZ.AND P1, PT, R3, RZ, PT ;  /* 0x000000ff0300720b */ /* 0x000fda0003f35000 */
[----:B------:R0:W1:Y:S02]  /*1e80*/  @P1 MUFU.LG2 R17, R3 ;  /* 0x0000000300111308 */ /* 0x0000640000000c00 */
[----:B0-----:R-:W-:Y:S02]  /*1e90*/  IMAD R3, R27, R23, RZ ;  /* 0x000000171b037224 */ /* 0x001fe400078e02ff */
[----:B-1----:R-:W-:Y:S02]  /*1ea0*/  @P1 FFMA.FTZ R28, R17, 0.69314718246459960938, R2 ;  /* 0x3f317218111c1823 */ /* 0x002fe40000010002 */
[----:B------:R-:W-:Y:S01]  /*1eb0*/  IMAD R3, R14, R3, RZ ;  /* 0x000000030e037224 */ /* 0x000fe200078e02ff */
[----:B------:R-:W-:Y:S05]  /*1ec0*/  @P0 BRA `(.L_x_350) ;  /* 0x0000001000880947 */ /* 0x000fea0003800000 */
        /* <DEDUP_REMOVED lines=50> */
.L_x_352:
[----:B------:R-:W-:Y:S01]  /*21f0*/  IMAD.MOV.U32 R19, RZ, RZ, RZ ;  /* 0x000000ffff137224 */ /* 0x000fe200078e00ff */
[----:B------:R-:W-:Y:S02]  /*2200*/  MOV R24, R38 ;  /* 0x0000002600187202 */ /* 0x000fe40000000f00 */
[----:B------:R-:W-:Y:S02]  /*2210*/  MOV R18, 0x2230 ;  /* 0x0000223000127802 */ /* 0x000fe40000000f00 */
[----:B------:R-:W-:Y:S05]  /*2220*/  CALL.REL.NOINC `($__internal_9_$__cuda_sm20_div_s64) ;  /* 0x0000001c00347944 */ /* 0x000fea0003c00000 */
[----:B------:R-:W-:Y:S02]  /*2230*/  IADD3 R14, PT, PT, -R2, RZ, RZ ;  /* 0x000000ff020e7210 */ /* 0x000fe40007ffe1ff */
[----:B------:R-:W-:-:S03]  /*2240*/  MOV R39, R13 ;  /* 0x0000000d00277202 */ /* 0x000fc60000000f00 */
[----:B------:R-:W-:Y:S01]  /*2250*/  IMAD R14, R38, R14, R27 ;  /* 0x0000000e260e7224 */ /* 0x000fe200078e021b */
[----:B------:R-:W-:-:S07]  /*2260*/  MOV R38, R2 ;  /* 0x0000000200267202 */ /* 0x000fce0000000f00 */
.L_x_353:
[----:B------:R-:W-:Y:S01]  /*2270*/  IABS R17, R31 ;  /* 0x0000001f00117213 */ /* 0x000fe20000000000 */
[----:B------:R-:W-:Y:S01]  /*2280*/  IMAD R8, R8, R11, RZ ;  /* 0x0000000b08087224 */ /* 0x000fe200078e02ff */
[----:B------:R-:W-:Y:S01]  /*2290*/  IABS R16, R14 ;  /* 0x0000000e00107213 */ /* 0x000fe20000000000 */
[----:B------:R-:W-:Y:S01]  /*22a0*/  BSSY.RECONVERGENT B0, `(.L_x_354) ;  /* 0x0000040000007945 */ /* 0x000fe20003800200 */
[----:B------:R-:W0:Y:S01]  /*22b0*/  I2F.U32.RP R18, R17 ;  /* 0x0000001100127306 */ /* 0x000e220000209000 */
[----:B------:R-:W-:-:S05]  /*22c0*/  IABS R13, R31 ;  /* 0x0000001f000d7213 */ /* 0x000fca0000000000 */
[----:B------:R-:W-:Y:S02]  /*22d0*/  IMAD.MOV R13, RZ, RZ, -R13 ;  /* 0x000000ffff0d7224 */ /* 0x000fe400078e0a0d */
[----:B0-----:R-:W0:Y:S02]  /*22e0*/  MUFU.RCP R24, R18 ;  /* 0x0000001200187308 */ /* 0x001e240000001000 */
[----:B0-----:R-:W-:-:S06]  /*22f0*/  VIADD R24, R24, 0xffffffe ;  /* 0x0ffffffe18187836 */ /* 0x001fcc0000000000 */
[----:B------:R-:W0:Y:S02]  /*2300*/  F2I.FTZ.U32.TRUNC.NTZ R25, R24 ;  /* 0x0000001800197305 */ /* 0x000e24000021f000 */
[----:B0-----:R-:W-:Y:S01]  /*2310*/  IMAD.MOV R2, RZ, RZ, -R25 ;  /* 0x000000ffff027224 */ /* 0x001fe200078e0a19 */
[----:B------:R-:W-:-:S03]  /*2320*/  MOV R24, RZ ;  /* 0x000000ff00187202 */ /* 0x000fc60000000f00 */
[----:B------:R-:W-:-:S04]  /*2330*/  IMAD R19, R2, R17, RZ ;  /* 0x0000001102137224 */ /* 0x000fc800078e02ff */
[----:B------:R-:W-:-:S06]  /*2340*/  IMAD.HI.U32 R19, R25, R19, R24 ;  /* 0x0000001319137227 */ /* 0x000fcc00078e0018 */
[----:B------:R-:W-:-:S04]  /*2350*/  IMAD.HI.U32 R2, R19, R16, RZ ;  /* 0x0000001013027227 */ /* 0x000fc800078e00ff */
[----:B------:R-:W-:Y:S02]  /*2360*/  IMAD R16, R2, R13, R16 ;  /* 0x0000000d02107224 */ /* 0x000fe400078e0210 */
[----:B------:R-:W-:-:S03]  /*2370*/  IMAD.WIDE.U32 R18, R9, R11, RZ ;  /* 0x0000000b09127225 */ /* 0x000fc600078e00ff */
[----:B------:R-:W-:Y:S01]  /*2380*/  ISETP.GT.U32.AND P1, PT, R17, R16, PT ;  /* 0x000000101100720c */ /* 0x000fe20003f24070 */
[----:B------:R-:W-:Y:S01]  /*2390*/  IMAD R13, R9, R12, R8 ;  /* 0x0000000c090d7224 */ /* 0x000fe200078e0208 */
[----:B------:R-:W-:Y:S01]  /*23a0*/  LOP3.LUT R8, R14, R31, RZ, 0x3c, !PT ;  /* 0x0000001f0e087212 */ /* 0x000fe200078e3cff */
[----:B------:R-:W-:-:S03]  /*23b0*/  IMAD.WIDE.U32 R40, R18, R36, RZ ;  /* 0x0000002412287225 */ /* 0x000fc600078e00ff */
[----:B------:R-:W-:Y:S01]  /*23c0*/  ISETP.GE.AND P0, PT, R8, RZ, PT ;  /* 0x000000ff0800720c */ /* 0x000fe20003f06270 */
[----:B------:R-:W-:-:S04]  /*23d0*/  IMAD.IADD R13, R19, 0x1, R13 ;  /* 0x00000001130d7824 */ /* 0x000fc800078e020d */
[----:B------:R-:W-:Y:S02]  /*23e0*/  IMAD R13, R13, R36, RZ ;  /* 0x000000240d0d7224 */ /* 0x000fe400078e02ff */
[-C--:B------:R-:W-:Y:S02]  /*23f0*/  @!P1 IADD3 R16, PT, PT, R16, -R17.reuse, RZ ;  /* 0x8000001110109210 */ /* 0x080fe40007ffe0ff */
[----:B------:R-:W-:Y:S01]  /*2400*/  @!P1 IADD3 R2, PT, PT, R2, 0x1, RZ ;  /* 0x0000000102029810 */ /* 0x000fe20007ffe0ff */
[----:B------:R-:W-:Y:S01]  /*2410*/  IMAD R13, R37, R18, R13 ;  /* 0x00000012250d7224 */ /* 0x000fe200078e020d */
[----:B------:R-:W-:Y:S02]  /*2420*/  ISETP.GE.U32.AND P2, PT, R16, R17, PT ;  /* 0x000000111000720c */ /* 0x000fe40003f46070 */
[----:B------:R-:W-:Y:S01]  /*2430*/  ISETP.NE.AND P1, PT, R31, RZ, PT ;  /* 0x000000ff1f00720c */ /* 0x000fe20003f25270 */
[----:B------:R-:W-:-:S10]  /*2440*/  IMAD.IADD R17, R41, 0x1, R13 ;  /* 0x0000000129117824 */ /* 0x000fd400078e020d */
        /* <DEDUP_REMOVED lines=30> */
.L_x_355:
[----:B------:R-:W-:Y:S01]  /*2630*/  IMAD.MOV.U32 R27, RZ, RZ, R38 ;  /* 0x000000ffff1b7224 */ /* 0x000fe200078e0026 */
[----:B------:R-:W-:Y:S01]  /*2640*/  MOV R19, R39 ;  /* 0x0000002700137202 */ /* 0x000fe20000000f00 */
[----:B------:R-:W-:Y:S01]  /*2650*/  IMAD.MOV.U32 R24, RZ, RZ, R40 ;  /* 0x000000ffff187224 */ /* 0x000fe200078e0028 */
[----:B------:R-:W-:Y:S02]  /*2660*/  MOV R18, 0x2680 ;  /* 0x0000268000127802 */ /* 0x000fe40000000f00 */
[----:B------:R-:W-:Y:S05]  /*2670*/  CALL.REL.NOINC `($__internal_9_$__cuda_sm20_div_s64) ;  /* 0x0000001800207944 */ /* 0x000fea0003c00000 */
[----:B------:R-:W-:-:S05]  /*2680*/  IADD3 R13, PT, PT, -R2, RZ, RZ ;  /* 0x000000ff020d7210 */ /* 0x000fca0007ffe1ff */
[----:B------:R-:W-:Y:S02]  /*2690*/  IMAD R38, R13, R40, R38 ;  /* 0x000000280d267224 */ /* 0x000fe400078e0226 */
.L_x_356:
[----:B------:R-:W-:Y:S05]  /*26a0*/  BSYNC.RECONVERGENT B0 ;  /* 0x0000000000007941 */ /* 0x000fea0003800200 */
.L_x_354:
        /* <DEDUP_REMOVED lines=10> */
[----:B------:R-:W-:Y:S01]  /*2750*/  I2F.U32.RP R34, R14 ;  /* 0x0000000e00227306 */ /* 0x000fe20000209000 */
[----:B--2---:R-:W-:Y:S02]  /*2760*/  USEL UR8, UR4, 0x1, UP0 ;  /* 0x0000000104087887 */ /* 0x004fe40008000000 */
[----:B------:R-:W-:-:S05]  /*2770*/  UIMAD UR7, UR5, UR4, URZ ;  /* 0x00000004050772a4 */ /* 0x000fca000f8e02ff */
[----:B-1----:R-:W0:Y:S01]  /*2780*/  MUFU.RCP R12, R12 ;  /* 0x0000000c000c7308 */ /* 0x002e220000001000 */
[----:B------:R-:W-:Y:S02]  /*2790*/  USHF.R.S32.HI UR4, URZ, 0x1f, UR8 ;  /* 0x0000001fff047899 */ /* 0x000fe40008011408 */
[----:B------:R-:W-:-:S05]  /*27a0*/  UIMAD UR5, UR8, UR5, URZ ;  /* 0x00000005080572a4 */ /* 0x000fca000f8e02ff */
[----:B---3--:R-:W1:Y:S08]  /*27b0*/  MUFU.RCP R26, R36 ;  /* 0x00000024001a7308 */ /* 0x008e700000001000 */
[----:B------:R-:W2:Y:S01]  /*27c0*/  I2F.U32.RP R35, R16 ;  /* 0x0000001000237306 */ /* 0x000ea20000209000 */
[----:B0-----:R-:W-:-:S07]  /*27d0*/  VIADD R32, R12, 0xffffffe ;  /* 0x0ffffffe0c207836 */ /* 0x001fce0000000000 */
[----:B------:R-:W0:Y:S01]  /*27e0*/  MUFU.RCP R19, R34 ;  /* 0x0000002200137308 */ /* 0x000e220000001000 */
[----:B-1----:R-:W-:Y:S01]  /*27f0*/  VIADD R26, R26, 0xffffffe ;  /* 0x0ffffffe1a1a7836 */ /* 0x002fe20000000000 */
[----:B------:R-:W-:-:S06]  /*2800*/  IABS R36, R38 ;  /* 0x0000002600247213 */ /* 0x000fcc0000000000 */
[----:B--2---:R-:W1:Y:S08]  /*2810*/  MUFU.RCP R24, R35 ;  /* 0x0000002300187308 */ /* 0x004e700000001000 */
[----:B------:R-:W2:Y:S01]  /*2820*/  F2I.FTZ.U32.TRUNC.NTZ R33, R32 ;  /* 0x0000002000217305 */ /* 0x000ea2000021f000 */
[----:B0-----:R-:W-:Y:S02]  /*2830*/  VIADD R19, R19, 0xffffffe ;  /* 0x0ffffffe13137836 */ /* 0x001fe40000000000 */
[----:B------:R-:W-:-:S05]  /*2840*/  HFMA2 R34, -RZ, RZ, 0, 0 ;  /* 0x00000000ff227431 */ /* 0x000fca00000001ff */
[----:B------:R-:W0:Y:S01]  /*2850*/  F2I.FTZ.U32.TRUNC.NTZ R27, R26 ;  /* 0x0000001a001b7305 */ /* 0x000e22000021f000 */
[----:B-1----:R-:W-:Y:S01]  /*2860*/  IADD3 R24, PT, PT, R24, 0xffffffe, RZ ;  /* 0x0ffffffe18187810 */ /* 0x002fe20007ffe0ff */
[----:B--2---:R-:W-:-:S06]  /*2870*/  IMAD.MOV R13, RZ, RZ, -R33 ;  /* 0x000000ffff0d7224 */ /* 0x004fcc00078e0a21 */
[----:B------:R-:W1:Y:S01]  /*2880*/  F2I.FTZ.U32.TRUNC.NTZ R35, R19 ;  /* 0x0000001300237305 */ /* 0x000e62000021f000 */
[----:B------:R-:W-:Y:S02]  /*2890*/  IMAD.MOV.U32 R32, RZ, RZ, RZ ;  /* 0x000000ffff207224 */ /* 0x000fe400078e00ff */
[----:B------:R-:W-:Y:S01]  /*28a0*/  IMAD R13, R13, R18, RZ ;  /* 0x000000120d0d7224 */ /* 0x000fe200078e02ff */
[----:B0-----:R-:W-:-:S04]  /*28b0*/  IADD3 R12, PT, PT, RZ, -R27, RZ ;  /* 0x8000001bff0c7210 */ /* 0x001fc80007ffe0ff */
[----:B------:R-:W0:Y:S01]  /*28c0*/  F2I.FTZ.U32.TRUNC.NTZ R25, R24 ;  /* 0x0000001800197305 */ /* 0x000e22000021f000 */
[----:B------:R-:W-:Y:S01]  /*28d0*/  IMAD.HI.U32 R13, R33, R13, R32 ;  /* 0x0000000d210d7227 */ /* 0x000fe200078e0020 */
[----:B------:R-:W-:-:S03]  /*28e0*/  IABS R32, R11 ;  /* 0x0000000b00207213 */ /* 0x000fc60000000000 */
[----:B------:R-:W-:Y:S01]  /*28f0*/  IMAD R33, R12, R17, RZ ;  /* 0x000000110c217224 */ /* 0x000fe200078e02ff */
[----:B------:R-:W-:Y:S01]  /*2900*/  IABS R12, R15 ;  /* 0x0000000f000c7213 */ /* 0x000fe20000000000 */
[----:B------:R-:W-:Y:S02]  /*2910*/  IMAD.MOV.U32 R26, RZ, RZ, RZ ;  /* 0x000000ffff1a7224 */ /* 0x000fe400078e00ff */
[----:B-1----:R-:W-:Y:S02]  /*2920*/  IMAD.MOV R19, RZ, RZ, -R35 ;  /* 0x000000ffff137224 */ /* 0x002fe400078e0a23 */
[----:B------:R-:W-:Y:S02]  /*2930*/  IMAD.HI.U32 R26, R27, R33, R26 ;  /* 0x000000211b1a7227 */ /* 0x000fe400078e001a */
[----:B------:R-:W1:Y:S02]  /*2940*/  I2F.U32.RP R33, R12 ;  /* 0x0000000c00217306 */ /* 0x000e640000209000 */
[----:B------:R-:W-:Y:S01]  /*2950*/  IMAD R19, R19, R14, RZ ;  /* 0x0000000e13137224 */ /* 0x000fe200078e02ff */
[----:B0-----:R-:W-:Y:S01]  /*2960*/  IADD3 R27, PT, PT, RZ, -R25, RZ ;  /* 0x80000019ff1b7210 */ /* 0x001fe20007ffe0ff */
[----:B------:R-:W-:-:S02]  /*2970*/  IMAD.MOV R32, RZ, RZ, -R32 ;  /* 0x000000ffff207224 */ /* 0x000fc400078e0a20 */
[----:B------:R-:W-:-:S04]  /*2980*/  IMAD.HI.U32 R13, R13, R36, RZ ;  /* 0x000000240d0d7227 */ /* 0x000fc800078e00ff */
[----:B------:R-:W-:-:S04]  /*2990*/  IMAD.HI.U32 R34, R35, R19, R34 ;  /* 0x0000001323227227 */ /* 0x000fc800078e0022 */
[----:B------:R-:W-:Y:S01]  /*29a0*/  IMAD R19, R13, R32, R36 ;  /* 0x000000200d137224 */ /* 0x000fe200078e0224 */
[----:B------:R-:W-:Y:S01]  /*29b0*/  IABS R32, R8 ;  /* 0x0000000800207213 */ /* 0x000fe20000000000 */
[----:B------:R-:W-:Y:S02]  /*29c0*/  IMAD R27, R27, R16, RZ ;  /* 0x000000101b1b7224 */ /* 0x000fe400078e02ff */
[----:B------:R-:W-:Y:S01]  /*29d0*/  IMAD.MOV.U32 R24, RZ, RZ, RZ ;  /* 0x000000ffff187224 */ /* 0x000fe200078e00ff */
[----:B------:R-:W-:-:S03]  /*29e0*/  ISETP.GT.U32.AND P1, PT, R18, R19, PT ;  /* 0x000000131200720c */ /* 0x000fc60003f24070 */
[----:B------:R-:W-:Y:S01]  /*29f0*/  IMAD.HI.U32 R24, R25, R27, R24 ;  /* 0x0000001b19187227 */ /* 0x000fe200078e0018 */
[----:B------:R-:W-:Y:S01]  /*2a00*/  IABS R27, R6 ;  /* 0x00000006001b7213 */ /* 0x000fe20000000000 */
[----:B-1----:R-:W0:Y:S04]  /*2a10*/  MUFU.RCP R25, R33 ;  /* 0x0000002100197308 */ /* 0x002e280000001000 */
[----:B------:R-:W-:-:S04]  /*2a20*/  IMAD.MOV R27, RZ, RZ, -R27 ;  /* 0x000000ffff1b7224 */ /* 0x000fc800078e0a1b */
[----:B------:R-:W-:Y:S02]  /*2a30*/  @!P1 IMAD.IADD R19, R19, 0x1, -R18 ;  /* 0x0000000113139824 */ /* 0x000fe400078e0a12 */
[----:B------:R-:W-:-:S03]  /*2a40*/  @!P1 VIADD R13, R13, 0x1 ;  /* 0x000000010d0d9836 */ /* 0x000fc60000000000 */
[----:B------:R-:W-:Y:S02]  /*2a50*/  ISETP.GE.U32.AND P3, PT, R19, R18, PT ;  /* 0x000000121300720c */ /* 0x000fe40003f66070 */
[----:B------:R-:W-:Y:S02]  /*2a60*/  IABS R19, R2 ;  /* 0x0000000200137213 */ /* 0x000fe40000000000 */
[----:B0-----:R-:W-:-:S03]  /*2a70*/  IADD3 R25, PT, PT, R25, 0xffffffe, RZ ;  /* 0x0ffffffe19197810 */ /* 0x001fc60007ffe0ff */
[----:B------:R-:W-:Y:S01]  /*2a80*/  IMAD.HI.U32 R18, R24, R19, RZ ;  /* 0x0000001318127227 */ /* 0x000fe200078e00ff */
[----:B------:R-:W-:Y:S02]  /*2a90*/  LOP3.LUT R24, R38, R11, RZ, 0x3c, !PT ;  /* 0x0000000b26187212 */ /* 0x000fe400078e3cff */
[----:B------:R-:W0:Y:S01]  /*2aa0*/  F2I.FTZ.U32.TRUNC.NTZ R25, R25 ;  /* 0x0000001900197305 */ /* 0x000e22000021f000 */
[----:B------:R-:W-:Y:S01]  /*2ab0*/  IMAD R27, R18, R27, R19 ;  /* 0x0000001b121b7224 */ /* 0x000fe200078e0213 */
[----:B------:R-:W-:Y:S01]  /*2ac0*/  ISETP.GE.AND P0, PT, R24, RZ, PT ;  /* 0x000000ff1800720c */ /* 0x000fe20003f06270 */
[----:B------:R-:W-:Y:S01]  /*2ad0*/  @P3 VIADD R13, R13, 0x1 ;  /* 0x000000010d0d3836 */ /* 0x000fe20000000000 */
[----:B------:R-:W-:Y:S02]  /*2ae0*/  MOV R24, RZ ;  /* 0x000000ff00187202 */ /* 0x000fe40000000f00 */
[----:B------:R-:W-:Y:S01]  /*2af0*/  ISETP.GT.U32.AND P1, PT, R16, R27, PT ;  /* 0x0000001b1000720c */ /* 0x000fe20003f24070 */
[----:B0-----:R-:W-:-:S08]  /*2b00*/  IMAD.MOV R19, RZ, RZ, -R25 ;  /* 0x000000ffff137224 */ /* 0x001fd000078e0a19 */
[----:B------:R-:W-:Y:S02]  /*2b10*/  @!P0 IADD3 R13, PT, PT, -R13, RZ, RZ ;  /* 0x000000ff0d0d8210 */ /* 0x000fe40007ffe1ff */
[----:B------:R-:W-:Y:S02]  /*2b20*/  @!P2 LOP3.LUT R13, RZ, R11, RZ, 0x33, !PT ;  /* 0x0000000bff0da212 */ /* 0x000fe400078e33ff */
[----:B------:R-:W-:Y:S01]  /*2b30*/  @!P1 IMAD.IADD R27, R27, 0x1, -R16 ;  /* 0x000000011b1b9824 */ /* 0x000fe200078e0a10 */
[----:B------:R-:W-:Y:S01]  /*2b40*/  ISETP.NE.AND P2, PT, R6, RZ, PT ;  /* 0x000000ff0600720c */ /* 0x000fe20003f45270 */
[----:B------:R-:W-:Y:S01]  /*2b50*/  IMAD R19, R19, R12, RZ ;  /* 0x0000000c13137224 */ /* 0x000fe200078e02ff */
[----:B------:R-:W-:Y:S02]  /*2b60*/  @!P1 IADD3 R18, PT, PT, R18, 0x1, RZ ;  /* 0x0000000112129810 */ /* 0x000fe40007ffe0ff */
[----:B------:R-:W-:Y:S01]  /*2b70*/  ISETP.GE.U32.AND P3, PT, R27, R16, PT ;  /* 0x000000101b00720c */ /* 0x000fe20003f66070 */
[----:B------:R-:W-:Y:S01]  /*2b80*/  IMAD.HI.U32 R19, R25, R19, R24 ;  /* 0x0000001319137227 */ /* 0x000fe200078e0018 */
[----:B------:R-:W-:-:S03]  /*2b90*/  LOP3.LUT R24, R2, R6, RZ, 0x3c, !PT ;  /* 0x0000000602187212 */ /* 0x000fc600078e3cff */
[----:B------:R-:W-:Y:S01]  /*2ba0*/  IMAD.MOV R16, RZ, RZ, -R13 ;  /* 0x000000ffff107224 */ /* 0x000fe200078e0a0d */
[----:B------:R-:W-:Y:S01]  /*2bb0*/  ISETP.GE.AND P0, PT, R24, RZ, PT ;  /* 0x000000ff1800720c */ /* 0x000fe20003f06270 */
[----:B------:R-:W-:Y:S01]  /*2bc0*/  IMAD.HI.U32 R19, R19, R32, RZ ;  /* 0x0000002013137227 */ /* 0x000fe200078e00ff */
[----:B------:R-:W-:-:S03]  /*2bd0*/  IABS R24, R13 ;  /* 0x0000000d00187213 */ /* 0x000fc60000000000 */
        /* <DEDUP_REMOVED lines=9> */
[----:B------:R-:W-:-:S02]  /*2c70*/  IMAD R11, R19, R11, R32 ;  /* 0x0000000b130b7224 */ /* 0x000fc400078e0220 */
[----:B------:R-:W-:Y:S01]  /*2c80*/  IMAD R26, R25, R16, R24 ;  /* 0x00000010191a7224 */ /* 0x000fe200078e0218 */
[----:B------:R-:W-:Y:S01]  /*2c90*/  IABS R16, R5 ;  /* 0x0000000500107213 */ /* 0x000fe20000000000 */
[----:B------:R-:W-:Y:S01]  /*2ca0*/  IMAD.WIDE R38, R38, UR5, RZ ;  /* 0x0000000526267c25 */ /* 0x000fe2000f8e02ff */
        /* <DEDUP_REMOVED lines=41> */
[----:B------:R-:W-:Y:S01]  /*2f40*/  IMAD R17, R31, UR4, R17 ;  /* 0x000000041f117c24 */ /* 0x000fe2000f8e0211 */
[----:B------:R-:W0:Y:S01]  /*2f50*/  LDCU.64 UR4, c[0x0][0x420] ;  /* 0x00008400ff0477ac */ /* 0x000e220008000a00 */
[----:B------:R-:W-:Y:S02]  /*2f60*/  IMAD.MOV R8, RZ, RZ, -R25 ;  /* 0x000000ffff087224 */ /* 0x000fe400078e0a19 */
[----:B------:R-:W-:-:S04]  /*2f70*/  IMAD.WIDE R16, R11, UR7, R16 ;  /* 0x000000070b107c25 */ /* 0x000fc8000f8e0210 */
[----:B------:R-:W-:Y:S02]  /*2f80*/  IMAD R8, R9, R8, R13 ;  /* 0x0000000809087224 */ /* 0x000fe400078e020d */
[----:B------:R-:W-:-:S04]  /*2f90*/  IMAD.WIDE R6, R25, R7, RZ ;  /* 0x0000000719067225 */ /* 0x000fc800078e02ff */
[----:B------:R-:W-:Y:S01]  /*2fa0*/  IMAD R5, R5, R2, R18 ;  /* 0x0000000205057224 */ /* 0x000fe200078e0212 */
[----:B------:R-:W-:Y:S01]  /*2fb0*/  IADD3 R6, P1, P0, R6, R16, R38 ;  /* 0x0000001006067210 */ /* 0x000fe2000783e026 */
[----:B------:R-:W-:Y:S02]  /*2fc0*/  IMAD R2, R21, UR8, RZ ;  /* 0x0000000815027c24 */ /* 0x000fe4000f8e02ff */
        /* <DEDUP_REMOVED lines=14> */
.L_x_351:
[----:B------:R-:W0:Y:S01]  /*30b0*/  LDC.64 R4, c[0x0][0x420] ;  /* 0x00010800ff047b82 */ /* 0x000e220000000a00 */
[----:B------:R-:W-:-:S05]  /*30c0*/  IADD3 R2, PT, PT, R20, UR6, RZ ;  /* 0x0000000614027c10 */ /* 0x000fca000fffe0ff */
[----:B0-----:R-:W-:-:S05]  /*30d0*/  IMAD.WIDE.U32 R2, R2, 0x4, R4 ;  /* 0x0000000402027825 */ /* 0x001fca00078e0004 */
[----:B------:R1:W-:Y:S02]  /*30e0*/  STG.E desc[UR10][R2.64], R28 ;  /* 0x0000001c02007986 */ /* 0x0003e4000c10190a */
.L_x_350:
[----:B------:R-:W-:Y:S05]  /*30f0*/  BSYNC.RECONVERGENT B1 ;  /* 0x0000000000017941 */ /* 0x000fea0003800200 */
.L_x_349:
[----:B------:R-:W2:Y:S01]  /*3100*/  LDCU UR7, c[0x0][0x534] ;  /* 0x0000a680ff0777ac */ /* 0x000ea20008000800 */
[----:B------:R-:W3:Y:S01]  /*3110*/  LDC R13, c[0x0][0x44c] ;  /* 0x00011300ff0d7b82 */ /* 0x000ee20000000800 */
[----:B------:R-:W-:Y:S01]  /*3120*/  BSSY.RECONVERGENT B0, `(.L_x_357) ;  /* 0x000000d000007945 */ /* 0x000fe20003800200 */
[----:B--2---:R-:W-:-:S04]  /*3130*/  ISETP.GE.AND P0, PT, R30, UR7, PT ;  /* 0x000000071e007c0c */ /* 0x004fc8000bf06270 */
[----:B------:R-:W-:-:S13]  /*3140*/  ISETP.GT.U32.OR P0, PT, R0, 0x7f, P0 ;  /* 0x0000007f0000780c */ /* 0x000fda0000704470 */
[----:B------:R-:W-:Y:S05]  /*3150*/  @P0 BRA `(.L_x_358) ;  /* 0x0000000000240947 */ /* 0x000fea0003800000 */
[----:B-1----:R-:W1:Y:S01]  /*3160*/  S2R R2, SR_CgaCtaId ;  /* 0x0000000000027919 */ /* 0x002e620000008800 */
[----:B0-----:R-:W-:Y:S01]  /*3170*/  FADD.FTZ R4, -R28, R29 ;  /* 0x0000001d1c047221 */ /* 0x001fe20000010100 */
[----:B------:R-:W-:-:S03]  /*3180*/  MOV R3, 0x400 ;  /* 0x0000040000037802 */ /* 0x000fc60000000f00 */
[----:B------:R-:W-:-:S06]  /*3190*/  FMUL.FTZ R4, R4, 1.4426950216293334961 ;  /* 0x3fb8aa3b04047820 */ /* 0x000fcc0000410000 */
[----:B------:R-:W0:Y:S01]  /*31a0*/  MUFU.EX2 R4, R4 ;  /* 0x0000000400047308 */ /* 0x000e220000000800 */
[----:B-1----:R-:W-:-:S05]  /*31b0*/  LEA R3, R2, R3, 0x18 ;  /* 0x0000000302037211 */ /* 0x002fca00078ec0ff */
[----:B------:R-:W-:-:S05]  /*31c0*/  IMAD R3, R30, 0x14, R3 ;  /* 0x000000141e037824 */ /* 0x000fca00078e0203 */
[----:B------:R-:W-:-:S05]  /*31d0*/  LEA R3, R20, R3, 0x2 ;  /* 0x0000000314037211 */ /* 0x000fca00078e10ff */
[----:B0-----:R2:W-:Y:S02]  /*31e0*/  STS [R3], R4 ;  /* 0x0000000403007388 */ /* 0x0015e40000000800 */
.L_x_358:
[----:B------:R-:W-:Y:S05]  /*31f0*/  BSYNC.RECONVERGENT B0 ;  /* 0x0000000000007941 */ /* 0x000fea0003800200 */
.L_x_357:
[----:B------:R-:W-:Y:S01]  /*3200*/  BAR.SYNC.DEFER_BLOCKING 0x0 ;  /* 0x0000000000007b1d */ /* 0x000fe20000010000 */
[----:B------:R-:W-:Y:S01]  /*3210*/  IMAD.SHL.U32 R11, R30, 0x4, RZ ;  /* 0x000000041e0b7824 */ /* 0x000fe200078e00ff */
[----:B------:R-:W-:Y:S01]  /*3220*/  UISETP.GE.AND UP0, UPT, UR7, 0x1, UPT ;  /* 0x000000010700788c */ /* 0x000fe2000bf06270 */
[----:B------:R-:W-:Y:S01]  /*3230*/  IMAD.SHL.U32 R26, R0, 0x8, RZ ;  /* 0x00000008001a7824 */ /* 0x000fe200078e00ff */
[----:B-12---:R-:W-:Y:S01]  /*3240*/  CS2R R2, SRZ ;  /* 0x0000000000027805 */ /* 0x006fe2000001ff00 */
[----:B---3--:R-:W-:Y:S01]  /*3250*/  IMAD R27, R13, UR6, RZ ;  /* 0x000000060d1b7c24 */ /* 0x008fe2000f8e02ff */
[----:B0-----:R-:W-:Y:S01]  /*3260*/  CS2R R4, SRZ ;  /* 0x0000000000047805 */ /* 0x001fe2000001ff00 */
[----:B------:R-:W-:Y:S01]  /*3270*/  IMAD.MOV.U32 R0, RZ, RZ, RZ ;  /* 0x000000ffff007224 */ /* 0x000fe200078e00ff */
[----:B------:R-:W-:Y:S02]  /*3280*/  LOP3.LUT R26, R11, 0x1f00, R26, 0xf8, !PT ;  /* 0x00001f000b1a7812 */ /* 0x000fe400078ef81a */
[----:B------:R-:W-:Y:S01]  /*3290*/  CS2R R6, SRZ ;  /* 0x0000000000067805 */ /* 0x000fe2000001ff00 */
[----:B------:R-:W-:Y:S01]  /*32a0*/  IMAD.MOV.U32 R9, RZ, RZ, RZ ;  /* 0x000000ffff097224 */ /* 0x000fe200078e00ff */
[----:B------:R-:W-:-:S04]  /*32b0*/  IADD3 R26, P0, PT, R27, R26, RZ ;  /* 0x0000001a1b1a7210 */ /* 0x000fc80007f1e0ff */
[----:B------:R-:W-:Y:S01]  /*32c0*/  LEA.HI.X.SX32 R27, R27, RZ, 0x1, P0 ;  /* 0x000000ff1b1b7211 */ /* 0x000fe200000f0eff */
[----:B------:R-:W-:Y:S08]  /*32d0*/  BRA.U !UP0, `(.L_x_359) ;  /* 0x0000000508bc7547 */ /* 0x000ff0000b800000 */
        /* <DEDUP_REMOVED lines=16> */
[----:B------:R-:W0:Y:S01]  /*33e0*/  S2UR UR5, SR_CgaCtaId ;  /* 0x00000000000579c3 */ /* 0x000e220000008800 */
[----:B------:R-:W-:Y:S01]  /*33f0*/  UMOV UR8, 0x400 ;  /* 0x0000040000087882 */ /* 0x000fe20000000000 */
[----:B------:R-:W-:Y:S01]  /*3400*/  ULOP3.LUT UR9, UR7, 0x7ffffffc, URZ, 0xc0, !UPT ;  /* 0x7ffffffc07097892 */ /* 0x000fe2000f8ec0ff */
[----:B------:R-:W-:Y:S01]  /*3410*/  ISETP.GE.AND P1, PT, R20, R25, PT ;  /* 0x000000191400720c */ /* 0x000fe20003f26270 */
[----:B------:R-:W-:Y:S01]  /*3420*/  IMAD.MOV.U32 R0, RZ, RZ, RZ ;  /* 0x000000ffff007224 */ /* 0x000fe200078e00ff */
        /* <DEDUP_REMOVED lines=9> */
.L_x_361:
        /* <DEDUP_REMOVED lines=53> */
.L_x_360:
        /* <DEDUP_REMOVED lines=11> */
.L_x_362:
        /* <DEDUP_REMOVED lines=17> */
.L_x_359:
        /* <DEDUP_REMOVED lines=83> */
        .weak           $__internal_9_$__cuda_sm20_div_s64
        .type           $__internal_9_$__cuda_sm20_div_s64,@function
        .size           $__internal_9_$__cuda_sm20_div_s64,(.L_x_4041 - $__internal_9_$__cuda_sm20_div_s64)
$__internal_9_$__cuda_sm20_div_s64:
        /* <DEDUP_REMOVED lines=25> */
[C---:B------:R-:W-:Y:S01]  /*4090*/  IMAD R13, R35.reuse, R33, R43 ;  /* 0x00000021230d7224 */ /* 0x040fe200078e022b */
[----:B------:R-:W-:Y:S01]  /*40a0*/  IADD3 R25, P0, PT, RZ, -R42, RZ ;  /* 0x8000002aff197210 */ /* 0x000fe20007f1e0ff */
[----:B------:R-:W-:Y:S02]  /*40b0*/  IMAD.MOV.U32 R43, RZ, RZ, RZ ;  /* 0x000000ffff2b7224 */ /* 0x000fe400078e00ff */
        /* <DEDUP_REMOVED lines=8> */
[----:B------:R-:W-:-:S04]  /*4140*/  IADD3 R26, P0, PT, RZ, -R27, RZ ;  /* 0x8000001bff1a7210 */ /* 0x000fc80007f1e0ff */
        /* <DEDUP_REMOVED lines=17> */
[----:B------:R-:W-:-:S03]  /*4260*/  ISETP.GE.U32.AND P2, PT, R14, R32, PT ;  /* 0x000000200e00720c */ /* 0x000fc60003f46070 */
[----:B------:R-:W-:Y:S01]  /*4270*/  IMAD.X R13, R13, 0x1, ~R34, P0 ;  /* 0x000000010d0d7824 */ /* 0x000fe200000e0e22 */
[----:B------:R-:W-:-:S04]  /*4280*/  IADD3 R25, P0, PT, R14, -R32, RZ ;  /* 0x800000200e197210 */ /* 0x000fc80007f1e0ff */
[----:B------:R-:W-:-:S04]  /*4290*/  ISETP.GE.U32.AND.EX P2, PT, R13, R33, PT, P2 ;  /* 0x000000210d00720c */ /* 0x000fc80003f46120 */
[----:B------:R-:W-:Y:S01]  /*42a0*/  SEL R25, R25, R14, P2 ;  /* 0x0000000e19197207 */ /* 0x000fe20001000000 */
[----:B------:R-:W-:-:S03]  /*42b0*/  IMAD.X R14, R13, 0x1, ~R33, P0 ;  /* 0x000000010d0e7824 */ /* 0x000fc600000e0e21 */
[----:B------:R-:W-:Y:S02]  /*42c0*/  ISETP.GE.U32.AND P1, PT, R25, R32, PT ;  /* 0x000000201900720c */ /* 0x000fe40003f26070 */
[----:B------:R-:W-:Y:S02]  /*42d0*/  SEL R13, R14, R13, P2 ;  /* 0x0000000d0e0d7207 */ /* 0x000fe40001000000 */
[----:B------:R-:W-:Y:S01]  /*42e0*/  LOP3.LUT R14, R17, R19, RZ, 0x3c, !PT ;  /* 0x00000013110e7212 */ /* 0x000fe200078e3cff */
[----:B------:R-:W-:Y:S01]  /*42f0*/  IMAD.MOV.U32 R19, RZ, RZ, 0x0 ;  /* 0x00000000ff137424 */ /* 0x000fe200078e00ff */
[----:B------:R-:W-:Y:S02]  /*4300*/  ISETP.GE.U32.AND.EX P1, PT, R13, R33, PT, P1 ;  /* 0x000000210d00720c */ /* 0x000fe40003f26110 */
[----:B------:R-:W-:-:S04]  /*4310*/  IADD3 R13, P0, PT, R26, 0x1, RZ ;  /* 0x000000011a0d7810 */ /* 0x000fc80007f1e0ff */
[----:B------:R-:W-:Y:S01]  /*4320*/  SEL R26, R13, R26, P2 ;  /* 0x0000001a0d1a7207 */ /* 0x000fe20001000000 */
[----:B------:R-:W-:-:S03]  /*4330*/  IMAD.X R13, RZ, RZ, R2, P0 ;  /* 0x000000ffff0d7224 */ /* 0x000fc600000e0602 */
[----:B------:R-:W-:Y:S02]  /*4340*/  IADD3 R25, P0, PT, R26, 0x1, RZ ;  /* 0x000000011a197810 */ /* 0x000fe40007f1e0ff */
[----:B------:R-:W-:Y:S02]  /*4350*/  SEL R13, R13, R2, P2 ;  /* 0x000000020d0d7207 */ /* 0x000fe40001000000 */
[----:B------:R-:W-:Y:S02]  /*4360*/  SEL R25, R25, R26, P1 ;  /* 0x0000001a19197207 */ /* 0x000fe40000800000 */
[-C--:B------:R-:W-:Y:S02]  /*4370*/  IADD3.X R2, PT, PT, RZ, R13.reuse, RZ, P0, !PT ;  /* 0x0000000dff027210 */ /* 0x080fe400007fe4ff */
[----:B------:R-:W-:Y:S02]  /*4380*/  ISETP.GE.AND P2, PT, R14, RZ, PT ;  /* 0x000000ff0e00720c */ /* 0x000fe40003f46270 */
[----:B------:R-:W-:-:S02]  /*4390*/  SEL R13, R2, R13, P1 ;  /* 0x0000000d020d7207 */ /* 0x000fc40000800000 */
[-C--:B------:R-:W-:Y:S02]  /*43a0*/  IADD3 R2, P1, PT, RZ, -R25.reuse, RZ ;  /* 0x80000019ff027210 */ /* 0x080fe40007f3e0ff */
[----:B------:R-:W-:Y:S02]  /*43b0*/  ISETP.NE.U32.AND P0, PT, R24, RZ, PT ;  /* 0x000000ff1800720c */ /* 0x000fe40003f05070 */
[----:B------:R-:W-:Y:S01]  /*43c0*/  SEL R2, R2, R25, !P2 ;  /* 0x0000001902027207 */ /* 0x000fe20005000000 */
[----:B------:R-:W-:Y:S01]  /*43d0*/  IMAD.X R14, RZ, RZ, ~R13, P1 ;  /* 0x000000ffff0e7224 */ /* 0x000fe200008e0e0d */
[----:B------:R-:W-:-:S04]  /*43e0*/  ISETP.NE.AND.EX P0, PT, R17, RZ, PT, P0 ;  /* 0x000000ff1100720c */ /* 0x000fc80003f05300 */
[----:B------:R-:W-:Y:S02]  /*43f0*/  SEL R14, R14, R13, !P2 ;  /* 0x0000000d0e0e7207 */ /* 0x000fe40005000000 */
[----:B------:R-:W-:Y:S02]  /*4400*/  SEL R2, R2, 0xffffffff, P0 ;  /* 0xffffffff02027807 */ /* 0x000fe40000000000 */
[----:B------:R-:W-:Y:S01]  /*4410*/  SEL R13, R14, 0xffffffff, P0 ;  /* 0xffffffff0e0d7807 */ /* 0x000fe20000000000 */
[----:B------:R-:W-:Y:S06]  /*4420*/  RET.REL.NODEC R18 `(_ZN5flash32flash_fwd_splitkv_combine_kernelI23Flash_fwd_kernel_traitsILi256ELi64ELi64ELi4ELb0ELb0EN7cutlass10bfloat16_tE19Flash_kernel_traitsILi256ELi64ELi64ELi4ES3_EELi4ELi5ELb1EEEvNS_16Flash_fwd_paramsE) ;  /* 0xffffffb812f47950 */ /* 0x000fec0003c3ffff */
.L_x_363:
        /* <DEDUP_REMOVED lines=13> */
.L_x_4041:


//--------------------- .text._ZN5flash32flash_fwd_splitkv_combine_kernelI23Flash_fwd_kernel_traitsILi256ELi64ELi64ELi4ELb0ELb0EN7cutlass10bfloat16_tE19Flash_kernel_traitsILi256ELi64ELi64ELi4ES3_EELi4ELi4ELb1EEEvNS_16Flash_fwd_paramsE --------------------------
	.section	.text._ZN5flash32flash_fwd_splitkv_combine_kernelI23Flash_fwd_kernel_traitsILi256ELi64ELi64ELi4ELb0ELb0EN7cutlass10bfloat16_tE19Flash_kernel_traitsILi256ELi64ELi64ELi4ES3_EELi4ELi4ELb1EEEvNS_16Flash_fwd_paramsE,"ax",@progbits
	.align	128
        .global         _ZN5flash32flash_fwd_splitkv_combine_kernelI23Flash_fwd_kernel_traitsILi256ELi64ELi64ELi4ELb0ELb0EN7cutlass10bfloat16_tE19Flash_kernel_traitsILi256ELi64ELi64ELi4ES3_EELi4ELi4ELb1EEEvNS_16Flash_fwd_paramsE
        .type           _ZN5flash32flash_fwd_splitkv_combine_kernelI23Flash_fwd_kernel_traitsILi256ELi64ELi64ELi4ELb0ELb0EN7cutlass10bfloat16_tE19Flash_kernel_traitsILi256ELi64ELi64ELi4ES3_EELi4ELi4ELb1EEEvNS_16Flash_fwd_paramsE,@function
        .size           _ZN5flash32flash_fwd_splitkv_combine_kernelI23Flash_fwd_kernel_traitsILi256ELi64ELi64ELi4ELb0ELb0EN7cutlass10bfloat16_tE19Flash_kernel_traitsILi256ELi64ELi64ELi4ES3_EELi4ELi4ELb1EEEvNS_16Flash_fwd_paramsE,(.L_x_4042 - _ZN5flash32flash_fwd_splitkv_combine_kernelI23Flash_fwd_kernel_traitsILi256ELi64ELi64ELi4ELb0ELb0EN7cutlass10bfloat16_tE19Flash_kernel_traitsILi256ELi64ELi64ELi4ES3_EELi4ELi4ELb1EEEvNS_16Flash_fwd_paramsE)
        .other          _ZN5flash32flash_fwd_splitkv_combine_kernelI23Flash_fwd_kernel_traitsILi256ELi64ELi64ELi4ELb0ELb0EN7cutlass10bfloat16_tE19Flash_kernel_traitsILi256ELi64ELi64ELi4ES3_EELi4ELi4ELb1EEEvNS_16Flash_fwd_paramsE,@"STO_CUDA_ENTRY STV_DEFAULT"
_ZN5flash32flash_fwd_splitkv_combine_kernelI23Flash_fwd_kernel_traitsILi256ELi64ELi64ELi4ELb0ELb0EN7cutlass10bfloat16_tE19Flash_kernel_traitsILi256ELi64ELi64ELi4ES3_EELi4ELi4ELb1EEEvNS_16Flash_fwd_paramsE:
.text._ZN5flash32flash_fwd_splitkv_combine_kernelI23Flash_fwd_kernel_traitsILi256ELi64ELi64ELi4ELb0ELb0EN7cutlass10bfloat16_tE19Flash_kernel_traitsILi256ELi64ELi64ELi4ES3_EELi4ELi4ELb1EEEvNS_16Flash_fwd_paramsE:
        /* <DEDUP_REMOVED lines=38> */
.L_x_364:
[----:B------:R-:W-:Y:S01]  /*0260*/  IMAD.U32 R22, RZ, RZ, UR14 ;  /* 0x0000000eff167e24 */ /* 0x000fe2000f8e00ff */
[----:B------:R-:W-:Y:S01]  /*0270*/  MOV R20, UR9 ;  /* 0x0000000900147c02 */ /* 0x000fe20008000f00 */
[----:B------:R-:W-:Y:S01]  /*0280*/  IMAD.U32 R21, RZ, RZ, UR15 ;  /* 0x0000000fff157e24 */ /* 0x000fe2000f8e00ff */
[----:B------:R-:W-:Y:S02]  /*0290*/  MOV R18, UR6 ;  /* 0x0000000600127c02 */ /* 0x000fe40008000f00 */
[----:B------:R-:W-:Y:S02]  /*02a0*/  MOV R16, 0x2c0 ;  /* 0x000002c000107802 */ /* 0x000fe40000000f00 */
[----:B------:R-:W-:Y:S05]  /*02b0*/  CALL.REL.NOINC `($__internal_10_$__cuda_sm20_div_s64) ;  /* 0x0000003c00387944 */ /* 0x000fea0003c00000 */
[----:B------:R-:W-:-:S07]  /*02c0*/  MOV R11, R15 ;  /* 0x0000000f000b7202 */ /* 0x000fce0000000f00 */
.L_x_365:
        /* <DEDUP_REMOVED lines=30> */
.L_x_367:
[----:B------:R-:W-:Y:S01]  /*04b0*/  IMAD.MOV.U32 R22, RZ, RZ, R10 ;  /* 0x000000ffff167224 */ /* 0x000fe200078e000a */
[----:B------:R-:W-:Y:S02]  /*04c0*/  MOV R21, R11 ;  /* 0x0000000b00157202 */ /* 0x000fe40000000f00 */
[----:B------:R-:W-:Y:S02]  /*04d0*/  MOV R16, 0x4f0 ;  /* 0x000004f000107802 */ /* 0x000fe40000000f00 */
[----:B------:R-:W-:Y:S05]  /*04e0*/  CALL.REL.NOINC `($__internal_10_$__cuda_sm20_div_s64) ;  /* 0x0000003800ac7944 */ /* 0x000fea0003c00000 */
[----:B------:R-:W-:Y:S02]  /*04f0*/  MOV R24, R10 ;  /* 0x0000000a00187202 */ /* 0x000fe40000000f00 */
[----:B------:R-:W-:Y:S02]  /*0500*/  MOV R25, R15 ;  /* 0x0000000f00197202 */ /* 0x000fe40000000f00 */
.L_x_368:
[----:B------:R-:W-:Y:S05]  /*0510*/  BSYNC.RECONVERGENT B0 ;  /* 0x0000000000007941 */ /* 0x000fea0003800200 */
.L_x_366:
[----:B------:R-:W0:Y:S01]  /*0520*/  LDC R3, c[0x0][0x434] ;  /* 0x00010d00ff037b82 */ /* 0x000e220000000800 */
[----:B------:R-:W-:Y:S01]  /*0530*/  IMAD.MOV.U32 R6, RZ, RZ, RZ ;  /* 0x000000ffff067224 */ /* 0x000fe200078e00ff */
        /* <DEDUP_REMOVED lines=8> */
[----:B0-----:R-:W-:-:S04]  /*05c0*/  IMAD.MOV R4, RZ, RZ, -R7 ;  /* 0x000000ffff047224 */ /* 0x001fc800078e0a07 */
[----:B------:R-:W-:-:S04]  /*05d0*/  IMAD R4, R4, R5, RZ ;  /* 0x0000000504047224 */ /* 0x000fc800078e02ff */
        /* <DEDUP_REMOVED lines=43> */
.L_x_370:
[----:B------:R-:W-:Y:S01]  /*0890*/  IMAD.MOV.U32 R22, RZ, RZ, R20 ;  /* 0x000000ffff167224 */ /* 0x000fe200078e0014 */
[----:B------:R-:W-:Y:S01]  /*08a0*/  MOV R20, R13 ;  /* 0x0000000d00147202 */ /* 0x000fe20000000f00 */
[----:B------:R-:W-:Y:S01]  /*08b0*/  IMAD.MOV.U32 R21, RZ, RZ, R18 ;  /* 0x000000ffff157224 */ /* 0x000fe200078e0012 */
[----:B------:R-:W-:Y:S02]  /*08c0*/  MOV R18, R27 ;  /* 0x0000001b00127202 */ /* 0x000fe40000000f00 */
[----:B------:R-:W-:Y:S02]  /*08d0*/  MOV R16, 0x8f0 ;  /* 0x000008f000107802 */ /* 0x000fe40000000f00 */
[----:B------:R-:W-:Y:S05]  /*08e0*/  CALL.REL.NOINC `($__internal_10_$__cuda_sm20_div_s64) ;  /* 0x0000003400ac7944 */ /* 0x000fea0003c00000 */
[----:B------:R-:W-:Y:S02]  /*08f0*/  MOV R11, R15 ;  /* 0x0000000f000b7202 */ /* 0x000fe40000000f00 */
.L_x_371:
[----:B------:R-:W-:Y:S05]  /*0900*/  BSYNC.RECONVERGENT B0 ;  /* 0x0000000000007941 */ /* 0x000fea0003800200 */
.L_x_369:
[----:B------:R-:W0:Y:S01]  /*0910*/  LDCU UR8, c[0x0][0x434] ;  /* 0x00008680ff0877ac */ /* 0x000e220008000800 */
[----:B------:R-:W-:Y:S01]  /*0920*/  IMAD.MOV.U32 R6, RZ, RZ, RZ ;  /* 0x000000ffff067224 */ /* 0x000fe200078e00ff */
[----:B------:R-:W-:Y:S01]  /*0930*/  BSSY.RECONVERGENT B0, `(.L_x_372) ;  /* 0x000007a000007945 */ /* 0x000fe20003800200 */
[----:B0-----:R-:W-:Y:S01]  /*0940*/  IMAD.U32 R4, RZ, RZ, UR8 ;  /* 0x00000008ff047e24 */ /* 0x001fe2000f8e00ff */
[----:B------:R-:W-:-:S04]  /*0950*/  USHF.R.S32.HI UR4, URZ, 0x1f, UR8 ;  /* 0x0000001fff047899 */ /* 0x000fc80008011408 */
[----:B------:R-:W-:Y:S01]  /*0960*/  IABS R4, R4 ;  /* 0x0000000400047213 */ /* 0x000fe20000000000 */
[----:B------:R-:W-:-:S03]  /*0970*/  ULOP3.LUT UR4, UR4, 0x1, URZ, 0xfc, !UPT ;  /* 0x0000000104047892 */ /* 0x000fc6000f8efcff */
[----:B------:R-:W0:Y:S08]  /*0980*/  I2F.RP R8, R4 ;  /* 0x0000000400087306 */ /* 0x000e300000209400 */
[----:B0-----:R-:W0:Y:S02]  /*0990*/  MUFU.RCP R7, R8 ;  /* 0x0000000800077308 */ /* 0x001e240000001000 */
[----:B0-----:R-:W-:-:S06]  /*09a0*/  VIADD R7, R7, 0xffffffe ;  /* 0x0ffffffe07077836 */ /* 0x001fcc0000000000 */
[----:B------:R-:W0:Y:S02]  /*09b0*/  F2I.FTZ.U32.TRUNC.NTZ R7, R7 ;  /* 0x0000000700077305 */ /* 0x000e24000021f000 */
[----:B0-----:R-:W-:-:S04]  /*09c0*/  IMAD.MOV R2, RZ, RZ, -R7 ;  /* 0x000000ffff027224 */ /* 0x001fc800078e0a07 */
[----:B------:R-:W-:Y:S01]  /*09d0*/  IMAD R3, R2, R4, RZ ;  /* 0x0000000402037224 */ /* 0x000fe200078e02ff */
[----:B------:R-:W-:Y:S02]  /*09e0*/  IABS R2, R0 ;  /* 0x0000000000027213 */ /* 0x000fe40000000000 */
[----:B------:R-:W-:Y:S01]  /*09f0*/  LOP3.LUT R0, R0, UR8, RZ, 0x3c, !PT ;  /* 0x0000000800007c12 */ /* 0x000fe2000f8e3cff */
[----:B------:R-:W-:-:S03]  /*0a00*/  IMAD.HI.U32 R6, R7, R3, R6 ;  /* 0x0000000307067227 */ /* 0x000fc600078e0006 */
[----:B------:R-:W-:Y:S01]  /*0a10*/  ISETP.GE.AND P2, PT, R0, RZ, PT ;  /* 0x000000ff0000720c */ /* 0x000fe20003f46270 */
[----:B------:R-:W-:-:S04]  /*0a20*/  IMAD.MOV.U32 R5, RZ, RZ, R2 ;  /* 0x000000ffff057224 */ /* 0x000fc800078e0002 */
[----:B------:R-:W-:-:S04]  /*0a30*/  IMAD.HI.U32 R2, R6, R5, RZ ;  /* 0x0000000506027227 */ /* 0x000fc800078e00ff */
[----:B------:R-:W-:-:S04]  /*0a40*/  IMAD.MOV R3, RZ, RZ, -R2 ;  /* 0x000000ffff037224 */ /* 0x000fc800078e0a02 */
[----:B------:R-:W-:-:S05]  /*0a50*/  IMAD R3, R4, R3, R5 ;  /* 0x0000000304037224 */ /* 0x000fca00078e0205 */
[----:B------:R-:W-:-:S13]  /*0a60*/  ISETP.GT.U32.AND P1, PT, R4, R3, PT ;  /* 0x000000030400720c */ /* 0x000fda0003f24070 */
[-C--:B------:R-:W-:Y:S01]  /*0a70*/  @!P1 IADD3 R3, PT, PT, R3, -R4.reuse, RZ ;  /* 0x8000000403039210 */ /* 0x080fe20007ffe0ff */
[----:B------:R-:W-:Y:S01]  /*0a80*/  @!P1 VIADD R2, R2, 0x1 ;  /* 0x0000000102029836 */ /* 0x000fe20000000000 */
[----:B------:R-:W-:Y:S02]  /*0a90*/  ISETP.NE.AND P1, PT, RZ, UR8, PT ;  /* 0x00000008ff007c0c */ /* 0x000fe4000bf25270 */
[----:B------:R-:W-:Y:S02]  /*0aa0*/  ISETP.GE.U32.AND P0, PT, R3, R4, PT ;  /* 0x000000040300720c */ /* 0x000fe40003f06070 */
[----:B------:R-:W0:Y:S11]  /*0ab0*/  LDC R3, c[0x0][0x3e0] ;  /* 0x0000f800ff037b82 */ /* 0x000e360000000800 */
[----:B------:R-:W-:-:S04]  /*0ac0*/  @P0 VIADD R2, R2, 0x1 ;  /* 0x0000000102020836 */ /* 0x000fc80000000000 */
[----:B------:R-:W-:-:S04]  /*0ad0*/  IMAD.MOV.U32 R4, RZ, RZ, R2 ;  /* 0x000000ffff047224 */ /* 0x000fc800078e0002 */
[----:B------:R-:W-:Y:S01]  /*0ae0*/  @!P2 IMAD.MOV R4, RZ, RZ, -R4 ;  /* 0x000000ffff04a224 */ /* 0x000fe200078e0a04 */
[----:B------:R-:W-:Y:S02]  /*0af0*/  @!P1 LOP3.LUT R4, RZ, UR8, RZ, 0x33, !PT ;  /* 0x00000008ff049c12 */ /* 0x000fe4000f8e33ff */
[----:B0-----:R-:W-:-:S03]  /*0b00*/  IABS R5, R3 ;  /* 0x0000000300057213 */ /* 0x001fc60000000000 */
[----:B------:R-:W-:Y:S01]  /*0b10*/  IMAD R9, R4, UR4, RZ ;  /* 0x0000000404097c24 */ /* 0x000fe2000f8e02ff */
[----:B------:R-:W0:Y:S01]  /*0b20*/  LDCU.U8 UR4, c[0x0][0x549] ;  /* 0x0000a920ff0477ac */ /* 0x000e220008000000 */
[C---:B------:R-:W-:Y:S01]  /*0b30*/  VIADD R2, R3.reuse, 0xffffffff ;  /* 0xffffffff03027836 */ /* 0x040fe20000000000 */
[----:B------:R-:W1:Y:S01]  /*0b40*/  I2F.RP R8, R5 ;  /* 0x0000000500087306 */ /* 0x000e620000209400 */
[----:B------:R-:W-:Y:S02]  /*0b50*/  ISETP.NE.AND P4, PT, R3, RZ, PT ;  /* 0x000000ff0300720c */ /* 0x000fe40003f85270 */
[-C--:B------:R-:W-:Y:S02]  /*0b60*/  IABS R7, R9.reuse ;  /* 0x0000000900077213 */ /* 0x080fe40000000000 */
[----:B------:R-:W-:-:S03]  /*0b70*/  IABS R12, R9 ;  /* 0x00000009000c7213 */ /* 0x000fc60000000000 */
[----:B------:R-:W2:Y:S02]  /*0b80*/  I2F.RP R6, R7 ;  /* 0x0000000700067306 */ /* 0x000ea40000209400 */
[----:B------:R-:W-:-:S06]  /*0b90*/  IMAD.MOV R12, RZ, RZ, -R12 ;  /* 0x000000ffff0c7224 */ /* 0x000fcc00078e0a0c */
[----:B-1----:R-:W1:Y:S01]  /*0ba0*/  MUFU.RCP R16, R8 ;  /* 0x0000000800107308 */ /* 0x002e620000001000 */
[----:B0-----:R-:W-:-:S04]  /*0bb0*/  UISETP.NE.AND UP0, UPT, UR4, URZ, UPT ;  /* 0x000000ff0400728c */ /* 0x001fc8000bf05270 */
[----:B------:R-:W-:-:S03]  /*0bc0*/  USEL UR8, UR8, 0x1, !UP0 ;  /* 0x0000000108087887 */ /* 0x000fc6000c000000 */
[----:B--2---:R-:W0:Y:S01]  /*0bd0*/  MUFU.RCP R0, R6 ;  /* 0x0000000600007308 */ /* 0x004e220000001000 */
[----:B-1----:R-:W-:-:S07]  /*0be0*/  VIADD R16, R16, 0xffffffe ;  /* 0x0ffffffe10107836 */ /* 0x002fce0000000000 */
[----:B------:R1:W-:Y:S01]  /*0bf0*/  F2I.FTZ.U32.TRUNC.NTZ R17, R16 ;  /* 0x0000001000117305 */ /* 0x0003e2000021f000 */
[----:B0-----:R-:W-:Y:S01]  /*0c00*/  IADD3 R18, PT, PT, R0, 0xffffffe, RZ ;  /* 0x0ffffffe00127810 */ /* 0x001fe20007ffe0ff */
[----:B------:R-:W-:-:S06]  /*0c10*/  IMAD.IADD R6, R2, 0x1, R7 ;  /* 0x0000000102067824 */ /* 0x000fcc00078e0207 */
[----:B------:R0:W2:Y:S01]  /*0c20*/  F2I.FTZ.U32.TRUNC.NTZ R19, R18 ;  /* 0x0000001200137305 */ /* 0x0000a2000021f000 */
[----:B------:R-:W-:Y:S01]  /*0c30*/  IABS R8, R6 ;  /* 0x0000000600087213 */ /* 0x000fe20000000000 */
[----:B-1----:R-:W-:Y:S02]  /*0c40*/  IMAD.MOV.U32 R16, RZ, RZ, RZ ;  /* 0x000000ffff107224 */ /* 0x002fe400078e00ff */
[----:B0-----:R-:W-:Y:S02]  /*0c50*/  HFMA2 R18, -RZ, RZ, 0, 0 ;  /* 0x00000000ff127431 */ /* 0x001fe400000001ff */
[----:B--2---:R-:W-:-:S04]  /*0c60*/  IMAD.MOV R0, RZ, RZ, -R19 ;  /* 0x000000ffff007224 */ /* 0x004fc800078e0a13 */
[----:B------:R-:W-:Y:S02]  /*0c70*/  IMAD R15, R0, R7, RZ ;  /* 0x00000007000f7224 */ /* 0x000fe400078e02ff */
[----:B------:R-:W-:Y:S02]  /*0c80*/  IMAD.MOV R0, RZ, RZ, -R17 ;  /* 0x000000ffff007224 */ /* 0x000fe400078e0a11 */
[----:B------:R-:W-:-:S04]  /*0c90*/  IMAD.HI.U32 R15, R19, R15, R18 ;  /* 0x0000000f130f7227 */ /* 0x000fc800078e0012 */
[----:B------:R-:W-:Y:S02]  /*0ca0*/  IMAD R0, R0, R5, RZ ;  /* 0x0000000500007224 */ /* 0x000fe400078e02ff */
[----:B------:R-:W-:-:S04]  /*0cb0*/  IMAD.HI.U32 R15, R15, R8, RZ ;  /* 0x000000080f0f7227 */ /* 0x000fc800078e00ff */
[----:B------:R-:W-:Y:S02]  /*0cc0*/  IMAD R12, R15, R12, R8 ;  /* 0x0000000c0f0c7224 */ /* 0x000fe400078e0208 */
[----:B------:R-:W-:-:S03]  /*0cd0*/  IMAD.HI.U32 R17, R17, R0, R16 ;  /* 0x0000000011117227 */ /* 0x000fc600078e0010 */
[----:B------:R-:W-:-:S03]  /*0ce0*/  ISETP.GT.U32.AND P1, PT, R7, R12, PT ;  /* 0x0000000c0700720c */ /* 0x000fc60003f24070 */
[----:B------:R-:W-:-:S05]  /*0cf0*/  IMAD.HI.U32 R14, R17, R8, RZ ;  /* 0x00000008110e7227 */ /* 0x000fca00078e00ff */
[----:B------:R-:W-:-:S05]  /*0d00*/  IADD3 R0, PT, PT, -R14, RZ, RZ ;  /* 0x000000ff0e007210 */ /* 0x000fca0007ffe1ff */
[----:B------:R-:W-:Y:S02]  /*0d10*/  @!P1 IMAD.IADD R12, R12, 0x1, -R7 ;  /* 0x000000010c0c9824 */ /* 0x000fe400078e0a07 */
[----:B------:R-:W-:Y:S02]  /*0d20*/  IMAD R0, R5, R0, R8 ;  /* 0x0000000005007224 */ /* 0x000fe400078e0208 */
[----:B------:R-:W-:Y:S01]  /*0d30*/  @!P1 VIADD R15, R15, 0x1 ;  /* 0x000000010f0f9836 */ /* 0x000fe20000000000 */
[-C--:B------:R-:W-:Y:S02]  /*0d40*/  ISETP.GE.U32.AND P2, PT, R12, R7.reuse, PT ;  /* 0x000000070c00720c */ /* 0x080fe40003f46070 */
[----:B------:R-:W-:Y:S02]  /*0d50*/  LOP3.LUT R12, R6, R7, RZ, 0x3c, !PT ;  /* 0x00000007060c7212 */ /* 0x000fe400078e3cff */
[----:B------:R-:W-:Y:S02]  /*0d60*/  ISETP.GT.U32.AND P3, PT, R5, R0, PT ;  /* 0x000000000500720c */ /* 0x000fe40003f64070 */
[----:B------:R-:W-:-:S02]  /*0d70*/  ISETP.GE.AND P0, PT, R12, RZ, PT ;  /* 0x000000ff0c00720c */ /* 0x000fc40003f06270 */
[----:B------:R-:W-:Y:S02]  /*0d80*/  ISETP.NE.AND P1, PT, R9, RZ, PT ;  /* 0x000000ff0900720c */ /* 0x000fe40003f25270 */
[----:B------:R-:W-:-:S03]  /*0d90*/  LOP3.LUT R6, R6, R3, RZ, 0x3c, !PT ;  /* 0x0000000306067212 */ /* 0x000fc600078e3cff */
[----:B------:R-:W-:Y:S01]  /*0da0*/  @P2 VIADD R15, R15, 0x1 ;  /* 0x000000010f0f2836 */ /* 0x000fe20000000000 */
[----:B------:R-:W-:Y:S02]  /*0db0*/  ISETP.GE.AND P2, PT, R6, RZ, PT ;  /* 0x000000ff0600720c */ /* 0x000fe40003f46270 */
[----:B------:R-:W-:Y:S01]  /*0dc0*/  SHF.R.S32.HI R6, RZ, 0x1f, R9 ;  /* 0x0000001fff067819 */ /* 0x000fe20000011409 */
[----:B------:R-:W-:Y:S01]  /*0dd0*/  @!P3 IMAD.IADD R0, R0, 0x1, -R5 ;  /* 0x000000010000b824 */ /* 0x000fe200078e0a05 */
[----:B------:R-:W-:Y:S01]  /*0de0*/  @!P3 IADD3 R14, PT, PT, R14, 0x1, RZ ;  /* 0x000000010e0eb810 */ /* 0x000fe20007ffe0ff */
[----:B------:R-:W-:Y:S01]  /*0df0*/  @!P0 IMAD.MOV R15, RZ, RZ, -R15 ;  /* 0x000000ffff0f8224 */ /* 0x000fe200078e0a0f */
[----:B------:R-:W-:Y:S02]  /*0e00*/  ISETP.NE.AND P3, PT, R4, RZ, PT ;  /* 0x000000ff0400720c */ /* 0x000fe40003f65270 */
[----:B------:R-:W-:Y:S02]  /*0e10*/  @!P1 LOP3.LUT R15, RZ, R7, RZ, 0x33, !PT ;  /* 0x00000007ff0f9212 */ /* 0x000fe400078e33ff */
[----:B------:R-:W-:-:S02]  /*0e20*/  ISETP.GE.U32.AND P1, PT, R0, R5, PT ;  /* 0x000000050000720c */ /* 0x000fc40003f26070 */
[----:B------:R-:W-:Y:S02]  /*0e30*/  ISETP.LT.U32.AND P0, PT, R10, R15, PT ;  /* 0x0000000f0a00720c */ /* 0x000fe40003f01070 */
[----:B------:R-:W-:Y:S02]  /*0e40*/  SHF.R.S32.HI R5, RZ, 0x1f, R15 ;  /* 0x0000001fff057819 */ /* 0x000fe4000001140f */
[----:B------:R-:W-:Y:S02]  /*0e50*/  SEL R7, RZ, 0x1, !P3 ;  /* 0x00000001ff077807 */ /* 0x000fe40005800000 */
[C---:B------:R-:W-:Y:S02]  /*0e60*/  ISETP.LT.AND.EX P0, PT, R11.reuse, R5, PT, P0 ;  /* 0x000000050b00720c */ /* 0x040fe40003f01300 */
[----:B------:R-:W-:Y:S02]  /*0e70*/  LOP3.LUT R7, R6, R7, RZ, 0xfc, !PT ;  /* 0x0000000706077212 */ /* 0x000fe400078efcff */
[----:B------:R-:W-:Y:S01]  /*0e80*/  SEL R0, R11, R5, P0 ;  /* 0x000000050b007207 */ /* 0x000fe20000000000 */
[----:B------:R-:W-:Y:S01]  /*0e90*/  @P1 VIADD R14, R14, 0x1 ;  /* 0x000000010e0e1836 */ /* 0x000fe20000000000 */
[----:B------:R-:W-:-:S02]  /*0ea0*/  SEL R8, R10, R15, P0 ;  /* 0x0000000f0a087207 */ /* 0x000fc40000000000 */
[----:B------:R-:W-:Y:S01]  /*0eb0*/  LOP3.LUT R5, R11, R0, RZ, 0xfc, !PT ;  /* 0x000000000b057212 */ /* 0x000fe200078efcff */
[----:B------:R-:W-:-:S03]  /*0ec0*/  IMAD.MOV.U32 R4, RZ, RZ, R14 ;  /* 0x000000ffff047224 */ /* 0x000fc600078e000e */
[----:B------:R-:W-:Y:S01]  /*0ed0*/  ISETP.NE.U32.AND P1, PT, R5, RZ, PT ;  /* 0x000000ff0500720c */ /* 0x000fe20003f25070 */
[----:B------:R-:W-:Y:S01]  /*0ee0*/  @!P2 IMAD.MOV R4, RZ, RZ, -R4 ;  /* 0x000000ffff04a224 */ /* 0x000fe200078e0a04 */
[----:B------:R-:W-:-:S11]  /*0ef0*/  @!P4 LOP3.LUT R4, RZ, R3, RZ, 0x33, !PT ;  /* 0x00000003ff04c212 */ /* 0x000fd600078e33ff */
[----:B------:R-:W-:Y:S05]  /*0f00*/  @P1 BRA `(.L_x_373) ;  /* 0x0000000000501947 */ /* 0x000fea0003800000 */
[----:B------:R-:W0:Y:S01]  /*0f10*/  I2F.U32.RP R5, R8 ;  /* 0x0000000800057306 */ /* 0x000e220000209000 */
[----:B------:R-:W-:Y:S02]  /*0f20*/  ISETP.NE.U32.AND P0, PT, R8, RZ, PT ;  /* 0x000000ff0800720c */ /* 0x000fe40003f05070 */
[----:B------:R-:W-:-:S05]  /*0f30*/  MOV R35, RZ ;  /* 0x000000ff00237202 */ /* 0x000fca0000000f00 */
        /* <DEDUP_REMOVED lines=17> */
.L_x_373:
[----:B------:R-:W-:Y:S01]  /*1050*/  IMAD.MOV.U32 R22, RZ, RZ, R10 ;  /* 0x000000ffff167224 */ /* 0x000fe200078e000a */
[----:B------:R-:W-:Y:S01]  /*1060*/  MOV R20, R8 ;  /* 0x0000000800147202 */ /* 0x000fe20000000f00 */
[----:B------:R-:W-:Y:S01]  /*1070*/  IMAD.MOV.U32 R21, RZ, RZ, R11 ;  /* 0x000000ffff157224 */ /* 0x000fe200078e000b */
[----:B------:R-:W-:Y:S02]  /*1080*/  MOV R18, R0 ;  /* 0x0000000000127202 */ /* 0x000fe40000000f00 */
[----:B------:R-:W-:Y:S02]  /*1090*/  MOV R16, 0x10b0 ;  /* 0x000010b000107802 */ /* 0x000fe40000000f00 */
[----:B------:R-:W-:Y:S05]  /*10a0*/  CALL.REL.NOINC `($__internal_10_$__cuda_sm20_div_s64) ;  /* 0x0000002c00bc7944 */ /* 0x000fea0003c00000 */
[----:B------:R-:W-:Y:S02]  /*10b0*/  MOV R34, R10 ;  /* 0x0000000a00227202 */ /* 0x000fe40000000f00 */
[----:B------:R-:W-:Y:S02]  /*10c0*/  MOV R35, R15 ;  /* 0x0000000f00237202 */ /* 0x000fe40000000f00 */
.L_x_374:
[----:B------:R-:W-:Y:S05]  /*10d0*/  BSYNC.RECONVERGENT B0 ;  /* 0x0000000000007941 */ /* 0x000fea0003800200 */
.L_x_372:
[----:B------:R-:W-:Y:S01]  /*10e0*/  IABS R12, UR10 ;  /* 0x0000000a000c7c13 */ /* 0x000fe20008000000 */
[----:B------:R-:W0:Y:S01]  /*10f0*/  LDC R3, c[0x0][0x434] ;  /* 0x00010d00ff037b82 */ /* 0x000e220000000800 */
[----:B------:R-:W-:Y:S01]  /*1100*/  IABS R5, UR10 ;  /* 0x0000000a00057c13 */ /* 0x000fe20008000000 */
[----:B------:R-:W-:Y:S01]  /*1110*/  IMAD R4, R4, UR8, RZ ;  /* 0x0000000804047c24 */ /* 0x000fe2000f8e02ff */
        /* <DEDUP_REMOVED lines=29> */
[----:B------:R-:W-:-:S04]  /*12f0*/  SEL R18, R25, R11, P0 ;  /* 0x0000000b19127207 */ /* 0x000fc80000000000 */
[----:B------:R-:W-:-:S04]  /*1300*/  LOP3.LUT R6, R25, R18, RZ, 0xfc, !PT ;  /* 0x0000001219067212 */ /* 0x000fc800078efcff */
[----:B------:R-:W-:Y:S02]  /*1310*/  ISETP.NE.U32.AND P1, PT, R6, RZ, PT ;  /* 0x000000ff0600720c */ /* 0x000fe40003f25070 */
[----:B------:R-:W-:-:S11]  /*1320*/  SEL R6, R24, R5, P0 ;  /* 0x0000000518067207 */ /* 0x000fd60000000000 */
        /* <DEDUP_REMOVED lines=21> */
.L_x_376:
[----:B------:R-:W-:Y:S01]  /*1480*/  IMAD.MOV.U32 R22, RZ, RZ, R24 ;  /* 0x000000ffff167224 */ /* 0x000fe200078e0018 */
[----:B------:R-:W-:Y:S01]  /*1490*/  MOV R21, R25 ;  /* 0x0000001900157202 */ /* 0x000fe20000000f00 */
[----:B------:R-:W-:Y:S01]  /*14a0*/  IMAD.MOV.U32 R20, RZ, RZ, R6 ;  /* 0x000000ffff147224 */ /* 0x000fe200078e0006 */
[----:B------:R-:W-:Y:S02]  /*14b0*/  MOV R16, 0x14d0 ;  /* 0x000014d000107802 */ /* 0x000fe40000000f00 */
[----:B------:R-:W-:Y:S05]  /*14c0*/  CALL.REL.NOINC `($__internal_10_$__cuda_sm20_div_s64) ;  /* 0x0000002800b47944 */ /* 0x000fea0003c00000 */
[----:B------:R-:W-:Y:S02]  /*14d0*/  MOV R20, R10 ;  /* 0x0000000a00147202 */ /* 0x000fe40000000f00 */
[----:B------:R-:W-:Y:S02]  /*14e0*/  MOV R21, R15 ;  /* 0x0000000f00157202 */ /* 0x000fe40000000f00 */
.L_x_377:
[----:B------:R-:W-:Y:S05]  /*14f0*/  BSYNC.RECONVERGENT B0 ;  /* 0x0000000000007941 */ /* 0x000fea0003800200 */
.L_x_375:
[----:B------:R-:W0:Y:S01]  /*1500*/  LDCU UR5, c[0x0][0x434] ;  /* 0x00008680ff0577ac */ /* 0x000e220008000800 */
[----:B------:R-:W1:Y:S01]  /*1510*/  S2R R11, SR_TID.X ;  /* 0x00000000000b7919 */ /* 0x000e620000002100 */
[----:B------:R-:W-:Y:S01]  /*1520*/  IABS R15, R3 ;  /* 0x00000003000f7213 */ /* 0x000fe20000000000 */
[----:B------:R-:W-:Y:S01]  /*1530*/  BSSY.RECONVERGENT B0, `(.L_x_378) ;  /* 0x0000043000007945 */ /* 0x000fe20003800200 */
[----:B------:R-:W2:Y:S01]  /*1540*/  LDCU UR16, c[0x0][0x534] ;  /* 0x0000a680ff1077ac */ /* 0x000ea20008000800 */
[----:B------:R-:W-:Y:S01]  /*1550*/  MOV R25, 0xff800000 ;  /* 0xff80000000197802 */ /* 0x000fe20000000f00 */
[----:B------:R-:W3:Y:S01]  /*1560*/  LDCU UR7, c[0x0][0x430] ;  /* 0x00008600ff0777ac */ /* 0x000ee20008000800 */
[----:B------:R-:W-:Y:S01]  /*1570*/  USHF.R.S32.HI UR4, URZ, 0x1f, UR10 ;  /* 0x0000001fff047899 */ /* 0x000fe2000801140a */
[----:B------:R-:W4:Y:S01]  /*1580*/  LDCU.64 UR12, c[0x0][0x358] ;  /* 0x00006b00ff0c77ac */ /* 0x000f220008000a00 */
[----:B0-----:R-:W-:Y:S01]  /*1590*/  IMAD.U32 R10, RZ, RZ, UR5 ;  /* 0x00000005ff0a7e24 */ /* 0x001fe2000f8e00ff */
[----:B------:R-:W-:Y:S01]  /*15a0*/  LOP3.LUT R3, R3, UR5, RZ, 0x3c, !PT ;  /* 0x0000000503037c12 */ /* 0x000fe2000f8e3cff */
[----:B------:R-:W-:Y:S01]  /*15b0*/  ULOP3.LUT UR4, UR4, 0x1, URZ, 0xfc, !UPT ;  /* 0x0000000104047892 */ /* 0x000fe2000f8efcff */
[----:B------:R-:W-:-:S02]  /*15c0*/  ISETP.NE.AND P0, PT, RZ, UR5, PT ;  /* 0x00000005ff007c0c */ /* 0x000fc4000bf05270 */
[----:B------:R-:W-:Y:S02]  /*15d0*/  IABS R10, R10 ;  /* 0x0000000a000a7213 */ /* 0x000fe40000000000 */
[----:B------:R-:W-:Y:S01]  /*15e0*/  ISETP.GE.AND P2, PT, R3, RZ, PT ;  /* 0x000000ff0300720c */ /* 0x000fe20003f46270 */
[----:B---3--:R-:W-:Y:S01]  /*15f0*/  UIMAD UR7, UR5, UR7, URZ ;  /* 0x00000007050772a4 */ /* 0x008fe2000f8e02ff */
[----:B------:R-:W0:Y:S01]  /*1600*/  I2F.RP R5, R10 ;  /* 0x0000000a00057306 */ /* 0x000e220000209400 */
[C---:B-1----:R-:W-:Y:S02]  /*1610*/  ISETP.GT.U32.AND P1, PT, R11.reuse, 0x3f, PT ;  /* 0x0000003f0b00780c */ /* 0x042fe40003f24070 */
[----:B------:R-:W-:-:S05]  /*1620*/  LOP3.LUT R26, R11, 0xf, RZ, 0xc0, !PT ;  /* 0x0000000f0b1a7812 */ /* 0x000fca00078ec0ff */
[----:B0-----:R-:W0:Y:S06]  /*1630*/  MUFU.RCP R16, R5 ;  /* 0x0000000500107308 */ /* 0x001e2c0000001000 */
[----:B------:R-:W1:Y:S01]  /*1640*/  @!P1 S2R R12, SR_CgaCtaId ;  /* 0x00000000000c9919 */ /* 0x000e620000008800 */
[----:B------:R-:W-:Y:S01]  /*1650*/  @!P1 MOV R3, 0x400 ;  /* 0x0000040000039802 */ /* 0x000fe20000000f00 */
[----:B0-----:R-:W-:-:S04]  /*1660*/  VIADD R16, R16, 0xffffffe ;  /* 0x0ffffffe10107836 */ /* 0x001fc80000000000 */
[----:B------:R-:W0:Y:S02]  /*1670*/  F2I.FTZ.U32.TRUNC.NTZ R17, R16 ;  /* 0x0000001000117305 */ /* 0x000e24000021f000 */
[----:B0-----:R-:W-:Y:S02]  /*1680*/  IMAD.MOV R4, RZ, RZ, -R17 ;  /* 0x000000ffff047224 */ /* 0x001fe400078e0a11 */
[----:B------:R-:W-:Y:S02]  /*1690*/  IMAD.MOV.U32 R16, RZ, RZ, RZ ;  /* 0x000000ffff107224 */ /* 0x000fe400078e00ff */
[----:B------:R-:W-:-:S04]  /*16a0*/  IMAD R4, R4, R10, RZ ;  /* 0x0000000a04047224 */ /* 0x000fc800078e02ff */
[----:B------:R-:W-:Y:S01]  /*16b0*/  IMAD.HI.U32 R4, R17, R4, R16 ;  /* 0x0000000411047227 */ /* 0x000fe200078e0010 */
[----:B------:R-:W-:-:S03]  /*16c0*/  SHF.R.U32.HI R16, RZ, 0x2, R11 ;  /* 0x00000002ff107819 */ /* 0x000fc6000001160b */
[----:B------:R-:W-:Y:S02]  /*16d0*/  IMAD.MOV.U32 R17, RZ, RZ, -0x800000 ;  /* 0xff800000ff117424 */ /* 0x000fe400078e00ff */
[----:B------:R-:W-:-:S05]  /*16e0*/  IMAD.HI.U32 R5, R4, R15, RZ ;  /* 0x0000000f04057227 */ /* 0x000fca00078e00ff */
[----:B------:R-:W-:-:S05]  /*16f0*/  IADD3 R4, PT, PT, -R5, RZ, RZ ;  /* 0x000000ff05047210 */ /* 0x000fca0007ffe1ff */
[C---:B------:R-:W-:Y:S02]  /*1700*/  IMAD R15, R10.reuse, R4, R15 ;  /* 0x000000040a0f7224 */ /* 0x040fe400078e020f */
[----:B------:R-:W0:Y:S03]  /*1710*/  @!P1 S2R R4, SR_CgaCtaId ;  /* 0x0000000000049919 */ /* 0x000e260000008800 */
[----:B------:R-:W-:-:S13]  /*1720*/  ISETP.GT.U32.AND P3, PT, R10, R15, PT ;  /* 0x0000000f0a00720c */ /* 0x000fda0003f64070 */
[----:B------:R-:W-:Y:S02]  /*1730*/  @!P3 IMAD.IADD R15, R15, 0x1, -R10 ;  /* 0x000000010f0fb824 */ /* 0x000fe400078e0a0a */
[----:B------:R-:W-:-:S03]  /*1740*/  @!P3 VIADD R5, R5, 0x1 ;  /* 0x000000010505b836 */ /* 0x000fc60000000000 */
[----:B------:R-:W-:Y:S01]  /*1750*/  ISETP.GE.U32.AND P4, PT, R15, R10, PT ;  /* 0x0000000a0f00720c */ /* 0x000fe20003f86070 */
[----:B------:R-:W-:Y:S01]  /*1760*/  @!P1 IMAD.SHL.U32 R10, R11, 0x4, RZ ;  /* 0x000000040b0a9824 */ /* 0x000fe200078e00ff */
[----:B------:R-:W-:-:S04]  /*1770*/  @!P1 MOV R15, 0x400 ;  /* 0x00000400000f9802 */ /* 0x000fc80000000f00 */
[----:B-1----:R-:W-:Y:S02]  /*1780*/  @!P1 LEA R15, R12, R15, 0x18 ;  /* 0x0000000f0c0f9211 */ /* 0x002fe400078ec0ff */
[----:B------:R-:W-:-:S03]  /*1790*/  @!P1 LOP3.LUT R10, R10, 0xc, RZ, 0xc0, !PT ;  /* 0x0000000c0a0a9812 */ /* 0x000fc600078ec0ff */
[----:B------:R-:W-:Y:S01]  /*17a0*/  @!P1 IMAD R15, R16, 0x14, R15 ;  /* 0x00000014100f9824 */ /* 0x000fe200078e020f */
[----:B0-----:R-:W-:Y:S02]  /*17b0*/  @!P1 LEA R3, R4, R3, 0x18 ;  /* 0x0000000304039211 */ /* 0x001fe400078ec0ff */
[----:B------:R-:W-:Y:S01]  /*17c0*/  @P4 IADD3 R5, PT, PT, R5, 0x1, RZ ;  /* 0x0000000105054810 */ /* 0x000fe20007ffe0ff */
[----:B------:R-:W-:Y:S01]  /*17d0*/  @!P1 IMAD.IADD R4, R15, 0x1, R10 ;  /* 0x000000010f049824 */ /* 0x000fe200078e020a */
[----:B------:R-:W-:Y:S01]  /*17e0*/  SHF.R.U32.HI R10, RZ, 0x4, R11 ;  /* 0x00000004ff0a7819 */ /* 0x000fe2000001160b */
[----:B------:R-:W-:Y:S02]  /*17f0*/  @!P1 IMAD R3, R26, 0x14, R3 ;  /* 0x000000141a039824 */ /* 0x000fe400078e0203 */
[----:B------:R-:W-:Y:S01]  /*1800*/  @!P2 IMAD.MOV R5, RZ, RZ, -R5 ;  /* 0x000000ffff05a224 */ /* 0x000fe200078e0a05 */
[----:B--2---:R-:W-:Y:S01]  /*1810*/  ISETP.GE.AND P2, PT, R16, UR16, PT ;  /* 0x0000001010007c0c */ /* 0x004fe2000bf46270 */
[----:B------:R-:W-:Y:S01]  /*1820*/  @!P1 IMAD R14, R10, 0x4, R3 ;  /* 0x000000040a0e9824 */ /* 0x000fe200078e0203 */
[----:B------:R-:W-:-:S05]  /*1830*/  @!P0 LOP3.LUT R5, RZ, UR5, RZ, 0x33, !PT ;  /* 0x00000005ff058c12 */ /* 0x000fca000f8e33ff */
[----:B------:R-:W-:-:S06]  /*1840*/  IMAD R12, R5, UR4, RZ ;  /* 0x00000004050c7c24 */ /* 0x000fcc000f8e02ff */
[----:B----4-:R-:W-:Y:S05]  /*1850*/  @P2 BRA `(.L_x_379) ;  /* 0x0000000000402947 */ /* 0x010fea0003800000 */
        /* <DEDUP_REMOVED lines=16> */
.L_x_379:
[----:B------:R-:W-:Y:S05]  /*1960*/  BSYNC.RECONVERGENT B0 ;  /* 0x0000000000007941 */ /* 0x000fea0003800200 */
.L_x_378:
[----:B-----5:R-:W-:Y:S01]  /*1970*/  @!P1 STS [R4], R17 ;  /* 0x0000001104009388 */ /* 0x020fe20000000800 */
[----:B0-----:R-:W0:Y:S01]  /*1980*/  LDC R19, c[0x0][0x3e0] ;  /* 0x0000f800ff137b82 */ /* 0x001e220000000800 */
[----:B------:R-:W-:Y:S01]  /*1990*/  IABS R15, R12 ;  /* 0x0000000c000f7213 */ /* 0x000fe20000000000 */
[----:B------:R-:W-:Y:S06]  /*19a0*/  BSSY.RECONVERGENT B1, `(.L_x_380) ;  /* 0x000017a000017945 */ /* 0x000fec0003800200 */
[----:B------:R-:W-:Y:S01]  /*19b0*/  BAR.SYNC.DEFER_BLOCKING 0x0 ;  /* 0x0000000000007b1d */ /* 0x000fe20000010000 */
[----:B------:R-:W-:-:S05]  /*19c0*/  ISETP.NE.AND P5, PT, R12, RZ, PT ;  /* 0x000000ff0c00720c */ /* 0x000fca0003fa5270 */
[----:B------:R1:W2:Y:S02]  /*19d0*/  @!P1 LDS R25, [R14] ;  /* 0x000000000e199984 */ /* 0x0002a40000000800 */
[----:B-1----:R-:W1:Y:S08]  /*19e0*/  I2F.RP R14, R15 ;  /* 0x0000000f000e7306 */ /* 0x002e700000209400 */
[----:B-1----:R-:W1:Y:S01]  /*19f0*/  MUFU.RCP R14, R14 ;  /* 0x0000000e000e7308 */ /* 0x002e620000001000 */
[----:B--2---:R-:W2:Y:S01]  /*1a00*/  SHFL.BFLY PT, R18, R25, 0x8, 0x1f ;  /* 0x0d001f0019127f89 */ /* 0x004ea200000e0000 */
[----:B-1----:R-:W-:-:S06]  /*1a10*/  VIADD R30, R14, 0xffffffe ;  /* 0x0ffffffe0e1e7836 */ /* 0x002fcc0000000000 */
[----:B------:R1:W3:Y:S01]  /*1a20*/  F2I.FTZ.U32.TRUNC.NTZ R31, R30 ;  /* 0x0000001e001f7305 */ /* 0x0002e2000021f000 */
[----:B--2---:R-:W-:-:S05]  /*1a30*/  FMNMX.FTZ R18, R18, R25, !PT ;  /* 0x0000001912127209 */ /* 0x004fca0007810000 */
[----:B------:R-:W2:Y:S01]  /*1a40*/  SHFL.BFLY PT, R29, R18, 0x4, 0x1f ;  /* 0x0c801f00121d7f89 */ /* 0x000ea200000e0000 */
[----:B-1----:R-:W-:Y:S01]  /*1a50*/  IMAD.MOV.U32 R30, RZ, RZ, RZ ;  /* 0x000000ffff1e7224 */ /* 0x002fe200078e00ff */
[----:B--2---:R-:W-:-:S05]  /*1a60*/  FMNMX.FTZ R29, R18, R29, !PT ;  /* 0x0000001d121d7209 */ /* 0x004fca0007810000 */
[----:B------:R-:W1:Y:S02]  /*1a70*/  SHFL.BFLY PT, R16, R29, 0x2, 0x1f ;  /* 0x0c401f001d107f89 */ /* 0x000e6400000e0000 */
[----:B-1----:R-:W-:-:S05]  /*1a80*/  FMNMX.FTZ R16, R29, R16, !PT ;  /* 0x000000101d107209 */ /* 0x002fca0007810000 */
[----:B------:R-:W1:Y:S02]  /*1a90*/  SHFL.BFLY PT, R3, R16, 0x1, 0x1f ;  /* 0x0c201f0010037f89 */ /* 0x000e6400000e0000 */
[----:B-1----:R-:W-:Y:S01]  /*1aa0*/  FMNMX.FTZ R3, R16, R3, !PT ;  /* 0x0000000310037209 */ /* 0x002fe20007810000 */
[----:B---3--:R-:W-:-:S03]  /*1ab0*/  IMAD.MOV R16, RZ, RZ, -R31 ;  /* 0x000000ffff107224 */ /* 0x008fc600078e0a1f */
[----:B------:R-:W-:-:S04]  /*1ac0*/  FSETP.NEU.FTZ.AND P0, PT, R3, -INF , PT ;  /* 0xff8000000300780b */ /* 0x000fc80003f1d000 */
[----:B------:R-:W-:Y:S02]  /*1ad0*/  FSEL R4, R3, RZ, P0 ;  /* 0x000000ff03047208 */ /* 0x000fe40000000000 */
[----:B0-----:R-:W-:-:S03]  /*1ae0*/  IABS R3, R19 ;  /* 0x0000001300037213 */ /* 0x001fc60000000000 */
[----:B------:R-:W-:Y:S01]  /*1af0*/  FADD.FTZ R23, -R4, R25 ;  /* 0x0000001904177221 */ /* 0x000fe20000010100 */
[----:B------:R-:W0:Y:S03]  /*1b00*/  I2F.RP R24, R3 ;  /* 0x0000000300187306 */ /* 0x000e260000209400 */
[----:B------:R-:W-:-:S06]  /*1b10*/  FMUL.FTZ R23, R23, 1.4426950216293334961 ;  /* 0x3fb8aa3b17177820 */ /* 0x000fcc0000410000 */
[----:B------:R-:W1:Y:S08]  /*1b20*/  MUFU.EX2 R23, R23 ;  /* 0x0000001700177308 */ /* 0x000e700000000800 */
[----:B0-----:R-:W0:Y:S01]  /*1b30*/  MUFU.RCP R28, R24 ;  /* 0x00000018001c7308 */ /* 0x001e220000001000 */
[----:B-1----:R-:W1:Y:S01]  /*1b40*/  SHFL.BFLY PT, R22, R23, 0x8, 0x1f ;  /* 0x0d001f0017167f89 */ /* 0x002e6200000e0000 */
[----:B0-----:R-:W-:-:S06]  /*1b50*/  VIADD R28, R28, 0xffffffe ;  /* 0x0ffffffe1c1c7836 */ /* 0x001fcc0000000000 */
[----:B------:R0:W2:Y:S01]  /*1b60*/  F2I.FTZ.U32.TRUNC.NTZ R29, R28 ;  /* 0x0000001c001d7305 */ /* 0x0000a2000021f000 */
[----:B-1----:R-:W-:Y:S01]  /*1b70*/  FADD.FTZ R22, R23, R22 ;  /* 0x0000001617167221 */ /* 0x002fe20000010000 */
[----:B------:R-:W-:Y:S02]  /*1b80*/  IMAD R23, R16, R15, RZ ;  /* 0x0000000f10177224 */ /* 0x000fe400078e02ff */
[----:B0-----:R-:W-:Y:S02]  /*1b90*/  HFMA2 R28, -RZ, RZ, 0, 0 ;  /* 0x00000000ff1c7431 */ /* 0x001fe400000001ff */
[----:B--2---:R-:W-:Y:S01]  /*1ba0*/  IMAD.MOV R18, RZ, RZ, -R29 ;  /* 0x000000ffff127224 */ /* 0x004fe200078e0a1d */
[----:B------:R-:W0:Y:S01]  /*1bb0*/  SHFL.BFLY PT, R17, R22, 0x4, 0x1f ;  /* 0x0c801f0016117f89 */ /* 0x000e2200000e0000 */
[----:B------:R-:W-:-:S04]  /*1bc0*/  IMAD.HI.U32 R23, R31, R23, R30 ;  /* 0x000000171f177227 */ /* 0x000fc800078e001e */
[----:B------:R-:W-:-:S04]  /*1bd0*/  IMAD R18, R18, R3, RZ ;  /* 0x0000000312127224 */ /* 0x000fc800078e02ff */
[----:B------:R-:W-:-:S04]  /*1be0*/  IMAD.HI.U32 R18, R29, R18, R28 ;  /* 0x000000121d127227 */ /* 0x000fc800078e001c */
[----:B0-----:R-:W-:Y:S01]  /*1bf0*/  FADD.FTZ R17, R22, R17 ;  /* 0x0000001116117221 */ /* 0x001fe20000010000 */
[----:B------:R-:W-:Y:S01]  /*1c00*/  IMAD.IADD R22, R2, 0x1, R15 ;  /* 0x0000000102167824 */ /* 0x000fe200078e020f */
[----:B------:R-:W-:-:S03]  /*1c10*/  IABS R2, R12 ;  /* 0x0000000c00027213 */ /* 0x000fc60000000000 */
[----:B------:R-:W0:Y:S01]  /*1c20*/  SHFL.BFLY PT, R14, R17, 0x2, 0x1f ;  /* 0x0c401f00110e7f89 */ /* 0x000e2200000e0000 */
[----:B------:R-:W-:Y:S01]  /*1c30*/  IABS R16, R22 ;  /* 0x0000001600107213 */ /* 0x000fe20000000000 */
[----:B------:R-:W-:-:S04]  /*1c40*/  IMAD.MOV R2, RZ, RZ, -R2 ;  /* 0x000000ffff027224 */ /* 0x000fc800078e0a02 */
[----:B------:R-:W-:-:S04]  /*1c50*/  IMAD.HI.U32 R23, R23, R16, RZ ;  /* 0x0000001017177227 */ /* 0x000fc800078e00ff */
[----:B------:R-:W-:Y:S02]  /*1c60*/  IMAD R2, R23, R2, R16 ;  /* 0x0000000217027224 */ /* 0x000fe400078e0210 */
[----:B------:R-:W-:-:S03]  /*1c70*/  IMAD.HI.U32 R18, R18, R16, RZ ;  /* 0x0000001012127227 */ /* 0x000fc600078e00ff */
[----:B------:R-:W-:Y:S01]  /*1c80*/  ISETP.GT.U32.AND P2, PT, R15, R2, PT ;  /* 0x000000020f00720c */ /* 0x000fe20003f44070 */
[----:B0-----:R-:W-:Y:S01]  /*1c90*/  FADD.FTZ R24, R17, R14 ;  /* 0x0000000e11187221 */ /* 0x001fe20000010000 */
[----:B------:R-:W-:-:S11]  /*1ca0*/  IMAD.MOV R14, RZ, RZ, -R18 ;  /* 0x000000ffff0e7224 */ /* 0x000fd600078e0a12 */
[----:B------:R-:W-:Y:S01]  /*1cb0*/  @!P2 IMAD.IADD R2, R2, 0x1, -R15 ;  /* 0x000000010202a824 */ /* 0x000fe200078e0a0f */
[----:B------:R-:W0:Y:S01]  /*1cc0*/  SHFL.BFLY PT, R17, R24, 0x1, 0x1f ;  /* 0x0c201f0018117f89 */ /* 0x000e2200000e0000 */
[----:B------:R-:W-:Y:S01]  /*1cd0*/  IMAD R14, R3, R14, R16 ;  /* 0x0000000e030e7224 */ /* 0x000fe200078e0210 */
[----:B------:R-:W-:Y:S02]  /*1ce0*/  @!P2 IADD3 R23, PT, PT, R23, 0x1, RZ ;  /* 0x000000011717a810 */ /* 0x000fe40007ffe0ff */
[-C--:B------:R-:W-:Y:S02]  /*1cf0*/  ISETP.GE.U32.AND P1, PT, R2, R15.reuse, PT ;  /* 0x0000000f0200720c */ /* 0x080fe40003f26070 */
[----:B------:R-:W-:Y:S02]  /*1d00*/  ISETP.GT.U32.AND P0, PT, R3, R14, PT ;  /* 0x0000000e0300720c */ /* 0x000fe40003f04070 */
[C---:B------:R-:W-:Y:S02]  /*1d10*/  LOP3.LUT R2, R22.reuse, R15, RZ, 0x3c, !PT ;  /* 0x0000000f16027212 */ /* 0x040fe400078e3cff */
[----:B------:R-:W-:-:S02]  /*1d20*/  LOP3.LUT R22, R22, R19, RZ, 0x3c, !PT ;  /* 0x0000001316167212 */ /* 0x000fc400078e3cff */
[----:B------:R-:W-:Y:S02]  /*1d30*/  ISETP.GE.AND P3, PT, R2, RZ, PT ;  /* 0x000000ff0200720c */ /* 0x000fe40003f66270 */
[----:B------:R-:W-:-:S03]  /*1d40*/  ISETP.GE.AND P2, PT, R22, RZ, PT ;  /* 0x000000ff1600720c */ /* 0x000fc60003f46270 */
[----:B------:R-:W-:Y:S02]  /*1d50*/  @P1 VIADD R23, R23, 0x1 ;  /* 0x0000000117171836 */ /* 0x000fe40000000000 */
[----:B------:R-:W-:Y:S02]  /*1d60*/  @!P0 IMAD.IADD R14, R14, 0x1, -R3 ;  /* 0x000000010e0e8824 */ /* 0x000fe400078e0a03 */
[----:B------:R-:W-:Y:S01]  /*1d70*/  @!P0 VIADD R18, R18, 0x1 ;  /* 0x0000000112128836 */ /* 0x000fe20000000000 */
[----:B------:R-:W-:Y:S01]  /*1d80*/  ISETP.NE.AND P0, PT, R19, RZ, PT ;  /* 0x000000ff1300720c */ /* 0x000fe20003f05270 */
[----:B0-----:R-:W-:Y:S01]  /*1d90*/  FADD.FTZ R17, R24, R17 ;  /* 0x0000001118117221 */ /* 0x001fe20000010000 */
[----:B------:R-:W-:Y:S01]  /*1da0*/  ISETP.GE.U32.AND P4, PT, R14, R3, PT ;  /* 0x000000030e00720c */ /* 0x000fe20003f86070 */
[----:B------:R-:W-:Y:S01]  /*1db0*/  @!P3 IMAD.MOV R23, RZ, RZ, -R23 ;  /* 0x000000ffff17b224 */ /* 0x000fe200078e0a17 */
[----:B------:R-:W-:Y:S01]  /*1dc0*/  ISETP.NE.AND P3, PT, R5, RZ, PT ;  /* 0x000000ff0500720c */ /* 0x000fe20003f65270 */
[----:B------:R-:W-:Y:S01]  /*1dd0*/  IMAD.MOV.U32 R24, RZ, RZ, 0x7f800000 ;  /* 0x7f800000ff187424 */ /* 0x000fe200078e00ff */
[----:B------:R-:W-:-:S02]  /*1de0*/  FSETP.NE.FTZ.AND P1, PT, R17, RZ, PT ;  /* 0x000000ff1100720b */ /* 0x000fc40003f35000 */
[----:B------:R-:W-:Y:S02]  /*1df0*/  @!P5 LOP3.LUT R23, RZ, R15, RZ, 0x33, !PT ;  /* 0x0000000fff17d212 */ /* 0x000fe400078e33ff */
[----:B------:R-:W-:Y:S02]  /*1e00*/  SEL R2, RZ, 0x1, !P3 ;  /* 0x00000001ff027807 */ /* 0x000fe40005800000 */
[----:B------:R-:W-:Y:S02]  /*1e10*/  SHF.R.S32.HI R5, RZ, 0x1f, R12 ;  /* 0x0000001fff057819 */ /* 0x000fe4000001140c */
[----:B------:R-:W-:Y:S02]  /*1e20*/  SHF.R.S32.HI R3, RZ, 0x1f, R23 ;  /* 0x0000001fff037819 */ /* 0x000fe40000011417 */
[----:B------:R-:W-:Y:S02]  /*1e30*/  @P4 IADD3 R18, PT, PT, R18, 0x1, RZ ;  /* 0x0000000112124810 */ /* 0x000fe40007ffe0ff */
[----:B------:R-:W-:Y:S01]  /*1e40*/  LOP3.LUT R2, R5, R2, RZ, 0xfc, !PT ;  /* 0x0000000205027212 */ /* 0x000fe200078efcff */
[----:B------:R-:W0:Y:S02]  /*1e50*/  @P1 MUFU.LG2 R17, R17 ;  /* 0x0000001100111308 */ /* 0x000e240000000c00 */
[----:B------:R-:W-:Y:S01]  /*1e60*/  @!P2 IMAD.MOV R18, RZ, RZ, -R18 ;  /* 0x000000ffff12a224 */ /* 0x000fe200078e0a12 */
[----:B------:R-:W-:-:S02]  /*1e70*/  @!P0 LOP3.LUT R18, RZ, R19, RZ, 0x33, !PT ;  /* 0x00000013ff128212 */ /* 0x000fc400078e33ff */
[----:B------:R-:W-:Y:S02]  /*1e80*/  LOP3.LUT P0, RZ, R11, 0x3cf, RZ, 0xc0, !PT ;  /* 0x000003cf0bff7812 */ /* 0x000fe4000780c0ff */
[----:B------:R-:W-:-:S04]  /*1e90*/  ISETP.LT.U32.AND P2, PT, R20, R23, PT ;  /* 0x000000171400720c */ /* 0x000fc80003f41070 */
[----:B------:R-:W-:Y:S01]  /*1ea0*/  ISETP.LT.AND.EX P2, PT, R21, R3, PT, P2 ;  /* 0x000000031500720c */ /* 0x000fe20003f41320 */
[----:B------:R-:W-:-:S03]  /*1eb0*/  IMAD R3, R18, UR8, RZ ;  /* 0x0000000812037c24 */ /* 0x000fc6000f8e02ff */
[----:B------:R-:W-:Y:S01]  /*1ec0*/  SEL R5, R20, R23, P2 ;  /* 0x0000001714057207 */ /* 0x000fe20001000000 */
[----:B------:R-:W-:Y:S02]  /*1ed0*/  IMAD R3, R2, R3, RZ ;  /* 0x0000000302037224 */ /* 0x000fe400078e02ff */
        /* <DEDUP_REMOVED lines=31> */
[----:B------:R-:W-:Y:S01]  /*20d0*/  LEA.HI R17, R11, UR11, RZ, 0x1c ;  /* 0x0000000b0b117c11 */ /* 0x000fe2000f8fe0ff */
[----:B------:R-:W-:Y:S01]  /*20e0*/  HFMA2 R31, -RZ, RZ, 0, 0 ;  /* 0x00000000ff1f7431 */ /* 0x000fe200000001ff */
[----:B------:R-:W-:-:S05]  /*20f0*/  ISETP.NE.U32.AND P0, PT, R30, RZ, PT ;  /* 0x000000ff1e00720c */ /* 0x000fca0003f05070 */
        /* <DEDUP_REMOVED lines=20> */
.L_x_383:
[----:B------:R-:W-:Y:S01]  /*2240*/  LEA.HI R2, R11, UR11, RZ, 0x1c ;  /* 0x0000000b0b027c11 */ /* 0x000fe2000f8fe0ff */
[----:B------:R-:W-:Y:S01]  /*2250*/  IMAD.MOV.U32 R21, RZ, RZ, RZ ;  /* 0x000000ffff157224 */ /* 0x000fe200078e00ff */
[----:B------:R-:W-:Y:S02]  /*2260*/  MOV R20, R30 ;  /* 0x0000001e00147202 */ /* 0x000fe40000000f00 */
[----:B------:R-:W-:Y:S01]  /*2270*/  MOV R16, 0x22a0 ;  /* 0x000022a000107802 */ /* 0x000fe20000000f00 */
[----:B------:R-:W-:Y:S02]  /*2280*/  IMAD.MOV.U32 R22, RZ, RZ, R2 ;  /* 0x000000ffff167224 */ /* 0x000fe400078e0002 */
[----:B------:R-:W-:Y:S05]  /*2290*/  CALL.REL.NOINC `($__internal_10_$__cuda_sm20_div_s64) ;  /* 0x0000001c00407944 */ /* 0x000fea0003c00000 */
[----:B------:R-:W-:Y:S02]  /*22a0*/  IADD3 R17, PT, PT, -R10, RZ, RZ ;  /* 0x000000ff0a117210 */ /* 0x000fe40007ffe1ff */
[----:B------:R-:W-:-:S03]  /*22b0*/  MOV R31, R15 ;  /* 0x0000000f001f7202 */ /* 0x000fc60000000f00 */
[----:B------:R-:W-:Y:S01]  /*22c0*/  IMAD R12, R30, R17, R2 ;  /* 0x000000111e0c7224 */ /* 0x000fe200078e0202 */
[----:B------:R-:W-:-:S07]  /*22d0*/  MOV R30, R10 ;  /* 0x0000000a001e7202 */ /* 0x000fce0000000f00 */
.L_x_384:
        /* <DEDUP_REMOVED lines=20> */
[----:B------:R-:W-:Y:S01]  /*2420*/  ISETP.GT.U32.AND P1, PT, R15, R10, PT ;  /* 0x0000000a0f00720c */ /* 0x000fe20003f24070 */
[----:B------:R-:W-:-:S12]  /*2430*/  IMAD.WIDE.U32 R36, R16, R34, RZ ;  /* 0x0000002210247225 */ /* 0x000fd800078e00ff */
[----:B------:R-:W-:Y:S02]  /*2440*/  @!P1 IMAD.IADD R10, R10, 0x1, -R15 ;  /* 0x000000010a0a9824 */ /* 0x000fe400078e0a0f */
[----:B------:R-:W-:Y:S01]  /*2450*/  @!P1 VIADD R2, R2, 0x1 ;  /* 0x0000000102029836 */ /* 0x000fe20000000000 */
[----:B------:R-:W-:Y:S02]  /*2460*/  ISETP.NE.AND P1, PT, RZ, UR9, PT ;  /* 0x00000009ff007c0c */ /* 0x000fe4000bf25270 */
[----:B------:R-:W-:Y:S02]  /*2470*/  ISETP.GE.U32.AND P2, PT, R10, R15, PT ;  /* 0x0000000f0a00720c */ /* 0x000fe40003f46070 */
[----:B------:R-:W-:-:S05]  /*2480*/  IADD3 R15, PT, PT, R17, R27, RZ ;  /* 0x0000001b110f7210 */ /* 0x000fca0007ffe0ff */
[----:B------:R-:W-:-:S04]  /*2490*/  IMAD R15, R15, R34, RZ ;  /* 0x000000220f0f7224 */ /* 0x000fc800078e02ff */
[----:B------:R-:W-:Y:S02]  /*24a0*/  IMAD R15, R35, R16, R15 ;  /* 0x00000010230f7224 */ /* 0x000fe400078e020f */
[----:B------:R-:W-:Y:S02]  /*24b0*/  @P2 IADD3 R2, PT, PT, R2, 0x1, RZ ;  /* 0x0000000102022810 */ /* 0x000fe40007ffe0ff */
[----:B------:R-:W-:Y:S02]  /*24c0*/  IMAD.IADD R18, R37, 0x1, R15 ;  /* 0x0000000125127824 */ /* 0x000fe400078e020f */
[----:B------:R-:W-:Y:S02]  /*24d0*/  @!P0 IADD3 R2, PT, PT, -R2, RZ, RZ ;  /* 0x000000ff02028210 */ /* 0x000fe40007ffe1ff */
[----:B------:R-:W-:Y:S02]  /*24e0*/  @!P1 LOP3.LUT R2, RZ, UR9, RZ, 0x33, !PT ;  /* 0x00000009ff029c12 */ /* 0x000fe4000f8e33ff */
[----:B------:R-:W-:-:S03]  /*24f0*/  LOP3.LUT R0, R31, R18, RZ, 0xfc, !PT ;  /* 0x000000121f007212 */ /* 0x000fc600078efcff */
[----:B------:R-:W-:Y:S01]  /*2500*/  IMAD.MOV R15, RZ, RZ, -R2 ;  /* 0x000000ffff0f7224 */ /* 0x000fe200078e0a02 */
[----:B------:R-:W-:-:S03]  /*2510*/  ISETP.NE.U32.AND P0, PT, R0, RZ, PT ;  /* 0x000000ff0000720c */ /* 0x000fc60003f05070 */
[----:B------:R-:W-:-:S10]  /*2520*/  IMAD R0, R15, UR9, R12 ;  /* 0x000000090f007c24 */ /* 0x000fd4000f8e020c */
        /* <DEDUP_REMOVED lines=22> */
.L_x_386:
[----:B------:R-:W-:Y:S01]  /*2690*/  IMAD.MOV.U32 R22, RZ, RZ, R30 ;  /* 0x000000ffff167224 */ /* 0x000fe200078e001e */
[----:B------:R-:W-:Y:S01]  /*26a0*/  MOV R21, R31 ;  /* 0x0000001f00157202 */ /* 0x000fe20000000f00 */
[----:B------:R-:W-:Y:S01]  /*26b0*/  IMAD.MOV.U32 R20, RZ, RZ, R36 ;  /* 0x000000ffff147224 */ /* 0x000fe200078e0024 */
[----:B------:R-:W-:Y:S02]  /*26c0*/  MOV R16, 0x26e0 ;  /* 0x000026e000107802 */ /* 0x000fe40000000f00 */
[----:B------:R-:W-:Y:S05]  /*26d0*/  CALL.REL.NOINC `($__internal_10_$__cuda_sm20_div_s64) ;  /* 0x0000001800307944 */ /* 0x000fea0003c00000 */
[----:B------:R-:W-:-:S05]  /*26e0*/  IADD3 R15, PT, PT, -R10, RZ, RZ ;  /* 0x000000ff0a0f7210 */ /* 0x000fca0007ffe1ff */
[----:B------:R-:W-:Y:S02]  /*26f0*/  IMAD R30, R15, R36, R30 ;  /* 0x000000240f1e7224 */ /* 0x000fe400078e021e */
.L_x_387:
[----:B------:R-:W-:Y:S05]  /*2700*/  BSYNC.RECONVERGENT B0 ;  /* 0x0000000000007941 */ /* 0x000fea0003800200 */
.L_x_385:
[----:B------:R-:W-:Y:S01]  /*2710*/  IABS R21, R13 ;  /* 0x0000000d00157213 */ /* 0x000fe20000000000 */
[----:B------:R-:W0:Y:S01]  /*2720*/  LDCU.U8 UR15, c[0x0][0x549] ;  /* 0x0000a920ff0f77ac */ /* 0x000e220008000000 */
[----:B------:R-:W-:Y:S01]  /*2730*/  IABS R18, R6 ;  /* 0x0000000600127213 */ /* 0x000fe20000000000 */
[----:B------:R-:W-:Y:S01]  /*2740*/  IMAD R9, R9, UR7, RZ ;  /* 0x0000000709097c24 */ /* 0x000fe2000f8e02ff */
[----:B------:R-:W1:Y:S01]  /*2750*/  I2F.U32.RP R12, R21 ;  /* 0x00000015000c7306 */ /* 0x000e620000209000 */
[----:B------:R-:W-:Y:S01]  /*2760*/  IABS R20, R8 ;  /* 0x0000000800147213 */ /* 0x000fe20000000000 */
[----:B------:R-:W2:Y:S01]  /*2770*/  LDCU.64 UR4, c[0x0][0x430] ;  /* 0x00008600ff0477ac */ /* 0x000ea20008000a00 */
[----:B------:R-:W-:Y:S02]  /*2780*/  IABS R15, R19 ;  /* 0x00000013000f7213 */ /* 0x000fe40000000000 */
[----:B------:R-:W-:Y:S02]  /*2790*/  IABS R16, R5 ;  /* 0x0000000500107213 */ /* 0x000fe40000000000 */
[----:B------:R-:W-:Y:S01]  /*27a0*/  ISETP.NE.AND P5, PT, R13, RZ, PT ;  /* 0x000000ff0d00720c */ /* 0x000fe20003fa5270 */
[----:B------:R-:W3:Y:S01]  /*27b0*/  I2F.U32.RP R14, R18 ;  /* 0x00000012000e7306 */ /* 0x000ee20000209000 */
[----:B0-----:R-:W-:-:S07]  /*27c0*/  UISETP.NE.AND UP0, UPT, UR15, URZ, UPT ;  /* 0x000000ff0f00728c */ /* 0x001fce000bf05270 */
[----:B-1----:R-:W0:Y:S01]  /*27d0*/  MUFU.RCP R32, R12 ;  /* 0x0000000c00207308 */ /* 0x002e220000001000 */
[----:B--2---:R-:W-:-:S07]  /*27e0*/  USEL UR15, UR4, 0x1, UP0 ;  /* 0x00000001040f7887 */ /* 0x004fce0008000000 */
[----:B---3--:R-:W1:Y:S01]  /*27f0*/  MUFU.RCP R36, R14 ;  /* 0x0000000e00247308 */ /* 0x008e620000001000 */
[----:B------:R-:W-:Y:S02]  /*2800*/  USHF.R.S32.HI UR4, URZ, 0x1f, UR15 ;  /* 0x0000001fff047899 */ /* 0x000fe4000801140f */
[----:B------:R-:W-:-:S05]  /*2810*/  UIMAD UR5, UR15, UR5, URZ ;  /* 0x000000050f0572a4 */ /* 0x000fca000f8e02ff */
[----:B------:R-:W-:Y:S01]  /*2820*/  I2F.U32.RP R34, R20 ;  /* 0x0000001400227306 */ /* 0x000fe20000209000 */
[----:B0-----:R-:W-:-:S07]  /*2830*/  VIADD R32, R32, 0xffffffe ;  /* 0x0ffffffe20207836 */ /* 0x001fce0000000000 */
[----:B------:R-:W0:Y:S01]  /*2840*/  F2I.FTZ.U32.TRUNC.NTZ R33, R32 ;  /* 0x0000002000217305 */ /* 0x000e22000021f000 */
[----:B-1----:R-:W-:-:S07]  /*2850*/  VIADD R36, R36, 0xffffffe ;  /* 0x0ffffffe24247836 */ /* 0x002fce0000000000 */
[----:B------:R-:W-:Y:S01]  /*2860*/  I2F.U32.RP R29, R15 ;  /* 0x0000000f001d7306 */ /* 0x000fe20000209000 */
[----:B0-----:R-:W-:-:S07]  /*2870*/  IMAD.MOV R12, RZ, RZ, -R33 ;  /* 0x000000ffff0c7224 */ /* 0x001fce00078e0a21 */
[----:B------:R-:W0:Y:S01]  /*2880*/  F2I.FTZ.U32.TRUNC.NTZ R37, R36 ;  /* 0x0000002400257305 */ /* 0x000e22000021f000 */
[----:B------:R-:W-:Y:S02]  /*2890*/  IMAD.MOV.U32 R32, RZ, RZ, RZ ;  /* 0x000000ffff207224 */ /* 0x000fe400078e00ff */
[----:B------:R-:W-:Y:S01]  /*28a0*/  IMAD R23, R12, R21, RZ ;  /* 0x000000150c177224 */ /* 0x000fe200078e02ff */
[----:B------:R-:W-:-:S03]  /*28b0*/  IABS R12, R30 ;  /* 0x0000001e000c7213 */ /* 0x000fc60000000000 */
[----:B------:R-:W-:Y:S01]  /*28c0*/  IMAD.HI.U32 R23, R33, R23, R32 ;  /* 0x0000001721177227 */ /* 0x000fe200078e0020 */
[----:B------:R-:W1:Y:S01]  /*28d0*/  MUFU.RCP R34, R34 ;  /* 0x0000002200227308 */ /* 0x000e620000001000 */
[----:B------:R-:W-:-:S04]  /*28e0*/  IABS R32, R13 ;  /* 0x0000000d00207213 */ /* 0x000fc80000000000 */
[----:B------:R-:W-:Y:S01]  /*28f0*/  IADD3 R32, PT, PT, RZ, -R32, RZ ;  /* 0x80000020ff207210 */ /* 0x000fe20007ffe0ff */
[----:B------:R-:W-:Y:S01]  /*2900*/  IMAD.HI.U32 R23, R23, R12, RZ ;  /* 0x0000000c17177227 */ /* 0x000fe200078e00ff */
[----:B0-----:R-:W-:Y:S01]  /*2910*/  IADD3 R17, PT, PT, RZ, -R37, RZ ;  /* 0x80000025ff117210 */ /* 0x001fe20007ffe0ff */
[----:B------:R-:W0:Y:S02]  /*2920*/  MUFU.RCP R29, R29 ;  /* 0x0000001d001d7308 */ /* 0x000e240000001000 */
[----:B------:R-:W-:Y:S02]  /*2930*/  IMAD.MOV.U32 R36, RZ, RZ, RZ ;  /* 0x000000ffff247224 */ /* 0x000fe400078e00ff */
[----:B------:R-:W-:Y:S01]  /*2940*/  IMAD R28, R17, R18, RZ ;  /* 0x00000012111c7224 */ /* 0x000fe200078e02ff */
[----:B------:R-:W-:Y:S01]  /*2950*/  IABS R17, R10 ;  /* 0x0000000a00117213 */ /* 0x000fe20000000000 */
[----:B------:R-:W-:Y:S01]  /*2960*/  IMAD R32, R23, R32, R12 ;  /* 0x0000002017207224 */ /* 0x000fe200078e020c */
[----:B------:R-:W-:Y:S01]  /*2970*/  IABS R12, R6 ;  /* 0x00000006000c7213 */ /* 0x000fe20000000000 */
[----:B------:R-:W2:Y:S01]  /*2980*/  I2F.U32.RP R22, R16 ;  /* 0x0000001000167306 */ /* 0x000ea20000209000 */
[----:B------:R-:W-:-:S02]  /*2990*/  IMAD.HI.U32 R28, R37, R28, R36 ;  /* 0x0000001c251c7227 */ /* 0x000fc400078e0024 */
[----:B------:R-:W-:Y:S02]  /*29a0*/  ISETP.GT.U32.AND P3, PT, R21, R32, PT ;  /* 0x000000201500720c */ /* 0x000fe40003f64070 */
[----:B-1----:R-:W-:Y:S02]  /*29b0*/  VIADD R34, R34, 0xffffffe ;  /* 0x0ffffffe22227836 */ /* 0x002fe40000000000 */
[----:B------:R-:W-:Y:S02]  /*29c0*/  IMAD.MOV R12, RZ, RZ, -R12 ;  /* 0x000000ffff0c7224 */ /* 0x000fe400078e0a0c */
[----:B0-----:R-:W-:Y:S01]  /*29d0*/  VIADD R29, R29, 0xffffffe ;  /* 0x0ffffffe1d1d7836 */ /* 0x001fe20000000000 */
[----:B------:R-:W0:Y:S01]  /*29e0*/  F2I.FTZ.U32.TRUNC.NTZ R35, R34 ;  /* 0x0000002200237305 */ /* 0x000e22000021f000 */
[----:B------:R-:W-:-:S04]  /*29f0*/  IMAD.HI.U32 R27, R28, R17, RZ ;  /* 0x000000111c1b7227 */ /* 0x000fc800078e00ff */
[----:B------:R-:W-:Y:S02]  /*2a00*/  IMAD R17, R27, R12, R17 ;  /* 0x0000000c1b117224 */ /* 0x000fe400078e0211 */
[----:B------:R-:W-:Y:S01]  /*2a10*/  @!P3 IMAD.IADD R32, R32, 0x1, -R21 ;  /* 0x000000012020b824 */ /* 0x000fe200078e0a15 */
[----:B--2---:R-:W1:Y:S01]  /*2a20*/  MUFU.RCP R22, R22 ;  /* 0x0000001600167308 */ /* 0x004e620000001000 */
[----:B------:R-:W-:Y:S01]  /*2a30*/  IMAD.MOV.U32 R28, RZ, RZ, RZ ;  /* 0x000000ffff1c7224 */ /* 0x000fe200078e00ff */
[----:B------:R-:W-:Y:S01]  /*2a40*/  ISETP.GT.U32.AND P1, PT, R18, R17, PT ;  /* 0x000000111200720c */ /* 0x000fe20003f24070 */
[----:B------:R-:W-:Y:S01]  /*2a50*/  @!P3 VIADD R23, R23, 0x1 ;  /* 0x000000011717b836 */ /* 0x000fe20000000000 */
[----:B------:R-:W-:Y:S01]  /*2a60*/  ISETP.GE.U32.AND P6, PT, R32, R21, PT ;  /* 0x000000152000720c */ /* 0x000fe20003fc6070 */
[----:B------:R-:W-:Y:S01]  /*2a70*/  IMAD.MOV.U32 R32, RZ, RZ, RZ ;  /* 0x000000ffff207224 */ /* 0x000fe200078e00ff */
[----:B0-----:R-:W-:Y:S02]  /*2a80*/  IADD3 R14, PT, PT, RZ, -R35, RZ ;  /* 0x80000023ff0e7210 */ /* 0x001fe40007ffe0ff */
[----:B------:R-:W0:Y:S01]  /*2a90*/  F2I.FTZ.U32.TRUNC.NTZ R29, R29 ;  /* 0x0000001d001d7305 */ /* 0x000e22000021f000 */
[----:B------:R-:W-:-:S02]  /*2aa0*/  IMAD.MOV.U32 R34, RZ, RZ, RZ ;  /* 0x000000ffff227224 */ /* 0x000fc400078e00ff */
[----:B------:R-:W-:Y:S01]  /*2ab0*/  IMAD R31, R14, R20, RZ ;  /* 0x000000140e1f7224 */ /* 0x000fe200078e02ff */
[----:B------:R-:W-:-:S03]  /*2ac0*/  LOP3.LUT R14, R10, R6, RZ, 0x3c, !PT ;  /* 0x000000060a0e7212 */ /* 0x000fc600078e3cff */
[-C--:B------:R-:W-:Y:S01]  /*2ad0*/  @!P1 IADD3 R17, PT, PT, R17, -R18.reuse, RZ ;  /* 0x8000001211119210 */ /* 0x080fe20007ffe0ff */
[----:B------:R-:W-:Y:S01]  /*2ae0*/  @!P1 VIADD R27, R27, 0x1 ;  /* 0x000000011b1b9836 */ /* 0x000fe20000000000 */
[----:B-1----:R-:W-:Y:S01]  /*2af0*/  IADD3 R33, PT, PT, R22, 0xffffffe, RZ ;  /* 0x0ffffffe16217810 */ /* 0x002fe20007ffe0ff */
[----:B------:R-:W-:Y:S01]  /*2b00*/  IMAD.HI.U32 R31, R35, R31, R34 ;  /* 0x0000001f231f7227 */ /* 0x000fe200078e0022 */
[----:B------:R-:W-:Y:S02]  /*2b10*/  LOP3.LUT R22, R30, R13, RZ, 0x3c, !PT ;  /* 0x0000000d1e167212 */ /* 0x000fe400078e3cff */
[----:B------:R-:W-:Y:S01]  /*2b20*/  ISETP.GE.U32.AND P4, PT, R17, R18, PT ;  /* 0x000000121100720c */ /* 0x000fe20003f86070 */
[----:B0-----:R-:W-:Y:S01]  /*2b30*/  IMAD.MOV R12, RZ, RZ, -R29 ;  /* 0x000000ffff0c7224 */ /* 0x001fe200078e0a1d */
[----:B------:R-:W0:Y:S01]  /*2b40*/  F2I.FTZ.U32.TRUNC.NTZ R33, R33 ;  /* 0x0000002100217305 */ /* 0x000e22000021f000 */
[----:B------:R-:W-:Y:S02]  /*2b50*/  ISETP.GE.AND P2, PT, R22, RZ, PT ;  /* 0x000000ff1600720c */ /* 0x000fe40003f46270 */
[----:B------:R-:W-:Y:S01]  /*2b60*/  IMAD R21, R12, R15, RZ ;  /* 0x0000000f0c157224 */ /* 0x000fe200078e02ff */
[----:B------:R-:W-:-:S02]  /*2b70*/  ISETP.GE.AND P0, PT, R14, RZ, PT ;  /* 0x000000ff0e00720c */ /* 0x000fc40003f06270 */
[----:B------:R-:W-:Y:S01]  /*2b80*/  IABS R12, R19 ;  /* 0x00000013000c7213 */ /* 0x000fe20000000000 */
[----:B------:R-:W-:Y:S01]  /*2b90*/  IMAD.HI.U32 R21, R29, R21, R28 ;  /* 0x000000151d157227 */ /* 0x000fe200078e001c */
[----:B------:R-:W-:Y:S02]  /*2ba0*/  IABS R14, R2 ;  /* 0x00000002000e7213 */ /* 0x000fe40000000000 */
[----:B------:R-:W-:Y:S01]  /*2bb0*/  ISETP.NE.AND P1, PT, R6, RZ, PT ;  /* 0x000000ff0600720c */ /* 0x000fe20003f25270 */
[----:B------:R-:W-:Y:S01]  /*2bc0*/  IMAD.MOV R12, RZ, RZ, -R12 ;  /* 0x000000ffff0c7224 */ /* 0x000fe200078e0a0c */
[----:B------:R-:W-:Y:S01]  /*2bd0*/  @P6 IADD3 R23, PT, PT, R23, 0x1, RZ ;  /* 0x0000000117176810 */ /* 0x000fe20007ffe0ff */
[----:B------:R-:W-:Y:S01]  /*2be0*/  IMAD.HI.U32 R21, R21, R14, RZ ;  /* 0x0000000e15157227 */ /* 0x000fe200078e00ff */
[----:B------:R-:W-:Y:S02]  /*2bf0*/  IABS R18, R8 ;  /* 0x0000000800127213 */ /* 0x000fe40000000000 */
[----:B0-----:R-:W-:Y:S01]  /*2c00*/  IADD3 R17, PT, PT, RZ, -R33, RZ ;  /* 0x80000021ff117210 */ /* 0x001fe20007ffe0ff */
[----:B------:R-:W-:Y:S01]  /*2c10*/  IMAD R12, R21, R12, R14 ;  /* 0x0000000c150c7224 */ /* 0x000fe200078e020e */
[----:B------:R-:W-:Y:S01]  /*2c20*/  @!P2 IADD3 R23, PT, PT, -R23, RZ, RZ ;  /* 0x000000ff1717a210 */ /* 0x000fe20007ffe1ff */
[----:B------:R-:W-:Y:S01]  /*2c30*/  @P4 VIADD R27, R27, 0x1 ;  /* 0x000000011b1b4836 */ /* 0x000fe20000000000 */
[----:B------:R-:W-:Y:S01]  /*2c40*/  @!P5 LOP3.LUT R23, RZ, R13, RZ, 0x33, !PT ;  /* 0x0000000dff17d212 */ /* 0x000fe200078e33ff */
[----:B------:R-:W-:Y:S01]  /*2c50*/  IMAD R17, R17, R16, RZ ;  /* 0x0000001011117224 */ /* 0x000fe200078e02ff */
[----:B------:R-:W-:Y:S01]  /*2c60*/  ISETP.GT.U32.AND P4, PT, R15, R12, PT ;  /* 0x0000000c0f00720c */ /* 0x000fe20003f84070 */
[----:B------:R-:W-:Y:S01]  /*2c70*/  @!P0 IMAD.MOV R27, RZ, RZ, -R27 ;  /* 0x000000ffff1b8224 */ /* 0x000fe200078e0a1b */
[----:B------:R-:W-:Y:S01]  /*2c80*/  @!P1 LOP3.LUT R27, RZ, R6, RZ, 0x33, !PT ;  /* 0x00000006ff1b9212 */ /* 0x000fe200078e33ff */
[----:B------:R-:W-:Y:S01]  /*2c90*/  IMAD.HI.U32 R32, R33, R17, R32 ;  /* 0x0000001121207227 */ /* 0x000fe200078e0020 */
[----:B------:R-:W-:-:S02]  /*2ca0*/  IABS R22, R23 ;  /* 0x0000001700167213 */ /* 0x000fc40000000000 */
[----:B------:R-:W-:Y:S01]  /*2cb0*/  IABS R14, R5 ;  /* 0x00000005000e7213 */ /* 0x000fe20000000000 */
[----:B------:R-:W-:Y:S01]  /*2cc0*/  IMAD.MOV R18, RZ, RZ, -R18 ;  /* 0x000000ffff127224 */ /* 0x000fe200078e0a12 */
[----:B------:R-:W-:Y:S01]  /*2cd0*/  IABS R17, R27 ;  /* 0x0000001b00117213 */ /* 0x000fe20000000000 */
        /* <DEDUP_REMOVED lines=8> */
[----:B------:R-:W-:Y:S02]  /*2d60*/  ISETP.GE.U32.AND P2, PT, R12, R15, PT ;  /* 0x0000000f0c00720c */ /* 0x000fe40003f46070 */
[----:B------:R-:W-:Y:S02]  /*2d70*/  LOP3.LUT R12, R2, R19, RZ, 0x3c, !PT ;  /* 0x00000013020c7212 */ /* 0x000fe400078e3cff */
[----:B------:R-:W-:-:S02]  /*2d80*/  ISETP.GT.U32.AND P1, PT, R16, R17, PT ;  /* 0x000000111000720c */ /* 0x000fc40003f24070 */
[----:B------:R-:W-:Y:S02]  /*2d90*/  ISETP.GE.AND P0, PT, R12, RZ, PT ;  /* 0x000000ff0c00720c */ /* 0x000fe40003f06270 */
[----:B------:R-:W-:Y:S02]  /*2da0*/  ISETP.NE.AND P4, PT, R19, RZ, PT ;  /* 0x000000ff1300720c */ /* 0x000fe40003f85270 */
[----:B------:R-:W-:Y:S01]  /*2db0*/  IADD3 R12, PT, PT, -R23, RZ, RZ ;  /* 0x000000ff170c7210 */ /* 0x000fe20007ffe1ff */
[----:B------:R-:W-:Y:S01]  /*2dc0*/  @!P3 IMAD.IADD R29, R29, 0x1, -R20 ;  /* 0x000000011d1db824 */ /* 0x000fe200078e0a14 */
[----:B------:R-:W-:Y:S01]  /*2dd0*/  LOP3.LUT R14, R23, R8, RZ, 0x3c, !PT ;  /* 0x00000008170e7212 */ /* 0x000fe200078e3cff */
[----:B------:R-:W-:Y:S02]  /*2de0*/  @P2 VIADD R21, R21, 0x1 ;  /* 0x0000000115152836 */ /* 0x000fe40000000000 */
[----:B------:R-:W-:Y:S01]  /*2df0*/  IMAD R12, R13, R12, R30 ;  /* 0x0000000c0d0c7224 */ /* 0x000fe200078e021e */
[----:B------:R-:W-:Y:S01]  /*2e00*/  ISETP.GE.U32.AND P6, PT, R29, R20, PT ;  /* 0x000000141d00720c */ /* 0x000fe20003fc6070 */
[----:B------:R-:W-:Y:S01]  /*2e10*/  @!P3 VIADD R31, R31, 0x1 ;  /* 0x000000011f1fb836 */ /* 0x000fe20000000000 */
[----:B------:R-:W-:Y:S01]  /*2e20*/  @!P1 IADD3 R17, PT, PT, R17, -R16, RZ ;  /* 0x8000001011119210 */ /* 0x000fe20007ffe0ff */
[----:B------:R-:W-:Y:S01]  /*2e30*/  @!P0 IMAD.MOV R21, RZ, RZ, -R21 ;  /* 0x000000ffff158224 */ /* 0x000fe200078e0a15 */
[----:B------:R-:W-:-:S02]  /*2e40*/  LOP3.LUT R13, R27, R5, RZ, 0x3c, !PT ;  /* 0x000000051b0d7212 */ /* 0x000fc400078e3cff */
[----:B------:R-:W-:Y:S01]  /*2e50*/  ISETP.GE.U32.AND P5, PT, R17, R16, PT ;  /* 0x000000101100720c */ /* 0x000fe20003fa6070 */
[----:B------:R-:W-:Y:S01]  /*2e60*/  IMAD.WIDE R16, R12, UR5, RZ ;  /* 0x000000050c107c25 */ /* 0x000fe2000f8e02ff */
[----:B------:R-:W-:Y:S02]  /*2e70*/  ISETP.GE.AND P2, PT, R14, RZ, PT ;  /* 0x000000ff0e00720c */ /* 0x000fe40003f46270 */
[----:B------:R-:W-:Y:S02]  /*2e80*/  @!P4 LOP3.LUT R21, RZ, R19, RZ, 0x33, !PT ;  /* 0x00000013ff15c212 */ /* 0x000fe400078e33ff */
[----:B------:R-:W-:Y:S01]  /*2e90*/  ISETP.NE.AND P4, PT, R8, RZ, PT ;  /* 0x000000ff0800720c */ /* 0x000fe20003f85270 */
[----:B------:R-:W-:Y:S01]  /*2ea0*/  @P6 VIADD R31, R31, 0x1 ;  /* 0x000000011f1f6836 */ /* 0x000fe20000000000 */
[----:B------:R-:W-:Y:S01]  /*2eb0*/  ISETP.GE.AND P0, PT, R13, RZ, PT ;  /* 0x000000ff0d00720c */ /* 0x000fe20003f06270 */
[----:B------:R-:W-:Y:S01]  /*2ec0*/  IMAD.WIDE R14, R21, UR8, RZ ;  /* 0x00000008150e7c25 */ /* 0x000fe2000f8e02ff */
[----:B------:R-:W-:-:S02]  /*2ed0*/  ISETP.NE.AND P3, PT, R5, RZ, PT ;  /* 0x000000ff0500720c */ /* 0x000fc40003f65270 */
[----:B------:R-:W-:Y:S01]  /*2ee0*/  @!P1 IADD3 R32, PT, PT, R32, 0x1, RZ ;  /* 0x0000000120209810 */ /* 0x000fe20007ffe0ff */
[----:B------:R-:W-:Y:S02]  /*2ef0*/  IMAD.MOV R21, RZ, RZ, -R21 ;  /* 0x000000ffff157224 */ /* 0x000fe400078e0a15 */
[----:B------:R-:W-:Y:S01]  /*2f00*/  @!P2 IMAD.MOV R31, RZ, RZ, -R31 ;  /* 0x000000ffff1fa224 */ /* 0x000fe200078e0a1f */
[----:B------:R-:W-:Y:S01]  /*2f10*/  @P5 IADD3 R32, PT, PT, R32, 0x1, RZ ;  /* 0x0000000120205810 */ /* 0x000fe20007ffe0ff */
[----:B------:R-:W-:Y:S01]  /*2f20*/  IMAD.WIDE.U32 R14, R0, UR15, R14 ;  /* 0x0000000f000e7c25 */ /* 0x000fe2000f8e000e */
[----:B------:R-:W-:Y:S01]  /*2f30*/  UIMAD UR15, UR10, UR15, URZ ;  /* 0x0000000f0a0f72a4 */ /* 0x000fe2000f8e02ff */
[----:B------:R-:W-:Y:S02]  /*2f40*/  @!P4 LOP3.LUT R31, RZ, R8, RZ, 0x33, !PT ;  /* 0x00000008ff1fc212 */ /* 0x000fe400078e33ff */
[----:B------:R-:W-:Y:S01]  /*2f50*/  @!P0 IADD3 R32, PT, PT, -R32, RZ, RZ ;  /* 0x000000ff20208210 */ /* 0x000fe20007ffe1ff */
[----:B------:R-:W-:Y:S01]  /*2f60*/  IMAD.MOV R13, RZ, RZ, -R27 ;  /* 0x000000ffff0d7224 */ /* 0x000fe200078e0a1b */
[----:B------:R-:W-:Y:S01]  /*2f70*/  @!P3 LOP3.LUT R32, RZ, R5, RZ, 0x33, !PT ;  /* 0x00000005ff20b212 */ /* 0x000fe200078e33ff */
[----:B------:R-:W-:Y:S01]  /*2f80*/  IMAD R15, R0, UR4, R15 ;  /* 0x00000004000f7c24 */ /* 0x000fe2000f8e020f */
[----:B------:R-:W0:Y:S01]  /*2f90*/  LDCU.64 UR4, c[0x0][0x420] ;  /* 0x00008400ff0477ac */ /* 0x000e220008000a00 */
[----:B------:R-:W-:Y:S01]  /*2fa0*/  IMAD R21, R19, R21, R2 ;  /* 0x0000001513157224 */ /* 0x000fe200078e0202 */
[----:B------:R-:W-:Y:S01]  /*2fb0*/  IADD3 R0, PT, PT, -R32, RZ, RZ ;  /* 0x000000ff20007210 */ /* 0x000fe20007ffe1ff */
[----:B------:R-:W-:-:S02]  /*2fc0*/  IMAD.MOV R2, RZ, RZ, -R31 ;  /* 0x000000ffff027224 */ /* 0x000fc400078e0a1f */
[----:B------:R-:W-:Y:S02]  /*2fd0*/  IMAD R13, R6, R13, R10 ;  /* 0x0000000d060d7224 */ /* 0x000fe400078e020a */
[----:B------:R-:W-:-:S04]  /*2fe0*/  IMAD.WIDE R14, R21, UR7, R14 ;  /* 0x00000007150e7c25 */ /* 0x000fc8000f8e020e */
[----:B------:R-:W-:-:S04]  /*2ff0*/  IMAD.WIDE R6, R31, R7, RZ ;  /* 0x000000071f067225 */ /* 0x000fc800078e02ff */
[----:B------:R-:W-:Y:S02]  /*3000*/  IMAD R2, R8, R2, R23 ;  /* 0x0000000208027224 */ /* 0x000fe400078e0217 */
[----:B------:R-:W-:Y:S01]  /*3010*/  IMAD R5, R5, R0, R27 ;  /* 0x0000000005057224 */ /* 0x000fe200078e021b */
[----:B------:R-:W-:Y:S01]  /*3020*/  IADD3 R0, P1, P0, R6, R14, R16 ;  /* 0x0000000e06007210 */ /* 0x000fe2000783e010 */
[----:B------:R-:W-:-:S03]  /*3030*/  IMAD.WIDE R12, R13, UR15, RZ ;  /* 0x0000000f0d0c7c25 */ /* 0x000fc6000f8e02ff */
[----:B------:R-:W-:Y:S01]  /*3040*/  IADD3.X R7, PT, PT, R7, R15, R17, P1, P0 ;  /* 0x0000000f07077210 */ /* 0x000fe20000fe0411 */
        /* <DEDUP_REMOVED lines=11> */
.L_x_382:
[----:B------:R-:W0:Y:S01]  /*3100*/  LDC.64 R2, c[0x0][0x420] ;  /* 0x00010800ff027b82 */ /* 0x000e220000000a00 */
[----:B------:R-:W-:-:S05]  /*3110*/  IADD3 R10, PT, PT, R10, UR11, RZ ;  /* 0x0000000b0a0a7c10 */ /* 0x000fca000fffe0ff */
[----:B0-----:R-:W-:-:S05]  /*3120*/  IMAD.WIDE.U32 R2, R10, 0x4, R2 ;  /* 0x000000040a027825 */ /* 0x001fca00078e0002 */
[----:B------:R1:W-:Y:S02]  /*3130*/  STG.E desc[UR12][R2.64], R24 ;  /* 0x0000001802007986 */ /* 0x0003e4000c10190c */
.L_x_381:
[----:B------:R-:W-:Y:S05]  /*3140*/  BSYNC.RECONVERGENT B1 ;  /* 0x0000000000017941 */ /* 0x000fea0003800200 */
.L_x_380:
        /* <DEDUP_REMOVED lines=19> */
.L_x_389:
[----:B------:R-:W-:Y:S05]  /*3280*/  BSYNC.RECONVERGENT B0 ;  /* 0x0000000000007941 */ /* 0x000fea0003800200 */
.L_x_388:
[----:B------:R-:W-:Y:S01]  /*3290*/  BAR.SYNC.DEFER_BLOCKING 0x0 ;  /* 0x0000000000007b1d */ /* 0x000fe20000010000 */
[----:B------:R-:W-:Y:S01]  /*32a0*/  IMAD.SHL.U32 R13, R11, 0x8, RZ ;  /* 0x000000080b0d7824 */ /* 0x000fe200078e00ff */
[----:B------:R-:W-:Y:S01]  /*32b0*/  LOP3.LUT R20, R20, 0x7c, RZ, 0xc0, !PT ;  /* 0x0000007c14147812 */ /* 0x000fe200078ec0ff */
[----:B------:R-:W-:Y:S01]  /*32c0*/  UISETP.GE.AND UP0, UPT, UR6, 0x1, UPT ;  /* 0x000000010600788c */ /* 0x000fe2000bf06270 */
[----:B---3--:R-:W-:Y:S01]  /*32d0*/  IMAD R8, R21, UR11, RZ ;  /* 0x0000000b15087c24 */ /* 0x008fe2000f8e02ff */
[----:B------:R-:W-:Y:S01]  /*32e0*/  SHF.R.U32.HI R11, RZ, 0x5, R11 ;  /* 0x00000005ff0b7819 */ /* 0x000fe2000001160b */
[----:B------:R-:W-:Y:S01]  /*32f0*/  IMAD.MOV.U32 R0, RZ, RZ, RZ ;  /* 0x000000ffff007224 */ /* 0x000fe200078e00ff */
[----:B------:R-:W-:Y:S02]  /*3300*/  LOP3.LUT R13, R20, 0x1f00, R13, 0xf8, !PT ;  /* 0x00001f00140d7812 */ /* 0x000fe400078ef80d */
[----:B012---:R-:W-:Y:S02]  /*3310*/  CS2R R2, SRZ ;  /* 0x0000000000027805 */ /* 0x007fe4000001ff00 */
[----:B------:R-:W-:-:S02]  /*3320*/  CS2R R4, SRZ ;  /* 0x0000000000047805 */ /* 0x000fc4000001ff00 */
[----:B------:R-:W-:Y:S02]  /*3330*/  CS2R R6, SRZ ;  /* 0x0000000000067805 */ /* 0x000fe4000001ff00 */
[----:B------:R-:W-:Y:S01]  /*3340*/  IADD3 R13, P0, PT, R8, R13, RZ ;  /* 0x0000000d080d7210 */ /* 0x000fe20007f1e0ff */
        /* <DEDUP_REMOVED lines=33> */
.L_x_392:
[----:B------:R-:W2:Y:S01]  /*3560*/  @!P1 LDG.E.128 R12, desc[UR12][R24.64] ;  /* 0x0000000c180c9981 */ /* 0x000ea2000c1e1d00 */
[C-C-:B------:R-:W-:Y:S01]  /*3570*/  @!P1 IMAD.WIDE R26, R21.reuse, 0x4, R24.reuse ;  /* 0x00000004151a9825 */ /* 0x140fe200078e0218 */
[----:B------:R-:W-:Y:S02]  /*3580*/  UIADD3 UR8, UPT, UPT, UR8, 0x4, URZ ;  /* 0x0000000408087890 */ /* 0x000fe4000fffe0ff */
[----:B------:R-:W2:Y:S01]  /*3590*/  LDS R8, [R10+-0x28] ;  /* 0xffffd8000a087984 */ /* 0x000ea20000000800 */
[C---:B------:R-:W-:Y:S01]  /*35a0*/  @!P1 IMAD.WIDE R28, R21.reuse, 0x8, R24 ;  /* 0x00000008151c9825 */ /* 0x040fe200078e0218 */
        /* <DEDUP_REMOVED lines=48> */
.L_x_391:
        /* <DEDUP_REMOVED lines=11> */
.L_x_393:
        /* <DEDUP_REMOVED lines=17> */
.L_x_390:
        /* <DEDUP_REMOVED lines=29> */
[----:B------:R-:W-:Y:S01]  /*3c40*/  @!P1 IADD3 R14, PT, PT, R14, 0x1, RZ ;  /* 0x000000010e0e9810 */ /* 0x000fe20007ffe0ff */
[----:B0-----:R-:W-:Y:S01]  /*3c50*/  VIADD R18, R8, 0xffffffe ;  /* 0x0ffffffe08127836 */ /* 0x001fe20000000000 */
[----:B------:R-:W-:Y:S02]  /*3c60*/  ISETP.NE.AND P1, PT, RZ, UR10, PT ;  /* 0x0000000aff007c0c */ /* 0x000fe4000bf25270 */
[----:B------:R-:W-:Y:S01]  /*3c70*/  ISETP.GE.U32.AND P2, PT, R13, R10, PT ;  /* 0x0000000a0d00720c */ /* 0x000fe20003f46070 */
[----:B------:R-:W0:Y:S01]  /*3c80*/  F2I.FTZ.U32.TRUNC.NTZ R19, R18 ;  /* 0x0000001200137305 */ /* 0x000e22000021f000 */
[----:B------:R-:W-:-:S04]  /*3c90*/  LOP3.LUT R10, R16, UR10, RZ, 0x3c, !PT ;  /* 0x0000000a100a7c12 */ /* 0x000fc8000f8e3cff */
[----:B------:R-:W-:-:S07]  /*3ca0*/  ISETP.GE.AND P0, PT, R10, RZ, PT ;  /* 0x000000ff0a00720c */ /* 0x000fce0003f06270 */
[----:B------:R-:W-:Y:S02]  /*3cb0*/  @P2 VIADD R14, R14, 0x1 ;  /* 0x000000010e0e2836 */ /* 0x000fe40000000000 */
[----:B0-----:R-:W-:Y:S01]  /*3cc0*/  IMAD.MOV R10, RZ, RZ, -R19 ;  /* 0x000000ffff0a7224 */ /* 0x001fe200078e0a13 */
[----:B------:R-:W-:-:S03]  /*3cd0*/  MOV R18, RZ ;  /* 0x000000ff00127202 */ /* 0x000fc60000000f00 */
        /* <DEDUP_REMOVED lines=11> */
[----:B------:R-:W-:-:S05]  /*3d90*/  IMAD R8, R11, R10, R8 ;  /* 0x0000000a0b087224 */ /* 0x000fca00078e0208 */
[----:B------:R-:W-:-:S13]  /*3da0*/  ISETP.GT.U32.AND P0, PT, R11, R8, PT ;  /* 0x000000080b00720c */ /* 0x000fda0003f04070 */
[----:B------:R-:W-:Y:S01]  /*3db0*/  @!P0 IMAD.IADD R8, R8, 0x1, -R11 ;  /* 0x0000000108088824 */ /* 0x000fe200078e0a0b */
[----:B------:R-:W-:Y:S02]  /*3dc0*/  @!P0 IADD3 R17, PT, PT, R17, 0x1, RZ ;  /* 0x0000000111118810 */ /* 0x000fe40007ffe0ff */
[----:B------:R-:W-:Y:S02]  /*3dd0*/  ISETP.NE.AND P0, PT, R12, RZ, PT ;  /* 0x000000ff0c00720c */ /* 0x000fe40003f05270 */
[----:B------:R-:W-:Y:S02]  /*3de0*/  ISETP.GE.U32.AND P2, PT, R8, R11, PT ;  /* 0x0000000b0800720c */ /* 0x000fe40003f46070 */
[----:B------:R-:W-:-:S05]  /*3df0*/  SHF.R.S32.HI R8, RZ, 0x1f, R14 ;  /* 0x0000001fff087819 */ /* 0x000fca000001140e */
[----:B-1----:R-:W-:-:S04]  /*3e00*/  IMAD R11, R8, UR4, RZ ;  /* 0x00000004080b7c24 */ /* 0x002fc8000f8e02ff */
[C---:B------:R-:W-:Y:S02]  /*3e10*/  IMAD R8, R14.reuse, UR5, R11 ;  /* 0x000000050e087c24 */ /* 0x040fe4000f8e020b */
[----:B------:R-:W-:Y:S02]  /*3e20*/  @P2 VIADD R17, R17, 0x1 ;  /* 0x0000000111112836 */ /* 0x000fe40000000000 */
[----:B------:R-:W-:Y:S01]  /*3e30*/  IMAD.WIDE.U32 R14, R14, UR4, RZ ;  /* 0x000000040e0e7c25 */ /* 0x000fe2000f8e00ff */
[----:B------:R-:W0:Y:S02]  /*3e40*/  LDCU.64 UR4, c[0x0][0x3f0] ;  /* 0x00007e00ff0477ac */ /* 0x000e240008000a00 */
[----:B------:R-:W-:Y:S01]  /*3e50*/  @!P1 IADD3 R17, PT, PT, -R17, RZ, RZ ;  /* 0x000000ff11119210 */ /* 0x000fe20007ffe1ff */
[----:B------:R-:W-:Y:S01]  /*3e60*/  IMAD.IADD R15, R15, 0x1, R8 ;  /* 0x000000010f0f7824 */ /* 0x000fe200078e0208 */
        /* <DEDUP_REMOVED lines=19> */
        .weak           $__internal_10_$__cuda_sm20_div_s64
        .type           $__internal_10_$__cuda_sm20_div_s64,@function
        .size           $__internal_10_$__cuda_sm20_div_s64,(.L_x_4042 - $__internal_10_$__cuda_sm20_div_s64)
$__internal_10_$__cuda_sm20_div_s64:
[----:B------:R-:W-:Y:S01]  /*3fa0*/  IADD3 R29, P0, PT, RZ, -R20, RZ ;  /* 0x80000014ff1d7210 */ /* 0x000fe20007f1e0ff */
[----:B------:R-:W-:Y:S01]  /*3fb0*/  IMAD.MOV.U32 R23, RZ, RZ, RZ ;  /* 0x000000ffff177224 */ /* 0x000fe200078e00ff */
        /* <DEDUP_REMOVED lines=27> */
[----:B------:R-:W-:-:S03]  /*4170*/  IMAD.HI.U32 R32, R33, R14, RZ ;  /* 0x0000000e21207227 */ /* 0x000fc600078e00ff */
[----:B------:R-:W-:Y:S02]  /*4180*/  IADD3.X R10, PT, PT, RZ, ~R10, RZ, P0, !PT ;  /* 0x8000000aff0a7210 */ /* 0x000fe400007fe4ff */
[----:B------:R-:W-:-:S03]  /*4190*/  IADD3 R12, P0, PT, RZ, -R22, RZ ;  /* 0x80000016ff0c7210 */ /* 0x000fc60007f1e0ff */
[----:B------:R-:W-:Y:S01]  /*41a0*/  IMAD.WIDE.U32 R32, P4, R33, R10, R32 ;  /* 0x0000000a21207225 */ /* 0x000fe20007880020 */
[----:B------:R-:W-:-:S03]  /*41b0*/  SEL R12, R12, R22, !P1 ;  /* 0x000000160c0c7207 */ /* 0x000fc60004800000 */
[C---:B------:R-:W-:Y:S02]  /*41c0*/  IMAD R17, R15.reuse, R10, RZ ;  /* 0x0000000a0f117224 */ /* 0x040fe400078e02ff */
[----:B------:R-:W-:-:S04]  /*41d0*/  IMAD.HI.U32 R14, P3, R15, R14, R32 ;  /* 0x0000000e0f0e7227 */ /* 0x000fc80007860020 */
[----:B------:R-:W-:Y:S01]  /*41e0*/  IMAD.HI.U32 R10, R15, R10, RZ ;  /* 0x0000000a0f0a7227 */ /* 0x000fe200078e00ff */
[----:B------:R-:W-:-:S03]  /*41f0*/  IADD3 R17, P2, PT, R17, R14, RZ ;  /* 0x0000000e11117210 */ /* 0x000fc60007f5e0ff */
[----:B------:R-:W-:Y:S02]  /*4200*/  IMAD.X R14, RZ, RZ, ~R21, P0 ;  /* 0x000000ffff0e7224 */ /* 0x000fe400000e0e15 */
[----:B------:R-:W-:Y:S02]  /*4210*/  IMAD.X R15, R10, 0x1, R15, P4 ;  /* 0x000000010a0f7824 */ /* 0x000fe400020e060f */
        /* <DEDUP_REMOVED lines=17> */
[C---:B------:R-:W-:Y:S01]  /*4330*/  ISETP.GE.U32.AND.EX P0, PT, R10.reuse, R29, PT, P0 ;  /* 0x0000001d0a00720c */ /* 0x040fe20003f06100 */
[----:B------:R-:W-:Y:S01]  /*4340*/  IMAD.X R15, R10, 0x1, ~R29, P1 ;  /* 0x000000010a0f7824 */ /* 0x000fe200008e0e1d */
[----:B------:R-:W-:Y:S02]  /*4350*/  IADD3 R14, P1, PT, R23, 0x1, RZ ;  /* 0x00000001170e7810 */ /* 0x000fe40007f3e0ff */
[----:B------:R-:W-:Y:S02]  /*4360*/  SEL R17, R17, R12, P0 ;  /* 0x0000000c11117207 */ /* 0x000fe40000000000 */
[----:B------:R-:W-:Y:S01]  /*4370*/  SEL R14, R14, R23, P0 ;  /* 0x000000170e0e7207 */ /* 0x000fe20000000000 */
[----:B------:R-:W-:Y:S01]  /*4380*/  IMAD.X R33, RZ, RZ, R22, P1 ;  /* 0x000000ffff217224 */ /* 0x000fe200008e0616 */
[----:B------:R-:W-:Y:S02]  /*4390*/  SEL R15, R15, R10, P0 ;  /* 0x0000000a0f0f7207 */ /* 0x000fe40000000000 */
[----:B------:R-:W-:-:S02]  /*43a0*/  ISETP.GE.U32.AND P1, PT, R17, R28, PT ;  /* 0x0000001c1100720c */ /* 0x000fc40003f26070 */
[----:B------:R-:W-:Y:S02]  /*43b0*/  SEL R33, R33, R22, P0 ;  /* 0x0000001621217207 */ /* 0x000fe40000000000 */
[----:B------:R-:W-:Y:S02]  /*43c0*/  IADD3 R17, P0, PT, R14, 0x1, RZ ;  /* 0x000000010e117810 */ /* 0x000fe40007f1e0ff */
[----:B------:R-:W-:Y:S02]  /*43d0*/  ISETP.GE.U32.AND.EX P1, PT, R15, R29, PT, P1 ;  /* 0x0000001d0f00720c */ /* 0x000fe40003f26110 */
[----:B------:R-:W-:Y:S02]  /*43e0*/  IADD3.X R10, PT, PT, RZ, R33, RZ, P0, !PT ;  /* 0x00000021ff0a7210 */ /* 0x000fe400007fe4ff */
[----:B------:R-:W-:Y:S02]  /*43f0*/  SEL R17, R17, R14, P1 ;  /* 0x0000000e11117207 */ /* 0x000fe40000800000 */
[----:B------:R-:W-:-:S02]  /*4400*/  LOP3.LUT R12, R18, R21, RZ, 0x3c, !PT ;  /* 0x00000015120c7212 */ /* 0x000fc400078e3cff */
[----:B------:R-:W-:Y:S02]  /*4410*/  SEL R33, R10, R33, P1 ;  /* 0x000000210a217207 */ /* 0x000fe40000800000 */
[-C--:B------:R-:W-:Y:S02]  /*4420*/  IADD3 R10, P1, PT, RZ, -R17.reuse, RZ ;  /* 0x80000011ff0a7210 */ /* 0x080fe40007f3e0ff */
[----:B------:R-:W-:Y:S02]  /*4430*/  ISETP.GE.AND P2, PT, R12, RZ, PT ;  /* 0x000000ff0c00720c */ /* 0x000fe40003f46270 */
[----:B------:R-:W-:Y:S01]  /*4440*/  ISETP.NE.U32.AND P0, PT, R20, RZ, PT ;  /* 0x000000ff1400720c */ /* 0x000fe20003f05070 */
[----:B------:R-:W-:Y:S01]  /*4450*/  IMAD.X R12, RZ, RZ, ~R33, P1 ;  /* 0x000000ffff0c7224 */ /* 0x000fe200008e0e21 */
[----:B------:R-:W-:Y:S01]  /*4460*/  SEL R10, R10, R17, !P2 ;  /* 0x000000110a0a7207 */ /* 0x000fe20005000000 */
[----:B------:R-:W-:Y:S01]  /*4470*/  IMAD.MOV.U32 R17, RZ, RZ, 0x0 ;  /* 0x00000000ff117424 */ /* 0x000fe200078e00ff */
[----:B------:R-:W-:-:S02]  /*4480*/  ISETP.NE.AND.EX P0, PT, R18, RZ, PT, P0 ;  /* 0x000000ff1200720c */ /* 0x000fc40003f05300 */
[----:B------:R-:W-:Y:S02]  /*4490*/  SEL R12, R12, R33, !P2 ;  /* 0x000000210c0c7207 */ /* 0x000fe40005000000 */
[----:B------:R-:W-:Y:S02]  /*44a0*/  SEL R10, R10, 0xffffffff, P0 ;  /* 0xffffffff0a0a7807 */ /* 0x000fe40000000000 */
[----:B------:R-:W-:Y:S01]  /*44b0*/  SEL R15, R12, 0xffffffff, P0 ;  /* 0xffffffff0c0f7807 */ /* 0x000fe20000000000 */
[----:B------:R-:W-:Y:S06]  /*44c0*/  RET.REL.NODEC R16 `(_ZN5flash32flash_fwd_splitkv_combine_kernelI23Flash_fwd_kernel_traitsILi256ELi64ELi64ELi4ELb0ELb0EN7cutlass10bfloat16_tE19Flash_kernel_traitsILi256ELi64ELi64ELi4ES3_EELi4ELi4ELb1EEEvNS_16Flash_fwd_paramsE) ;  /* 0xffffffb810cc7950 */ /* 0x000fec0003c3ffff */
.L_x_394:
        /* <DEDUP_REMOVED lines=11> */
.L_x_4042:


//--------------------- .text._ZN5flash32flash_fwd_splitkv_combine_kernelI23Flash_fwd_kernel_traitsILi256ELi64ELi64ELi4ELb0ELb0EN7cutlass10bfloat16_tE19Flash_kernel_traitsILi256ELi64ELi64ELi4ES3_EELi4ELi3ELb1EEEvNS_16Flash_fwd_paramsE --------------------------
	.section	.text._ZN5flash32flash_fwd_splitkv_combine_kernelI23Flash_fwd_kernel_traitsILi256ELi64ELi64ELi4ELb0ELb0EN7cutlass10bfloat16_tE19Flash_kernel_traitsILi256ELi64ELi64ELi4ES3_EELi4ELi3ELb1EEEvNS_16Flash_fwd_paramsE,"ax",@progbits
	.align	128
        .global         _ZN5flash32flash_fwd_splitkv_combine_kernelI23Flash_fwd_kernel_traitsILi256ELi64ELi64ELi4ELb0ELb0EN7cutlass10bfloat16_tE19Flash_kernel_traitsILi256ELi64ELi64ELi4ES3_EELi4ELi3ELb1EEEvNS_16Flash_fwd_paramsE
        .type           _ZN5flash32flash_fwd_splitkv_combine_kernelI23Flash_fwd_kernel_traitsILi256ELi64ELi64ELi4ELb0ELb0EN7cutlass10bfloat16_tE19Flash_kernel_traitsILi256ELi64ELi64ELi4ES3_EELi4ELi3ELb1EEEvNS_16Flash_fwd_paramsE,@function
        .size           _ZN5flash32flash_fwd_splitkv_combine_kernelI23Flash_fwd_kernel_traitsILi256ELi64ELi64ELi4ELb0ELb0EN7cutlass10bfloat16_tE19Flash_kernel_traitsILi256ELi64ELi64ELi4ES3_EELi4ELi3ELb1EEEvNS_16Flash_fwd_paramsE,(.L_x_4043 - _ZN5flash32flash_fwd_splitkv_combine_kernelI23Flash_fwd_kernel_traitsILi256ELi64ELi64ELi4ELb0ELb0EN7cutlass10bfloat16_tE19Flash_kernel_traitsILi256ELi64ELi64ELi4ES3_EELi4ELi3ELb1EEEvNS_16Flash_fwd_paramsE)
        .other          _ZN5flash32flash_fwd_splitkv_combine_kernelI23Flash_fwd_kernel_traitsILi256ELi64ELi64ELi4ELb0ELb0EN7cutlass10bfloat16_tE19Flash_kernel_traitsILi256ELi64ELi64ELi4ES3_EELi4ELi3ELb1EEEvNS_16Flash_fwd_paramsE,@"STO_CUDA_ENTRY STV_DEFAULT"
_ZN5flash32flash_fwd_splitkv_combine_kernelI23Flash_fwd_kernel_traitsILi256ELi64ELi64ELi4ELb0ELb0EN7cutlass10bfloat16_tE19Flash_kernel_traitsILi256ELi64ELi64ELi4ES3_EELi4ELi3ELb1EEEvNS_16Flash_fwd_paramsE:
.text._ZN5flash32flash_fwd_splitkv_combine_kernelI23Flash_fwd_kernel_traitsILi256ELi64ELi64ELi4ELb0ELb0EN7cutlass10bfloat16_tE19Flash_kernel_traitsILi256ELi64ELi64ELi4ES3_EELi4ELi3ELb1EEEvNS_16Flash_fwd_paramsE:
        /* <DEDUP_REMOVED lines=38> */
.L_x_395:
[----:B------:R-:W-:Y:S01]  /*0260*/  IMAD.U32 R22, RZ, RZ, UR14 ;  /* 0x0000000eff167e24 */ /* 0x000fe2000f8e00ff */
[----:B------:R-:W-:Y:S01]  /*0270*/  MOV R20, UR9 ;  /* 0x0000000900147c02 */ /* 0x000fe20008000f00 */
[----:B------:R-:W-:Y:S01]  /*0280*/  IMAD.U32 R21, RZ, RZ, UR15 ;  /* 0x0000000fff157e24 */ /* 0x000fe2000f8e00ff */
[----:B------:R-:W-:Y:S02]  /*0290*/  MOV R18, UR6 ;  /* 0x0000000600127c02 */ /* 0x000fe40008000f00 */
[----:B------:R-:W-:Y:S02]  /*02a0*/  MOV R16, 0x2c0 ;  /* 0x000002c000107802 */ /* 0x000fe40000000f00 */
[----:B------:R-:W-:Y:S05]  /*02b0*/  CALL.REL.NOINC `($__internal_11_$__cuda_sm20_div_s64) ;  /* 0x0000003c00247944 */ /* 0x000fea0003c00000 */
[----:B------:R-:W-:-:S07]  /*02c0*/  MOV R11, R15 ;  /* 0x0000000f000b7202 */ /* 0x000fce0000000f00 */
.L_x_396:
        /* <DEDUP_REMOVED lines=30> */
.L_x_398:
[----:B------:R-:W-:Y:S01]  /*04b0*/  IMAD.MOV.U32 R22, RZ, RZ, R10 ;  /* 0x000000ffff167224 */ /* 0x000fe200078e000a */
[----:B------:R-:W-:Y:S02]  /*04c0*/  MOV R21, R11 ;  /* 0x0000000b00157202 */ /* 0x000fe40000000f00 */
[----:B------:R-:W-:Y:S02]  /*04d0*/  MOV R16, 0x4f0 ;  /* 0x000004f000107802 */ /* 0x000fe40000000f00 */
[----:B------:R-:W-:Y:S05]  /*04e0*/  CALL.REL.NOINC `($__internal_11_$__cuda_sm20_div_s64) ;  /* 0x0000003800987944 */ /* 0x000fea0003c00000 */
[----:B------:R-:W-:Y:S02]  /*04f0*/  MOV R24, R10 ;  /* 0x0000000a00187202 */ /* 0x000fe40000000f00 */
[----:B------:R-:W-:Y:S02]  /*0500*/  MOV R25, R15 ;  /* 0x0000000f00197202 */ /* 0x000fe40000000f00 */
.L_x_399:
[----:B------:R-:W-:Y:S05]  /*0510*/  BSYNC.RECONVERGENT B0 ;  /* 0x0000000000007941 */ /* 0x000fea0003800200 */
.L_x_397:
        /* <DEDUP_REMOVED lines=55> */
.L_x_401:
[----:B------:R-:W-:Y:S01]  /*0890*/  IMAD.MOV.U32 R22, RZ, RZ, R20 ;  /* 0x000000ffff167224 */ /* 0x000fe200078e0014 */
[----:B------:R-:W-:Y:S01]  /*08a0*/  MOV R20, R13 ;  /* 0x0000000d00147202 */ /* 0x000fe20000000f00 */
[----:B------:R-:W-:Y:S01]  /*08b0*/  IMAD.MOV.U32 R21, RZ, RZ, R18 ;  /* 0x000000ffff157224 */ /* 0x000fe200078e0012 */
[----:B------:R-:W-:Y:S02]  /*08c0*/  MOV R18, R27 ;  /* 0x0000001b00127202 */ /* 0x000fe40000000f00 */
[----:B------:R-:W-:Y:S02]  /*08d0*/  MOV R16, 0x8f0 ;  /* 0x000008f000107802 */ /* 0x000fe40000000f00 */
[----:B------:R-:W-:Y:S05]  /*08e0*/  CALL.REL.NOINC `($__internal_11_$__cuda_sm20_div_s64) ;  /* 0x0000003400987944 */ /* 0x000fea0003c00000 */
[----:B------:R-:W-:Y:S02]  /*08f0*/  MOV R11, R15 ;  /* 0x0000000f000b7202 */ /* 0x000fe40000000f00 */
.L_x_402:
[----:B------:R-:W-:Y:S05]  /*0900*/  BSYNC.RECONVERGENT B0 ;  /* 0x0000000000007941 */ /* 0x000fea0003800200 */
.L_x_400:
        /* <DEDUP_REMOVED lines=116> */
.L_x_404:
[----:B------:R-:W-:Y:S01]  /*1050*/  IMAD.MOV.U32 R22, RZ, RZ, R10 ;  /* 0x000000ffff167224 */ /* 0x000fe200078e000a */
[----:B------:R-:W-:Y:S01]  /*1060*/  MOV R20, R8 ;  /* 0x0000000800147202 */ /* 0x000fe20000000f00 */
[----:B------:R-:W-:Y:S01]  /*1070*/  IMAD.MOV.U32 R21, RZ, RZ, R11 ;  /* 0x000000ffff157224 */ /* 0x000fe200078e000b */
[----:B------:R-:W-:Y:S02]  /*1080*/  MOV R18, R0 ;  /* 0x0000000000127202 */ /* 0x000fe40000000f00 */
[----:B------:R-:W-:Y:S02]  /*1090*/  MOV R16, 0x10b0 ;  /* 0x000010b000107802 */ /* 0x000fe40000000f00 */
[----:B------:R-:W-:Y:S05]  /*10a0*/  CALL.REL.NOINC `($__internal_11_$__cuda_sm20_div_s64) ;  /* 0x0000002c00a87944 */ /* 0x000fea0003c00000 */
[----:B------:R-:W-:Y:S02]  /*10b0*/  MOV R34, R10 ;  /* 0x0000000a00227202 */ /* 0x000fe40000000f00 */
[----:B------:R-:W-:Y:S02]  /*10c0*/  MOV R35, R15 ;  /* 0x0000000f00237202 */ /* 0x000fe40000000f00 */
.L_x_405:
[----:B------:R-:W-:Y:S05]  /*10d0*/  BSYNC.RECONVERGENT B0 ;  /* 0x0000000000007941 */ /* 0x000fea0003800200 */
.L_x_403:
        /* <DEDUP_REMOVED lines=58> */
.L_x_407:
[----:B------:R-:W-:Y:S01]  /*1480*/  IMAD.MOV.U32 R22, RZ, RZ, R24 ;  /* 0x000000ffff167224 */ /* 0x000fe200078e0018 */
[----:B------:R-:W-:Y:S01]  /*1490*/  MOV R21, R25 ;  /* 0x0000001900157202 */ /* 0x000fe20000000f00 */
[----:B------:R-:W-:Y:S01]  /*14a0*/  IMAD.MOV.U32 R20, RZ, RZ, R6 ;  /* 0x000000ffff147224 */ /* 0x000fe200078e0006 */
[----:B------:R-:W-:Y:S02]  /*14b0*/  MOV R16, 0x14d0 ;  /* 0x000014d000107802 */ /* 0x000fe40000000f00 */
[----:B------:R-:W-:Y:S05]  /*14c0*/  CALL.REL.NOINC `($__internal_11_$__cuda_sm20_div_s64) ;  /* 0x0000002800a07944 */ /* 0x000fea0003c00000 */
[----:B------:R-:W-:Y:S02]  /*14d0*/  MOV R20, R10 ;  /* 0x0000000a00147202 */ /* 0x000fe40000000f00 */
[----:B------:R-:W-:Y:S02]  /*14e0*/  MOV R21, R15 ;  /* 0x0000000f00157202 */ /* 0x000fe40000000f00 */
.L_x_408:
[----:B------:R-:W-:Y:S05]  /*14f0*/  BSYNC.RECONVERGENT B0 ;  /* 0x0000000000007941 */ /* 0x000fea0003800200 */
.L_x_406:
[----:B------:R-:W0:Y:S01]  /*1500*/  LDCU UR5, c[0x0][0x434] ;  /* 0x00008680ff0577ac */ /* 0x000e220008000800 */
[----:B------:R-:W1:Y:S01]  /*1510*/  S2R R11, SR_TID.X ;  /* 0x00000000000b7919 */ /* 0x000e620000002100 */
[----:B------:R-:W-:Y:S01]  /*1520*/  IABS R15, R3 ;  /* 0x00000003000f7213 */ /* 0x000fe20000000000 */
[----:B------:R-:W-:Y:S01]  /*1530*/  BSSY.RECONVERGENT B0, `(.L_x_409) ;  /* 0x0000042000007945 */ /* 0x000fe20003800200 */
[----:B------:R-:W2:Y:S01]  /*1540*/  LDCU UR16, c[0x0][0x534] ;  /* 0x0000a680ff1077ac */ /* 0x000ea20008000800 */
[----:B------:R-:W-:Y:S01]  /*1550*/  IMAD.MOV.U32 R23, RZ, RZ, -0x800000 ;  /* 0xff800000ff177424 */ /* 0x000fe200078e00ff */
[----:B------:R-:W-:Y:S01]  /*1560*/  MOV R25, 0xff800000 ;  /* 0xff80000000197802 */ /* 0x000fe20000000f00 */
[----:B------:R-:W3:Y:S01]  /*1570*/  LDCU UR7, c[0x0][0x430] ;  /* 0x00008600ff0777ac */ /* 0x000ee20008000800 */
[----:B------:R-:W-:Y:S01]  /*1580*/  USHF.R.S32.HI UR4, URZ, 0x1f, UR10 ;  /* 0x0000001fff047899 */ /* 0x000fe2000801140a */
[----:B------:R-:W4:Y:S01]  /*1590*/  LDCU.64 UR12, c[0x0][0x358] ;  /* 0x00006b00ff0c77ac */ /* 0x000f220008000a00 */
[----:B0-----:R-:W-:Y:S01]  /*15a0*/  IMAD.U32 R10, RZ, RZ, UR5 ;  /* 0x00000005ff0a7e24 */ /* 0x001fe2000f8e00ff */
[----:B------:R-:W-:Y:S01]  /*15b0*/  ISETP.NE.AND P0, PT, RZ, UR5, PT ;  /* 0x00000005ff007c0c */ /* 0x000fe2000bf05270 */
[----:B------:R-:W-:-:S03]  /*15c0*/  ULOP3.LUT UR4, UR4, 0x1, URZ, 0xfc, !UPT ;  /* 0x0000000104047892 */ /* 0x000fc6000f8efcff */
[----:B------:R-:W-:Y:S01]  /*15d0*/  IABS R10, R10 ;  /* 0x0000000a000a7213 */ /* 0x000fe20000000000 */
[----:B---3--:R-:W-:-:S03]  /*15e0*/  UIMAD UR7, UR5, UR7, URZ ;  /* 0x00000007050772a4 */ /* 0x008fc6000f8e02ff */
[----:B------:R-:W0:Y:S01]  /*15f0*/  I2F.RP R5, R10 ;  /* 0x0000000a00057306 */ /* 0x000e220000209400 */
[C---:B-1----:R-:W-:Y:S02]  /*1600*/  ISETP.GT.U32.AND P1, PT, R11.reuse, 0x1f, PT ;  /* 0x0000001f0b00780c */ /* 0x042fe40003f24070 */
[----:B------:R-:W-:-:S05]  /*1610*/  LOP3.LUT R26, R11, 0x7, RZ, 0xc0, !PT ;  /* 0x000000070b1a7812 */ /* 0x000fca00078ec0ff */
[----:B0-----:R-:W0:Y:S06]  /*1620*/  MUFU.RCP R16, R5 ;  /* 0x0000000500107308 */ /* 0x001e2c0000001000 */
[----:B------:R-:W1:Y:S01]  /*1630*/  @!P1 S2R R12, SR_CgaCtaId ;  /* 0x00000000000c9919 */ /* 0x000e620000008800 */
[----:B------:R-:W-:-:S05]  /*1640*/  @!P1 IMAD.SHL.U32 R14, R11, 0x4, RZ ;  /* 0x000000040b0e9824 */ /* 0x000fca00078e00ff */
[----:B------:R-:W-:Y:S01]  /*1650*/  @!P1 LOP3.LUT R14, R14, 0xc, RZ, 0xc0, !PT ;  /* 0x0000000c0e0e9812 */ /* 0x000fe200078ec0ff */
[----:B0-----:R-:W-:-:S04]  /*1660*/  VIADD R16, R16, 0xffffffe ;  /* 0x0ffffffe10107836 */ /* 0x001fc80000000000 */
[----:B------:R-:W0:Y:S02]  /*1670*/  F2I.FTZ.U32.TRUNC.NTZ R17, R16 ;  /* 0x0000001000117305 */ /* 0x000e24000021f000 */
[----:B0-----:R-:W-:Y:S02]  /*1680*/  IMAD.MOV R4, RZ, RZ, -R17 ;  /* 0x000000ffff047224 */ /* 0x001fe400078e0a11 */
[----:B------:R-:W-:Y:S02]  /*1690*/  IMAD.MOV.U32 R16, RZ, RZ, RZ ;  /* 0x000000ffff107224 */ /* 0x000fe400078e00ff */
[----:B------:R-:W-:-:S04]  /*16a0*/  IMAD R4, R4, R10, RZ ;  /* 0x0000000a04047224 */ /* 0x000fc800078e02ff */
[----:B------:R-:W-:-:S06]  /*16b0*/  IMAD.HI.U32 R4, R17, R4, R16 ;  /* 0x0000000411047227 */ /* 0x000fcc00078e0010 */
[----:B------:R-:W-:-:S05]  /*16c0*/  IMAD.HI.U32 R5, R4, R15, RZ ;  /* 0x0000000f04057227 */ /* 0x000fca00078e00ff */
[----:B------:R-:W-:-:S05]  /*16d0*/  IADD3 R4, PT, PT, -R5, RZ, RZ ;  /* 0x000000ff05047210 */ /* 0x000fca0007ffe1ff */
[C---:B------:R-:W-:Y:S02]  /*16e0*/  IMAD R15, R10.reuse, R4, R15 ;  /* 0x000000040a0f7224 */ /* 0x040fe400078e020f */
[----:B------:R-:W0:Y:S03]  /*16f0*/  @!P1 S2R R4, SR_CgaCtaId ;  /* 0x0000000000049919 */ /* 0x000e260000008800 */
[----:B------:R-:W-:-:S13]  /*1700*/  ISETP.GT.U32.AND P3, PT, R10, R15, PT ;  /* 0x0000000f0a00720c */ /* 0x000fda0003f64070 */
[----:B------:R-:W-:Y:S02]  /*1710*/  @!P3 IMAD.IADD R15, R15, 0x1, -R10 ;  /* 0x000000010f0fb824 */ /* 0x000fe400078e0a0a */
[----:B------:R-:W-:-:S03]  /*1720*/  @!P3 VIADD R5, R5, 0x1 ;  /* 0x000000010505b836 */ /* 0x000fc60000000000 */
[----:B------:R-:W-:Y:S02]  /*1730*/  ISETP.GE.U32.AND P4, PT, R15, R10, PT ;  /* 0x0000000a0f00720c */ /* 0x000fe40003f86070 */
[----:B------:R-:W-:Y:S02]  /*1740*/  LOP3.LUT R10, R3, UR5, RZ, 0x3c, !PT ;  /* 0x00000005030a7c12 */ /* 0x000fe4000f8e3cff */
[--C-:B------:R-:W-:Y:S02]  /*1750*/  SHF.R.U32.HI R15, RZ, 0x2, R11.reuse ;  /* 0x00000002ff0f7819 */ /* 0x100fe4000001160b */
[----:B------:R-:W-:Y:S02]  /*1760*/  ISETP.GE.AND P2, PT, R10, RZ, PT ;  /* 0x000000ff0a00720c */ /* 0x000fe40003f46270 */
[----:B------:R-:W-:Y:S02]  /*1770*/  @!P1 MOV R3, 0x400 ;  /* 0x0000040000039802 */ /* 0x000fe40000000f00 */
[----:B------:R-:W-:-:S02]  /*1780*/  SHF.R.U32.HI R10, RZ, 0x3, R11 ;  /* 0x00000003ff0a7819 */ /* 0x000fc4000001160b */
[-C--:B-1----:R-:W-:Y:S02]  /*1790*/  @!P1 LEA R12, R12, R3.reuse, 0x18 ;  /* 0x000000030c0c9211 */ /* 0x082fe400078ec0ff */
[----:B------:R-:W-:Y:S02]  /*17a0*/  @P4 IADD3 R5, PT, PT, R5, 0x1, RZ ;  /* 0x0000000105054810 */ /* 0x000fe40007ffe0ff */
[----:B0-----:R-:W-:Y:S01]  /*17b0*/  @!P1 LEA R3, R4, R3, 0x18 ;  /* 0x0000000304039211 */ /* 0x001fe200078ec0ff */
[C---:B------:R-:W-:Y:S02]  /*17c0*/  @!P1 IMAD R17, R15.reuse, 0x14, R12 ;  /* 0x000000140f119824 */ /* 0x040fe400078e020c */
[----:B------:R-:W-:Y:S01]  /*17d0*/  @!P2 IMAD.MOV R5, RZ, RZ, -R5 ;  /* 0x000000ffff05a224 */ /* 0x000fe200078e0a05 */
[----:B--2---:R-:W-:Y:S01]  /*17e0*/  ISETP.GE.AND P2, PT, R15, UR16, PT ;  /* 0x000000100f007c0c */ /* 0x004fe2000bf46270 */
[----:B------:R-:W-:Y:S01]  /*17f0*/  @!P1 IMAD R3, R26, 0x14, R3 ;  /* 0x000000141a039824 */ /* 0x000fe200078e0203 */
[----:B------:R-:W-:Y:S01]  /*1800*/  @!P0 LOP3.LUT R5, RZ, UR5, RZ, 0x33, !PT ;  /* 0x00000005ff058c12 */ /* 0x000fe2000f8e33ff */
[----:B------:R-:W-:-:S02]  /*1810*/  @!P1 IMAD.IADD R14, R17, 0x1, R14 ;  /* 0x00000001110e9824 */ /* 0x000fc400078e020e */
[----:B------:R-:W-:Y:S02]  /*1820*/  @!P1 IMAD R16, R10, 0x4, R3 ;  /* 0x000000040a109824 */ /* 0x000fe400078e0203 */
        /* <DEDUP_REMOVED lines=16> */
[----:B------:R-:W-:-:S06]  /*1930*/  LEA.HI.X R23, R18, UR5, R3, 0x2, P0 ;  /* 0x0000000512177c11 */ /* 0x000fcc00080f1403 */
[----:B------:R0:W5:Y:S03]  /*1940*/  LDG.E R23, desc[UR12][R22.64] ;  /* 0x0000000c16177981 */ /* 0x000166000c1e1900 */
.L_x_410:
[----:B------:R-:W-:Y:S05]  /*1950*/  BSYNC.RECONVERGENT B0 ;  /* 0x0000000000007941 */ /* 0x000fea0003800200 */
.L_x_409:
[----:B-----5:R1:W-:Y:S01]  /*1960*/  @!P1 STS [R14], R23 ;  /* 0x000000170e009388 */ /* 0x0203e20000000800 */
[----:B------:R-:W2:Y:S01]  /*1970*/  LDC R19, c[0x0][0x3e0] ;  /* 0x0000f800ff137b82 */ /* 0x000ea20000000800 */
[----:B------:R-:W-:Y:S01]  /*1980*/  IABS R15, R12 ;  /* 0x0000000c000f7213 */ /* 0x000fe20000000000 */
[----:B------:R-:W-:Y:S06]  /*1990*/  BSSY.RECONVERGENT B1, `(.L_x_411) ;  /* 0x0000176000017945 */ /* 0x000fec0003800200 */
[----:B------:R-:W-:Y:S01]  /*19a0*/  BAR.SYNC.DEFER_BLOCKING 0x0 ;  /* 0x0000000000007b1d */ /* 0x000fe20000010000 */
[----:B------:R-:W-:-:S05]  /*19b0*/  ISETP.NE.AND P5, PT, R12, RZ, PT ;  /* 0x000000ff0c00720c */ /* 0x000fca0003fa5270 */
[----:B-1----:R-:W1:Y:S01]  /*19c0*/  I2F.RP R14, R15 ;  /* 0x0000000f000e7306 */ /* 0x002e620000209400 */
[----:B--2---:R-:W-:Y:S01]  /*19d0*/  IABS R3, R19 ;  /* 0x0000001300037213 */ /* 0x004fe20000000000 */
[----:B------:R-:W2:Y:S06]  /*19e0*/  @!P1 LDS R25, [R16] ;  /* 0x0000000010199984 */ /* 0x000eac0000000800 */
[----:B------:R-:W3:Y:S08]  /*19f0*/  I2F.RP R23, R3 ;  /* 0x0000000300177306 */ /* 0x000ef00000209400 */
[----:B-1----:R-:W1:Y:S08]  /*1a00*/  MUFU.RCP R30, R14 ;  /* 0x0000000e001e7308 */ /* 0x002e700000001000 */
[----:B---3--:R-:W3:Y:S01]  /*1a10*/  MUFU.RCP R28, R23 ;  /* 0x00000017001c7308 */ /* 0x008ee20000001000 */
[----:B-1----:R-:W-:-:S07]  /*1a20*/  VIADD R30, R30, 0xffffffe ;  /* 0x0ffffffe1e1e7836 */ /* 0x002fce0000000000 */
[----:B------:R-:W1:Y:S01]  /*1a30*/  F2I.FTZ.U32.TRUNC.NTZ R31, R30 ;  /* 0x0000001e001f7305 */ /* 0x000e62000021f000 */
[----:B---3--:R-:W-:Y:S01]  /*1a40*/  VIADD R28, R28, 0xffffffe ;  /* 0x0ffffffe1c1c7836 */ /* 0x008fe20000000000 */
[----:B--2---:R-:W2:Y:S06]  /*1a50*/  SHFL.BFLY PT, R18, R25, 0x4, 0x1f ;  /* 0x0c801f0019127f89 */ /* 0x004eac00000e0000 */
[----:B------:R3:W4:Y:S01]  /*1a60*/  F2I.FTZ.U32.TRUNC.NTZ R29, R28 ;  /* 0x0000001c001d7305 */ /* 0x000722000021f000 */
[----:B-1----:R-:W-:Y:S02]  /*1a70*/  IMAD.MOV R16, RZ, RZ, -R31 ;  /* 0x000000ffff107224 */ /* 0x002fe400078e0a1f */
[----:B------:R-:W-:-:S02]  /*1a80*/  IMAD.MOV.U32 R30, RZ, RZ, RZ ;  /* 0x000000ffff1e7224 */ /* 0x000fc400078e00ff */
[----:B------:R-:W-:Y:S02]  /*1a90*/  IMAD R23, R16, R15, RZ ;  /* 0x0000000f10177224 */ /* 0x000fe400078e02ff */
[----:B---3--:R-:W-:Y:S02]  /*1aa0*/  HFMA2 R28, -RZ, RZ, 0, 0 ;  /* 0x00000000ff1c7431 */ /* 0x008fe400000001ff */
[----:B------:R-:W-:Y:S01]  /*1ab0*/  IMAD.HI.U32 R23, R31, R23, R30 ;  /* 0x000000171f177227 */ /* 0x000fe200078e001e */
[----:B--2---:R-:W-:-:S05]  /*1ac0*/  FMNMX.FTZ R18, R18, R25, !PT ;  /* 0x0000001912127209 */ /* 0x004fca0007810000 */
[----:B------:R-:W1:Y:S02]  /*1ad0*/  SHFL.BFLY PT, R17, R18, 0x2, 0x1f ;  /* 0x0c401f0012117f89 */ /* 0x000e6400000e0000 */
[----:B-1----:R-:W-:Y:S01]  /*1ae0*/  FMNMX.FTZ R17, R18, R17, !PT ;  /* 0x0000001112117209 */ /* 0x002fe20007810000 */
[----:B----4-:R-:W-:-:S04]  /*1af0*/  IMAD.MOV R18, RZ, RZ, -R29 ;  /* 0x000000ffff127224 */ /* 0x010fc800078e0a1d */
[----:B------:R-:W1:Y:S01]  /*1b00*/  SHFL.BFLY PT, R4, R17, 0x1, 0x1f ;  /* 0x0c201f0011047f89 */ /* 0x000e6200000e0000 */
[----:B------:R-:W-:-:S04]  /*1b10*/  IMAD R18, R18, R3, RZ ;  /* 0x0000000312127224 */ /* 0x000fc800078e02ff */
[----:B------:R-:W-:Y:S01]  /*1b20*/  IMAD.HI.U32 R18, R29, R18, R28 ;  /* 0x000000121d127227 */ /* 0x000fe200078e001c */
[----:B-1----:R-:W-:-:S04]  /*1b30*/  FMNMX.FTZ R4, R17, R4, !PT ;  /* 0x0000000411047209 */ /* 0x002fc80007810000 */
[----:B------:R-:W-:-:S04]  /*1b40*/  FSETP.NEU.FTZ.AND P0, PT, R4, -INF , PT ;  /* 0xff8000000400780b */ /* 0x000fc80003f1d000 */
[----:B------:R-:W-:-:S05]  /*1b50*/  FSEL R4, R4, RZ, P0 ;  /* 0x000000ff04047208 */ /* 0x000fca0000000000 */
[----:B0-----:R-:W-:-:S04]  /*1b60*/  FADD.FTZ R22, -R4, R25 ;  /* 0x0000001904167221 */ /* 0x001fc80000010100 */
[----:B------:R-:W-:-:S06]  /*1b70*/  FMUL.FTZ R22, R22, 1.4426950216293334961 ;  /* 0x3fb8aa3b16167820 */ /* 0x000fcc0000410000 */
[----:B------:R-:W0:Y:S02]  /*1b80*/  MUFU.EX2 R22, R22 ;  /* 0x0000001600167308 */ /* 0x000e240000000800 */
[----:B0-----:R-:W0:Y:S02]  /*1b90*/  SHFL.BFLY PT, R17, R22, 0x4, 0x1f ;  /* 0x0c801f0016117f89 */ /* 0x001e2400000e0000 */
        /* <DEDUP_REMOVED lines=101> */
.L_x_414:
[----:B------:R-:W-:Y:S01]  /*21f0*/  LEA.HI R2, R11, UR11, RZ, 0x1d ;  /* 0x0000000b0b027c11 */ /* 0x000fe2000f8fe8ff */
[----:B------:R-:W-:Y:S01]  /*2200*/  IMAD.MOV.U32 R21, RZ, RZ, RZ ;  /* 0x000000ffff157224 */ /* 0x000fe200078e00ff */
[----:B------:R-:W-:Y:S02]  /*2210*/  MOV R20, R30 ;  /* 0x0000001e00147202 */ /* 0x000fe40000000f00 */
[----:B------:R-:W-:Y:S01]  /*2220*/  MOV R16, 0x2250 ;  /* 0x0000225000107802 */ /* 0x000fe20000000f00 */
[----:B------:R-:W-:Y:S02]  /*2230*/  IMAD.MOV.U32 R22, RZ, RZ, R2 ;  /* 0x000000ffff167224 */ /* 0x000fe400078e0002 */
[----:B------:R-:W-:Y:S05]  /*2240*/  CALL.REL.NOINC `($__internal_11_$__cuda_sm20_div_s64) ;  /* 0x0000001c00407944 */ /* 0x000fea0003c00000 */
[----:B------:R-:W-:Y:S02]  /*2250*/  IADD3 R17, PT, PT, -R10, RZ, RZ ;  /* 0x000000ff0a117210 */ /* 0x000fe40007ffe1ff */
[----:B------:R-:W-:-:S03]  /*2260*/  MOV R31, R15 ;  /* 0x0000000f001f7202 */ /* 0x000fc60000000f00 */
[----:B------:R-:W-:Y:S01]  /*2270*/  IMAD R12, R30, R17, R2 ;  /* 0x000000111e0c7224 */ /* 0x000fe200078e0202 */
[----:B------:R-:W-:-:S07]  /*2280*/  MOV R30, R10 ;  /* 0x0000000a001e7202 */ /* 0x000fce0000000f00 */
.L_x_415:
        /* <DEDUP_REMOVED lines=59> */
.L_x_417:
[----:B------:R-:W-:Y:S01]  /*2640*/  IMAD.MOV.U32 R22, RZ, RZ, R30 ;  /* 0x000000ffff167224 */ /* 0x000fe200078e001e */
[----:B------:R-:W-:Y:S01]  /*2650*/  MOV R21, R31 ;  /* 0x0000001f00157202 */ /* 0x000fe20000000f00 */
[----:B------:R-:W-:Y:S01]  /*2660*/  IMAD.MOV.U32 R20, RZ, RZ, R36 ;  /* 0x000000ffff147224 */ /* 0x000fe200078e0024 */
[----:B------:R-:W-:Y:S02]  /*2670*/  MOV R16, 0x2690 ;  /* 0x0000269000107802 */ /* 0x000fe40000000f00 */
[----:B------:R-:W-:Y:S05]  /*2680*/  CALL.REL.NOINC `($__internal_11_$__cuda_sm20_div_s64) ;  /* 0x0000001800307944 */ /* 0x000fea0003c00000 */
[----:B------:R-:W-:-:S05]  /*2690*/  IADD3 R15, PT, PT, -R10, RZ, RZ ;  /* 0x000000ff0a0f7210 */ /* 0x000fca0007ffe1ff */
[----:B------:R-:W-:Y:S02]  /*26a0*/  IMAD R30, R15, R36, R30 ;  /* 0x000000240f1e7224 */ /* 0x000fe400078e021e */
.L_x_418:
[----:B------:R-:W-:Y:S05]  /*26b0*/  BSYNC.RECONVERGENT B0 ;  /* 0x0000000000007941 */ /* 0x000fea0003800200 */
.L_x_416:
        /* <DEDUP_REMOVED lines=159> */
.L_x_413:
[----:B------:R-:W0:Y:S01]  /*30b0*/  LDC.64 R2, c[0x0][0x420] ;  /* 0x00010800ff027b82 */ /* 0x000e220000000a00 */
[----:B------:R-:W-:-:S05]  /*30c0*/  IADD3 R10, PT, PT, R10, UR11, RZ ;  /* 0x0000000b0a0a7c10 */ /* 0x000fca000fffe0ff */
[----:B0-----:R-:W-:-:S05]  /*30d0*/  IMAD.WIDE.U32 R2, R10, 0x4, R2 ;  /* 0x000000040a027825 */ /* 0x001fca00078e0002 */
[----:B------:R1:W-:Y:S02]  /*30e0*/  STG.E desc[UR12][R2.64], R24 ;  /* 0x0000001802007986 */ /* 0x0003e4000c10190c */
.L_x_412:
[----:B------:R-:W-:Y:S05]  /*30f0*/  BSYNC.RECONVERGENT B1 ;  /* 0x0000000000017941 */ /* 0x000fea0003800200 */
.L_x_411:
        /* <DEDUP_REMOVED lines=19> */
.L_x_420:
[----:B------:R-:W-:Y:S05]  /*3230*/  BSYNC.RECONVERGENT B0 ;  /* 0x0000000000007941 */ /* 0x000fea0003800200 */
.L_x_419:
        /* <DEDUP_REMOVED lines=45> */
.L_x_423:
        /* <DEDUP_REMOVED lines=53> */
.L_x_422:
        /* <DEDUP_REMOVED lines=11> */
.L_x_424:
        /* <DEDUP_REMOVED lines=17> */
.L_x_421:
        /* <DEDUP_REMOVED lines=83> */
        .weak           $__internal_11_$__cuda_sm20_div_s64
        .type           $__internal_11_$__cuda_sm20_div_s64,@function
        .size           $__internal_11_$__cuda_sm20_div_s64,(.L_x_4043 - $__internal_11_$__cuda_sm20_div_s64)
$__internal_11_$__cuda_sm20_div_s64:
        /* <DEDUP_REMOVED lines=82> */
[----:B------:R-:W-:Y:S06]  /*4470*/  RET.REL.NODEC R16 `(_ZN5flash32flash_fwd_splitkv_combine_kernelI23Flash_fwd_kernel_traitsILi256ELi64ELi64ELi4ELb0ELb0EN7cutlass10bfloat16_tE19Flash_kernel_traitsILi256ELi64ELi64ELi4ES3_EELi4ELi3ELb1EEEvNS_16Flash_fwd_paramsE) ;  /* 0xffffffb810e07950 */ /* 0x000fec0003c3ffff */
.L_x_425:
        /* <DEDUP_REMOVED lines=16> */
.L_x_4043:


//--------------------- .text._ZN5flash32flash_fwd_splitkv_combine_kernelI23Flash_fwd_kernel_traitsILi256ELi64ELi64ELi4ELb0ELb0EN7cutlass10bfloat16_tE19Flash_kernel_traitsILi256ELi64ELi64ELi4ES3_EELi4ELi2ELb1EEEvNS_16Flash_fwd_paramsE --------------------------
	.section	.text._ZN5flash32flash_fwd_splitkv_combine_kernelI23Flash_fwd_kernel_traitsILi256ELi64ELi64ELi4ELb0ELb0EN7cutlass10bfloat16_tE19Flash_kernel_traitsILi256ELi64ELi64ELi4ES3_EELi4ELi2ELb1EEEvNS_16Flash_fwd_paramsE,"ax",@progbits
	.align	128
        .global         _ZN5flash32flash_fwd_splitkv_combine_kernelI23Flash_fwd_kernel_traitsILi256ELi64ELi64ELi4ELb0ELb0EN7cutlass10bfloat16_tE19Flash_kernel_traitsILi256ELi64ELi64ELi4ES3_EELi4ELi2ELb1EEEvNS_16Flash_fwd_paramsE
        .type           _ZN5flash32flash_fwd_splitkv_combine_kernelI23Flash_fwd_kernel_traitsILi256ELi64ELi64ELi4ELb0ELb0EN7cutlass10bfloat16_tE19Flash_kernel_traitsILi256ELi64ELi64ELi4ES3_EELi4ELi2ELb1EEEvNS_16Flash_fwd_paramsE,@function
        .size           _ZN5flash32flash_fwd_splitkv_combine_kernelI23Flash_fwd_kernel_traitsILi256ELi64ELi64ELi4ELb0ELb0EN7cutlass10bfloat16_tE19Flash_kernel_traitsILi256ELi64ELi64ELi4ES3_EELi4ELi2ELb1EEEvNS_16Flash_fwd_paramsE,(.L_x_4044 - _ZN5flash32flash_fwd_splitkv_combine_kernelI23Flash_fwd_kernel_traitsILi256ELi64ELi64ELi4ELb0ELb0EN7cutlass10bfloat16_tE19Flash_kernel_traitsILi256ELi64ELi64ELi4ES3_EELi4ELi2ELb1EEEvNS_16Flash_fwd_paramsE)
        .other          _ZN5flash32flash_fwd_splitkv_combine_kernelI23Flash_fwd_kernel_traitsILi256ELi64ELi64ELi4ELb0ELb0EN7cutlass10bfloat16_tE19Flash_kernel_traitsILi256ELi64ELi64ELi4ES3_EELi4ELi2ELb1EEEvNS_16Flash_fwd_paramsE,@"STO_CUDA_ENTRY STV_DEFAULT"
_ZN5flash32flash_fwd_splitkv_combine_kernelI23Flash_fwd_kernel_traitsILi256ELi64ELi64ELi4ELb0ELb0EN7cutlass10bfloat16_tE19Flash_kernel_traitsILi256ELi64ELi64ELi4ES3_EELi4ELi2ELb1EEEvNS_16Flash_fwd_paramsE:
.text._ZN5flash32flash_fwd_splitkv_combine_kernelI23Flash_fwd_kernel_traitsILi256ELi64ELi64ELi4ELb0ELb0EN7cutlass10bfloat16_tE19Flash_kernel_traitsILi256ELi64ELi64ELi4ES3_EELi4ELi2ELb1EEEvNS_16Flash_fwd_paramsE:
        /* <DEDUP_REMOVED lines=38> */
.L_x_426:
[----:B------:R-:W-:Y:S01]  /*0260*/  IMAD.U32 R22, RZ, RZ, UR7 ;  /* 0x00000007ff167e24 */ /* 0x000fe2000f8e00ff */
[----:B------:R-:W-:Y:S01]  /*0270*/  MOV R20, UR14 ;  /* 0x0000000e00147c02 */ /* 0x000fe20008000f00 */
[----:B------:R-:W-:Y:S01]  /*0280*/  IMAD.U32 R21, RZ, RZ, UR15 ;  /* 0x0000000fff157e24 */ /* 0x000fe2000f8e00ff */
[----:B------:R-:W-:Y:S02]  /*0290*/  MOV R19, UR8 ;  /* 0x0000000800137c02 */ /* 0x000fe40008000f00 */
[----:B------:R-:W-:Y:S02]  /*02a0*/  MOV R18, 0x2c0 ;  /* 0x000002c000127802 */ /* 0x000fe40000000f00 */
[----:B------:R-:W-:Y:S05]  /*02b0*/  CALL.REL.NOINC `($__internal_12_$__cuda_sm20_div_s64) ;  /* 0x0000003c00287944 */ /* 0x000fea0003c00000 */
[----:B------:R-:W-:-:S07]  /*02c0*/  MOV R15, R16 ;  /* 0x00000010000f7202 */ /* 0x000fce0000000f00 */
.L_x_427:
        /* <DEDUP_REMOVED lines=30> */
.L_x_429:
[----:B------:R-:W-:Y:S01]  /*04b0*/  IMAD.MOV.U32 R22, RZ, RZ, R14 ;  /* 0x000000ffff167224 */ /* 0x000fe200078e000e */
[----:B------:R-:W-:Y:S01]  /*04c0*/  MOV R20, R4 ;  /* 0x0000000400147202 */ /* 0x000fe20000000f00 */
[----:B------:R-:W-:Y:S01]  /*04d0*/  IMAD.MOV.U32 R21, RZ, RZ, R15 ;  /* 0x000000ffff157224 */ /* 0x000fe200078e000f */
[----:B------:R-:W-:Y:S02]  /*04e0*/  MOV R19, R2 ;  /* 0x0000000200137202 */ /* 0x000fe40000000f00 */
[----:B------:R-:W-:Y:S02]  /*04f0*/  MOV R18, 0x510 ;  /* 0x0000051000127802 */ /* 0x000fe40000000f00 */
[----:B------:R-:W-:Y:S05]  /*0500*/  CALL.REL.NOINC `($__internal_12_$__cuda_sm20_div_s64) ;  /* 0x0000003800947944 */ /* 0x000fea0003c00000 */
[----:B------:R-:W-:Y:S02]  /*0510*/  MOV R24, R14 ;  /* 0x0000000e00187202 */ /* 0x000fe40000000f00 */
[----:B------:R-:W-:Y:S02]  /*0520*/  MOV R25, R16 ;  /* 0x0000001000197202 */ /* 0x000fe40000000f00 */
.L_x_430:
[----:B------:R-:W-:Y:S05]  /*0530*/  BSYNC.RECONVERGENT B0 ;  /* 0x0000000000007941 */ /* 0x000fea0003800200 */
.L_x_428:
        /* <DEDUP_REMOVED lines=55> */
.L_x_432:
        /* <DEDUP_REMOVED lines=8> */
.L_x_433:
[----:B------:R-:W-:Y:S05]  /*0930*/  BSYNC.RECONVERGENT B0 ;  /* 0x0000000000007941 */ /* 0x000fea0003800200 */
.L_x_431:
[----:B------:R-:W0:Y:S01]  /*0940*/  LDCU UR11, c[0x0][0x434] ;  /* 0x00008680ff0b77ac */ /* 0x000e220008000800 */
[----:B------:R-:W-:Y:S01]  /*0950*/  HFMA2 R18, -RZ, RZ, 0, 0 ;  /* 0x00000000ff127431 */ /* 0x000fe200000001ff */
        /* <DEDUP_REMOVED lines=24> */
[----:B------:R-:W-:-:S13]  /*0ae0*/  ISETP.GE.U32.AND P0, PT, R2, R5, PT ;  /* 0x000000050200720c */ /* 0x000fda0003f06070 */
[----:B------:R-:W-:-:S04]  /*0af0*/  @P0 VIADD R4, R4, 0x1 ;  /* 0x0000000104040836 */ /* 0x000fc80000000000 */
[----:B------:R-:W-:Y:S02]  /*0b00*/  IMAD.MOV.U32 R5, RZ, RZ, R4 ;  /* 0x000000ffff057224 */ /* 0x000fe400078e0004 */
[----:B------:R-:W0:Y:S02]  /*0b10*/  LDC R4, c[0x0][0x3e0] ;  /* 0x0000f800ff047b82 */ /* 0x000e240000000800 */
[----:B------:R-:W-:Y:S01]  /*0b20*/  @!P2 IMAD.MOV R5, RZ, RZ, -R5 ;  /* 0x000000ffff05a224 */ /* 0x000fe200078e0a05 */
[----:B------:R-:W-:-:S05]  /*0b30*/  @!P1 LOP3.LUT R5, RZ, UR11, RZ, 0x33, !PT ;  /* 0x0000000bff059c12 */ /* 0x000fca000f8e33ff */
[----:B------:R-:W-:Y:S01]  /*0b40*/  IMAD R10, R5, UR4, RZ ;  /* 0x00000004050a7c24 */ /* 0x000fe2000f8e02ff */
[----:B------:R-:W1:Y:S04]  /*0b50*/  LDCU.U8 UR4, c[0x0][0x549] ;  /* 0x0000a920ff0477ac */ /* 0x000e680008000000 */
[-C--:B------:R-:W-:Y:S02]  /*0b60*/  IABS R13, R10.reuse ;  /* 0x0000000a000d7213 */ /* 0x080fe40000000000 */
[----:B------:R-:W-:Y:S02]  /*0b70*/  IABS R14, R10 ;  /* 0x0000000a000e7213 */ /* 0x000fe40000000000 */
[----:B------:R-:W2:Y:S03]  /*0b80*/  I2F.RP R0, R13 ;  /* 0x0000000d00007306 */ /* 0x000ea60000209400 */
[----:B------:R-:W-:Y:S01]  /*0b90*/  IMAD.MOV R14, RZ, RZ, -R14 ;  /* 0x000000ffff0e7224 */ /* 0x000fe200078e0a0e */
[----:B0-----:R-:W-:-:S02]  /*0ba0*/  IABS R9, R4 ;  /* 0x0000000400097213 */ /* 0x001fc40000000000 */
[----:B------:R-:W-:Y:S01]  /*0bb0*/  ISETP.NE.AND P4, PT, R4, RZ, PT ;  /* 0x000000ff0400720c */ /* 0x000fe20003f85270 */
[----:B-1----:R-:W-:Y:S01]  /*0bc0*/  UISETP.NE.AND UP1, UPT, UR4, URZ, UPT ;  /* 0x000000ff0400728c */ /* 0x002fe2000bf25270 */
[----:B------:R-:W0:Y:S03]  /*0bd0*/  I2F.RP R16, R9 ;  /* 0x0000000900107306 */ /* 0x000e260000209400 */
[----:B------:R-:W-:-:S05]  /*0be0*/  USEL UR11, UR11, 0x1, !UP1 ;  /* 0x000000010b0b7887 */ /* 0x000fca000c800000 */
[----:B--2---:R-:W1:Y:S08]  /*0bf0*/  MUFU.RCP R0, R0 ;  /* 0x0000000000007308 */ /* 0x004e700000001000 */
[----:B0-----:R-:W0:Y:S01]  /*0c00*/  MUFU.RCP R16, R16 ;  /* 0x0000001000107308 */ /* 0x001e220000001000 */
[----:B-1----:R-:W-:-:S07]  /*0c10*/  IADD3 R0, PT, PT, R0, 0xffffffe, RZ ;  /* 0x0ffffffe00007810 */ /* 0x002fce0007ffe0ff */
[----:B------:R-:W1:Y:S01]  /*0c20*/  F2I.FTZ.U32.TRUNC.NTZ R19, R0 ;  /* 0x0000000000137305 */ /* 0x000e62000021f000 */
[----:B0-----:R-:W-:-:S07]  /*0c30*/  VIADD R16, R16, 0xffffffe ;  /* 0x0ffffffe10107836 */ /* 0x001fce0000000000 */
[----:B------:R-:W0:Y:S01]  /*0c40*/  F2I.FTZ.U32.TRUNC.NTZ R17, R16 ;  /* 0x0000001000117305 */ /* 0x000e22000021f000 */
[----:B-1----:R-:W-:Y:S02]  /*0c50*/  IMAD.MOV R15, RZ, RZ, -R19 ;  /* 0x000000ffff0f7224 */ /* 0x002fe400078e0a13 */
[----:B------:R-:W-:Y:S02]  /*0c60*/  VIADD R0, R4, 0xffffffff ;  /* 0xffffffff04007836 */ /* 0x000fe40000000000 */
[----:B------:R-:W-:Y:S02]  /*0c70*/  IMAD R15, R15, R13, RZ ;  /* 0x0000000d0f0f7224 */ /* 0x000fe400078e02ff */
[----:B------:R-:W-:Y:S02]  /*0c80*/  IMAD.IADD R8, R0, 0x1, R13 ;  /* 0x0000000100087824 */ /* 0x000fe400078e020d */
[----:B------:R-:W-:-:S03]  /*0c90*/  IMAD.HI.U32 R15, R19, R15, R18 ;  /* 0x0000000f130f7227 */ /* 0x000fc600078e0012 */
[----:B------:R-:W-:Y:S01]  /*0ca0*/  IABS R11, R8 ;  /* 0x00000008000b7213 */ /* 0x000fe20000000000 */
[----:B0-----:R-:W-:Y:S02]  /*0cb0*/  IMAD.MOV R2, RZ, RZ, -R17 ;  /* 0x000000ffff027224 */ /* 0x001fe400078e0a11 */
[----:B------:R-:W-:Y:S02]  /*0cc0*/  IMAD.MOV.U32 R16, RZ, RZ, RZ ;  /* 0x000000ffff107224 */ /* 0x000fe400078e00ff */
[----:B------:R-:W-:-:S04]  /*0cd0*/  IMAD.HI.U32 R15, R15, R11, RZ ;  /* 0x0000000b0f0f7227 */ /* 0x000fc800078e00ff */
[----:B------:R-:W-:Y:S02]  /*0ce0*/  IMAD R14, R15, R14, R11 ;  /* 0x0000000e0f0e7224 */ /* 0x000fe400078e020b */
[----:B------:R-:W-:-:S03]  /*0cf0*/  IMAD R2, R2, R9, RZ ;  /* 0x0000000902027224 */ /* 0x000fc600078e02ff */
[----:B------:R-:W-:Y:S01]  /*0d00*/  ISETP.GT.U32.AND P1, PT, R13, R14, PT ;  /* 0x0000000e0d00720c */ /* 0x000fe20003f24070 */
[----:B------:R-:W-:-:S06]  /*0d10*/  IMAD.HI.U32 R2, R17, R2, R16 ;  /* 0x0000000211027227 */ /* 0x000fcc00078e0010 */
[----:B------:R-:W-:-:S05]  /*0d20*/  IMAD.HI.U32 R16, R2, R11, RZ ;  /* 0x0000000b02107227 */ /* 0x000fca00078e00ff */
[----:B------:R-:W-:Y:S01]  /*0d30*/  IADD3 R2, PT, PT, -R16, RZ, RZ ;  /* 0x000000ff10027210 */ /* 0x000fe20007ffe1ff */
[----:B------:R-:W-:Y:S02]  /*0d40*/  @!P1 IMAD.IADD R14, R14, 0x1, -R13 ;  /* 0x000000010e0e9824 */ /* 0x000fe400078e0a0d */
[----:B------:R-:W-:Y:S01]  /*0d50*/  @!P1 VIADD R15, R15, 0x1 ;  /* 0x000000010f0f9836 */ /* 0x000fe20000000000 */
[----:B------:R-:W-:Y:S01]  /*0d60*/  ISETP.NE.AND P1, PT, R10, RZ, PT ;  /* 0x000000ff0a00720c */ /* 0x000fe20003f25270 */
[C---:B------:R-:W-:Y:S01]  /*0d70*/  IMAD R2, R9.reuse, R2, R11 ;  /* 0x0000000209027224 */ /* 0x040fe200078e020b */
[-C--:B------:R-:W-:Y:S02]  /*0d80*/  ISETP.GE.U32.AND P2, PT, R14, R13.reuse, PT ;  /* 0x0000000d0e00720c */ /* 0x080fe40003f46070 */
[----:B------:R-:W-:Y:S02]  /*0d90*/  LOP3.LUT R14, R8, R13, RZ, 0x3c, !PT ;  /* 0x0000000d080e7212 */ /* 0x000fe400078e3cff */
[----:B------:R-:W-:-:S02]  /*0da0*/  ISETP.GT.U32.AND P3, PT, R9, R2, PT ;  /* 0x000000020900720c */ /* 0x000fc40003f64070 */
[----:B------:R-:W-:Y:S02]  /*0db0*/  ISETP.GE.AND P0, PT, R14, RZ, PT ;  /* 0x000000ff0e00720c */ /* 0x000fe40003f06270 */
[----:B------:R-:W-:-:S05]  /*0dc0*/  LOP3.LUT R8, R8, R4, RZ, 0x3c, !PT ;  /* 0x0000000408087212 */ /* 0x000fca00078e3cff */
[----:B------:R-:W-:Y:S01]  /*0dd0*/  @P2 VIADD R15, R15, 0x1 ;  /* 0x000000010f0f2836 */ /* 0x000fe20000000000 */
[----:B------:R-:W-:-:S03]  /*0de0*/  ISETP.GE.AND P2, PT, R8, RZ, PT ;  /* 0x000000ff0800720c */ /* 0x000fc60003f46270 */
[----:B------:R-:W-:Y:S01]  /*0df0*/  @!P3 IMAD.IADD R2, R2, 0x1, -R9 ;  /* 0x000000010202b824 */ /* 0x000fe200078e0a09 */
[----:B------:R-:W-:Y:S01]  /*0e00*/  @!P3 IADD3 R16, PT, PT, R16, 0x1, RZ ;  /* 0x000000011010b810 */ /* 0x000fe20007ffe0ff */
[----:B------:R-:W-:Y:S01]  /*0e10*/  @!P0 IMAD.MOV R15, RZ, RZ, -R15 ;  /* 0x000000ffff0f8224 */ /* 0x000fe200078e0a0f */
[----:B------:R-:W-:Y:S02]  /*0e20*/  @!P1 LOP3.LUT R15, RZ, R13, RZ, 0x33, !PT ;  /* 0x0000000dff0f9212 */ /* 0x000fe400078e33ff */
[----:B------:R-:W-:Y:S02]  /*0e30*/  ISETP.GE.U32.AND P1, PT, R2, R9, PT ;  /* 0x000000090200720c */ /* 0x000fe40003f26070 */
[----:B------:R-:W-:Y:S02]  /*0e40*/  ISETP.LT.U32.AND P0, PT, R6, R15, PT ;  /* 0x0000000f0600720c */ /* 0x000fe40003f01070 */
[----:B------:R-:W-:Y:S02]  /*0e50*/  SHF.R.S32.HI R2, RZ, 0x1f, R15 ;  /* 0x0000001fff027819 */ /* 0x000fe4000001140f */
[----:B------:R-:W-:-:S02]  /*0e60*/  ISETP.NE.AND P3, PT, R5, RZ, PT ;  /* 0x000000ff0500720c */ /* 0x000fc40003f65270 */
[CC--:B------:R-:W-:Y:S02]  /*0e70*/  ISETP.LT.AND.EX P0, PT, R7.reuse, R2.reuse, PT, P0 ;  /* 0x000000020700720c */ /* 0x0c0fe40003f01300 */
[----:B------:R-:W-:Y:S02]  /*0e80*/  SHF.R.S32.HI R9, RZ, 0x1f, R10 ;  /* 0x0000001fff097819 */ /* 0x000fe4000001140a */
[----:B------:R-:W-:Y:S01]  /*0e90*/  SEL R2, R7, R2, P0 ;  /* 0x0000000207027207 */ /* 0x000fe20000000000 */
[----:B------:R-:W-:-:S03]  /*0ea0*/  @P1 VIADD R16, R16, 0x1 ;  /* 0x0000000110101836 */ /* 0x000fc60000000000 */
[----:B------:R-:W-:Y:S01]  /*0eb0*/  LOP3.LUT R8, R7, R2, RZ, 0xfc, !PT ;  /* 0x0000000207087212 */ /* 0x000fe200078efcff */
[----:B------:R-:W-:-:S03]  /*0ec0*/  IMAD.MOV.U32 R5, RZ, RZ, R16 ;  /* 0x000000ffff057224 */ /* 0x000fc600078e0010 */
[----:B------:R-:W-:Y:S01]  /*0ed0*/  ISETP.NE.U32.AND P1, PT, R8, RZ, PT ;  /* 0x000000ff0800720c */ /* 0x000fe20003f25070 */
[----:B------:R-:W-:Y:S01]  /*0ee0*/  @!P2 IMAD.MOV R5, RZ, RZ, -R5 ;  /* 0x000000ffff05a224 */ /* 0x000fe200078e0a05 */
[----:B------:R-:W-:Y:S02]  /*0ef0*/  SEL R8, RZ, 0x1, !P3 ;  /* 0x00000001ff087807 */ /* 0x000fe40005800000 */
[----:B------:R-:W-:Y:S02]  /*0f00*/  @!P4 LOP3.LUT R5, RZ, R4, RZ, 0x33, !PT ;  /* 0x00000004ff05c212 */ /* 0x000fe400078e33ff */
[----:B------:R-:W-:Y:S02]  /*0f10*/  LOP3.LUT R8, R9, R8, RZ, 0xfc, !PT ;  /* 0x0000000809087212 */ /* 0x000fe400078efcff */
[----:B------:R-:W-:-:S05]  /*0f20*/  SEL R9, R6, R15, P0 ;  /* 0x0000000f06097207 */ /* 0x000fca0000000000 */
        /* <DEDUP_REMOVED lines=21> */
.L_x_435:
        /* <DEDUP_REMOVED lines=8> */
.L_x_436:
[----:B------:R-:W-:Y:S05]  /*1100*/  BSYNC.RECONVERGENT B0 ;  /* 0x0000000000007941 */ /* 0x000fea0003800200 */
.L_x_434:
        /* <DEDUP_REMOVED lines=58> */
.L_x_438:
[----:B------:R-:W-:Y:S01]  /*14b0*/  IMAD.MOV.U32 R22, RZ, RZ, R24 ;  /* 0x000000ffff167224 */ /* 0x000fe200078e0018 */
[----:B------:R-:W-:Y:S01]  /*14c0*/  MOV R21, R25 ;  /* 0x0000001900157202 */ /* 0x000fe20000000f00 */
[----:B------:R-:W-:Y:S01]  /*14d0*/  IMAD.MOV.U32 R20, RZ, RZ, R7 ;  /* 0x000000ffff147224 */ /* 0x000fe200078e0007 */
[----:B------:R-:W-:Y:S02]  /*14e0*/  MOV R18, 0x1500 ;  /* 0x0000150000127802 */ /* 0x000fe40000000f00 */
[----:B------:R-:W-:Y:S05]  /*14f0*/  CALL.REL.NOINC `($__internal_12_$__cuda_sm20_div_s64) ;  /* 0x0000002800987944 */ /* 0x000fea0003c00000 */
[----:B------:R-:W-:Y:S02]  /*1500*/  MOV R20, R14 ;  /* 0x0000000e00147202 */ /* 0x000fe40000000f00 */
[----:B------:R-:W-:Y:S02]  /*1510*/  MOV R21, R16 ;  /* 0x0000001000157202 */ /* 0x000fe40000000f00 */
.L_x_439:
[----:B------:R-:W-:Y:S05]  /*1520*/  BSYNC.RECONVERGENT B0 ;  /* 0x0000000000007941 */ /* 0x000fea0003800200 */
.L_x_437:
[----:B------:R-:W0:Y:S01]  /*1530*/  LDCU UR5, c[0x0][0x434] ;  /* 0x00008680ff0577ac */ /* 0x000e220008000800 */
[----:B------:R-:W1:Y:S01]  /*1540*/  S2R R11, SR_TID.X ;  /* 0x00000000000b7919 */ /* 0x000e620000002100 */
[----:B------:R-:W-:Y:S01]  /*1550*/  BSSY.RECONVERGENT B0, `(.L_x_440) ;  /* 0x000003f000007945 */ /* 0x000fe20003800200 */
[----:B------:R-:W-:Y:S01]  /*1560*/  IMAD.MOV.U32 R17, RZ, RZ, -0x800000 ;  /* 0xff800000ff117424 */ /* 0x000fe200078e00ff */
[----:B------:R-:W2:Y:S01]  /*1570*/  LDCU UR4, c[0x0][0x534] ;  /* 0x0000a680ff0477ac */ /* 0x000ea20008000800 */
[----:B------:R-:W-:Y:S01]  /*1580*/  IMAD.MOV.U32 R25, RZ, RZ, -0x800000 ;  /* 0xff800000ff197424 */ /* 0x000fe200078e00ff */
[----:B------:R-:W3:Y:S01]  /*1590*/  LDCU UR9, c[0x0][0x430] ;  /* 0x00008600ff0977ac */ /* 0x000ee20008000800 */
[----:B------:R-:W-:Y:S01]  /*15a0*/  USHF.R.S32.HI UR16, URZ, 0x1f, UR10 ;  /* 0x0000001fff107899 */ /* 0x000fe2000801140a */
[----:B------:R-:W4:Y:S01]  /*15b0*/  LDCU.64 UR12, c[0x0][0x358] ;  /* 0x00006b00ff0c77ac */ /* 0x000f220008000a00 */
[----:B0-----:R-:W-:-:S04]  /*15c0*/  IABS R13, UR5 ;  /* 0x00000005000d7c13 */ /* 0x001fc80008000000 */
[----:B------:R-:W0:Y:S01]  /*15d0*/  I2F.RP R14, R13 ;  /* 0x0000000d000e7306 */ /* 0x000e220000209400 */
[----:B---3--:R-:W-:Y:S01]  /*15e0*/  UIMAD UR9, UR5, UR9, URZ ;  /* 0x00000009050972a4 */ /* 0x008fe2000f8e02ff */
[----:B-1----:R-:W-:-:S06]  /*15f0*/  ISETP.GT.U32.AND P1, PT, R11, 0xf, PT ;  /* 0x0000000f0b00780c */ /* 0x002fcc0003f24070 */
        /* <DEDUP_REMOVED lines=8> */
[----:B------:R-:W-:-:S02]  /*1680*/  IMAD.HI.U32 R6, R15, R6, R14 ;  /* 0x000000060f067227 */ /* 0x000fc400078e000e */
[----:B------:R-:W0:Y:S01]  /*1690*/  S2R R15, SR_CgaCtaId ;  /* 0x00000000000f7919 */ /* 0x000e220000008800 */
[----:B------:R-:W-:Y:S01]  /*16a0*/  ISETP.GE.AND P2, PT, R4, RZ, PT ;  /* 0x000000ff0400720c */ /* 0x000fe20003f46270 */
[----:B------:R-:W-:Y:S02]  /*16b0*/  @!P1 IMAD.SHL.U32 R4, R11, 0x4, RZ ;  /* 0x000000040b049824 */ /* 0x000fe400078e00ff */
[----:B------:R-:W-:-:S03]  /*16c0*/  IMAD.HI.U32 R6, R6, R5, RZ ;  /* 0x0000000506067227 */ /* 0x000fc600078e00ff */
[----:B------:R-:W-:Y:S02]  /*16d0*/  @!P1 LOP3.LUT R4, R4, 0xc, RZ, 0xc0, !PT ;  /* 0x0000000c04049812 */ /* 0x000fe400078ec0ff */
[----:B------:R-:W-:-:S05]  /*16e0*/  IADD3 R14, PT, PT, -R6, RZ, RZ ;  /* 0x000000ff060e7210 */ /* 0x000fca0007ffe1ff */
[----:B------:R-:W-:Y:S01]  /*16f0*/  IMAD R5, R13, R14, R5 ;  /* 0x0000000e0d057224 */ /* 0x000fe200078e0205 */
[----:B------:R-:W-:-:S04]  /*1700*/  SHF.R.U32.HI R14, RZ, 0x2, R11 ;  /* 0x00000002ff0e7819 */ /* 0x000fc8000001160b */
[----:B------:R-:W-:-:S13]  /*1710*/  ISETP.GT.U32.AND P0, PT, R13, R5, PT ;  /* 0x000000050d00720c */ /* 0x000fda0003f04070 */
[----:B------:R-:W-:Y:S02]  /*1720*/  @!P0 IMAD.IADD R5, R5, 0x1, -R13 ;  /* 0x0000000105058824 */ /* 0x000fe400078e0a0d */
[----:B------:R-:W-:Y:S01]  /*1730*/  @!P0 VIADD R6, R6, 0x1 ;  /* 0x0000000106068836 */ /* 0x000fe20000000000 */
[----:B------:R-:W-:Y:S02]  /*1740*/  ISETP.NE.AND P0, PT, RZ, UR5, PT ;  /* 0x00000005ff007c0c */ /* 0x000fe4000bf05270 */
[----:B------:R-:W-:Y:S02]  /*1750*/  ISETP.GE.U32.AND P3, PT, R5, R13, PT ;  /* 0x0000000d0500720c */ /* 0x000fe40003f66070 */
[----:B------:R-:W-:-:S04]  /*1760*/  MOV R5, 0x400 ;  /* 0x0000040000057802 */ /* 0x000fc80000000f00 */
[----:B0-----:R-:W-:Y:S02]  /*1770*/  LEA R15, R15, R5, 0x18 ;  /* 0x000000050f0f7211 */ /* 0x001fe400078ec0ff */
[----:B------:R-:W-:-:S03]  /*1780*/  LOP3.LUT R5, R11, 0x3, RZ, 0xc0, !PT ;  /* 0x000000030b057812 */ /* 0x000fc600078ec0ff */
[--C-:B------:R-:W-:Y:S02]  /*1790*/  @!P1 IMAD R13, R14, 0x14, R15.reuse ;  /* 0x000000140e0d9824 */ /* 0x100fe400078e020f */
[----:B------:R-:W-:Y:S01]  /*17a0*/  @P3 IADD3 R6, PT, PT, R6, 0x1, RZ ;  /* 0x0000000106063810 */ /* 0x000fe20007ffe0ff */
[----:B------:R-:W-:Y:S02]  /*17b0*/  IMAD R5, R5, 0x14, R15 ;  /* 0x0000001405057824 */ /* 0x000fe400078e020f */
[----:B------:R-:W-:Y:S02]  /*17c0*/  @!P1 IADD3 R13, PT, PT, R13, R4, RZ ;  /* 0x000000040d0d9210 */ /* 0x000fe40007ffe0ff */
[----:B------:R-:W-:Y:S01]  /*17d0*/  @!P2 IMAD.MOV R6, RZ, RZ, -R6 ;  /* 0x000000ffff06a224 */ /* 0x000fe200078e0a06 */
[----:B--2---:R-:W-:Y:S01]  /*17e0*/  ISETP.GE.AND P2, PT, R14, UR4, PT ;  /* 0x000000040e007c0c */ /* 0x004fe2000bf46270 */
[----:B------:R-:W-:Y:S01]  /*17f0*/  ULOP3.LUT UR4, UR16, 0x1, URZ, 0xfc, !UPT ;  /* 0x0000000110047892 */ /* 0x000fe2000f8efcff */
[----:B------:R-:W-:-:S02]  /*1800*/  @!P0 LOP3.LUT R6, RZ, UR5, RZ, 0x33, !PT ;  /* 0x00000005ff068c12 */ /* 0x000fc4000f8e33ff */
[----:B------:R-:W-:-:S03]  /*1810*/  LEA R5, R14, R5, 0x2 ;  /* 0x000000050e057211 */ /* 0x000fc600078e10ff */
        /* <DEDUP_REMOVED lines=18> */
.L_x_441:
[----:B------:R-:W-:Y:S05]  /*1940*/  BSYNC.RECONVERGENT B0 ;  /* 0x0000000000007941 */ /* 0x000fea0003800200 */
.L_x_440:
[----:B-----5:R1:W-:Y:S01]  /*1950*/  @!P1 STS [R13], R17 ;  /* 0x000000110d009388 */ /* 0x0203e20000000800 */
[-C--:B------:R-:W-:Y:S01]  /*1960*/  IABS R16, R15.reuse ;  /* 0x0000000f00107213 */ /* 0x080fe20000000000 */
[----:B------:R-:W-:Y:S01]  /*1970*/  BSSY.RECONVERGENT B1, `(.L_x_442) ;  /* 0x000017a000017945 */ /* 0x000fe20003800200 */
[----:B------:R-:W-:Y:S01]  /*1980*/  BAR.SYNC.DEFER_BLOCKING 0x0 ;  /* 0x0000000000007b1d */ /* 0x000fe20000010000 */
[----:B------:R-:W-:Y:S02]  /*1990*/  ISETP.NE.AND P5, PT, R15, RZ, PT ;  /* 0x000000ff0f00720c */ /* 0x000fe40003fa5270 */
[----:B------:R-:W-:Y:S01]  /*19a0*/  IMAD.IADD R23, R0, 0x1, R16 ;  /* 0x0000000100177824 */ /* 0x000fe200078e0210 */
[----:B------:R-:W-:Y:S02]  /*19b0*/  IABS R0, R15 ;  /* 0x0000000f00007213 */ /* 0x000fe40000000000 */
[----:B------:R-:W2:Y:S02]  /*19c0*/  I2F.RP R28, R16 ;  /* 0x00000010001c7306 */ /* 0x000ea40000209400 */
[----:B0-----:R-:W-:Y:S01]  /*19d0*/  IABS R19, R23 ;  /* 0x0000001700137213 */ /* 0x001fe20000000000 */
[----:B------:R-:W-:Y:S01]  /*19e0*/  IMAD.MOV R0, RZ, RZ, -R0 ;  /* 0x000000ffff007224 */ /* 0x000fe200078e0a00 */
[----:B-1----:R-:W0:Y:S04]  /*19f0*/  LDC R13, c[0x0][0x3e0] ;  /* 0x0000f800ff0d7b82 */ /* 0x002e280000000800 */
[----:B--2---:R-:W1:Y:S01]  /*1a00*/  MUFU.RCP R28, R28 ;  /* 0x0000001c001c7308 */ /* 0x004e620000001000 */
[----:B------:R-:W2:Y:S01]  /*1a10*/  @!P1 LDS R25, [R5] ;  /* 0x0000000005199984 */ /* 0x000ea20000000800 */
[----:B-1----:R-:W-:-:S06]  /*1a20*/  VIADD R28, R28, 0xffffffe ;  /* 0x0ffffffe1c1c7836 */ /* 0x002fcc0000000000 */
[----:B------:R1:W3:Y:S01]  /*1a30*/  F2I.FTZ.U32.TRUNC.NTZ R29, R28 ;  /* 0x0000001c001d7305 */ /* 0x0002e2000021f000 */
[----:B0-----:R-:W-:-:S07]  /*1a40*/  IABS R4, R13 ;  /* 0x0000000d00047213 */ /* 0x001fce0000000000 */
[----:B------:R-:W0:Y:S01]  /*1a50*/  I2F.RP R26, R4 ;  /* 0x00000004001a7306 */ /* 0x000e220000209400 */
[----:B-1----:R-:W-:Y:S02]  /*1a60*/  HFMA2 R28, -RZ, RZ, 0, 0 ;  /* 0x00000000ff1c7431 */ /* 0x002fe400000001ff */
[----:B---3--:R-:W-:-:S04]  /*1a70*/  IMAD.MOV R24, RZ, RZ, -R29 ;  /* 0x000000ffff187224 */ /* 0x008fc800078e0a1d */
[----:B------:R-:W-:Y:S01]  /*1a80*/  IMAD R24, R24, R16, RZ ;  /* 0x0000001018187224 */ /* 0x000fe200078e02ff */
[----:B--2---:R-:W1:Y:S01]  /*1a90*/  SHFL.BFLY PT, R17, R25, 0x2, 0x1f ;  /* 0x0c401f0019117f89 */ /* 0x004e6200000e0000 */
[----:B0-----:R-:W0:Y:S02]  /*1aa0*/  MUFU.RCP R26, R26 ;  /* 0x0000001a001a7308 */ /* 0x001e240000001000 */
[----:B------:R-:W-:-:S06]  /*1ab0*/  IMAD.HI.U32 R24, R29, R24, R28 ;  /* 0x000000181d187227 */ /* 0x000fcc00078e001c */
[----:B------:R-:W-:-:S04]  /*1ac0*/  IMAD.HI.U32 R24, R24, R19, RZ ;  /* 0x0000001318187227 */ /* 0x000fc800078e00ff */
[----:B------:R-:W-:Y:S02]  /*1ad0*/  IMAD R0, R24, R0, R19 ;  /* 0x0000000018007224 */ /* 0x000fe400078e0213 */
[----:B0-----:R-:W-:-:S03]  /*1ae0*/  VIADD R26, R26, 0xffffffe ;  /* 0x0ffffffe1a1a7836 */ /* 0x001fc60000000000 */
[----:B------:R-:W-:Y:S01]  /*1af0*/  ISETP.GT.U32.AND P2, PT, R16, R0, PT ;  /* 0x000000001000720c */ /* 0x000fe20003f44070 */
[----:B------:R-:W0:Y:S01]  /*1b00*/  F2I.FTZ.U32.TRUNC.NTZ R27, R26 ;  /* 0x0000001a001b7305 */ /* 0x000e22000021f000 */
[----:B-1----:R-:W-:-:S05]  /*1b10*/  FMNMX.FTZ R17, R17, R25, !PT ;  /* 0x0000001911117209 */ /* 0x002fca0007810000 */
[----:B------:R-:W1:Y:S06]  /*1b20*/  SHFL.BFLY PT, R5, R17, 0x1, 0x1f ;  /* 0x0c201f0011057f89 */ /* 0x000e6c00000e0000 */
[----:B------:R-:W-:Y:S01]  /*1b30*/  @!P2 IADD3 R0, PT, PT, R0, -R16, RZ ;  /* 0x800000100000a210 */ /* 0x000fe20007ffe0ff */
[----:B------:R-:W-:-:S03]  /*1b40*/  @!P2 VIADD R24, R24, 0x1 ;  /* 0x000000011818a836 */ /* 0x000fc60000000000 */
[-C--:B------:R-:W-:Y:S01]  /*1b50*/  ISETP.GE.U32.AND P1, PT, R0, R16.reuse, PT ;  /* 0x000000100000720c */ /* 0x080fe20003f26070 */
[--C-:B0-----:R-:W-:Y:S01]  /*1b60*/  IMAD.MOV R22, RZ, RZ, -R27.reuse ;  /* 0x000000ffff167224 */ /* 0x101fe200078e0a1b */
[C---:B------:R-:W-:Y:S01]  /*1b70*/  LOP3.LUT R0, R23.reuse, R16, RZ, 0x3c, !PT ;  /* 0x0000001017007212 */ /* 0x040fe200078e3cff */
[----:B------:R-:W-:Y:S01]  /*1b80*/  IMAD.MOV.U32 R26, RZ, RZ, RZ ;  /* 0x000000ffff1a7224 */ /* 0x000fe200078e00ff */
[----:B------:R-:W-:Y:S01]  /*1b90*/  LOP3.LUT R23, R23, R13, RZ, 0x3c, !PT ;  /* 0x0000000d17177212 */ /* 0x000fe200078e3cff */
[----:B------:R-:W-:Y:S01]  /*1ba0*/  IMAD R22, R22, R4, RZ ;  /* 0x0000000416167224 */ /* 0x000fe200078e02ff */
[----:B------:R-:W-:Y:S02]  /*1bb0*/  ISETP.GE.AND P3, PT, R0, RZ, PT ;  /* 0x000000ff0000720c */ /* 0x000fe40003f66270 */
[----:B------:R-:W-:Y:S01]  /*1bc0*/  ISETP.GE.AND P2, PT, R23, RZ, PT ;  /* 0x000000ff1700720c */ /* 0x000fe20003f46270 */
[----:B------:R-:W-:-:S04]  /*1bd0*/  IMAD.HI.U32 R22, R27, R22, R26 ;  /* 0x000000161b167227 */ /* 0x000fc800078e001a */
[----:B------:R-:W-:Y:S02]  /*1be0*/  @P1 VIADD R24, R24, 0x1 ;  /* 0x0000000118181836 */ /* 0x000fe40000000000 */
[----:B------:R-:W-:Y:S01]  /*1bf0*/  IMAD.HI.U32 R22, R22, R19, RZ ;  /* 0x0000001316167227 */ /* 0x000fe200078e00ff */
[----:B-1----:R-:W-:Y:S02]  /*1c00*/  FMNMX.FTZ R5, R17, R5, !PT ;  /* 0x0000000511057209 */ /* 0x002fe40007810000 */
[----:B------:R-:W-:Y:S01]  /*1c10*/  MOV R0, R24 ;  /* 0x0000001800007202 */ /* 0x000fe20000000f00 */
[----:B------:R-:W-:Y:S01]  /*1c20*/  IMAD.MOV.U32 R24, RZ, RZ, 0x7f800000 ;  /* 0x7f800000ff187424 */ /* 0x000fe200078e00ff */
[----:B------:R-:W-:-:S03]  /*1c30*/  FSETP.NEU.FTZ.AND P0, PT, R5, -INF , PT ;  /* 0xff8000000500780b */ /* 0x000fc60003f1d000 */
[----:B------:R-:W-:Y:S01]  /*1c40*/  @!P3 IMAD.MOV R0, RZ, RZ, -R0 ;  /* 0x000000ffff00b224 */ /* 0x000fe200078e0a00 */
[----:B------:R-:W-:Y:S02]  /*1c50*/  FSEL R5, R5, RZ, P0 ;  /* 0x000000ff05057208 */ /* 0x000fe40000000000 */
[----:B------:R-:W-:Y:S02]  /*1c60*/  ISETP.NE.AND P3, PT, R6, RZ, PT ;  /* 0x000000ff0600720c */ /* 0x000fe40003f65270 */
[----:B------:R-:W-:Y:S01]  /*1c70*/  @!P5 LOP3.LUT R0, RZ, R16, RZ, 0x33, !PT ;  /* 0x00000010ff00d212 */ /* 0x000fe200078e33ff */
[----:B------:R-:W-:Y:S01]  /*1c80*/  FADD.FTZ R18, -R5, R25 ;  /* 0x0000001905127221 */ /* 0x000fe20000010100 */
[----:B------:R-:W-:Y:S02]  /*1c90*/  SEL R16, RZ, 0x1, !P3 ;  /* 0x00000001ff107807 */ /* 0x000fe40005800000 */
[----:B------:R-:W-:Y:S01]  /*1ca0*/  SHF.R.S32.HI R6, RZ, 0x1f, R0 ;  /* 0x0000001fff067819 */ /* 0x000fe20000011400 */
[----:B------:R-:W-:-:S06]  /*1cb0*/  FMUL.FTZ R18, R18, 1.4426950216293334961 ;  /* 0x3fb8aa3b12127820 */ /* 0x000fcc0000410000 */
[----:B------:R-:W0:Y:S02]  /*1cc0*/  MUFU.EX2 R18, R18 ;  /* 0x0000001200127308 */ /* 0x000e240000000800 */
[----:B0-----:R-:W0:Y:S02]  /*1cd0*/  SHFL.BFLY PT, R17, R18, 0x2, 0x1f ;  /* 0x0c401f0012117f89 */ /* 0x001e2400000e0000 */
[----:B0-----:R-:W-:Y:S01]  /*1ce0*/  FADD.FTZ R26, R18, R17 ;  /* 0x00000011121a7221 */ /* 0x001fe20000010000 */
[----:B------:R-:W-:-:S04]  /*1cf0*/  IMAD.MOV R17, RZ, RZ, -R22 ;  /* 0x000000ffff117224 */ /* 0x000fc800078e0a16 */
[C---:B------:R-:W-:Y:S01]  /*1d00*/  IMAD R17, R4.reuse, R17, R19 ;  /* 0x0000001104117224 */ /* 0x040fe200078e0213 */
[----:B------:R-:W0:Y:S04]  /*1d10*/  SHFL.BFLY PT, R18, R26, 0x1, 0x1f ;  /* 0x0c201f001a127f89 */ /* 0x000e2800000e0000 */
[----:B------:R-:W-:-:S13]  /*1d20*/  ISETP.GT.U32.AND P0, PT, R4, R17, PT ;  /* 0x000000110400720c */ /* 0x000fda0003f04070 */
[----:B------:R-:W-:Y:S02]  /*1d30*/  @!P0 IMAD.IADD R17, R17, 0x1, -R4 ;  /* 0x0000000111118824 */ /* 0x000fe400078e0a04 */
[----:B------:R-:W-:Y:S01]  /*1d40*/  @!P0 VIADD R22, R22, 0x1 ;  /* 0x0000000116168836 */ /* 0x000fe20000000000 */
[----:B------:R-:W-:Y:S02]  /*1d50*/  ISETP.NE.AND P0, PT, R13, RZ, PT ;  /* 0x000000ff0d00720c */ /* 0x000fe40003f05270 */
[----:B------:R-:W-:Y:S01]  /*1d60*/  ISETP.GE.U32.AND P4, PT, R17, R4, PT ;  /* 0x000000041100720c */ /* 0x000fe20003f86070 */
[----:B0-----:R-:W-:Y:S01]  /*1d70*/  FADD.FTZ R18, R26, R18 ;  /* 0x000000121a127221 */ /* 0x001fe20000010000 */
[----:B------:R-:W-:-:S04]  /*1d80*/  SHF.R.S32.HI R17, RZ, 0x1f, R15 ;  /* 0x0000001fff117819 */ /* 0x000fc8000001140f */
[----:B------:R-:W-:Y:S02]  /*1d90*/  FSETP.NE.FTZ.AND P1, PT, R18, RZ, PT ;  /* 0x000000ff1200720b */ /* 0x000fe40003f35000 */
[----:B------:R-:W-:-:S05]  /*1da0*/  LOP3.LUT R16, R17, R16, RZ, 0xfc, !PT ;  /* 0x0000001011107212 */ /* 0x000fca00078efcff */
[----:B------:R-:W-:-:S05]  /*1db0*/  @P4 VIADD R22, R22, 0x1 ;  /* 0x0000000116164836 */ /* 0x000fca0000000000 */
[----:B------:R-:W-:Y:S01]  /*1dc0*/  MOV R4, R22 ;  /* 0x0000001600047202 */ /* 0x000fe20000000f00 */
[----:B------:R-:W0:Y:S04]  /*1dd0*/  @P1 MUFU.LG2 R18, R18 ;  /* 0x0000001200121308 */ /* 0x000e280000000c00 */
        /* <DEDUP_REMOVED lines=47> */
[----:B------:R-:W-:Y:S01]  /*20d0*/  IMAD.HI.U32 R13, R15, R13, R14 ;  /* 0x0000000d0f0d7227 */ /* 0x000fe200078e000e */
[----:B------:R-:W-:-:S05]  /*20e0*/  LEA.HI R14, R11, UR6, RZ, 0x1e ;  /* 0x000000060b0e7c11 */ /* 0x000fca000f8ff0ff */
        /* <DEDUP_REMOVED lines=9> */
[----:B------:R-:W-:-:S05]  /*2180*/  IADD3 R13, PT, PT, -R28, RZ, RZ ;  /* 0x000000ff1c0d7210 */ /* 0x000fca0007ffe1ff */
[----:B------:R-:W-:Y:S01]  /*2190*/  IMAD R13, R32, R13, R14 ;  /* 0x0000000d200d7224 */ /* 0x000fe200078e020e */
[----:B------:R-:W-:Y:S06]  /*21a0*/  BRA `(.L_x_446) ;  /* 0x0000000000287947 */ /* 0x000fec0003800000 */
.L_x_445:
[----:B------:R-:W-:Y:S01]  /*21b0*/  LEA.HI R28, R11, UR6, RZ, 0x1e ;  /* 0x000000060b1c7c11 */ /* 0x000fe2000f8ff0ff */
[----:B------:R-:W-:Y:S01]  /*21c0*/  IMAD.MOV.U32 R21, RZ, RZ, RZ ;  /* 0x000000ffff157224 */ /* 0x000fe200078e00ff */
[----:B------:R-:W-:Y:S02]  /*21d0*/  MOV R20, R32 ;  /* 0x0000002000147202 */ /* 0x000fe40000000f00 */
[----:B------:R-:W-:Y:S01]  /*21e0*/  MOV R18, 0x2210 ;  /* 0x0000221000127802 */ /* 0x000fe20000000f00 */
[----:B------:R-:W-:Y:S02]  /*21f0*/  IMAD.MOV.U32 R22, RZ, RZ, R28 ;  /* 0x000000ffff167224 */ /* 0x000fe400078e001c */
[----:B------:R-:W-:Y:S05]  /*2200*/  CALL.REL.NOINC `($__internal_12_$__cuda_sm20_div_s64) ;  /* 0x0000001c00547944 */ /* 0x000fea0003c00000 */
[----:B------:R-:W-:Y:S02]  /*2210*/  IADD3 R13, PT, PT, -R14, RZ, RZ ;  /* 0x000000ff0e0d7210 */ /* 0x000fe40007ffe1ff */
[----:B------:R-:W-:-:S03]  /*2220*/  MOV R29, R16 ;  /* 0x00000010001d7202 */ /* 0x000fc60000000f00 */
[----:B------:R-:W-:Y:S01]  /*2230*/  IMAD R13, R32, R13, R28 ;  /* 0x0000000d200d7224 */ /* 0x000fe200078e021c */
[----:B------:R-:W-:-:S07]  /*2240*/  MOV R28, R14 ;  /* 0x0000000e001c7202 */ /* 0x000fce0000000f00 */
.L_x_446:
        /* <DEDUP_REMOVED lines=61> */
.L_x_448:
[----:B------:R-:W-:Y:S01]  /*2620*/  IMAD.MOV.U32 R22, RZ, RZ, R28 ;  /* 0x000000ffff167224 */ /* 0x000fe200078e001c */
[----:B------:R-:W-:Y:S01]  /*2630*/  MOV R21, R29 ;  /* 0x0000001d00157202 */ /* 0x000fe20000000f00 */
[----:B------:R-:W-:Y:S01]  /*2640*/  IMAD.MOV.U32 R20, RZ, RZ, R32 ;  /* 0x000000ffff147224 */ /* 0x000fe200078e0020 */
[----:B------:R-:W-:Y:S02]  /*2650*/  MOV R18, 0x2670 ;  /* 0x0000267000127802 */ /* 0x000fe40000000f00 */
[----:B------:R-:W-:Y:S05]  /*2660*/  CALL.REL.NOINC `($__internal_12_$__cuda_sm20_div_s64) ;  /* 0x00000018003c7944 */ /* 0x000fea0003c00000 */
[----:B------:R-:W-:Y:S02]  /*2670*/  IADD3 R15, PT, PT, -R14, RZ, RZ ;  /* 0x000000ff0e0f7210 */ /* 0x000fe40007ffe1ff */
[----:B------:R-:W-:-:S03]  /*2680*/  MOV R13, R14 ;  /* 0x0000000e000d7202 */ /* 0x000fc60000000f00 */
[----:B------:R-:W-:Y:S02]  /*2690*/  IMAD R28, R15, R32, R28 ;  /* 0x000000200f1c7224 */ /* 0x000fe400078e021c */
.L_x_449:
[----:B------:R-:W-:Y:S05]  /*26a0*/  BSYNC.RECONVERGENT B0 ;  /* 0x0000000000007941 */ /* 0x000fea0003800200 */
.L_x_447:
[----:B------:R-:W-:Y:S01]  /*26b0*/  IABS R16, R12 ;  /* 0x0000000c00107213 */ /* 0x000fe20000000000 */
[----:B------:R-:W0:Y:S01]  /*26c0*/  LDC R17, c[0x0][0x3e0] ;  /* 0x0000f800ff117b82 */ /* 0x000e220000000800 */
[----:B------:R-:W-:Y:S01]  /*26d0*/  IABS R14, R7 ;  /* 0x00000007000e7213 */ /* 0x000fe20000000000 */
[----:B------:R-:W-:Y:S01]  /*26e0*/  IMAD.MOV.U32 R22, RZ, RZ, RZ ;  /* 0x000000ffff167224 */ /* 0x000fe200078e00ff */
[----:B------:R-:W1:Y:S01]  /*26f0*/  I2F.U32.RP R19, R16 ;  /* 0x0000001000137306 */ /* 0x000e620000209000 */
[----:B------:R-:W-:Y:S01]  /*2700*/  IABS R15, R9 ;  /* 0x00000009000f7213 */ /* 0x000fe20000000000 */
[----:B------:R-:W-:Y:S01]  /*2710*/  IMAD.MOV.U32 R34, RZ, RZ, RZ ;  /* 0x000000ffff227224 */ /* 0x000fe200078e00ff */
[----:B------:R-:W-:Y:S01]  /*2720*/  ISETP.NE.AND P5, PT, R12, RZ, PT ;  /* 0x000000ff0c00720c */ /* 0x000fe20003fa5270 */
[----:B------:R-:W2:Y:S01]  /*2730*/  LDCU UR15, c[0x0][0x430] ;  /* 0x00008600ff0f77ac */ /* 0x000ea20008000800 */
[----:B------:R-:W-:-:S03]  /*2740*/  IMAD R10, R10, UR9, RZ ;  /* 0x000000090a0a7c24 */ /* 0x000fc6000f8e02ff */
[----:B------:R-:W3:Y:S01]  /*2750*/  I2F.U32.RP R18, R14 ;  /* 0x0000000e00127306 */ /* 0x000ee20000209000 */
[----:B------:R-:W4:Y:S07]  /*2760*/  LDCU UR4, c[0x0][0x434] ;  /* 0x00008680ff0477ac */ /* 0x000f2e0008000800 */
[----:B-1----:R-:W1:Y:S01]  /*2770*/  MUFU.RCP R19, R19 ;  /* 0x0000001300137308 */ /* 0x002e620000001000 */
[----:B0-----:R-:W-:Y:S01]  /*2780*/  ISETP.LT.U32.AND P0, PT, R17, 0x1, PT ;  /* 0x000000011100780c */ /* 0x001fe20003f01070 */
[----:B--2---:R-:W-:-:S06]  /*2790*/  USEL UR15, UR15, 0x1, UP1 ;  /* 0x000000010f0f7887 */ /* 0x004fcc0008800000 */
[----:B---3--:R-:W0:Y:S01]  /*27a0*/  MUFU.RCP R18, R18 ;  /* 0x0000001200127308 */ /* 0x008e220000001000 */
[----:B------:R-:W-:Y:S01]  /*27b0*/  ISETP.LT.AND.EX P0, PT, R0, RZ, PT, P0 ;  /* 0x000000ff0000720c */ /* 0x000fe20003f01300 */
[----:B------:R-:W-:Y:S02]  /*27c0*/  USHF.R.S32.HI UR5, URZ, 0x1f, UR15 ;  /* 0x0000001fff057899 */ /* 0x000fe4000801140f */
[----:B----4-:R-:W-:Y:S01]  /*27d0*/  UIMAD UR4, UR15, UR4, URZ ;  /* 0x000000040f0472a4 */ /* 0x010fe2000f8e02ff */
[----:B------:R-:W-:-:S03]  /*27e0*/  SEL R17, R17, 0x1, P0 ;  /* 0x0000000111117807 */ /* 0x000fc60000000000 */
[----:B------:R-:W-:Y:S01]  /*27f0*/  I2F.U32.RP R32, R15 ;  /* 0x0000000f00207306 */ /* 0x000fe20000209000 */
[----:B-1----:R-:W-:-:S07]  /*2800*/  VIADD R19, R19, 0xffffffe ;  /* 0x0ffffffe13137836 */ /* 0x002fce0000000000 */
[----:B------:R-:W1:Y:S01]  /*2810*/  F2I.FTZ.U32.TRUNC.NTZ R23, R19 ;  /* 0x0000001300177305 */ /* 0x000e62000021f000 */
[----:B0-----:R-:W-:Y:S01]  /*2820*/  VIADD R20, R18, 0xffffffe ;  /* 0x0ffffffe12147836 */ /* 0x001fe20000000000 */
[----:B------:R-:W-:-:S06]  /*2830*/  IABS R18, R17 ;  /* 0x0000001100127213 */ /* 0x000fcc0000000000 */
[----:B------:R-:W0:Y:S01]  /*2840*/  F2I.FTZ.U32.TRUNC.NTZ R21, R20 ;  /* 0x0000001400157305 */ /* 0x000e22000021f000 */
[----:B-1----:R-:W-:-:S07]  /*2850*/  IMAD.MOV R29, RZ, RZ, -R23 ;  /* 0x000000ffff1d7224 */ /* 0x002fce00078e0a17 */
[----:B------:R-:W1:Y:S01]  /*2860*/  I2F.U32.RP R30, R18 ;  /* 0x00000012001e7306 */ /* 0x000e620000209000 */
[----:B------:R-:W-:Y:S01]  /*2870*/  IABS R19, R6 ;  /* 0x0000000600137213 */ /* 0x000fe20000000000 */
[----:B------:R-:W-:Y:S01]  /*2880*/  IMAD R29, R29, R16, RZ ;  /* 0x000000101d1d7224 */ /* 0x000fe200078e02ff */
[----:B0-----:R-:W-:-:S05]  /*2890*/  IADD3 R27, PT, PT, RZ, -R21, RZ ;  /* 0x80000015ff1b7210 */ /* 0x001fca0007ffe0ff */
[----:B------:R-:W0:Y:S01]  /*28a0*/  MUFU.RCP R32, R32 ;  /* 0x0000002000207308 */ /* 0x000e220000001000 */
[----:B------:R-:W-:Y:S02]  /*28b0*/  IMAD.MOV.U32 R20, RZ, RZ, RZ ;  /* 0x000000ffff147224 */ /* 0x000fe400078e00ff */
[----:B------:R-:W-:Y:S01]  /*28c0*/  IMAD.HI.U32 R29, R23, R29, R22 ;  /* 0x0000001d171d7227 */ /* 0x000fe200078e0016 */
[----:B------:R-:W-:Y:S02]  /*28d0*/  IABS R23, R28 ;  /* 0x0000001c00177213 */ /* 0x000fe40000000000 */
[----:B------:R-:W-:Y:S01]  /*28e0*/  IABS R22, R12 ;  /* 0x0000000c00167213 */ /* 0x000fe20000000000 */
[----:B------:R-:W-:Y:S01]  /*28f0*/  IMAD R27, R27, R14, RZ ;  /* 0x0000000e1b1b7224 */ /* 0x000fe200078e02ff */
[----:B-1----:R-:W1:Y:S01]  /*2900*/  MUFU.RCP R30, R30 ;  /* 0x0000001e001e7308 */ /* 0x002e620000001000 */
[----:B------:R-:W-:Y:S01]  /*2910*/  IMAD.HI.U32 R29, R29, R23, RZ ;  /* 0x000000171d1d7227 */ /* 0x000fe200078e00ff */
[----:B------:R-:W-:-:S03]  /*2920*/  IADD3 R22, PT, PT, RZ, -R22, RZ ;  /* 0x80000016ff167210 */ /* 0x000fc60007ffe0ff */
[----:B------:R-:W-:Y:S01]  /*2930*/  IMAD.HI.U32 R27, R21, R27, R20 ;  /* 0x0000001b151b7227 */ /* 0x000fe200078e0014 */
[----:B------:R-:W-:Y:S02]  /*2940*/  IABS R21, R13 ;  /* 0x0000000d00157213 */ /* 0x000fe40000000000 */
[----:B------:R-:W2:Y:S01]  /*2950*/  I2F.U32.RP R26, R19 ;  /* 0x00000013001a7306 */ /* 0x000ea20000209000 */
[----:B0-----:R-:W-:Y:S01]  /*2960*/  VIADD R32, R32, 0xffffffe ;  /* 0x0ffffffe20207836 */ /* 0x001fe20000000000 */
[----:B------:R-:W-:Y:S01]  /*2970*/  IABS R20, R7 ;  /* 0x0000000700147213 */ /* 0x000fe20000000000 */
[----:B------:R-:W-:-:S04]  /*2980*/  IMAD.HI.U32 R27, R27, R21, RZ ;  /* 0x000000151b1b7227 */ /* 0x000fc800078e00ff */
[----:B------:R-:W-:Y:S01]  /*2990*/  IMAD.MOV R20, RZ, RZ, -R20 ;  /* 0x000000ffff147224 */ /* 0x000fe200078e0a14 */
[----:B------:R-:W0:Y:S01]  /*29a0*/  F2I.FTZ.U32.TRUNC.NTZ R33, R32 ;  /* 0x0000002000217305 */ /* 0x000e22000021f000 */
[----:B------:R-:W-:Y:S01]  /*29b0*/  IMAD R22, R29, R22, R23 ;  /* 0x000000161d167224 */ /* 0x000fe200078e0217 */
[----:B------:R-:W-:Y:S01]  /*29c0*/  LOP3.LUT R23, R28, R12, RZ, 0x3c, !PT ;  /* 0x0000000c1c177212 */ /* 0x000fe200078e3cff */
[----:B-1----:R-:W-:Y:S02]  /*29d0*/  VIADD R30, R30, 0xffffffe ;  /* 0x0ffffffe1e1e7836 */ /* 0x002fe40000000000 */
[----:B------:R-:W-:Y:S01]  /*29e0*/  IMAD R20, R27, R20, R21 ;  /* 0x000000141b147224 */ /* 0x000fe200078e0215 */
[----:B------:R-:W-:Y:S02]  /*29f0*/  ISETP.GT.U32.AND P3, PT, R16, R22, PT ;  /* 0x000000161000720c */ /* 0x000fe40003f64070 */
[----:B--2---:R-:W1:Y:S01]  /*2a00*/  MUFU.RCP R26, R26 ;  /* 0x0000001a001a7308 */ /* 0x004e620000001000 */
[----:B------:R-:W-:-:S02]  /*2a10*/  LOP3.LUT R21, R13, R7, RZ, 0x3c, !PT ;  /* 0x000000070d157212 */ /* 0x000fc400078e3cff */
[----:B------:R-:W-:Y:S02]  /*2a20*/  ISETP.GT.U32.AND P1, PT, R14, R20, PT ;  /* 0x000000140e00720c */ /* 0x000fe40003f24070 */
[----:B------:R-:W-:Y:S02]  /*2a30*/  ISETP.GE.AND P2, PT, R23, RZ, PT ;  /* 0x000000ff1700720c */ /* 0x000fe40003f46270 */
[----:B0-----:R-:W-:Y:S01]  /*2a40*/  IADD3 R0, PT, PT, RZ, -R33, RZ ;  /* 0x80000021ff007210 */ /* 0x001fe20007ffe0ff */
[----:B------:R0:W2:Y:S01]  /*2a50*/  F2I.FTZ.U32.TRUNC.NTZ R31, R30 ;  /* 0x0000001e001f7305 */ /* 0x0000a2000021f000 */
[----:B------:R-:W-:Y:S01]  /*2a60*/  IMAD.MOV.U32 R32, RZ, RZ, RZ ;  /* 0x000000ffff207224 */ /* 0x000fe200078e00ff */
[----:B------:R-:W-:Y:S01]  /*2a70*/  ISETP.GE.AND P0, PT, R21, RZ, PT ;  /* 0x000000ff1500720c */ /* 0x000fe20003f06270 */
[----:B------:R-:W-:Y:S01]  /*2a80*/  @!P3 IMAD.IADD R22, R22, 0x1, -R16 ;  /* 0x000000011616b824 */ /* 0x000fe200078e0a10 */
[----:B------:R-:W-:Y:S01]  /*2a90*/  @!P3 IADD3 R29, PT, PT, R29, 0x1, RZ ;  /* 0x000000011d1db810 */ /* 0x000fe20007ffe0ff */
[----:B------:R-:W-:-:S03]  /*2aa0*/  IMAD R0, R0, R15, RZ ;  /* 0x0000000f00007224 */ /* 0x000fc600078e02ff */
[----:B------:R-:W-:Y:S01]  /*2ab0*/  @!P1 IMAD.IADD R20, R20, 0x1, -R14 ;  /* 0x0000000114149824 */ /* 0x000fe200078e0a0e */
[----:B------:R-:W-:Y:S01]  /*2ac0*/  ISETP.GE.U32.AND P6, PT, R22, R16, PT ;  /* 0x000000101600720c */ /* 0x000fe20003fc6070 */
[----:B------:R-:W-:-:S03]  /*2ad0*/  IMAD.HI.U32 R32, R33, R0, R32 ;  /* 0x0000000021207227 */ /* 0x000fc600078e0020 */
[----:B------:R-:W-:Y:S01]  /*2ae0*/  ISETP.GE.U32.AND P4, PT, R20, R14, PT ;  /* 0x0000000e1400720c */ /* 0x000fe20003f86070 */
[----:B-1----:R-:W-:Y:S02]  /*2af0*/  VIADD R26, R26, 0xffffffe ;  /* 0x0ffffffe1a1a7836 */ /* 0x002fe40000000000 */
[----:B0-----:R-:W-:Y:S01]  /*2b00*/  HFMA2 R30, -RZ, RZ, 0, 0 ;  /* 0x00000000ff1e7431 */ /* 0x001fe200000001ff */
[----:B--2---:R-:W-:Y:S01]  /*2b10*/  IADD3 R0, PT, PT, RZ, -R31, RZ ;  /* 0x8000001fff007210 */ /* 0x004fe20007ffe0ff */
[----:B------:R-:W-:Y:S01]  /*2b20*/  @!P1 VIADD R27, R27, 0x1 ;  /* 0x000000011b1b9836 */ /* 0x000fe20000000000 */
[----:B------:R-:W0:Y:S01]  /*2b30*/  F2I.FTZ.U32.TRUNC.NTZ R35, R26 ;  /* 0x0000001a00237305 */ /* 0x000e22000021f000 */
[----:B------:R-:W-:Y:S02]  /*2b40*/  IABS R14, R17 ;  /* 0x00000011000e7213 */ /* 0x000fe40000000000 */
[----:B------:R-:W-:Y:S01]  /*2b50*/  IMAD R0, R0, R18, RZ ;  /* 0x0000001200007224 */ /* 0x000fe200078e02ff */
[----:B------:R-:W-:Y:S01]  /*2b60*/  ISETP.NE.AND P1, PT, R7, RZ, PT ;  /* 0x000000ff0700720c */ /* 0x000fe20003f25270 */
[----:B------:R-:W-:Y:S01]  /*2b70*/  @P6 VIADD R29, R29, 0x1 ;  /* 0x000000011d1d6836 */ /* 0x000fe20000000000 */
[----:B------:R-:W-:Y:S01]  /*2b80*/  IABS R20, R9 ;  /* 0x0000000900147213 */ /* 0x000fe20000000000 */
[----:B------:R-:W-:Y:S01]  /*2b90*/  IMAD.HI.U32 R30, R31, R0, R30 ;  /* 0x000000001f1e7227 */ /* 0x000fe200078e001e */
[----:B------:R-:W-:-:S02]  /*2ba0*/  IABS R0, R3 ;  /* 0x0000000300007213 */ /* 0x000fc40000000000 */
[----:B------:R-:W-:Y:S01]  /*2bb0*/  @P4 IADD3 R27, PT, PT, R27, 0x1, RZ ;  /* 0x000000011b1b4810 */ /* 0x000fe20007ffe0ff */
[----:B------:R-:W-:Y:S02]  /*2bc0*/  IMAD.MOV R14, RZ, RZ, -R14 ;  /* 0x000000ffff0e7224 */ /* 0x000fe400078e0a0e */
[----:B------:R-:W-:Y:S01]  /*2bd0*/  IMAD.HI.U32 R30, R30, R0, RZ ;  /* 0x000000001e1e7227 */ /* 0x000fe200078e00ff */
[----:B------:R-:W-:-:S03]  /*2be0*/  @!P0 IADD3 R27, PT, PT, -R27, RZ, RZ ;  /* 0x000000ff1b1b8210 */ /* 0x000fc60007ffe1ff */
[----:B0-----:R-:W-:Y:S01]  /*2bf0*/  IMAD.MOV R16, RZ, RZ, -R35 ;  /* 0x000000ffff107224 */ /* 0x001fe200078e0a23 */
[----:B------:R-:W-:Y:S01]  /*2c00*/  @!P1 LOP3.LUT R27, RZ, R7, RZ, 0x33, !PT ;  /* 0x00000007ff1b9212 */ /* 0x000fe200078e33ff */
[----:B------:R-:W-:Y:S01]  /*2c10*/  IMAD R0, R30, R14, R0 ;  /* 0x0000000e1e007224 */ /* 0x000fe200078e0200 */
[----:B------:R-:W-:Y:S01]  /*2c20*/  IABS R14, R6 ;  /* 0x00000006000e7213 */ /* 0x000fe20000000000 */
[----:B------:R-:W-:Y:S01]  /*2c30*/  @!P2 IMAD.MOV R29, RZ, RZ, -R29 ;  /* 0x000000ffff1da224 */ /* 0x000fe200078e0a1d */
[----:B------:R-:W-:Y:S01]  /*2c40*/  @!P5 LOP3.LUT R29, RZ, R12, RZ, 0x33, !PT ;  /* 0x0000000cff1dd212 */ /* 0x000fe200078e33ff */
[----:B------:R-:W-:Y:S01]  /*2c50*/  IMAD R16, R16, R19, RZ ;  /* 0x0000001310107224 */ /* 0x000fe200078e02ff */
[----:B------:R-:W-:Y:S01]  /*2c60*/  ISETP.GT.U32.AND P4, PT, R18, R0, PT ;  /* 0x000000001200720c */ /* 0x000fe20003f84070 */
[----:B------:R-:W-:Y:S01]  /*2c70*/  IMAD.MOV R20, RZ, RZ, -R20 ;  /* 0x000000ffff147224 */ /* 0x000fe200078e0a14 */
[----:B------:R-:W-:Y:S01]  /*2c80*/  IABS R21, R29 ;  /* 0x0000001d00157213 */ /* 0x000fe20000000000 */
[----:B------:R-:W-:Y:S01]  /*2c90*/  IMAD.HI.U32 R34, R35, R16, R34 ;  /* 0x0000001023227227 */ /* 0x000fe200078e0022 */
[----:B------:R-:W-:-:S03]  /*2ca0*/  IABS R16, R27 ;  /* 0x0000001b00107213 */ /* 0x000fc60000000000 */
[----:B------:R-:W-:-:S04]  /*2cb0*/  IMAD.HI.U32 R32, R32, R21, RZ ;  /* 0x0000001520207227 */ /* 0x000fc800078e00ff */
[----:B------:R-:W-:Y:S02]  /*2cc0*/  IMAD.MOV R14, RZ, RZ, -R14 ;  /* 0x000000ffff0e7224 */ /* 0x000fe400078e0a0e */
[----:B------:R-:W-:Y:S01]  /*2cd0*/  IMAD.HI.U32 R34, R34, R16, RZ ;  /* 0x0000001022227227 */ /* 0x000fe200078e00ff */
[----:B------:R-:W-:-:S03]  /*2ce0*/  @!P4 IADD3 R0, PT, PT, R0, -R18, RZ ;  /* 0x800000120000c210 */ /* 0x000fc60007ffe0ff */
[----:B------:R-:W-:Y:S01]  /*2cf0*/  IMAD R20, R32, R20, R21 ;  /* 0x0000001420147224 */ /* 0x000fe200078e0215 */
[----:B------:R-:W-:Y:S01]  /*2d00*/  ISETP.GE.U32.AND P2, PT, R0, R18, PT ;  /* 0x000000120000720c */ /* 0x000fe20003f46070 */
[----:B------:R-:W-:Y:S01]  /*2d10*/  IMAD R14, R34, R14, R16 ;  /* 0x0000000e220e7224 */ /* 0x000fe200078e0210 */
[----:B------:R-:W-:Y:S01]  /*2d20*/  LOP3.LUT R0, R3, R17, RZ, 0x3c, !PT ;  /* 0x0000001103007212 */ /* 0x000fe200078e3cff */
[----:B------:R-:W-:Y:S01]  /*2d30*/  @!P4 VIADD R30, R30, 0x1 ;  /* 0x000000011e1ec836 */ /* 0x000fe20000000000 */
[----:B------:R-:W-:Y:S02]  /*2d40*/  ISETP.GT.U32.AND P3, PT, R15, R20, PT ;  /* 0x000000140f00720c */ /* 0x000fe40003f64070 */
[----:B------:R-:W-:Y:S02]  /*2d50*/  ISETP.GT.U32.AND P1, PT, R19, R14, PT ;  /* 0x0000000e1300720c */ /* 0x000fe40003f24070 */
[----:B------:R-:W-:Y:S01]  /*2d60*/  ISETP.GE.AND P0, PT, R0, RZ, PT ;  /* 0x000000ff0000720c */ /* 0x000fe20003f06270 */
[----:B------:R-:W-:Y:S01]  /*2d70*/  IMAD.MOV R0, RZ, RZ, -R29 ;  /* 0x000000ffff007224 */ /* 0x000fe200078e0a1d */
[----:B------:R-:W-:-:S02]  /*2d80*/  ISETP.NE.AND P4, PT, R17, RZ, PT ;  /* 0x000000ff1100720c */ /* 0x000fc40003f85270 */
[----:B------:R-:W-:Y:S01]  /*2d90*/  LOP3.LUT R16, R29, R9, RZ, 0x3c, !PT ;  /* 0x000000091d107212 */ /* 0x000fe200078e3cff */
[----:B------:R-:W-:Y:S01]  /*2da0*/  IMAD R0, R12, R0, R28 ;  /* 0x000000000c007224 */ /* 0x000fe200078e021c */
[----:B------:R-:W-:Y:S02]  /*2db0*/  @P2 IADD3 R30, PT, PT, R30, 0x1, RZ ;  /* 0x000000011e1e2810 */ /* 0x000fe40007ffe0ff */
[----:B------:R-:W-:Y:S01]  /*2dc0*/  LOP3.LUT R12, R27, R6, RZ, 0x3c, !PT ;  /* 0x000000061b0c7212 */ /* 0x000fe200078e3cff */
[----:B------:R-:W-:Y:S01]  /*2dd0*/  @!P3 IMAD.IADD R20, R20, 0x1, -R15 ;  /* 0x000000011414b824 */ /* 0x000fe200078e0a0f */
[----:B------:R-:W-:Y:S01]  /*2de0*/  ISETP.GE.AND P2, PT, R16, RZ, PT ;  /* 0x000000ff1000720c */ /* 0x000fe20003f46270 */
[----:B------:R-:W-:Y:S02]  /*2df0*/  @!P1 IMAD.IADD R14, R14, 0x1, -R19 ;  /* 0x000000010e0e9824 */ /* 0x000fe400078e0a13 */
[----:B------:R-:W-:Y:S01]  /*2e00*/  @!P0 IADD3 R30, PT, PT, -R30, RZ, RZ ;  /* 0x000000ff1e1e8210 */ /* 0x000fe20007ffe1ff */
[----:B------:R-:W-:Y:S01]  /*2e10*/  @!P3 VIADD R32, R32, 0x1 ;  /* 0x000000012020b836 */ /* 0x000fe20000000000 */
[----:B------:R-:W-:Y:S01]  /*2e20*/  ISETP.GE.U32.AND P6, PT, R20, R15, PT ;  /* 0x0000000f1400720c */ /* 0x000fe20003fc6070 */
[----:B------:R-:W-:Y:S01]  /*2e30*/  @!P1 VIADD R34, R34, 0x1 ;  /* 0x0000000122229836 */ /* 0x000fe20000000000 */
[----:B------:R-:W-:-:S02]  /*2e40*/  ISETP.GE.U32.AND P5, PT, R14, R19, PT ;  /* 0x000000130e00720c */ /* 0x000fc40003fa6070 */
[----:B------:R-:W-:Y:S02]  /*2e50*/  @!P4 LOP3.LUT R30, RZ, R17, RZ, 0x33, !PT ;  /* 0x00000011ff1ec212 */ /* 0x000fe400078e33ff */
[----:B------:R-:W-:Y:S02]  /*2e60*/  ISETP.NE.AND P4, PT, R9, RZ, PT ;  /* 0x000000ff0900720c */ /* 0x000fe40003f85270 */
[----:B------:R-:W-:Y:S01]  /*2e70*/  ISETP.GE.AND P0, PT, R12, RZ, PT ;  /* 0x000000ff0c00720c */ /* 0x000fe20003f06270 */
[----:B------:R-:W-:Y:S01]  /*2e80*/  IMAD.WIDE R14, R30, UR11, RZ ;  /* 0x0000000b1e0e7c25 */ /* 0x000fe2000f8e02ff */
[----:B------:R-:W-:Y:S02]  /*2e90*/  ISETP.NE.AND P3, PT, R6, RZ, PT ;  /* 0x000000ff0600720c */ /* 0x000fe40003f65270 */
[----:B------:R-:W-:Y:S01]  /*2ea0*/  IADD3 R30, PT, PT, -R30, RZ, RZ ;  /* 0x000000ff1e1e7210 */ /* 0x000fe20007ffe1ff */
[----:B------:R-:W-:Y:S01]  /*2eb0*/  @P6 VIADD R32, R32, 0x1 ;  /* 0x0000000120206836 */ /* 0x000fe20000000000 */
[----:B------:R-:W-:Y:S01]  /*2ec0*/  IADD3 R12, PT, PT, -R27, RZ, RZ ;  /* 0x000000ff1b0c7210 */ /* 0x000fe20007ffe1ff */
[----:B------:R-:W-:-:S02]  /*2ed0*/  @P5 VIADD R34, R34, 0x1 ;  /* 0x0000000122225836 */ /* 0x000fc40000000000 */
[----:B------:R-:W-:Y:S01]  /*2ee0*/  IMAD.WIDE.U32 R14, R2, UR15, R14 ;  /* 0x0000000f020e7c25 */ /* 0x000fe2000f8e000e */
[----:B------:R-:W-:-:S03]  /*2ef0*/  UIMAD UR15, UR10, UR15, URZ ;  /* 0x0000000f0a0f72a4 */ /* 0x000fc6000f8e02ff */
[----:B------:R-:W-:Y:S01]  /*2f00*/  @!P2 IMAD.MOV R32, RZ, RZ, -R32 ;  /* 0x000000ffff20a224 */ /* 0x000fe200078e0a20 */
[----:B------:R-:W-:Y:S01]  /*2f10*/  @!P4 LOP3.LUT R32, RZ, R9, RZ, 0x33, !PT ;  /* 0x00000009ff20c212 */ /* 0x000fe200078e33ff */
[----:B------:R-:W-:Y:S01]  /*2f20*/  @!P0 IMAD.MOV R34, RZ, RZ, -R34 ;  /* 0x000000ffff228224 */ /* 0x000fe200078e0a22 */
[----:B------:R-:W-:Y:S01]  /*2f30*/  @!P3 LOP3.LUT R34, RZ, R6, RZ, 0x33, !PT ;  /* 0x00000006ff22b212 */ /* 0x000fe200078e33ff */
[----:B------:R-:W-:Y:S02]  /*2f40*/  IMAD R15, R2, UR5, R15 ;  /* 0x00000005020f7c24 */ /* 0x000fe4000f8e020f */
[----:B------:R-:W-:Y:S01]  /*2f50*/  IMAD R30, R17, R30, R3 ;  /* 0x0000001e111e7224 */ /* 0x000fe200078e0203 */
[----:B------:R-:W-:Y:S01]  /*2f60*/  IADD3 R3, PT, PT, -R32, RZ, RZ ;  /* 0x000000ff20037210 */ /* 0x000fe20007ffe1ff */
[----:B------:R-:W-:Y:S02]  /*2f70*/  IMAD.MOV R2, RZ, RZ, -R34 ;  /* 0x000000ffff027224 */ /* 0x000fe400078e0a22 */
[----:B------:R-:W-:-:S04]  /*2f80*/  IMAD.WIDE R30, R30, UR9, R14 ;  /* 0x000000091e1e7c25 */ /* 0x000fc8000f8e020e */
[----:B------:R-:W-:Y:S01]  /*2f90*/  IMAD.WIDE R14, R0, UR4, RZ ;  /* 0x00000004000e7c25 */ /* 0x000fe2000f8e02ff */
[----:B------:R-:W0:Y:S03]  /*2fa0*/  LDCU.64 UR4, c[0x0][0x420] ;  /* 0x00008400ff0477ac */ /* 0x000e260008000a00 */
[----:B------:R-:W-:-:S04]  /*2fb0*/  IMAD.WIDE R32, R32, R8, RZ ;  /* 0x0000000820207225 */ /* 0x000fc800078e02ff */
[----:B------:R-:W-:Y:S01]  /*2fc0*/  IMAD R12, R7, R12, R13 ;  /* 0x0000000c070c7224 */ /* 0x000fe200078e020d */
[----:B------:R-:W-:Y:S01]  /*2fd0*/  IADD3 R0, P1, P0, R32, R30, R14 ;  /* 0x0000001e20007210 */ /* 0x000fe2000783e00e */
[----:B------:R-:W-:Y:S02]  /*2fe0*/  IMAD R3, R9, R3, R29 ;  /* 0x0000000309037224 */ /* 0x000fe400078e021d */
[----:B------:R-:W-:Y:S01]  /*2ff0*/  IMAD R2, R6, R2, R27 ;  /* 0x0000000206027224 */ /* 0x000fe200078e021b */
[----:B------:R-:W-:Y:S01]  /*3000*/  IADD3.X R14, PT, PT, R33, R31, R15, P1, P0 ;  /* 0x0000001f210e7210 */ /* 0x000fe20000fe040f */
[----:B------:R-:W-:-:S04]  /*3010*/  IMAD.WIDE R12, R12, UR15, RZ ;  /* 0x0000000f0c0c7c25 */ /* 0x000fc8000f8e02ff */
        /* <DEDUP_REMOVED lines=11> */
.L_x_444:
[----:B------:R-:W0:Y:S01]  /*30d0*/  LDC.64 R2, c[0x0][0x420] ;  /* 0x00010800ff027b82 */ /* 0x000e220000000a00 */
[----:B------:R-:W-:-:S05]  /*30e0*/  IADD3 R14, PT, PT, R14, UR6, RZ ;  /* 0x000000060e0e7c10 */ /* 0x000fca000fffe0ff */
[----:B0-----:R-:W-:-:S05]  /*30f0*/  IMAD.WIDE.U32 R2, R14, 0x4, R2 ;  /* 0x000000040e027825 */ /* 0x001fca00078e0002 */
[----:B------:R1:W-:Y:S02]  /*3100*/  STG.E desc[UR12][R2.64], R24 ;  /* 0x0000001802007986 */ /* 0x0003e4000c10190c */
.L_x_443:
[----:B------:R-:W-:Y:S05]  /*3110*/  BSYNC.RECONVERGENT B1 ;  /* 0x0000000000017941 */ /* 0x000fea0003800200 */
.L_x_442:
        /* <DEDUP_REMOVED lines=13> */
[----:B-1----:R-:W-:-:S05]  /*31f0*/  LEA R0, R0, R3, 0x18 ;  /* 0x0000000300007211 */ /* 0x002fca00078ec0ff */
[----:B------:R-:W-:Y:S01]  /*3200*/  IMAD R0, R2, 0x14, R0 ;  /* 0x0000001402007824 */ /* 0x000fe200078e0200 */
[----:B------:R-:W-:-:S04]  /*3210*/  LOP3.LUT R2, R11, 0x3fc, RZ, 0xc0, !PT ;  /* 0x000003fc0b027812 */ /* 0x000fc800078ec0ff */
[----:B------:R-:W-:-:S05]  /*3220*/  IADD3 R0, PT, PT, R0, R2, RZ ;  /* 0x0000000200007210 */ /* 0x000fca0007ffe0ff */
[----:B--2---:R1:W-:Y:S02]  /*3230*/  STS [R0], R4 ;  /* 0x0000000400007388 */ /* 0x0043e40000000800 */
.L_x_451:
[----:B------:R-:W-:Y:S05]  /*3240*/  BSYNC.RECONVERGENT B0 ;  /* 0x0000000000007941 */ /* 0x000fea0003800200 */
.L_x_450:
[----:B------:R-:W-:Y:S01]  /*3250*/  BAR.SYNC.DEFER_BLOCKING 0x0 ;  /* 0x0000000000007b1d */ /* 0x000fe20000010000 */
[----:B------:R-:W-:Y:S01]  /*3260*/  IMAD.SHL.U32 R24, R11, 0x8, RZ ;  /* 0x000000080b187824 */ /* 0x000fe200078e00ff */
[----:B------:R-:W-:Y:S01]  /*3270*/  LOP3.LUT R20, R20, 0x7c, RZ, 0xc0, !PT ;  /* 0x0000007c14147812 */ /* 0x000fe200078ec0ff */
[----:B------:R-:W-:Y:S01]  /*3280*/  UISETP.GE.AND UP0, UPT, UR8, 0x1, UPT ;  /* 0x000000010800788c */ /* 0x000fe2000bf06270 */
[----:B0-----:R-:W-:Y:S01]  /*3290*/  IMAD R9, R22, UR6, RZ ;  /* 0x0000000616097c24 */ /* 0x001fe2000f8e02ff */
[----:B------:R-:W-:Y:S01]  /*32a0*/  SHF.R.U32.HI R11, RZ, 0x5, R11 ;  /* 0x00000005ff0b7819 */ /* 0x000fe2000001160b */
[----:B-1----:R-:W-:Y:S01]  /*32b0*/  IMAD.MOV.U32 R0, RZ, RZ, RZ ;  /* 0x000000ffff007224 */ /* 0x002fe200078e00ff */
[----:B------:R-:W-:Y:S02]  /*32c0*/  LOP3.LUT R24, R20, 0x1f00, R24, 0xf8, !PT ;  /* 0x00001f0014187812 */ /* 0x000fe400078ef818 */
[----:B------:R-:W-:Y:S02]  /*32d0*/  CS2R R2, SRZ ;  /* 0x0000000000027805 */ /* 0x000fe4000001ff00 */
        /* <DEDUP_REMOVED lines=36> */
.L_x_454:
[----:B------:R-:W2:Y:S01]  /*3520*/  @!P1 LDG.E.128 R12, desc[UR12][R24.64] ;  /* 0x0000000c180c9981 */ /* 0x000ea2000c1e1d00 */
[C---:B------:R-:W-:Y:S01]  /*3530*/  @!P1 IMAD.WIDE R26, R22.reuse, 0x4, R24 ;  /* 0x00000004161a9825 */ /* 0x040fe200078e0218 */
[----:B------:R-:W-:Y:S02]  /*3540*/  UIADD3 UR11, UPT, UPT, UR11, 0x4, URZ ;  /* 0x000000040b0b7890 */ /* 0x000fe4000fffe0ff */
[----:B------:R-:W2:Y:S02]  /*3550*/  LDS R9, [R10+-0x28] ;  /* 0xffffd8000a097984 */ /* 0x000ea40000000800 */
        /* <DEDUP_REMOVED lines=13> */
[C---:B0-----:R-:W-:Y:S04]  /*3630*/  @!P1 IMAD.WIDE R26, R22.reuse, 0x8, R24 ;  /* 0x00000008161a9825 */ /* 0x041fe800078e0218 */
        /* <DEDUP_REMOVED lines=35> */
.L_x_453:
        /* <DEDUP_REMOVED lines=11> */
.L_x_455:
        /* <DEDUP_REMOVED lines=17> */
.L_x_452:
        /* <DEDUP_REMOVED lines=12> */
[----:B------:R-:W-:Y:S01]  /*3af0*/  F2FP.BF16.F32.PACK_AB R4, R3, R4 ;  /* 0x000000040304723e */ /* 0x000fe200000010ff */
[----:B--2---:R-:W2:Y:S01]  /*3b00*/  MUFU.RCP R18, R18 ;  /* 0x0000001200127308 */ /* 0x004ea20000001000 */
[----:B0-----:R-:W-:Y:S01]  /*3b10*/  IABS R11, R12 ;  /* 0x0000000c000b7213 */ /* 0x001fe20000000000 */
[----:B--2---:R-:W-:-:S06]  /*3b20*/  VIADD R18, R18, 0xffffffe ;  /* 0x0ffffffe12127836 */ /* 0x004fcc0000000000 */
[----:B------:R-:W0:Y:S02]  /*3b30*/  F2I.FTZ.U32.TRUNC.NTZ R19, R18 ;  /* 0x0000001200137305 */ /* 0x000e24000021f000 */
[----:B0-----:R-:W-:Y:S01]  /*3b40*/  IMAD.MOV R9, RZ, RZ, -R19 ;  /* 0x000000ffff097224 */ /* 0x001fe200078e0a13 */
[----:B------:R-:W-:-:S03]  /*3b50*/  MOV R18, RZ ;  /* 0x000000ff00127202 */ /* 0x000fc60000000f00 */
        /* <DEDUP_REMOVED lines=16> */
[----:B0-----:R-:W-:-:S04]  /*3c60*/  IMAD.MOV R10, RZ, RZ, -R19 ;  /* 0x000000ffff0a7224 */ /* 0x001fc800078e0a13 */
        /* <DEDUP_REMOVED lines=9> */
[----:B------:R-:W-:-:S04]  /*3d00*/  ISETP.GE.AND P1, PT, R15, RZ, PT ;  /* 0x000000ff0f00720c */ /* 0x000fc80003f26270 */
[----:B------:R-:W-:-:S05]  /*3d10*/  IADD3 R10, PT, PT, -R17, RZ, RZ ;  /* 0x000000ff110a7210 */ /* 0x000fca0007ffe1ff */
[----:B------:R-:W-:-:S05]  /*3d20*/  IMAD R9, R11, R10, R9 ;  /* 0x0000000a0b097224 */ /* 0x000fca00078e0209 */
[----:B------:R-:W-:-:S13]  /*3d30*/  ISETP.GT.U32.AND P0, PT, R11, R9, PT ;  /* 0x000000090b00720c */ /* 0x000fda0003f04070 */
[----:B------:R-:W-:Y:S02]  /*3d40*/  @!P0 IMAD.IADD R9, R9, 0x1, -R11 ;  /* 0x0000000109098824 */ /* 0x000fe400078e0a0b */
[----:B------:R-:W-:Y:S01]  /*3d50*/  @!P0 VIADD R17, R17, 0x1 ;  /* 0x0000000111118836 */ /* 0x000fe20000000000 */
[----:B------:R-:W-:Y:S02]  /*3d60*/  ISETP.NE.AND P0, PT, R12, RZ, PT ;  /* 0x000000ff0c00720c */ /* 0x000fe40003f05270 */
[----:B------:R-:W-:Y:S02]  /*3d70*/  ISETP.GE.U32.AND P2, PT, R9, R11, PT ;  /* 0x0000000b0900720c */ /* 0x000fe40003f46070 */
[----:B------:R-:W-:-:S05]  /*3d80*/  SHF.R.S32.HI R9, RZ, 0x1f, R14 ;  /* 0x0000001fff097819 */ /* 0x000fca000001140e */
[----:B-1----:R-:W-:-:S04]  /*3d90*/  IMAD R9, R9, UR4, RZ ;  /* 0x0000000409097c24 */ /* 0x002fc8000f8e02ff */
[C---:B------:R-:W-:Y:S02]  /*3da0*/  IMAD R9, R14.reuse, UR5, R9 ;  /* 0x000000050e097c24 */ /* 0x040fe4000f8e0209 */
[----:B------:R-:W-:Y:S01]  /*3db0*/  @P2 IADD3 R17, PT, PT, R17, 0x1, RZ ;  /* 0x0000000111112810 */ /* 0x000fe20007ffe0ff */
[----:B------:R-:W-:Y:S01]  /*3dc0*/  IMAD.WIDE.U32 R14, R14, UR4, RZ ;  /* 0x000000040e0e7c25 */ /* 0x000fe2000f8e00ff */
[----:B------:R-:W0:Y:S03]  /*3dd0*/  LDCU.64 UR4, c[0x0][0x3f0] ;  /* 0x00007e00ff0477ac */ /* 0x000e260008000a00 */
[----:B------:R-:W-:Y:S01]  /*3de0*/  @!P1 IMAD.MOV R17, RZ, RZ, -R17 ;  /* 0x000000ffff119224 */ /* 0x000fe200078e0a11 */
[----:B------:R-:W-:Y:S02]  /*3df0*/  @!P0 LOP3.LUT R17, RZ, R12, RZ, 0x33, !PT ;  /* 0x0000000cff118212 */ /* 0x000fe400078e33ff */
[----:B------:R-:W-:-:S02]  /*3e00*/  IADD3 R15, PT, PT, R15, R9, RZ ;  /* 0x000000090f0f7210 */ /* 0x000fc40007ffe0ff */
[----:B------:R-:W-:Y:S01]  /*3e10*/  SHF.R.S32.HI R10, RZ, 0x1f, R17 ;  /* 0x0000001fff0a7819 */ /* 0x000fe20000011411 */
[C---:B------:R-:W-:Y:S02]  /*3e20*/  IMAD R12, R17.reuse, R12, R13 ;  /* 0x0000000c110c7224 */ /* 0x040fe400078e020d */
[----:B---3--:R-:W-:-:S04]  /*3e30*/  IMAD.WIDE.U32 R14, R17, UR8, R14 ;  /* 0x00000008110e7c25 */ /* 0x008fc8000f8e000e */
[----:B------:R-:W-:Y:S02]  /*3e40*/  IMAD R10, R10, UR8, RZ ;  /* 0x000000080a0a7c24 */ /* 0x000fe4000f8e02ff */
[----:B------:R-:W-:Y:S02]  /*3e50*/  IMAD.IADD R12, R16, 0x1, -R12 ;  /* 0x00000001100c7824 */ /* 0x000fe400078e0a0c */
[----:B------:R-:W-:-:S03]  /*3e60*/  IMAD R10, R17, UR9, R10 ;  /* 0x00000009110a7c24 */ /* 0x000fc6000f8e020a */
[----:B------:R-:W-:Y:S02]  /*3e70*/  SHF.R.S32.HI R9, RZ, 0x1f, R12 ;  /* 0x0000001fff097819 */ /* 0x000fe4000001140c */
[----:B------:R-:W-:Y:S01]  /*3e80*/  IADD3 R11, PT, PT, R15, R10, RZ ;  /* 0x0000000a0f0b7210 */ /* 0x000fe20007ffe0ff */
[----:B------:R-:W-:Y:S02]  /*3e90*/  IMAD.MOV.U32 R10, RZ, RZ, R14 ;  /* 0x000000ffff0a7224 */ /* 0x000fe400078e000e */
[----:B------:R-:W-:Y:S02]  /*3ea0*/  IMAD R9, R9, UR6, RZ ;  /* 0x0000000609097c24 */ /* 0x000fe4000f8e02ff */
[----:B------:R-:W-:-:S04]  /*3eb0*/  IMAD.WIDE.U32 R10, R12, UR6, R10 ;  /* 0x000000060c0a7c25 */ /* 0x000fc8000f8e000a */
[----:B------:R-:W-:Y:S01]  /*3ec0*/  IMAD R9, R12, UR7, R9 ;  /* 0x000000070c097c24 */ /* 0x000fe2000f8e0209 */
[----:B------:R-:W-:-:S04]  /*3ed0*/  IADD3 R20, P0, PT, R20, R10, RZ ;  /* 0x0000000a14147210 */ /* 0x000fc80007f1e0ff */
[----:B------:R-:W-:Y:S02]  /*3ee0*/  IADD3.X R11, PT, PT, R11, R9, RZ, P0, !PT ;  /* 0x000000090b0b7210 */ /* 0x000fe400007fe4ff */
[C---:B0-----:R-:W-:Y:S02]  /*3ef0*/  LEA R10, P0, R20.reuse, UR4, 0x1 ;  /* 0x00000004140a7c11 */ /* 0x041fe4000f8008ff */
[----:B------:R-:W-:Y:S02]  /*3f00*/  F2FP.BF16.F32.PACK_AB R9, R5, R6 ;  /* 0x000000060509723e */ /* 0x000fe400000010ff */
[----:B------:R-:W-:Y:S02]  /*3f10*/  LEA.HI.X R11, R20, UR5, R11, 0x1, P0 ;  /* 0x00000005140b7c11 */ /* 0x000fe400080f0c0b */
[----:B------:R-:W-:-:S03]  /*3f20*/  F2FP.BF16.F32.PACK_AB R5, R0, R2 ;  /* 0x000000020005723e */ /* 0x000fc600000010ff */
[----:B------:R-:W-:Y:S04]  /*3f30*/  STG.E.64 desc[UR12][R10.64], R8 ;  /* 0x000000080a007986 */ /* 0x000fe8000c101b0c */
[----:B------:R-:W-:Y:S01]  /*3f40*/  STG.E.64 desc[UR12][R10.64+0x100], R4 ;  /* 0x000100040a007986 */ /* 0x000fe2000c101b0c */
[----:B------:R-:W-:Y:S05]  /*3f50*/  EXIT ;  /* 0x000000000000794d */ /* 0x000fea0003800000 */
        .weak           $__internal_12_$__cuda_sm20_div_s64
        .type           $__internal_12_$__cuda_sm20_div_s64,@function
        .size           $__internal_12_$__cuda_sm20_div_s64,(.L_x_4044 - $__internal_12_$__cuda_sm20_div_s64)
$__internal_12_$__cuda_sm20_div_s64:
        /* <DEDUP_REMOVED lines=56> */
[----:B------:R-:W-:Y:S01]  /*42e0*/  IMAD.X R13, R13, 0x1, ~R15, P0 ;  /* 0x000000010d0d7824 */ /* 0x000fe200000e0e0f */
[----:B------:R-:W-:-:S03]  /*42f0*/  IADD3 R17, P0, PT, R23, 0x1, RZ ;  /* 0x0000000117117810 */ /* 0x000fc60007f1e0ff */
[C---:B------:R-:W-:Y:S01]  /*4300*/  IMAD.X R15, R13.reuse, 0x1, ~R27, P1 ;  /* 0x000000010d0f7824 */ /* 0x040fe200008e0e1b */
[----:B------:R-:W-:-:S04]  /*4310*/  ISETP.GE.U32.AND.EX P2, PT, R13, R27, PT, P2 ;  /* 0x0000001b0d00720c */ /* 0x000fc80003f46120 */
        /* <DEDUP_REMOVED lines=8> */
[-C--:B------:R-:W-:Y:S02]  /*43a0*/  IADD3.X R15, PT, PT, RZ, R14.reuse, RZ, P1, !PT ;  /* 0x0000000eff0f7210 */ /* 0x080fe40000ffe4ff */
[----:B------:R-:W-:Y:S02]  /*43b0*/  SEL R13, R13, R17, P0 ;  /* 0x000000110d0d7207 */ /* 0x000fe40000000000 */
[----:B------:R-:W-:Y:S02]  /*43c0*/  SEL R15, R15, R14, P0 ;  /* 0x0000000e0f0f7207 */ /* 0x000fe40000000000 */
[----:B------:R-:W-:Y:S02]  /*43d0*/  LOP3.LUT R16, R19, R21, RZ, 0x3c, !PT ;  /* 0x0000001513107212 */ /* 0x000fe400078e3cff */
[----:B------:R-:W-:-:S02]  /*43e0*/  IADD3 R14, P1, PT, RZ, -R13, RZ ;  /* 0x8000000dff0e7210 */ /* 0x000fc40007f3e0ff */
[----:B------:R-:W-:Y:S02]  /*43f0*/  ISETP.NE.U32.AND P0, PT, R20, RZ, PT ;  /* 0x000000ff1400720c */ /* 0x000fe40003f05070 */
[----:B------:R-:W-:Y:S01]  /*4400*/  ISETP.GE.AND P2, PT, R16, RZ, PT ;  /* 0x000000ff1000720c */ /* 0x000fe20003f46270 */
[----:B------:R-:W-:Y:S01]  /*4410*/  IMAD.X R16, RZ, RZ, ~R15, P1 ;  /* 0x000000ffff107224 */ /* 0x000fe200008e0e0f */
[----:B------:R-:W-:Y:S01]  /*4420*/  ISETP.NE.AND.EX P0, PT, R19, RZ, PT, P0 ;  /* 0x000000ff1300720c */ /* 0x000fe20003f05300 */
[----:B------:R-:W-:Y:S01]  /*4430*/  IMAD.MOV.U32 R19, RZ, RZ, 0x0 ;  /* 0x00000000ff137424 */ /* 0x000fe200078e00ff */
[----:B------:R-:W-:Y:S02]  /*4440*/  SEL R14, R14, R13, !P2 ;  /* 0x0000000d0e0e7207 */ /* 0x000fe40005000000 */
[----:B------:R-:W-:Y:S02]  /*4450*/  SEL R16, R16, R15, !P2 ;  /* 0x0000000f10107207 */ /* 0x000fe40005000000 */
[----:B------:R-:W-:-:S02]  /*4460*/  SEL R14, R14, 0xffffffff, P0 ;  /* 0xffffffff0e0e7807 */ /* 0x000fc40000000000 */
[----:B------:R-:W-:Y:S01]  /*4470*/  SEL R16, R16, 0xffffffff, P0 ;  /* 0xffffffff10107807 */ /* 0x000fe20000000000 */
[----:B------:R-:W-:Y:S06]  /*4480*/  RET.REL.NODEC R18 `(_ZN5flash32flash_fwd_splitkv_combine_kernelI23Flash_fwd_kernel_traitsILi256ELi64ELi64ELi4ELb0ELb0EN7cutlass10bfloat16_tE19Flash_kernel_traitsILi256ELi64ELi64ELi4ES3_EELi4ELi2ELb1EEEvNS_16Flash_fwd_paramsE) ;  /* 0xffffffb812dc7950 */ /* 0x000fec0003c3ffff */
.L_x_456:
        /* <DEDUP_REMOVED lines=15> */
.L_x_4044:


//--------------------- .text._ZN5flash32flash_fwd_splitkv_combine_kernelI23Flash_fwd_kernel_traitsILi256ELi64ELi64ELi4ELb0ELb0EN7cutlass10bfloat16_tE19Flash_kernel_traitsILi256ELi64ELi64ELi4ES3_EELi4ELi1ELb1EEEvNS_16Flash_fwd_paramsE --------------------------
	.section	.text._ZN5flash32flash_fwd_splitkv_combine_kernelI23Flash_fwd_kernel_traitsILi256ELi64ELi64ELi4ELb0ELb0EN7cutlass10bfloat16_tE19Flash_kernel_traitsILi256ELi64ELi64ELi4ES3_EELi4ELi1ELb1EEEvNS_16Flash_fwd_paramsE,"ax",@progbits
	.align	128
        .global         _ZN5flash32flash_fwd_splitkv_combine_kernelI23Flash_fwd_kernel_traitsILi256ELi64ELi64ELi4ELb0ELb0EN7cutlass10bfloat16_tE19Flash_kernel_traitsILi256ELi64ELi64ELi4ES3_EELi4ELi1ELb1EEEvNS_16Flash_fwd_paramsE
        .type           _ZN5flash32flash_fwd_splitkv_combine_kernelI23Flash_fwd_kernel_traitsILi256ELi64ELi64ELi4ELb0ELb0EN7cutlass10bfloat16_tE19Flash_kernel_traitsILi256ELi64ELi64ELi4ES3_EELi4ELi1ELb1EEEvNS_16Flash_fwd_paramsE,@function
        .size           _ZN5flash32flash_fwd_splitkv_combine_kernelI23Flash_fwd_kernel_traitsILi256ELi64ELi64ELi4ELb0ELb0EN7cutlass10bfloat16_tE19Flash_kernel_traitsILi256ELi64ELi64ELi4ES3_EELi4ELi1ELb1EEEvNS_16Flash_fwd_paramsE,(.L_x_4045 - _ZN5flash32flash_fwd_splitkv_combine_kernelI23Flash_fwd_kernel_traitsILi256ELi64ELi64ELi4ELb0ELb0EN7cutlass10bfloat16_tE19Flash_kernel_traitsILi256ELi64ELi64ELi4ES3_EELi4ELi1ELb1EEEvNS_16Flash_fwd_paramsE)
        .other          _ZN5flash32flash_fwd_splitkv_combine_kernelI23Flash_fwd_kernel_traitsILi256ELi64ELi64ELi4ELb0ELb0EN7cutlass10bfloat16_tE19Flash_kernel_traitsILi256ELi64ELi64ELi4ES3_EELi4ELi1ELb1EEEvNS_16Flash_fwd_paramsE,@"STO_CUDA_ENTRY STV_DEFAULT"
_ZN5flash32flash_fwd_splitkv_combine_kernelI23Flash_fwd_kernel_traitsILi256ELi64ELi64ELi4ELb0ELb0EN7cutlass10bfloat16_tE19Flash_kernel_traitsILi256ELi64ELi64ELi4ES3_EELi4ELi1ELb1EEEvNS_16Flash_fwd_paramsE:
.text._ZN5flash32flash_fwd_splitkv_combine_kernelI23Flash_fwd_kernel_traitsILi256ELi64ELi64ELi4ELb0ELb0EN7cutlass10bfloat16_tE19Flash_kernel_traitsILi256ELi64ELi64ELi4ES3_EELi4ELi1ELb1EEEvNS_16Flash_fwd_paramsE:
        /* <DEDUP_REMOVED lines=38> */
.L_x_457:
[----:B------:R-:W-:Y:S01]  /*0260*/  IMAD.U32 R22, RZ, RZ, UR14 ;  /* 0x0000000eff167e24 */ /* 0x000fe2000f8e00ff */
[----:B------:R-:W-:Y:S01]  /*0270*/  MOV R20, UR9 ;  /* 0x0000000900147c02 */ /* 0x000fe20008000f00 */
[----:B------:R-:W-:Y:S01]  /*0280*/  IMAD.U32 R21, RZ, RZ, UR15 ;  /* 0x0000000fff157e24 */ /* 0x000fe2000f8e00ff */
[----:B------:R-:W-:Y:S02]  /*0290*/  MOV R18, UR6 ;  /* 0x0000000600127c02 */ /* 0x000fe40008000f00 */
[----:B------:R-:W-:Y:S02]  /*02a0*/  MOV R16, 0x2c0 ;  /* 0x000002c000107802 */ /* 0x000fe40000000f00 */
[----:B------:R-:W-:Y:S05]  /*02b0*/  CALL.REL.NOINC `($__internal_13_$__cuda_sm20_div_s64) ;  /* 0x0000003c00087944 */ /* 0x000fea0003c00000 */
[----:B------:R-:W-:-:S07]  /*02c0*/  MOV R11, R15 ;  /* 0x0000000f000b7202 */ /* 0x000fce0000000f00 */
.L_x_458:
        /* <DEDUP_REMOVED lines=30> */
.L_x_460:
[----:B------:R-:W-:Y:S01]  /*04b0*/  IMAD.MOV.U32 R22, RZ, RZ, R10 ;  /* 0x000000ffff167224 */ /* 0x000fe200078e000a */
[----:B------:R-:W-:Y:S02]  /*04c0*/  MOV R21, R11 ;  /* 0x0000000b00157202 */ /* 0x000fe40000000f00 */
[----:B------:R-:W-:Y:S02]  /*04d0*/  MOV R16, 0x4f0 ;  /* 0x000004f000107802 */ /* 0x000fe40000000f00 */
[----:B------:R-:W-:Y:S05]  /*04e0*/  CALL.REL.NOINC `($__internal_13_$__cuda_sm20_div_s64) ;  /* 0x00000038007c7944 */ /* 0x000fea0003c00000 */
[----:B------:R-:W-:Y:S02]  /*04f0*/  MOV R24, R10 ;  /* 0x0000000a00187202 */ /* 0x000fe40000000f00 */
[----:B------:R-:W-:Y:S02]  /*0500*/  MOV R25, R15 ;  /* 0x0000000f00197202 */ /* 0x000fe40000000f00 */
.L_x_461:
[----:B------:R-:W-:Y:S05]  /*0510*/  BSYNC.RECONVERGENT B0 ;  /* 0x0000000000007941 */ /* 0x000fea0003800200 */
.L_x_459:
        /* <DEDUP_REMOVED lines=55> */
.L_x_463:
[----:B------:R-:W-:Y:S01]  /*0890*/  IMAD.MOV.U32 R22, RZ, RZ, R20 ;  /* 0x000000ffff167224 */ /* 0x000fe200078e0014 */
[----:B------:R-:W-:Y:S01]  /*08a0*/  MOV R20, R13 ;  /* 0x0000000d00147202 */ /* 0x000fe20000000f00 */
[----:B------:R-:W-:Y:S01]  /*08b0*/  IMAD.MOV.U32 R21, RZ, RZ, R18 ;  /* 0x000000ffff157224 */ /* 0x000fe200078e0012 */
[----:B------:R-:W-:Y:S02]  /*08c0*/  MOV R18, R27 ;  /* 0x0000001b00127202 */ /* 0x000fe40000000f00 */
[----:B------:R-:W-:Y:S02]  /*08d0*/  MOV R16, 0x8f0 ;  /* 0x000008f000107802 */ /* 0x000fe40000000f00 */
[----:B------:R-:W-:Y:S05]  /*08e0*/  CALL.REL.NOINC `($__internal_13_$__cuda_sm20_div_s64) ;  /* 0x00000034007c7944 */ /* 0x000fea0003c00000 */
[----:B------:R-:W-:Y:S02]  /*08f0*/  MOV R11, R15 ;  /* 0x0000000f000b7202 */ /* 0x000fe40000000f00 */
.L_x_464:
[----:B------:R-:W-:Y:S05]  /*0900*/  BSYNC.RECONVERGENT B0 ;  /* 0x0000000000007941 */ /* 0x000fea0003800200 */
.L_x_462:
        /* <DEDUP_REMOVED lines=116> */
.L_x_466:
[----:B------:R-:W-:Y:S01]  /*1050*/  IMAD.MOV.U32 R22, RZ, RZ, R10 ;  /* 0x000000ffff167224 */ /* 0x000fe200078e000a */
[----:B------:R-:W-:Y:S01]  /*1060*/  MOV R20, R8 ;  /* 0x0000000800147202 */ /* 0x000fe20000000f00 */
[----:B------:R-:W-:Y:S01]  /*1070*/  IMAD.MOV.U32 R21, RZ, RZ, R11 ;  /* 0x000000ffff157224 */ /* 0x000fe200078e000b */
[----:B------:R-:W-:Y:S02]  /*1080*/  MOV R18, R0 ;  /* 0x0000000000127202 */ /* 0x000fe40000000f00 */
[----:B------:R-:W-:Y:S02]  /*1090*/  MOV R16, 0x10b0 ;  /* 0x000010b000107802 */ /* 0x000fe40000000f00 */
[----:B------:R-:W-:Y:S05]  /*10a0*/  CALL.REL.NOINC `($__internal_13_$__cuda_sm20_div_s64) ;  /* 0x0000002c008c7944 */ /* 0x000fea0003c00000 */
[----:B------:R-:W-:Y:S02]  /*10b0*/  MOV R34, R10 ;  /* 0x0000000a00227202 */ /* 0x000fe40000000f00 */
[----:B------:R-:W-:Y:S02]  /*10c0*/  MOV R35, R15 ;  /* 0x0000000f00237202 */ /* 0x000fe40000000f00 */
.L_x_467:
[----:B------:R-:W-:Y:S05]  /*10d0*/  BSYNC.RECONVERGENT B0 ;  /* 0x0000000000007941 */ /* 0x000fea0003800200 */
.L_x_465:
        /* <DEDUP_REMOVED lines=58> */
.L_x_469:
[----:B------:R-:W-:Y:S01]  /*1480*/  IMAD.MOV.U32 R22, RZ, RZ, R24 ;  /* 0x000000ffff167224 */ /* 0x000fe200078e0018 */
[----:B------:R-:W-:Y:S01]  /*1490*/  MOV R21, R25 ;  /* 0x0000001900157202 */ /* 0x000fe20000000f00 */
[----:B------:R-:W-:Y:S01]  /*14a0*/  IMAD.MOV.U32 R20, RZ, RZ, R6 ;  /* 0x000000ffff147224 */ /* 0x000fe200078e0006 */
[----:B------:R-:W-:Y:S02]  /*14b0*/  MOV R16, 0x14d0 ;  /* 0x000014d000107802 */ /* 0x000fe40000000f00 */
[----:B------:R-:W-:Y:S05]  /*14c0*/  CALL.REL.NOINC `($__internal_13_$__cuda_sm20_div_s64) ;  /* 0x0000002800847944 */ /* 0x000fea0003c00000 */
[----:B------:R-:W-:Y:S02]  /*14d0*/  MOV R16, R10 ;  /* 0x0000000a00107202 */ /* 0x000fe40000000f00 */
[----:B------:R-:W-:Y:S02]  /*14e0*/  MOV R17, R15 ;  /* 0x0000000f00117202 */ /* 0x000fe40000000f00 */
.L_x_470:
[----:B------:R-:W-:Y:S05]  /*14f0*/  BSYNC.RECONVERGENT B0 ;  /* 0x0000000000007941 */ /* 0x000fea0003800200 */
.L_x_468:
        /* <DEDUP_REMOVED lines=19> */
[----:B------:R-:W-:Y:S02]  /*1630*/  SHF.R.U32.HI R18, RZ, 0x2, R11 ;  /* 0x00000002ff127819 */ /* 0x000fe4000001160b */
[----:B------:R-:W-:-:S03]  /*1640*/  LOP3.LUT R26, R11, 0x1, RZ, 0xc0, !PT ;  /* 0x000000010b1a7812 */ /* 0x000fc600078ec0ff */
[----:B0-----:R-:W0:Y:S06]  /*1650*/  MUFU.RCP R14, R5 ;  /* 0x00000005000e7308 */ /* 0x001e2c0000001000 */
[----:B------:R-:W-:Y:S02]  /*1660*/  @!P1 MOV R12, 0x400 ;  /* 0x00000400000c9802 */ /* 0x000fe40000000f00 */
[----:B------:R-:W-:Y:S01]  /*1670*/  @!P1 MOV R3, 0x400 ;  /* 0x0000040000039802 */ /* 0x000fe20000000f00 */
[----:B0-----:R-:W-:-:S04]  /*1680*/  VIADD R14, R14, 0xffffffe ;  /* 0x0ffffffe0e0e7836 */ /* 0x001fc80000000000 */
[----:B------:R-:W0:Y:S02]  /*1690*/  F2I.FTZ.U32.TRUNC.NTZ R15, R14 ;  /* 0x0000000e000f7305 */ /* 0x000e24000021f000 */
[----:B0-----:R-:W-:Y:S02]  /*16a0*/  IMAD.MOV R4, RZ, RZ, -R15 ;  /* 0x000000ffff047224 */ /* 0x001fe400078e0a0f */
[----:B------:R-:W-:Y:S02]  /*16b0*/  IMAD.MOV.U32 R14, RZ, RZ, RZ ;  /* 0x000000ffff0e7224 */ /* 0x000fe400078e00ff */
[----:B------:R-:W-:-:S04]  /*16c0*/  IMAD R4, R4, R10, RZ ;  /* 0x0000000a04047224 */ /* 0x000fc800078e02ff */
[----:B------:R-:W-:Y:S02]  /*16d0*/  IMAD.HI.U32 R4, R15, R4, R14 ;  /* 0x000000040f047227 */ /* 0x000fe400078e000e */
[----:B------:R-:W0:Y:S04]  /*16e0*/  @!P1 S2R R15, SR_CgaCtaId ;  /* 0x00000000000f9919 */ /* 0x000e280000008800 */
[----:B------:R-:W-:-:S05]  /*16f0*/  IMAD.HI.U32 R5, R4, R19, RZ ;  /* 0x0000001304057227 */ /* 0x000fca00078e00ff */
[----:B------:R-:W-:-:S05]  /*1700*/  IADD3 R4, PT, PT, -R5, RZ, RZ ;  /* 0x000000ff05047210 */ /* 0x000fca0007ffe1ff */
[C---:B------:R-:W-:Y:S02]  /*1710*/  IMAD R19, R10.reuse, R4, R19 ;  /* 0x000000040a137224 */ /* 0x040fe400078e0213 */
[----:B------:R-:W1:Y:S03]  /*1720*/  @!P1 S2R R4, SR_CgaCtaId ;  /* 0x0000000000049919 */ /* 0x000e660000008800 */
[----:B------:R-:W-:-:S13]  /*1730*/  ISETP.GT.U32.AND P3, PT, R10, R19, PT ;  /* 0x000000130a00720c */ /* 0x000fda0003f64070 */
[----:B------:R-:W-:Y:S01]  /*1740*/  @!P3 IMAD.IADD R19, R19, 0x1, -R10 ;  /* 0x000000011313b824 */ /* 0x000fe200078e0a0a */
[----:B0-----:R-:W-:Y:S01]  /*1750*/  @!P1 LEA R15, R15, R12, 0x18 ;  /* 0x0000000c0f0f9211 */ /* 0x001fe200078ec0ff */
[----:B------:R-:W-:-:S03]  /*1760*/  @!P3 VIADD R5, R5, 0x1 ;  /* 0x000000010505b836 */ /* 0x000fc60000000000 */
[----:B------:R-:W-:Y:S01]  /*1770*/  ISETP.GE.U32.AND P4, PT, R19, R10, PT ;  /* 0x0000000a1300720c */ /* 0x000fe20003f86070 */
[----:B------:R-:W-:Y:S01]  /*1780*/  @!P1 IMAD.SHL.U32 R10, R11, 0x4, RZ ;  /* 0x000000040b0a9824 */ /* 0x000fe200078e00ff */
[----:B------:R-:W0:Y:S01]  /*1790*/  LDC R19, c[0x0][0x3e0] ;  /* 0x0000f800ff137b82 */ /* 0x000e220000000800 */
[----:B------:R-:W-:-:S03]  /*17a0*/  @!P1 IMAD R15, R18, 0x14, R15 ;  /* 0x00000014120f9824 */ /* 0x000fc600078e020f */
[----:B------:R-:W-:Y:S02]  /*17b0*/  @!P1 LOP3.LUT R10, R10, 0xc, RZ, 0xc0, !PT ;  /* 0x0000000c0a0a9812 */ /* 0x000fe400078ec0ff */
[----:B-1----:R-:W-:-:S03]  /*17c0*/  @!P1 LEA R3, R4, R3, 0x18 ;  /* 0x0000000304039211 */ /* 0x002fc600078ec0ff */
[----:B------:R-:W-:Y:S02]  /*17d0*/  @!P1 IMAD.IADD R4, R15, 0x1, R10 ;  /* 0x000000010f049824 */ /* 0x000fe400078e020a */
[----:B------:R-:W-:Y:S02]  /*17e0*/  @P4 IADD3 R5, PT, PT, R5, 0x1, RZ ;  /* 0x0000000105054810 */ /* 0x000fe40007ffe0ff */
        /* <DEDUP_REMOVED lines=23> */
[----:B------:R1:W5:Y:S04]  /*1960*/  LDG.E R21, desc[UR12][R22.64] ;  /* 0x0000000c16157981 */ /* 0x000368000c1e1900 */
.L_x_472:
[----:B------:R-:W-:Y:S05]  /*1970*/  BSYNC.RECONVERGENT B0 ;  /* 0x0000000000007941 */ /* 0x000fea0003800200 */
.L_x_471:
[----:B-----5:R2:W-:Y:S01]  /*1980*/  @!P1 STS [R4], R21 ;  /* 0x0000001504009388 */ /* 0x0205e20000000800 */
[----:B------:R-:W-:Y:S01]  /*1990*/  IABS R15, R12 ;  /* 0x0000000c000f7213 */ /* 0x000fe20000000000 */
[----:B------:R-:W-:Y:S01]  /*19a0*/  BSSY.RECONVERGENT B1, `(.L_x_473) ;  /* 0x000016e000017945 */ /* 0x000fe20003800200 */
[----:B0-----:R-:W-:Y:S01]  /*19b0*/  IABS R3, R19 ;  /* 0x0000001300037213 */ /* 0x001fe20000000000 */
[----:B------:R-:W-:Y:S01]  /*19c0*/  BAR.SYNC.DEFER_BLOCKING 0x0 ;  /* 0x0000000000007b1d */ /* 0x000fe20000010000 */
[----:B------:R-:W-:Y:S02]  /*19d0*/  IADD3 R2, PT, PT, R2, R15, RZ ;  /* 0x0000000f02027210 */ /* 0x000fe40007ffe0ff */
[----:B------:R-:W-:-:S03]  /*19e0*/  ISETP.NE.AND P5, PT, R12, RZ, PT ;  /* 0x000000ff0c00720c */ /* 0x000fc60003fa5270 */
[----:B-1----:R-:W0:Y:S08]  /*19f0*/  I2F.RP R23, R15 ;  /* 0x0000000f00177306 */ /* 0x002e300000209400 */
[----:B------:R-:W1:Y:S08]  /*1a00*/  I2F.RP R22, R3 ;  /* 0x0000000300167306 */ /* 0x000e700000209400 */
[----:B0-----:R-:W0:Y:S01]  /*1a10*/  MUFU.RCP R20, R23 ;  /* 0x0000001700147308 */ /* 0x001e220000001000 */
[----:B------:R-:W3:Y:S07]  /*1a20*/  @!P1 LDS R25, [R14] ;  /* 0x000000000e199984 */ /* 0x000eee0000000800 */
[----:B-1----:R-:W1:Y:S01]  /*1a30*/  MUFU.RCP R30, R22 ;  /* 0x00000016001e7308 */ /* 0x002e620000001000 */
[----:B0-----:R-:W-:-:S07]  /*1a40*/  VIADD R20, R20, 0xffffffe ;  /* 0x0ffffffe14147836 */ /* 0x001fce0000000000 */
[----:B--2---:R-:W0:Y:S01]  /*1a50*/  F2I.FTZ.U32.TRUNC.NTZ R21, R20 ;  /* 0x0000001400157305 */ /* 0x004e22000021f000 */
[----:B-1----:R-:W-:-:S07]  /*1a60*/  VIADD R30, R30, 0xffffffe ;  /* 0x0ffffffe1e1e7836 */ /* 0x002fce0000000000 */
[----:B------:R-:W1:Y:S01]  /*1a70*/  F2I.FTZ.U32.TRUNC.NTZ R31, R30 ;  /* 0x0000001e001f7305 */ /* 0x000e62000021f000 */
[--C-:B0-----:R-:W-:Y:S02]  /*1a80*/  IMAD.MOV R18, RZ, RZ, -R21.reuse ;  /* 0x000000ffff127224 */ /* 0x101fe400078e0a15 */
[----:B------:R-:W-:Y:S02]  /*1a90*/  IMAD.MOV.U32 R20, RZ, RZ, RZ ;  /* 0x000000ffff147224 */ /* 0x000fe400078e00ff */
[----:B------:R-:W-:Y:S01]  /*1aa0*/  IMAD R23, R18, R15, RZ ;  /* 0x0000000f12177224 */ /* 0x000fe200078e02ff */
[----:B------:R-:W-:Y:S01]  /*1ab0*/  IABS R18, R2 ;  /* 0x0000000200127213 */ /* 0x000fe20000000000 */
[----:B---3--:R-:W0:Y:S02]  /*1ac0*/  SHFL.BFLY PT, R4, R25, 0x1, 0x1f ;  /* 0x0c201f0019047f89 */ /* 0x008e2400000e0000 */
[----:B------:R-:W-:-:S04]  /*1ad0*/  IMAD.HI.U32 R23, R21, R23, R20 ;  /* 0x0000001715177227 */ /* 0x000fc800078e0014 */
[----:B-1----:R-:W-:Y:S02]  /*1ae0*/  IMAD.MOV R14, RZ, RZ, -R31 ;  /* 0x000000ffff0e7224 */ /* 0x002fe400078e0a1f */
[----:B------:R-:W-:Y:S02]  /*1af0*/  IMAD.MOV.U32 R30, RZ, RZ, RZ ;  /* 0x000000ffff1e7224 */ /* 0x000fe400078e00ff */
[----:B------:R-:W-:Y:S01]  /*1b00*/  IMAD R29, R14, R3, RZ ;  /* 0x000000030e1d7224 */ /* 0x000fe200078e02ff */
[----:B------:R-:W-:Y:S01]  /*1b10*/  IABS R14, R12 ;  /* 0x0000000c000e7213 */ /* 0x000fe20000000000 */
[----:B------:R-:W-:-:S04]  /*1b20*/  IMAD.HI.U32 R23, R23, R18, RZ ;  /* 0x0000001217177227 */ /* 0x000fc800078e00ff */
[----:B------:R-:W-:-:S04]  /*1b30*/  IMAD.HI.U32 R29, R31, R29, R30 ;  /* 0x0000001d1f1d7227 */ /* 0x000fc800078e001e */
[----:B------:R-:W-:Y:S02]  /*1b40*/  IMAD.MOV R24, RZ, RZ, -R14 ;  /* 0x000000ffff187224 */ /* 0x000fe400078e0a0e */
[----:B------:R-:W-:Y:S01]  /*1b50*/  IMAD.HI.U32 R22, R29, R18, RZ ;  /* 0x000000121d167227 */ /* 0x000fe200078e00ff */
[----:B0-----:R-:W-:-:S03]  /*1b60*/  FMNMX.FTZ R4, R4, R25, !PT ;  /* 0x0000001904047209 */ /* 0x001fc60007810000 */
[----:B------:R-:W-:Y:S01]  /*1b70*/  IMAD R24, R23, R24, R18 ;  /* 0x0000001817187224 */ /* 0x000fe200078e0212 */
[----:B------:R-:W-:Y:S01]  /*1b80*/  FSETP.NEU.FTZ.AND P0, PT, R4, -INF , PT ;  /* 0xff8000000400780b */ /* 0x000fe20003f1d000 */
[----:B------:R-:W-:-:S03]  /*1b90*/  IMAD.MOV R14, RZ, RZ, -R22 ;  /* 0x000000ffff0e7224 */ /* 0x000fc600078e0a16 */
[----:B------:R-:W-:Y:S02]  /*1ba0*/  ISETP.GT.U32.AND P2, PT, R15, R24, PT ;  /* 0x000000180f00720c */ /* 0x000fe40003f44070 */
[----:B------:R-:W-:Y:S01]  /*1bb0*/  FSEL R4, R4, RZ, P0 ;  /* 0x000000ff04047208 */ /* 0x000fe20000000000 */
[C---:B------:R-:W-:Y:S01]  /*1bc0*/  IMAD R14, R3.reuse, R14, R18 ;  /* 0x0000000e030e7224 */ /* 0x040fe200078e0212 */
[C---:B------:R-:W-:Y:S02]  /*1bd0*/  LOP3.LUT R18, R2.reuse, R15, RZ, 0x3c, !PT ;  /* 0x0000000f02127212 */ /* 0x040fe400078e3cff */
[----:B------:R-:W-:Y:S01]  /*1be0*/  LOP3.LUT R2, R2, R19, RZ, 0x3c, !PT ;  /* 0x0000001302027212 */ /* 0x000fe200078e3cff */
[----:B------:R-:W-:Y:S01]  /*1bf0*/  FADD.FTZ R21, -R4, R25 ;  /* 0x0000001904157221 */ /* 0x000fe20000010100 */
[----:B------:R-:W-:Y:S02]  /*1c00*/  ISETP.GT.U32.AND P0, PT, R3, R14, PT ;  /* 0x0000000e0300720c */ /* 0x000fe40003f04070 */
[----:B------:R-:W-:Y:S01]  /*1c10*/  ISETP.GE.AND P3, PT, R18, RZ, PT ;  /* 0x000000ff1200720c */ /* 0x000fe20003f66270 */
[----:B------:R-:W-:-:S02]  /*1c20*/  FMUL.FTZ R21, R21, 1.4426950216293334961 ;  /* 0x3fb8aa3b15157820 */ /* 0x000fc40000410000 */
[----:B------:R-:W-:Y:S01]  /*1c30*/  @!P2 IMAD.IADD R24, R24, 0x1, -R15 ;  /* 0x000000011818a824 */ /* 0x000fe200078e0a0f */
[----:B------:R-:W-:Y:S02]  /*1c40*/  @!P2 IADD3 R23, PT, PT, R23, 0x1, RZ ;  /* 0x000000011717a810 */ /* 0x000fe40007ffe0ff */
[----:B------:R-:W-:Y:S01]  /*1c50*/  ISETP.GE.AND P2, PT, R2, RZ, PT ;  /* 0x000000ff0200720c */ /* 0x000fe20003f46270 */
[----:B------:R-:W0:Y:S01]  /*1c60*/  MUFU.EX2 R21, R21 ;  /* 0x0000001500157308 */ /* 0x000e220000000800 */
[----:B------:R-:W-:Y:S01]  /*1c70*/  ISETP.GE.U32.AND P1, PT, R24, R15, PT ;  /* 0x0000000f1800720c */ /* 0x000fe20003f26070 */
[----:B------:R-:W-:Y:S02]  /*1c80*/  IMAD.MOV.U32 R24, RZ, RZ, 0x7f800000 ;  /* 0x7f800000ff187424 */ /* 0x000fe400078e00ff */
[----:B------:R-:W-:Y:S02]  /*1c90*/  @!P0 IMAD.IADD R14, R14, 0x1, -R3 ;  /* 0x000000010e0e8824 */ /* 0x000fe400078e0a03 */
[----:B------:R-:W-:Y:S01]  /*1ca0*/  @!P0 VIADD R22, R22, 0x1 ;  /* 0x0000000116168836 */ /* 0x000fe20000000000 */
[----:B------:R-:W-:-:S02]  /*1cb0*/  ISETP.NE.AND P0, PT, R19, RZ, PT ;  /* 0x000000ff1300720c */ /* 0x000fc40003f05270 */
[----:B------:R-:W-:-:S05]  /*1cc0*/  ISETP.GE.U32.AND P4, PT, R14, R3, PT ;  /* 0x000000030e00720c */ /* 0x000fca0003f86070 */
[----:B------:R-:W-:Y:S01]  /*1cd0*/  @P1 VIADD R23, R23, 0x1 ;  /* 0x0000000117171836 */ /* 0x000fe20000000000 */
[----:B0-----:R-:W0:Y:S03]  /*1ce0*/  SHFL.BFLY PT, R20, R21, 0x1, 0x1f ;  /* 0x0c201f0015147f89 */ /* 0x001e2600000e0000 */
[----:B------:R-:W-:Y:S01]  /*1cf0*/  @!P3 IMAD.MOV R23, RZ, RZ, -R23 ;  /* 0x000000ffff17b224 */ /* 0x000fe200078e0a17 */
[----:B------:R-:W-:Y:S02]  /*1d00*/  @!P5 LOP3.LUT R23, RZ, R15, RZ, 0x33, !PT ;  /* 0x0000000fff17d212 */ /* 0x000fe400078e33ff */
[----:B------:R-:W-:Y:S02]  /*1d10*/  ISETP.NE.AND P3, PT, R5, RZ, PT ;  /* 0x000000ff0500720c */ /* 0x000fe40003f65270 */
[----:B------:R-:W-:Y:S02]  /*1d20*/  @P4 IADD3 R22, PT, PT, R22, 0x1, RZ ;  /* 0x0000000116164810 */ /* 0x000fe40007ffe0ff */
[----:B------:R-:W-:-:S02]  /*1d30*/  SEL R2, RZ, 0x1, !P3 ;  /* 0x00000001ff027807 */ /* 0x000fc40005800000 */
[----:B------:R-:W-:Y:S01]  /*1d40*/  SHF.R.S32.HI R5, RZ, 0x1f, R12 ;  /* 0x0000001fff057819 */ /* 0x000fe2000001140c */
[----:B------:R-:W-:Y:S01]  /*1d50*/  @!P2 IMAD.MOV R22, RZ, RZ, -R22 ;  /* 0x000000ffff16a224 */ /* 0x000fe200078e0a16 */
[----:B------:R-:W-:Y:S02]  /*1d60*/  @!P0 LOP3.LUT R22, RZ, R19, RZ, 0x33, !PT ;  /* 0x00000013ff168212 */ /* 0x000fe400078e33ff */
[----:B------:R-:W-:Y:S02]  /*1d70*/  LOP3.LUT P0, RZ, R11, 0x3f9, RZ, 0xc0, !PT ;  /* 0x000003f90bff7812 */ /* 0x000fe4000780c0ff */
[----:B------:R-:W-:Y:S02]  /*1d80*/  ISETP.LT.U32.AND P2, PT, R16, R23, PT ;  /* 0x000000171000720c */ /* 0x000fe40003f41070 */
[----:B------:R-:W-:Y:S02]  /*1d90*/  SHF.R.S32.HI R3, RZ, 0x1f, R23 ;  /* 0x0000001fff037819 */ /* 0x000fe40000011417 */
[----:B------:R-:W-:-:S02]  /*1da0*/  LOP3.LUT R2, R5, R2, RZ, 0xfc, !PT ;  /* 0x0000000205027212 */ /* 0x000fc400078efcff */
[----:B------:R-:W-:Y:S01]  /*1db0*/  ISETP.LT.AND.EX P2, PT, R17, R3, PT, P2 ;  /* 0x000000031100720c */ /* 0x000fe20003f41320 */
[----:B------:R-:W-:Y:S02]  /*1dc0*/  IMAD R3, R22, UR8, RZ ;  /* 0x0000000816037c24 */ /* 0x000fe4000f8e02ff */
[----:B0-----:R-:W-:Y:S01]  /*1dd0*/  FADD.FTZ R20, R21, R20 ;  /* 0x0000001415147221 */ /* 0x001fe20000010000 */
[----:B------:R-:W-:Y:S01]  /*1de0*/  SEL R5, R16, R23, P2 ;  /* 0x0000001710057207 */ /* 0x000fe20001000000 */
[----:B------:R-:W-:-:S03]  /*1df0*/  IMAD R3, R2, R3, RZ ;  /* 0x0000000302037224 */ /* 0x000fc600078e02ff */
[----:B------:R-:W-:-:S13]  /*1e00*/  FSETP.NE.FTZ.AND P1, PT, R20, RZ, PT ;  /* 0x000000ff1400720b */ /* 0x000fda0003f35000 */
        /* <DEDUP_REMOVED lines=55> */
.L_x_476:
[----:B------:R-:W-:Y:S01]  /*2180*/  LEA.HI R2, R11, UR11, RZ, 0x1f ;  /* 0x0000000b0b027c11 */ /* 0x000fe2000f8ff8ff */
[----:B------:R-:W-:Y:S01]  /*2190*/  IMAD.MOV.U32 R21, RZ, RZ, RZ ;  /* 0x000000ffff157224 */ /* 0x000fe200078e00ff */
[----:B------:R-:W-:Y:S02]  /*21a0*/  MOV R20, R30 ;  /* 0x0000001e00147202 */ /* 0x000fe40000000f00 */
[----:B------:R-:W-:Y:S01]  /*21b0*/  MOV R16, 0x21e0 ;  /* 0x000021e000107802 */ /* 0x000fe20000000f00 */
[----:B------:R-:W-:Y:S02]  /*21c0*/  IMAD.MOV.U32 R22, RZ, RZ, R2 ;  /* 0x000000ffff167224 */ /* 0x000fe400078e0002 */
[----:B------:R-:W-:Y:S05]  /*21d0*/  CALL.REL.NOINC `($__internal_13_$__cuda_sm20_div_s64) ;  /* 0x0000001c00407944 */ /* 0x000fea0003c00000 */
[----:B------:R-:W-:Y:S02]  /*21e0*/  IADD3 R17, PT, PT, -R10, RZ, RZ ;  /* 0x000000ff0a117210 */ /* 0x000fe40007ffe1ff */
[----:B------:R-:W-:-:S03]  /*21f0*/  MOV R31, R15 ;  /* 0x0000000f001f7202 */ /* 0x000fc60000000f00 */
[----:B------:R-:W-:Y:S01]  /*2200*/  IMAD R12, R30, R17, R2 ;  /* 0x000000111e0c7224 */ /* 0x000fe200078e0202 */
[----:B------:R-:W-:-:S07]  /*2210*/  MOV R30, R10 ;  /* 0x0000000a001e7202 */ /* 0x000fce0000000f00 */
.L_x_477:
        /* <DEDUP_REMOVED lines=59> */
.L_x_479:
[----:B------:R-:W-:Y:S01]  /*25d0*/  IMAD.MOV.U32 R22, RZ, RZ, R30 ;  /* 0x000000ffff167224 */ /* 0x000fe200078e001e */
[----:B------:R-:W-:Y:S01]  /*25e0*/  MOV R21, R31 ;  /* 0x0000001f00157202 */ /* 0x000fe20000000f00 */
[----:B------:R-:W-:Y:S01]  /*25f0*/  IMAD.MOV.U32 R20, RZ, RZ, R36 ;  /* 0x000000ffff147224 */ /* 0x000fe200078e0024 */
[----:B------:R-:W-:Y:S02]  /*2600*/  MOV R16, 0x2620 ;  /* 0x0000262000107802 */ /* 0x000fe40000000f00 */
[----:B------:R-:W-:Y:S05]  /*2610*/  CALL.REL.NOINC `($__internal_13_$__cuda_sm20_div_s64) ;  /* 0x0000001800307944 */ /* 0x000fea0003c00000 */
[----:B------:R-:W-:-:S05]  /*2620*/  IADD3 R15, PT, PT, -R10, RZ, RZ ;  /* 0x000000ff0a0f7210 */ /* 0x000fca0007ffe1ff */
[----:B------:R-:W-:Y:S02]  /*2630*/  IMAD R30, R15, R36, R30 ;  /* 0x000000240f1e7224 */ /* 0x000fe400078e021e */
.L_x_480:
[----:B------:R-:W-:Y:S05]  /*2640*/  BSYNC.RECONVERGENT B0 ;  /* 0x0000000000007941 */ /* 0x000fea0003800200 */
.L_x_478:
        /* <DEDUP_REMOVED lines=159> */
.L_x_475:
[----:B------:R-:W0:Y:S01]  /*3040*/  LDC.64 R2, c[0x0][0x420] ;  /* 0x00010800ff027b82 */ /* 0x000e220000000a00 */
[----:B------:R-:W-:-:S05]  /*3050*/  IADD3 R10, PT, PT, R10, UR11, RZ ;  /* 0x0000000b0a0a7c10 */ /* 0x000fca000fffe0ff */
[----:B0-----:R-:W-:-:S05]  /*3060*/  IMAD.WIDE.U32 R2, R10, 0x4, R2 ;  /* 0x000000040a027825 */ /* 0x001fca00078e0002 */
[----:B------:R1:W-:Y:S02]  /*3070*/  STG.E desc[UR12][R2.64], R24 ;  /* 0x0000001802007986 */ /* 0x0003e4000c10190c */
.L_x_474:
[----:B------:R-:W-:Y:S05]  /*3080*/  BSYNC.RECONVERGENT B1 ;  /* 0x0000000000017941 */ /* 0x000fea0003800200 */
.L_x_473:
        /* <DEDUP_REMOVED lines=19> */
.L_x_482:
[----:B------:R-:W-:Y:S05]  /*31c0*/  BSYNC.RECONVERGENT B0 ;  /* 0x0000000000007941 */ /* 0x000fea0003800200 */
.L_x_481:
        /* <DEDUP_REMOVED lines=45> */
.L_x_485:
        /* <DEDUP_REMOVED lines=53> */
.L_x_484:
        /* <DEDUP_REMOVED lines=11> */
.L_x_486:
        /* <DEDUP_REMOVED lines=17> */
.L_x_483:
        /* <DEDUP_REMOVED lines=83> */
        .weak           $__internal_13_$__cuda_sm20_div_s64
        .type           $__internal_13_$__cuda_sm20_div_s64,@function
        .size           $__internal_13_$__cuda_sm20_div_s64,(.L_x_4045 - $__internal_13_$__cuda_sm20_div_s64)
$__internal_13_$__cuda_sm20_div_s64:
        /* <DEDUP_REMOVED lines=82> */
[----:B------:R-:W-:Y:S06]  /*4400*/  RET.REL.NODEC R16 `(_ZN5flash32flash_fwd_splitkv_combine_kernelI23Flash_fwd_kernel_traitsILi256ELi64ELi64ELi4ELb0ELb0EN7cutlass10bfloat16_tE19Flash_kernel_traitsILi256ELi64ELi64ELi4ES3_EELi4ELi1ELb1EEEvNS_16Flash_fwd_paramsE) ;  /* 0xffffffb810fc7950 */ /* 0x000fec0003c3ffff */
.L_x_487:
        /* <DEDUP_REMOVED lines=15> */
.L_x_4045:


//--------------------- .text._ZN5flash24flash_fwd_splitkv_kernelI23Flash_fwd_kernel_traitsILi256ELi64ELi64ELi4ELb0ELb0EN7cutlass10bfloat16_tE19Flash_kernel_traitsILi256ELi64ELi64ELi4ES3_EELb1ELb0ELb0ELb0ELb0ELb0ELb0ELb0EEEvNS_16Flash_fwd_paramsE --------------------------
	.section	.text._ZN5flash24flash_fwd_splitkv_kernelI23Flash_fwd_kernel_traitsILi256ELi64ELi64ELi4ELb0ELb0EN7cutlass10bfloat16_tE19Flash_kernel_traitsILi256ELi64ELi64ELi4ES3_EELb1ELb0ELb0ELb0ELb0ELb0ELb0ELb0EEEvNS_16Flash_fwd_paramsE,"ax",@progbits
	.align	128
        .global         _ZN5flash24flash_fwd_splitkv_kernelI23Flash_fwd_kernel_traitsILi256ELi64ELi64ELi4ELb0ELb0EN7cutlass10bfloat16_tE19Flash_kernel_traitsILi256ELi64ELi64ELi4ES3_EELb1ELb0ELb0ELb0ELb0ELb0ELb0ELb0EEEvNS_16Flash_fwd_paramsE
        .type           _ZN5flash24flash_fwd_splitkv_kernelI23Flash_fwd_kernel_traitsILi256ELi64ELi64ELi4ELb0ELb0EN7cutlass10bfloat16_tE19Flash_kernel_traitsILi256ELi64ELi64ELi4ES3_EELb1ELb0ELb0ELb0ELb0ELb0ELb0ELb0EEEvNS_16Flash_fwd_paramsE,@function
        .size           _ZN5flash24flash_fwd_splitkv_kernelI23Flash_fwd_kernel_traitsILi256ELi64ELi64ELi4ELb0ELb0EN7cutlass10bfloat16_tE19Flash_kernel_traitsILi256ELi64ELi64ELi4ES3_EELb1ELb0ELb0ELb0ELb0ELb0ELb0ELb0EEEvNS_16Flash_fwd_paramsE,(.L_x_4060 - _ZN5flash24flash_fwd_splitkv_kernelI23Flash_fwd_kernel_traitsILi256ELi64ELi64ELi4ELb0ELb0EN7cutlass10bfloat16_tE19Flash_kernel_traitsILi256ELi64ELi64ELi4ES3_EELb1ELb0ELb0ELb0ELb0ELb0ELb0ELb0EEEvNS_16Flash_fwd_paramsE)
        .other          _ZN5flash24flash_fwd_splitkv_kernelI23Flash_fwd_kernel_traitsILi256ELi64ELi64ELi4ELb0ELb0EN7cutlass10bfloat16_tE19Flash_kernel_traitsILi256ELi64ELi64ELi4ES3_EELb1ELb0ELb0ELb0ELb0ELb0ELb0ELb0EEEvNS_16Flash_fwd_paramsE,@"STO_CUDA_ENTRY STV_DEFAULT"
_ZN5flash24flash_fwd_splitkv_kernelI23Flash_fwd_kernel_traitsILi256ELi64ELi64ELi4ELb0ELb0EN7cutlass10bfloat16_tE19Flash_kernel_traitsILi256ELi64ELi64ELi4ES3_EELb1ELb0ELb0ELb0ELb0ELb0ELb0ELb0EEEvNS_16Flash_fwd_paramsE:
.text._ZN5flash24flash_fwd_splitkv_kernelI23Flash_fwd_kernel_traitsILi256ELi64ELi64ELi4ELb0ELb0EN7cutlass10bfloat16_tE19Flash_kernel_traitsILi256ELi64ELi64ELi4ES3_EELb1ELb0ELb0ELb0ELb0ELb0ELb0ELb0EEEvNS_16Flash_fwd_paramsE:
[----:B------:R-:W-:Y:S08]  /*0000*/  LDC R1, c[0x0][0x37c] ;  /* 0x0000df00ff017b82 */ /* 0x000ff00000000800 */
[----:B------:R-:W1:Y:S01]  /*0010*/  LDC.64 R4, c[0x0][0x460] ;  /* 0x00011800ff047b82 */ /* 0x000e620000000a00 */
[----:B------:R-:W2:Y:S01]  /*0020*/  S2R R3, SR_CTAID.Y ;  /* 0x0000000000037919 */ /* 0x000ea20000002600 */
[----:B------:R-:W3:Y:S01]  /*0030*/  LDCU.64 UR16, c[0x0][0x358] ;  /* 0x00006b00ff1077ac */ /* 0x000ee20008000a00 */
[----:B------:R-:W-:Y:S01]  /*0040*/  IMAD.MOV.U32 R232, RZ, RZ, -0x1 ;  /* 0xffffffffffe87424 */ /* 0x000fe200078e00ff */
[----:B------:R-:W4:Y:S04]  /*0050*/  LDCU.64 UR4, c[0x0][0x478] ;  /* 0x00008f00ff0477ac */ /* 0x000f280008000a00 */
[----:B------:R-:W2:Y:S01]  /*0060*/  LDC.64 R6, c[0x0][0x460] ;  /* 0x00011800ff067b82 */ /* 0x000ea20000000a00 */
[----:B------:R-:W3:Y:S07]  /*0070*/  LDCU.64 UR6, c[0x0][0x470] ;  /* 0x00008e00ff0677ac */ /* 0x000eee0008000a00 */
[----:B------:R-:W3:Y:S01]  /*0080*/  LDC.64 R8, c[0x0][0x468] ;  /* 0x00011a00ff087b82 */ /* 0x000ee20000000a00 */
[----:B-1----:R-:W-:-:S02]  /*0090*/  ISETP.NE.U32.AND P0, PT, R4, RZ, PT ;  /* 0x000000ff0400720c */ /* 0x002fc40003f05070 */
[----:B------:R-:W-:Y:S02]  /*00a0*/  ISETP.NE.U32.AND P4, PT, R4, RZ, PT ;  /* 0x000000ff0400720c */ /* 0x000fe40003f85070 */
[C---:B------:R-:W-:Y:S02]  /*00b0*/  ISETP.NE.AND.EX P0, PT, R5.reuse, RZ, PT, P0 ;  /* 0x000000ff0500720c */ /* 0x040fe40003f05300 */
[----:B------:R-:W-:Y:S02]  /*00c0*/  ISETP.NE.AND.EX P4, PT, R5, RZ, PT, P4 ;  /* 0x000000ff0500720c */ /* 0x000fe40003f85340 */
[----:B----4-:R-:W-:Y:S01]  /*00d0*/  ISETP.NE.U32.AND P2, PT, RZ, UR4, PT ;  /* 0x00000004ff007c0c */ /* 0x010fe2000bf45070 */
[C---:B--2---:R-:W-:Y:S01]  /*00e0*/  IMAD.WIDE.U32 R14, R3.reuse, 0x4, R6 ;  /* 0x00000004030e7825 */ /* 0x044fe200078e0006 */
[----:B---3--:R-:W-:Y:S02]  /*00f0*/  ISETP.NE.U32.AND P3, PT, RZ, UR6, PT ;  /* 0x00000006ff007c0c */ /* 0x008fe4000bf65070 */
[----:B------:R-:W-:Y:S01]  /*0100*/  ISETP.NE.AND.EX P2, PT, RZ, UR5, PT, P2 ;  /* 0x00000005ff007c0c */ /* 0x000fe2000bf45320 */
[----:B------:R-:W-:Y:S01]  /*0110*/  IMAD.SHL.U32 R13, R3, 0x4, RZ ;  /* 0x00000004030d7824 */ /* 0x000fe200078e00ff */
[----:B------:R-:W-:-:S03]  /*0120*/  ISETP.NE.AND.EX P3, PT, RZ, UR7, PT, P3 ;  /* 0x00000007ff007c0c */ /* 0x000fc6000bf65330 */
[----:B------:R-:W2:Y:S04]  /*0130*/  @P0 LDG.E R232, desc[UR16][R14.64] ;  /* 0x000000100ee80981 */ /* 0x000ea8000c1e1900 */
[----:B------:R1:W2:Y:S01]  /*0140*/  @P4 LDG.E R11, desc[UR16][R14.64+0x4] ;  /* 0x000004100e0b4981 */ /* 0x0002a2000c1e1900 */
[----:B------:R-:W-:Y:S01]  /*0150*/  SHF.R.U32.HI R10, RZ, 0x1e, R3 ;  /* 0x0000001eff0a7819 */ /* 0x000fe20000011603 */
[----:B------:R-:W-:Y:S02]  /*0160*/  IMAD.MOV.U32 R4, RZ, RZ, RZ ;  /* 0x000000ffff047224 */ /* 0x000fe400078e00ff */
[C---:B------:R-:W-:Y:S01]  /*0170*/  @P2 IADD3 R6, P0, PT, R13.reuse, UR4, RZ ;  /* 0x000000040d062c10 */ /* 0x040fe2000ff1e0ff */
[----:B------:R-:W3:Y:S01]  /*0180*/  LDCU.U8 UR4, c[0x0][0x532] ;  /* 0x0000a640ff0477ac */ /* 0x000ee20008000000 */
[----:B------:R-:W4:Y:S01]  /*0190*/  S2R R19, SR_CTAID.X ;  /* 0x0000000000137919 */ /* 0x000f220000002500 */
[----:B------:R-:W-:Y:S01]  /*01a0*/  @P3 IADD3 R16, P1, PT, R13, UR6, RZ ;  /* 0x000000060d103c10 */ /* 0x000fe2000ff3e0ff */
[----:B------:R-:W4:Y:S01]  /*01b0*/  @!P4 LDC R2, c[0x0][0x434] ;  /* 0x00010d00ff02cb82 */ /* 0x000f220000000800 */
[----:B------:R-:W-:-:S02]  /*01c0*/  @P2 IADD3.X R7, PT, PT, R10, UR5, RZ, P0, !PT ;  /* 0x000000050a072c10 */ /* 0x000fc400087fe4ff */
[----:B------:R-:W-:-:S03]  /*01d0*/  @P3 IADD3.X R17, PT, PT, R10, UR7, RZ, P1, !PT ;  /* 0x000000070a113c10 */ /* 0x000fc60008ffe4ff */
[----:B------:R2:W5:Y:S02]  /*01e0*/  @P2 LDG.E R91, desc[UR16][R6.64] ;  /* 0x00000010065b2981 */ /* 0x000564000c1e1900 */
[----:B------:R-:W2:Y:S02]  /*01f0*/  @!P2 LDC R0, c[0x0][0x43c] ;  /* 0x00010f00ff00ab82 */ /* 0x000ea40000000800 */
[----:B------:R2:W5:Y:S01]  /*0200*/  @P3 LDG.E R4, desc[UR16][R16.64] ;  /* 0x0000001010043981 */ /* 0x000562000c1e1900 */
[----:B-1----:R-:W-:-:S05]  /*0210*/  IADD3 R14, P0, PT, R13, R8, RZ ;  /* 0x000000080d0e7210 */ /* 0x002fca0007f1e0ff */
[----:B------:R-:W-:Y:S01]  /*0220*/  IMAD.X R15, R10, 0x1, R9, P0 ;  /* 0x000000010a0f7824 */ /* 0x000fe200000e0609 */
[----:B------:R-:W-:-:S04]  /*0230*/  ISETP.NE.U32.AND P0, PT, R8, RZ, PT ;  /* 0x000000ff0800720c */ /* 0x000fc80003f05070 */
[C---:B------:R-:W-:Y:S02]  /*0240*/  ISETP.NE.AND.EX P0, PT, R9.reuse, RZ, PT, P0 ;  /* 0x000000ff0900720c */ /* 0x040fe40003f05300 */
[----:B---3--:R-:W-:Y:S02]  /*0250*/  ISETP.NE.AND P1, PT, RZ, UR4, PT ;  /* 0x00000004ff007c0c */ /* 0x008fe4000bf25270 */
[----:B------:R-:W-:Y:S01]  /*0260*/  ISETP.EQ.U32.AND P3, PT, R8, RZ, PT ;  /* 0x000000ff0800720c */ /* 0x000fe20003f62070 */
[----:B------:R-:W1:Y:S03]  /*0270*/  @!P2 LDC.64 R6, c[0x0][0x488] ;  /* 0x00012200ff06ab82 */ /* 0x000e660000000a00 */
[----:B------:R-:W-:-:S05]  /*0280*/  ISETP.EQ.OR.EX P3, PT, R9, RZ, !P1, P3 ;  /* 0x000000ff0900720c */ /* 0x000fca0004f62730 */
[----:B------:R-:W3:Y:S01]  /*0290*/  @!P0 LDC R9, c[0x0][0x438] ;  /* 0x00010e00ff098b82 */ /* 0x000ee20000000800 */
[----:B------:R-:W-:-:S07]  /*02a0*/  IMAD.MOV.U32 R5, RZ, RZ, -0x1 ;  /* 0xffffffffff057424 */ /* 0x000fce00078e00ff */
[----:B------:R1:W5:Y:S01]  /*02b0*/  @!P3 LDG.E R5, desc[UR16][R14.64] ;  /* 0x000000100e05b981 */ /* 0x000362000c1e1900 */
[----:B--2---:R-:W-:Y:S02]  /*02c0*/  @P4 IMAD.IADD R2, R11, 0x1, -R232 ;  /* 0x000000010b024824 */ /* 0x004fe400078e0ae8 */
[----:B----4-:R-:W-:-:S05]  /*02d0*/  IMAD.SHL.U32 R11, R19, 0x40, RZ ;  /* 0x00000040130b7824 */ /* 0x010fca00078e00ff */
[----:B------:R-:W-:Y:S01]  /*02e0*/  ISETP.GT.AND P3, PT, R2, R11, PT ;  /* 0x0000000b0200720c */ /* 0x000fe20003f64270 */
[----:B-1-3--:R-:W-:-:S12]  /*02f0*/  @!P0 BRA `(.L_x_488) ;  /* 0x00000000000c8947 */ /* 0x00afd80003800000 */
[----:B------:R-:W2:Y:S02]  /*0300*/  @P1 LDG.E R8, desc[UR16][R14.64+0x4] ;  /* 0x000004100e081981 */ /* 0x000ea4000c1e1900 */
[----:B--2--5:R-:W-:-:S06]  /*0310*/  @P1 IADD3 R9, PT, PT, R8, -R5, RZ ;  /* 0x8000000508091210 */ /* 0x024fcc0007ffe0ff */
[----:B------:R1:W5:Y:S02]  /*0320*/  @!P1 LDG.E R9, desc[UR16][R14.64] ;  /* 0x000000100e099981 */ /* 0x000364000c1e1900 */
.L_x_488:
[----:B------:R-:W-:Y:S01]  /*0330*/  @!P2 ISETP.NE.U32.AND P0, PT, R6, RZ, PT ;  /* 0x000000ff0600a20c */ /* 0x000fe20003f05070 */
[----:B------:R-:W-:-:S12]  /*0340*/  @!P3 EXIT ;  /* 0x000000000000b94d */ /* 0x000fd80003800000 */
[----:B------:R-:W2:Y:S01]  /*0350*/  LDCU UR5, c[0x0][0x438] ;  /* 0x00008700ff0577ac */ /* 0x000ea20008000800 */
[----:B------:R-:W-:Y:S01]  /*0360*/  @!P2 ISETP.NE.AND.EX P0, PT, R7, RZ, PT, P0 ;  /* 0x000000ff0700a20c */ /* 0x000fe20003f05300 */
[--C-:B-----5:R-:W-:Y:S01]  /*0370*/  @P2 IMAD.IADD R91, R91, 0x1, -R4.reuse ;  /* 0x000000015b5b2824 */ /* 0x120fe200078e0a04 */
[----:B-1----:R-:W1:Y:S01]  /*0380*/  S2R R15, SR_CTAID.Z ;  /* 0x00000000000f7919 */ /* 0x002e620000002700 */
[----:B------:R-:W3:Y:S01]  /*0390*/  LDCU UR14, c[0x0][0x508] ;  /* 0x0000a100ff0e77ac */ /* 0x000ee20008000800 */
[----:B------:R-:W-:Y:S01]  /*03a0*/  @!P2 SEL R0, R0, RZ, P0 ;  /* 0x000000ff0000a207 */ /* 0x000fe20000000000 */
[----:B------:R-:W-:Y:S01]  /*03b0*/  VIADD R7, R19, 0x1 ;  /* 0x0000000113077836 */ /* 0x000fe20000000000 */
[----:B------:R-:W4:Y:S01]  /*03c0*/  S2R R219, SR_TID.X ;  /* 0x0000000000db7919 */ /* 0x000f220000002100 */
[----:B------:R-:W-:Y:S01]  /*03d0*/  IMAD.MOV.U32 R8, RZ, RZ, R3 ;  /* 0x000000ffff087224 */ /* 0x000fe200078e0003 */
[----:B------:R-:W-:Y:S01]  /*03e0*/  @!P2 IADD3 R91, PT, PT, R0, R9, -R4 ;  /* 0x00000009005ba210 */ /* 0x000fe20007ffe804 */
[----:B------:R-:W-:-:S04]  /*03f0*/  IMAD R0, R7, 0x40, -R2 ;  /* 0x0000004007007824 */ /* 0x000fc800078e0a02 */
[----:B------:R-:W-:Y:S01]  /*0400*/  VIADD R9, R91, 0x3f ;  /* 0x0000003f5b097836 */ /* 0x000fe20000000000 */
[----:B--2---:R-:W-:-:S04]  /*0410*/  UIADD3 UR5, UPT, UPT, UR5, 0x3f, URZ ;  /* 0x0000003f05057890 */ /* 0x004fc8000fffe0ff */
[----:B------:R-:W-:Y:S02]  /*0420*/  SHF.R.S32.HI R6, RZ, 0x1f, R9 ;  /* 0x0000001fff067819 */ /* 0x000fe40000011409 */
[----:B---3--:R-:W-:Y:S01]  /*0430*/  IADD3 R7, PT, PT, R9, UR14, R0 ;  /* 0x0000000e09077c10 */ /* 0x008fe2000fffe000 */
[----:B------:R-:W-:Y:S01]  /*0440*/  USHF.R.S32.HI UR4, URZ, 0x1f, UR5 ;  /* 0x0000001fff047899 */ /* 0x000fe20008011405 */
[----:B------:R-:W-:Y:S02]  /*0450*/  LEA.HI R6, R6, R9, RZ, 0x6 ;  /* 0x0000000906067211 */ /* 0x000fe400078f30ff */
[----:B------:R-:W-:Y:S01]  /*0460*/  SHF.R.S32.HI R0, RZ, 0x1f, R7 ;  /* 0x0000001fff007819 */ /* 0x000fe20000011407 */
[----:B------:R-:W-:Y:S01]  /*0470*/  ULEA.HI UR4, UR4, UR5, URZ, 0x6 ;  /* 0x0000000504047291 */ /* 0x000fe2000f8f30ff */
[----:B------:R-:W-:Y:S02]  /*0480*/  SHF.R.S32.HI R6, RZ, 0x6, R6 ;  /* 0x00000006ff067819 */ /* 0x000fe40000011406 */
[----:B------:R-:W-:Y:S01]  /*0490*/  LEA.HI R0, R0, R7, RZ, 0x6 ;  /* 0x0000000700007211 */ /* 0x000fe200078f30ff */
[----:B------:R-:W-:-:S03]  /*04a0*/  USHF.R.S32.HI UR4, URZ, 0x6, UR4 ;  /* 0x00000006ff047899 */ /* 0x000fc60008011404 */
[----:B------:R-:W-:-:S04]  /*04b0*/  SHF.R.S32.HI R7, RZ, 0x6, R0 ;  /* 0x00000006ff077819 */ /* 0x000fc80000011400 */
[----:B------:R-:W-:-:S04]  /*04c0*/  VIMNMX3 R0, R6, UR4, R7, PT ;  /* 0x0000000406007c0f */ /* 0x000fc8000b800107 */
[----:B------:R-:W-:-:S13]  /*04d0*/  ISETP.GT.AND P0, PT, R0, RZ, PT ;  /* 0x000000ff0000720c */ /* 0x000fda0003f04270 */
[----:B-1--4-:R-:W-:Y:S05]  /*04e0*/  @P0 BRA `(.L_x_489) ;  /* 0x0000000800300947 */ /* 0x012fea0003800000 */
[----:B------:R-:W-:Y:S01]  /*04f0*/  ISETP.NE.AND P0, PT, R232, -0x1, PT ;  /* 0xffffffffe800780c */ /* 0x000fe20003f05270 */
[----:B------:R-:W1:Y:S01]  /*0500*/  LDC.64 R4, c[0x0][0x408] ;  /* 0x00010200ff047b82 */ /* 0x000e620000000a00 */
[----:B------:R-:W-:Y:S01]  /*0510*/  IMAD.SHL.U32 R0, R219, 0x8, RZ ;  /* 0x00000008db007824 */ /* 0x000fe200078e00ff */
[----:B------:R-:W2:Y:S01]  /*0520*/  LDCU UR7, c[0x0][0x3e0] ;  /* 0x00007c00ff0777ac */ /* 0x000ea20008000800 */
[----:B------:R-:W-:Y:S01]  /*0530*/  IMAD.IADD R2, R2, 0x1, -R11 ;  /* 0x0000000102027824 */ /* 0x000fe200078e0a0b */
[----:B------:R-:W-:Y:S01]  /*0540*/  SHF.R.U32.HI R219, RZ, 0x3, R219 ;  /* 0x00000003ffdb7819 */ /* 0x000fe200000116db */
[----:B------:R-:W-:Y:S01]  /*0550*/  BSSY.RECONVERGENT B0, `(.L_x_490) ;  /* 0x000002c000007945 */ /* 0x000fe20003800200 */
[----:B------:R-:W3:Y:S02]  /*0560*/  LDCU.64 UR4, c[0x0][0x410] ;  /* 0x00008200ff0477ac */ /* 0x000ee40008000a00 */
[C---:B------:R-:W-:Y:S01]  /*0570*/  ISETP.GE.AND P1, PT, R219.reuse, R2, PT ;  /* 0x00000002db00720c */ /* 0x040fe20003f26270 */
[----:B------:R-:W4:Y:S01]  /*0580*/  LDCU UR6, c[0x0][0x434] ;  /* 0x00008680ff0677ac */ /* 0x000f220008000800 */
[----:B------:R-:W-:-:S02]  /*0590*/  IADD3 R9, PT, PT, R219, 0x20, RZ ;  /* 0x00000020db097810 */ /* 0x000fc40007ffe0ff */
[----:B------:R-:W5:Y:S02]  /*05a0*/  @!P0 LDC.64 R6, c[0x0][0x400] ;  /* 0x00010000ff068b82 */ /* 0x000f640000000a00 */
[----:B------:R-:W-:Y:S01]  /*05b0*/  ISETP.GE.AND P6, PT, R9, R2, PT ;  /* 0x000000020900720c */ /* 0x000fe20003fc6270 */
[----:B-1----:R-:W-:-:S04]  /*05c0*/  @P0 IMAD.WIDE.U32 R18, R232, R4, RZ ;  /* 0x00000004e8120225 */ /* 0x002fc800078e00ff */
[C---:B-----5:R-:W-:Y:S01]  /*05d0*/  @!P0 IMAD.WIDE.U32 R12, R3.reuse, R6, RZ ;  /* 0x00000006030c8225 */ /* 0x060fe200078e00ff */
[----:B------:R-:W-:Y:S02]  /*05e0*/  LOP3.LUT R6, R0, 0x38, RZ, 0xc0, !PT ;  /* 0x0000003800067812 */ /* 0x000fe400078ec0ff */
[----:B------:R-:W-:Y:S01]  /*05f0*/  @P0 MOV R12, R18 ;  /* 0x00000012000c0202 */ /* 0x000fe20000000f00 */
[----:B------:R-:W-:Y:S01]  /*0600*/  @!P0 IMAD R0, R3, R7, R13 ;  /* 0x0000000703008224 */ /* 0x000fe200078e020d */
[C---:B------:R-:W-:Y:S01]  /*0610*/  LOP3.LUT R14, R6.reuse, 0x80, RZ, 0xfc, !PT ;  /* 0x00000080060e7812 */ /* 0x040fe200078efcff */
[----:B------:R-:W-:Y:S01]  /*0620*/  IMAD.MOV.U32 R7, RZ, RZ, RZ ;  /* 0x000000ffff077224 */ /* 0x000fe200078e00ff */
[----:B------:R-:W-:Y:S01]  /*0630*/  LOP3.LUT R10, R6, 0xc0, RZ, 0xfc, !PT ;  /* 0x000000c0060a7812 */ /* 0x000fe200078efcff */
[----:B------:R-:W-:Y:S02]  /*0640*/  @P0 IMAD R0, R232, R5, R19 ;  /* 0x00000005e8000224 */ /* 0x000fe400078e0213 */
[----:B------:R-:W-:-:S04]  /*0650*/  IMAD.WIDE.U32 R16, R11, R4, R6 ;  /* 0x000000040b107225 */ /* 0x000fc800078e0006 */
[----:B------:R-:W-:Y:S01]  /*0660*/  IMAD R3, R11, R5, R17 ;  /* 0x000000050b037224 */ /* 0x000fe200078e0211 */
[----:B------:R-:W-:Y:S02]  /*0670*/  IADD3 R12, P0, PT, R12, R16, RZ ;  /* 0x000000100c0c7210 */ /* 0x000fe40007f1e0ff */
[----:B------:R-:W-:Y:S02]  /*0680*/  LOP3.LUT R16, R6, 0x40, RZ, 0xfc, !PT ;  /* 0x0000004006107812 */ /* 0x000fe400078efcff */
[----:B------:R-:W-:Y:S01]  /*0690*/  IADD3.X R13, PT, PT, R0, R3, RZ, P0, !PT ;  /* 0x00000003000d7210 */ /* 0x000fe200007fe4ff */
[----:B--2---:R-:W-:Y:S02]  /*06a0*/  IMAD R0, R8, UR7, R15 ;  /* 0x0000000708007c24 */ /* 0x004fe4000f8e020f */
[----:B------:R-:W-:Y:S02]  /*06b0*/  VIADD R3, R219, 0x10 ;  /* 0x00000010db037836 */ /* 0x000fe40000000000 */
[----:B---3--:R-:W-:-:S03]  /*06c0*/  IMAD.WIDE.U32 R12, R15, UR4, R12 ;  /* 0x000000040f0c7c25 */ /* 0x008fc6000f8e000c */
[----:B------:R-:W-:Y:S01]  /*06d0*/  ISETP.GE.AND P0, PT, R3, R2, PT ;  /* 0x000000020300720c */ /* 0x000fe20003f06270 */
[----:B----4-:R-:W-:Y:S02]  /*06e0*/  IMAD R0, R0, UR6, R11 ;  /* 0x0000000600007c24 */ /* 0x010fe4000f8e020b */
[----:B------:R-:W-:Y:S01]  /*06f0*/  IMAD R21, R15, UR5, R13 ;  /* 0x000000050f157c24 */ /* 0x000fe2000f8e020d */
[----:B------:R-:W-:Y:S01]  /*0700*/  IADD3 R15, PT, PT, R219, 0x30, RZ ;  /* 0x00000030db0f7810 */ /* 0x000fe20007ffe0ff */
[----:B------:R-:W-:Y:S08]  /*0710*/  @P1 BRA `(.L_x_491) ;  /* 0x00000000003c1947 */ /* 0x000ff00003800000 */
[----:B------:R-:W1:Y:S01]  /*0720*/  LDCU UR6, c[0x0][0x440] ;  /* 0x00008800ff0677ac */ /* 0x000e620008000800 */
[----:B------:R-:W-:Y:S01]  /*0730*/  IMAD.MOV.U32 R20, RZ, RZ, R12 ;  /* 0x000000ffff147224 */ /* 0x000fe200078e000c */
[----:B------:R-:W2:Y:S03]  /*0740*/  LDCU.64 UR4, c[0x0][0x3f0] ;  /* 0x00007e00ff0477ac */ /* 0x000ea60008000a00 */
[----:B------:R-:W-:-:S04]  /*0750*/  IMAD.WIDE.U32 R22, R219, R4, R20 ;  /* 0x00000004db167225 */ /* 0x000fc800078e0014 */
[----:B------:R-:W-:Y:S01]  /*0760*/  IMAD R8, R219, R5, R23 ;  /* 0x00000005db087224 */ /* 0x000fe200078e0217 */
[----:B-1----:R-:W-:Y:S02]  /*0770*/  ISETP.GE.AND P5, PT, R6, UR6, PT ;  /* 0x0000000606007c0c */ /* 0x002fe4000bfa6270 */
[----:B------:R-:W-:Y:S02]  /*0780*/  ISETP.GE.AND P4, PT, R16, UR6, PT ;  /* 0x0000000610007c0c */ /* 0x000fe4000bf86270 */
[----:B------:R-:W-:Y:S02]  /*0790*/  ISETP.GE.AND P3, PT, R14, UR6, PT ;  /* 0x000000060e007c0c */ /* 0x000fe4000bf66270 */
[----:B------:R-:W-:Y:S02]  /*07a0*/  ISETP.GE.AND P2, PT, R10, UR6, PT ;  /* 0x000000060a007c0c */ /* 0x000fe4000bf46270 */
[----:B--2---:R-:W-:-:S04]  /*07b0*/  LEA R18, P1, R22, UR4, 0x1 ;  /* 0x0000000416127c11 */ /* 0x004fc8000f8208ff */
[----:B------:R-:W-:-:S05]  /*07c0*/  LEA.HI.X R19, R22, UR5, R8, 0x1, P1 ;  /* 0x0000000516137c11 */ /* 0x000fca00088f0c08 */
[----:B------:R1:W-:Y:S04]  /*07d0*/  @!P5 STG.E.128 desc[UR16][R18.64], RZ ;  /* 0x000000ff1200d986 */ /* 0x0003e8000c101d10 */
[----:B------:R1:W-:Y:S04]  /*07e0*/  @!P4 STG.E.128 desc[UR16][R18.64+0x80], RZ ;  /* 0x000080ff1200c986 */ /* 0x0003e8000c101d10 */
[----:B------:R1:W-:Y:S04]  /*07f0*/  @!P3 STG.E.128 desc[UR16][R18.64+0x100], RZ ;  /* 0x000100ff1200b986 */ /* 0x0003e8000c101d10 */
[----:B------:R1:W-:Y:S02]  /*0800*/  @!P2 STG.E.128 desc[UR16][R18.64+0x180], RZ ;  /* 0x000180ff1200a986 */ /* 0x0003e4000c101d10 */
.L_x_491:
[----:B------:R-:W-:Y:S05]  /*0810*/  BSYNC.RECONVERGENT B0 ;  /* 0x0000000000007941 */ /* 0x000fea0003800200 */
.L_x_490:
[----:B------:R-:W-:Y:S01]  /*0820*/  BSSY.RECONVERGENT B0, `(.L_x_492) ;  /* 0x0000017000007945 */ /* 0x000fe20003800200 */
[----:B------:R-:W-:-:S03]  /*0830*/  ISETP.GE.AND P5, PT, R15, R2, PT ;  /* 0x000000020f00720c */ /* 0x000fc60003fa6270 */
[----:B------:R-:W-:Y:S10]  /*0840*/  @P0 BRA `(.L_x_493) ;  /* 0x0000000000500947 */ /* 0x000ff40003800000 */
[----:B------:R-:W2:Y:S01]  /*0850*/  LDCU UR6, c[0x0][0x440] ;  /* 0x00008800ff0677ac */ /* 0x000ea20008000800 */
[----:B------:R-:W-:Y:S01]  /*0860*/  IADD3 R11, P0, PT, R219, 0x10, RZ ;  /* 0x00000010db0b7810 */ /* 0x000fe20007f1e0ff */
[----:B-1----:R-:W-:Y:S01]  /*0870*/  IMAD.MOV.U32 R18, RZ, RZ, R12 ;  /* 0x000000ffff127224 */ /* 0x002fe200078e000c */
[----:B------:R-:W1:Y:S01]  /*0880*/  LDCU.64 UR4, c[0x0][0x3f0] ;  /* 0x00007e00ff0477ac */ /* 0x000e620008000a00 */
[----:B------:R-:W-:Y:S02]  /*0890*/  IMAD.MOV.U32 R19, RZ, RZ, R21 ;  /* 0x000000ffff137224 */ /* 0x000fe400078e0015 */
[----:B------:R-:W-:Y:S02]  /*08a0*/  IMAD.X R17, RZ, RZ, RZ, P0 ;  /* 0x000000ffff117224 */ /* 0x000fe400000e06ff */
[----:B------:R-:W-:-:S04]  /*08b0*/  IMAD.WIDE.U32 R18, R11, R4, R18 ;  /* 0x000000040b127225 */ /* 0x000fc800078e0012 */
[----:B------:R-:W-:-:S04]  /*08c0*/  IMAD R8, R17, R4, RZ ;  /* 0x0000000411087224 */ /* 0x000fc800078e02ff */
[----:B------:R-:W-:Y:S01]  /*08d0*/  IMAD R8, R11, R5, R8 ;  /* 0x000000050b087224 */ /* 0x000fe200078e0208 */
[----:B--2---:R-:W-:Y:S02]  /*08e0*/  ISETP.GE.AND P3, PT, R6, UR6, PT ;  /* 0x0000000606007c0c */ /* 0x004fe4000bf66270 */
[----:B------:R-:W-:Y:S01]  /*08f0*/  ISETP.GE.AND P2, PT, R16, UR6, PT ;  /* 0x0000000610007c0c */ /* 0x000fe2000bf46270 */
[----:B------:R-:W-:Y:S01]  /*0900*/  IMAD.IADD R8, R19, 0x1, R8 ;  /* 0x0000000113087824 */ /* 0x000fe200078e0208 */
[----:B------:R-:W-:Y:S02]  /*0910*/  ISETP.GE.AND P1, PT, R14, UR6, PT ;  /* 0x000000060e007c0c */ /* 0x000fe4000bf26270 */
[----:B------:R-:W-:Y:S02]  /*0920*/  ISETP.GE.AND P0, PT, R10, UR6, PT ;  /* 0x000000060a007c0c */ /* 0x000fe4000bf06270 */
[----:B-1----:R-:W-:-:S04]  /*0930*/  LEA R22, P4, R18, UR4, 0x1 ;  /* 0x0000000412167c11 */ /* 0x002fc8000f8808ff */
[----:B------:R-:W-:-:S05]  /*0940*/  LEA.HI.X R23, R18, UR5, R8, 0x1, P4 ;  /* 0x0000000512177c11 */ /* 0x000fca000a0f0c08 */
[----:B------:R2:W-:Y:S04]  /*0950*/  @!P3 STG.E.128 desc[UR16][R22.64], RZ ;  /* 0x000000ff1600b986 */ /* 0x0005e8000c101d10 */
[----:B------:R2:W-:Y:S04]  /*0960*/  @!P2 STG.E.128 desc[UR16][R22.64+0x80], RZ ;  /* 0x000080ff1600a986 */ /* 0x0005e8000c101d10 */
[----:B------:R2:W-:Y:S04]  /*0970*/  @!P1 STG.E.128 desc[UR16][R22.64+0x100], RZ ;  /* 0x000100ff16009986 */ /* 0x0005e8000c101d10 */
[----:B------:R2:W-:Y:S02]  /*0980*/  @!P0 STG.E.128 desc[UR16][R22.64+0x180], RZ ;  /* 0x000180ff16008986 */ /* 0x0005e4000c101d10 */
.L_x_493:
[----:B------:R-:W-:Y:S05]  /*0990*/  BSYNC.RECONVERGENT B0 ;  /* 0x0000000000007941 */ /* 0x000fea0003800200 */
.L_x_492:
[----:B------:R-:W-:Y:S04]  /*09a0*/  BSSY.RECONVERGENT B0, `(.L_x_494) ;  /* 0x0000016000007945 */ /* 0x000fe80003800200 */
[----:B------:R-:W-:Y:S05]  /*09b0*/  @P6 BRA `(.L_x_495) ;  /* 0x0000000000506947 */ /* 0x000fea0003800000 */
[----:B------:R-:W3:Y:S01]  /*09c0*/  LDCU UR6, c[0x0][0x440] ;  /* 0x00008800ff0677ac */ /* 0x000ee20008000800 */
[----:B------:R-:W-:Y:S01]  /*09d0*/  IADD3 R11, P0, PT, R219, 0x20, RZ ;  /* 0x00000020db0b7810 */ /* 0x000fe20007f1e0ff */
[----:B-1----:R-:W-:Y:S01]  /*09e0*/  IMAD.MOV.U32 R18, RZ, RZ, R12 ;  /* 0x000000ffff127224 */ /* 0x002fe200078e000c */
[----:B------:R-:W2:Y:S01]  /*09f0*/  LDCU.64 UR4, c[0x0][0x3f0] ;  /* 0x00007e00ff0477ac */ /* 0x000ea20008000a00 */
[----:B------:R-:W-:Y:S02]  /*0a00*/  IMAD.MOV.U32 R19, RZ, RZ, R21 ;  /* 0x000000ffff137224 */ /* 0x000fe400078e0015 */
[----:B------:R-:W-:Y:S02]  /*0a10*/  IMAD.X R17, RZ, RZ, RZ, P0 ;  /* 0x000000ffff117224 */ /* 0x000fe400000e06ff */
[----:B------:R-:W-:-:S04]  /*0a20*/  IMAD.WIDE.U32 R18, R11, R4, R18 ;  /* 0x000000040b127225 */ /* 0x000fc800078e0012 */
[----:B------:R-:W-:-:S04]  /*0a30*/  IMAD R8, R17, R4, RZ ;  /* 0x0000000411087224 */ /* 0x000fc800078e02ff */
[----:B------:R-:W-:Y:S01]  /*0a40*/  IMAD R8, R11, R5, R8 ;  /* 0x000000050b087224 */ /* 0x000fe200078e0208 */
[----:B---3--:R-:W-:Y:S02]  /*0a50*/  ISETP.GE.AND P3, PT, R6, UR6, PT ;  /* 0x0000000606007c0c */ /* 0x008fe4000bf66270 */
[----:B------:R-:W-:Y:S01]  /*0a60*/  ISETP.GE.AND P2, PT, R16, UR6, PT ;  /* 0x0000000610007c0c */ /* 0x000fe2000bf46270 */
[----:B------:R-:W-:Y:S01]  /*0a70*/  IMAD.IADD R11, R19, 0x1, R8 ;  /* 0x00000001130b7824 */ /* 0x000fe200078e0208 */
        /* <DEDUP_REMOVED lines=8> */
.L_x_495:
[----:B------:R-:W-:Y:S05]  /*0b00*/  BSYNC.RECONVERGENT B0 ;  /* 0x0000000000007941 */ /* 0x000fea0003800200 */
.L_x_494:
[----:B------:R-:W-:Y:S04]  /*0b10*/  BSSY.RECONVERGENT B0, `(.L_x_496) ;  /* 0x0000015000007945 */ /* 0x000fe80003800200 */
[----:B------:R-:W-:Y:S05]  /*0b20*/  @P5 BRA `(.L_x_497) ;  /* 0x00000000004c5947 */ /* 0x000fea0003800000 */
[----:B------:R-:W4:Y:S01]  /*0b30*/  LDCU UR6, c[0x0][0x440] ;  /* 0x00008800ff0677ac */ /* 0x000f220008000800 */
[----:B------:R-:W-:Y:S01]  /*0b40*/  IADD3 R11, P0, PT, R219, 0x30, RZ ;  /* 0x00000030db0b7810 */ /* 0x000fe20007f1e0ff */
[----:B------:R-:W5:Y:S04]  /*0b50*/  LDCU.64 UR4, c[0x0][0x3f0] ;  /* 0x00007e00ff0477ac */ /* 0x000f680008000a00 */
[----:B------:R-:W-:-:S04]  /*0b60*/  IMAD.X R13, RZ, RZ, RZ, P0 ;  /* 0x000000ffff0d7224 */ /* 0x000fc800000e06ff */
[-C--:B------:R-:W-:Y:S02]  /*0b70*/  IMAD R8, R13, R4.reuse, RZ ;  /* 0x000000040d087224 */ /* 0x080fe400078e02ff */
[----:B------:R-:W-:Y:S02]  /*0b80*/  IMAD.MOV.U32 R13, RZ, RZ, R21 ;  /* 0x000000ffff0d7224 */ /* 0x000fe400078e0015 */
[C---:B------:R-:W-:Y:S02]  /*0b90*/  IMAD R5, R11.reuse, R5, R8 ;  /* 0x000000050b057224 */ /* 0x040fe400078e0208 */
[----:B------:R-:W-:Y:S01]  /*0ba0*/  IMAD.WIDE.U32 R12, R11, R4, R12 ;  /* 0x000000040b0c7225 */ /* 0x000fe200078e000c */
[----:B----4-:R-:W-:Y:S02]  /*0bb0*/  ISETP.GE.AND P2, PT, R16, UR6, PT ;  /* 0x0000000610007c0c */ /* 0x010fe4000bf46270 */
[----:B------:R-:W-:Y:S01]  /*0bc0*/  ISETP.GE.AND P1, PT, R14, UR6, PT ;  /* 0x000000060e007c0c */ /* 0x000fe2000bf26270 */
[----:B------:R-:W-:Y:S01]  /*0bd0*/  IMAD.IADD R5, R13, 0x1, R5 ;  /* 0x000000010d057824 */ /* 0x000fe200078e0205 */
[----:B------:R-:W-:-:S02]  /*0be0*/  ISETP.GE.AND P3, PT, R6, UR6, PT ;  /* 0x0000000606007c0c */ /* 0x000fc4000bf66270 */
[----:B------:R-:W-:Y:S02]  /*0bf0*/  ISETP.GE.AND P0, PT, R10, UR6, PT ;  /* 0x000000060a007c0c */ /* 0x000fe4000bf06270 */
[----:B-----5:R-:W-:-:S04]  /*0c00*/  LEA R4, P4, R12, UR4, 0x1 ;  /* 0x000000040c047c11 */ /* 0x020fc8000f8808ff */
[----:B------:R-:W-:-:S05]  /*0c10*/  LEA.HI.X R5, R12, UR5, R5, 0x1, P4 ;  /* 0x000000050c057c11 */ /* 0x000fca000a0f0c05 */
[----:B------:R4:W-:Y:S04]  /*0c20*/  @!P3 STG.E.128 desc[UR16][R4.64], RZ ;  /* 0x000000ff0400b986 */ /* 0x0009e8000c101d10 */
[----:B------:R4:W-:Y:S04]  /*0c30*/  @!P2 STG.E.128 desc[UR16][R4.64+0x80], RZ ;  /* 0x000080ff0400a986 */ /* 0x0009e8000c101d10 */
[----:B------:R4:W-:Y:S04]  /*0c40*/  @!P1 STG.E.128 desc[UR16][R4.64+0x100], RZ ;  /* 0x000100ff04009986 */ /* 0x0009e8000c101d10 */
[----:B------:R4:W-:Y:S02]  /*0c50*/  @!P0 STG.E.128 desc[UR16][R4.64+0x180], RZ ;  /* 0x000180ff04008986 */ /* 0x0009e4000c101d10 */
.L_x_497:
[----:B------:R-:W-:Y:S05]  /*0c60*/  BSYNC.RECONVERGENT B0 ;  /* 0x0000000000007941 */ /* 0x000fea0003800200 */
.L_x_496:
[----:B------:R-:W4:Y:S01]  /*0c70*/  LDCU.64 UR4, c[0x0][0x420] ;  /* 0x00008400ff0477ac */ /* 0x000f220008000a00 */
[----:B------:R-:W-:-:S04]  /*0c80*/  ISETP.NE.AND P4, PT, R6, RZ, PT ;  /* 0x000000ff0600720c */ /* 0x000fc80003f85270 */
[-C--:B------:R-:W-:Y:S02]  /*0c90*/  ISETP.GE.OR P3, PT, R219, R2.reuse, P4 ;  /* 0x00000002db00720c */ /* 0x080fe40002766670 */
[-C--:B------:R-:W-:Y:S02]  /*0ca0*/  ISETP.GE.OR P2, PT, R3, R2.reuse, P4 ;  /* 0x000000020300720c */ /* 0x080fe40002746670 */
[-C--:B------:R-:W-:Y:S02]  /*0cb0*/  ISETP.GE.OR P1, PT, R9, R2.reuse, P4 ;  /* 0x000000020900720c */ /* 0x080fe40002726670 */
[C---:B------:R-:W-:Y:S02]  /*0cc0*/  IADD3 R219, P0, PT, R0.reuse, R219, RZ ;  /* 0x000000db00db7210 */ /* 0x040fe40007f1e0ff */
[----:B------:R-:W-:Y:S02]  /*0cd0*/  ISETP.GE.OR P4, PT, R15, R2, P4 ;  /* 0x000000020f00720c */ /* 0x000fe40002786670 */
[----:B------:R-:W-:-:S02]  /*0ce0*/  LEA.HI.X.SX32 R0, R0, RZ, 0x1, P0 ;  /* 0x000000ff00007211 */ /* 0x000fc400000f0eff */
[C---:B----4-:R-:W-:Y:S01]  /*0cf0*/  LEA R4, P0, R219.reuse, UR4, 0x2 ;  /* 0x00000004db047c11 */ /* 0x050fe2000f8010ff */
[----:B------:R-:W-:Y:S02]  /*0d00*/  @!P3 IMAD.MOV.U32 R9, RZ, RZ, 0x7f800000 ;  /* 0x7f800000ff09b424 */ /* 0x000fe400078e00ff */
[----:B------:R-:W-:Y:S01]  /*0d10*/  @!P2 IMAD.MOV.U32 R7, RZ, RZ, 0x7f800000 ;  /* 0x7f800000ff07a424 */ /* 0x000fe200078e00ff */
[----:B------:R-:W-:Y:S01]  /*0d20*/  LEA.HI.X R5, R219, UR5, R0, 0x2, P0 ;  /* 0x00000005db057c11 */ /* 0x000fe200080f1400 */
[----:B------:R-:W-:-:S04]  /*0d30*/  @!P1 IMAD.MOV.U32 R3, RZ, RZ, 0x7f800000 ;  /* 0x7f800000ff039424 */ /* 0x000fc800078e00ff */
[----:B------:R4:W-:Y:S04]  /*0d40*/  @!P3 STG.E desc[UR16][R4.64], R9 ;  /* 0x000000090400b986 */ /* 0x0009e8000c101910 */
[----:B------:R4:W-:Y:S04]  /*0d50*/  @!P2 STG.E desc[UR16][R4.64+0x40], R7 ;  /* 0x000040070400a986 */ /* 0x0009e8000c101910 */
[----:B------:R4:W-:Y:S01]  /*0d60*/  @!P1 STG.E desc[UR16][R4.64+0x80], R3 ;  /* 0x0000800304009986 */ /* 0x0009e2000c101910 */
[----:B------:R-:W-:Y:S05]  /*0d70*/  @P4 EXIT ;  /* 0x000000000000494d */ /* 0x000fea0003800000 */
[----:B----4-:R-:W-:-:S05]  /*0d80*/  MOV R3, 0x7f800000 ;  /* 0x7f80000000037802 */ /* 0x010fca0000000f00 */
[----:B------:R-:W-:Y:S01]  /*0d90*/  STG.E desc[UR16][R4.64+0xc0], R3 ;  /* 0x0000c00304007986 */ /* 0x000fe2000c101910 */
[----:B------:R-:W-:Y:S05]  /*0da0*/  EXIT ;  /* 0x000000000000794d */ /* 0x000fea0003800000 */
.L_x_489:
[----:B------:R-:W1:Y:S01]  /*0db0*/  LDCU.64 UR4, c[0x0][0x4d8] ;  /* 0x00009b00ff0477ac */ /* 0x000e620008000a00 */
[----:B------:R-:W2:Y:S01]  /*0dc0*/  LDCU.64 UR8, c[0x0][0x4e0] ;  /* 0x00009c00ff0877ac */ /* 0x000ea20008000a00 */
[----:B-1----:R-:W-:-:S04]  /*0dd0*/  UISETP.NE.U32.AND UP0, UPT, UR4, URZ, UPT ;  /* 0x000000ff0400728c */ /* 0x002fc8000bf05070 */
[----:B------:R-:W-:Y:S02]  /*0de0*/  UISETP.NE.AND.EX UP0, UPT, UR5, URZ, UPT, UP0 ;  /* 0x000000ff0500728c */ /* 0x000fe4000bf05300 */
[----:B--2---:R-:W-:-:S04]  /*0df0*/  UISETP.NE.U32.AND UP1, UPT, UR8, URZ, UPT ;  /* 0x000000ff0800728c */ /* 0x004fc8000bf25070 */
[----:B------:R-:W-:-:S03]  /*0e00*/  UISETP.NE.AND.EX UP1, UPT, UR9, URZ, UPT, UP1 ;  /* 0x000000ff0900728c */ /* 0x000fc6000bf25310 */
[----:B------:R-:W-:Y:S08]  /*0e10*/  BRA.U !UP0, `(.L_x_498) ;  /* 0x00000001080c7547 */ /* 0x000ff0000b800000 */
[----:B------:R-:W-:-:S04]  /*0e20*/  IADD3 R8, P0, PT, R13, UR4, RZ ;  /* 0x000000040d087c10 */ /* 0x000fc8000ff1e0ff */
[----:B------:R-:W-:-:S05]  /*0e30*/  IADD3.X R9, PT, PT, R10, UR5, RZ, P0, !PT ;  /* 0x000000050a097c10 */ /* 0x000fca00087fe4ff */
[----:B------:R1:W5:Y:S04]  /*0e40*/  LDG.E R8, desc[UR16][R8.64] ;  /* 0x0000001008087981 */ /* 0x000368000c1e1900 */
.L_x_498:
[----:B------:R-:W-:Y:S05]  /*0e50*/  BRA.U !UP1, `(.L_x_499) ;  /* 0x00000005098c7547 */ /* 0x000fea000b800000 */
[----:B-1----:R-:W1:Y:S01]  /*0e60*/  LDC R9, c[0x0][0x4f0] ;  /* 0x00013c00ff097b82 */ /* 0x002e620000000800 */
[----:B------:R-:W-:Y:S01]  /*0e70*/  LEA R4, R0, 0xffffffc0, 0x6 ;  /* 0xffffffc000047811 */ /* 0x000fe200078e30ff */
[----:B------:R-:W2:Y:S03]  /*0e80*/  LDCU.64 UR4, c[0x0][0x4e8] ;  /* 0x00009d00ff0477ac */ /* 0x000ea60008000a00 */
[----:B------:R-:W-:Y:S01]  /*0e90*/  IABS R5, R4 ;  /* 0x0000000400057213 */ /* 0x000fe20000000000 */
[----:B------:R-:W3:Y:S04]  /*0ea0*/  LDCU.64 UR6, c[0x0][0x3a0] ;  /* 0x00007400ff0677ac */ /* 0x000ee80008000a00 */
[----:B-----5:R-:W-:Y:S01]  /*0eb0*/  IMAD.MOV.U32 R8, RZ, RZ, R5 ;  /* 0x000000ffff087224 */ /* 0x020fe200078e0005 */
[----:B------:R-:W4:Y:S01]  /*0ec0*/  LDCU.64 UR12, c[0x0][0x3b8] ;  /* 0x00007700ff0c77ac */ /* 0x000f220008000a00 */
[----:B------:R-:W3:Y:S01]  /*0ed0*/  LDCU.64 UR10, c[0x0][0x3c0] ;  /* 0x00007800ff0a77ac */ /* 0x000ee20008000a00 */
[----:B-1----:R-:W-:-:S04]  /*0ee0*/  IABS R7, R9 ;  /* 0x0000000900077213 */ /* 0x002fc80000000000 */
[----:B------:R-:W1:Y:S08]  /*0ef0*/  I2F.RP R10, R7 ;  /* 0x00000007000a7306 */ /* 0x000e700000209400 */
[----:B-1----:R-:W1:Y:S02]  /*0f00*/  MUFU.RCP R12, R10 ;  /* 0x0000000a000c7308 */ /* 0x002e640000001000 */
[----:B-1----:R-:W-:-:S06]  /*0f10*/  IADD3 R12, PT, PT, R12, 0xffffffe, RZ ;  /* 0x0ffffffe0c0c7810 */ /* 0x002fcc0007ffe0ff */
[----:B------:R-:W1:Y:S02]  /*0f20*/  F2I.FTZ.U32.TRUNC.NTZ R13, R12 ;  /* 0x0000000c000d7305 */ /* 0x000e64000021f000 */
[----:B-1----:R-:W-:Y:S01]  /*0f30*/  IMAD.MOV R6, RZ, RZ, -R13 ;  /* 0x000000ffff067224 */ /* 0x002fe200078e0a0d */
[----:B------:R-:W-:-:S03]  /*0f40*/  MOV R12, RZ ;  /* 0x000000ff000c7202 */ /* 0x000fc60000000f00 */
[----:B------:R-:W-:-:S04]  /*0f50*/  IMAD R6, R6, R7, RZ ;  /* 0x0000000706067224 */ /* 0x000fc800078e02ff */
[----:B------:R-:W-:-:S06]  /*0f60*/  IMAD.HI.U32 R13, R13, R6, R12 ;  /* 0x000000060d0d7227 */ /* 0x000fcc00078e000c */
[----:B------:R-:W-:-:S05]  /*0f70*/  IMAD.HI.U32 R5, R13, R8, RZ ;  /* 0x000000080d057227 */ /* 0x000fca00078e00ff */
[----:B------:R-:W-:-:S05]  /*0f80*/  IADD3 R6, PT, PT, -R5, RZ, RZ ;  /* 0x000000ff05067210 */ /* 0x000fca0007ffe1ff */
[----:B------:R-:W-:-:S05]  /*0f90*/  IMAD R6, R7, R6, R8 ;  /* 0x0000000607067224 */ /* 0x000fca00078e0208 */
[----:B------:R-:W-:-:S13]  /*0fa0*/  ISETP.GT.U32.AND P2, PT, R7, R6, PT ;  /* 0x000000060700720c */ /* 0x000fda0003f44070 */
[----:B------:R-:W-:Y:S01]  /*0fb0*/  @!P2 IMAD.IADD R6, R6, 0x1, -R7 ;  /* 0x000000010606a824 */ /* 0x000fe200078e0a07 */
[----:B------:R-:W-:Y:S02]  /*0fc0*/  @!P2 IADD3 R5, PT, PT, R5, 0x1, RZ ;  /* 0x000000010505a810 */ /* 0x000fe40007ffe0ff */
[----:B------:R-:W-:Y:S02]  /*0fd0*/  ISETP.NE.AND P2, PT, R9, RZ, PT ;  /* 0x000000ff0900720c */ /* 0x000fe40003f45270 */
[----:B------:R-:W-:Y:S02]  /*0fe0*/  ISETP.GE.U32.AND P0, PT, R6, R7, PT ;  /* 0x000000070600720c */ /* 0x000fe40003f06070 */
[----:B------:R-:W-:-:S04]  /*0ff0*/  LOP3.LUT R6, R4, R9, RZ, 0x3c, !PT ;  /* 0x0000000904067212 */ /* 0x000fc800078e3cff */
[----:B------:R-:W-:Y:S01]  /*1000*/  ISETP.GE.AND P1, PT, R6, RZ, PT ;  /* 0x000000ff0600720c */ /* 0x000fe20003f26270 */
[----:B--2---:R-:W-:-:S04]  /*1010*/  IMAD.WIDE.U32 R6, R3, UR4, RZ ;  /* 0x0000000403067c25 */ /* 0x004fc8000f8e00ff */
[----:B------:R-:W-:Y:S01]  /*1020*/  IMAD R237, R3, UR5, R7 ;  /* 0x0000000503ed7c24 */ /* 0x000fe2000f8e0207 */
[----:B------:R-:W1:Y:S01]  /*1030*/  LDCU.64 UR4, c[0x0][0x3a8] ;  /* 0x00007500ff0477ac */ /* 0x000e620008000a00 */
[----:B------:R-:W-:Y:S01]  /*1040*/  @P0 VIADD R5, R5, 0x1 ;  /* 0x0000000105050836 */ /* 0x000fe20000000000 */
[----:B------:R-:W-:-:S04]  /*1050*/  LEA R236, P0, R6, UR8, 0x2 ;  /* 0x0000000806ec7c11 */ /* 0x000fc8000f8010ff */
[----:B------:R-:W-:Y:S02]  /*1060*/  LEA.HI.X R237, R6, UR9, R237, 0x2, P0 ;  /* 0x0000000906ed7c11 */ /* 0x000fe400080f14ed */
[----:B------:R-:W-:Y:S01]  /*1070*/  @!P1 IADD3 R5, PT, PT, -R5, RZ, RZ ;  /* 0x000000ff05059210 */ /* 0x000fe20007ffe1ff */
[----:B------:R-:W2:Y:S01]  /*1080*/  LDC R6, c[0x0][0x3e8] ;  /* 0x0000fa00ff067b82 */ /* 0x000ea20000000800 */
[----:B------:R-:W-:-:S05]  /*1090*/  @!P2 LOP3.LUT R5, RZ, R9, RZ, 0x33, !PT ;  /* 0x00000009ff05a212 */ /* 0x000fca00078e33ff */
[----:B------:R-:W-:-:S05]  /*10a0*/  IMAD.WIDE R20, R5, 0x4, R236 ;  /* 0x0000000405147825 */ /* 0x000fca00078e02ec */
[----:B------:R-:W2:Y:S01]  /*10b0*/  LDG.E R8, desc[UR16][R20.64] ;  /* 0x0000001014087981 */ /* 0x000ea2000c1e1900 */
[----:B------:R-:W-:Y:S02]  /*10c0*/  IADD3 R5, PT, PT, -R5, RZ, RZ ;  /* 0x000000ff05057210 */ /* 0x000fe40007ffe1ff */
[----:B----4-:R-:W-:Y:S02]  /*10d0*/  MOV R166, UR12 ;  /* 0x0000000c00a67c02 */ /* 0x010fe40008000f00 */
[----:B---3--:R-:W-:Y:S01]  /*10e0*/  MOV R176, UR10 ;  /* 0x0000000a00b07c02 */ /* 0x008fe20008000f00 */
[----:B------:R-:W-:Y:S01]  /*10f0*/  IMAD R4, R9, R5, R4 ;  /* 0x0000000509047224 */ /* 0x000fe200078e0204 */
[----:B------:R-:W-:Y:S02]  /*1100*/  MOV R167, UR13 ;  /* 0x0000000d00a77c02 */ /* 0x000fe40008000f00 */
[----:B------:R-:W-:Y:S02]  /*1110*/  MOV R177, UR11 ;  /* 0x0000000b00b17c02 */ /* 0x000fe40008000f00 */
[----:B------:R-:W-:-:S02]  /*1120*/  SHF.R.S32.HI R5, RZ, 0x1f, R4 ;  /* 0x0000001fff057819 */ /* 0x000fc40000011404 */
[----:B--2---:R-:W-:-:S04]  /*1130*/  IABS R10, R6 ;  /* 0x00000006000a7213 */ /* 0x004fc80000000000 */
[----:B------:R-:W2:Y:S08]  /*1140*/  I2F.RP R13, R10 ;  /* 0x0000000a000d7306 */ /* 0x000eb00000209400 */
[----:B--2---:R-:W2:Y:S02]  /*1150*/  MUFU.RCP R16, R13 ;  /* 0x0000000d00107308 */ /* 0x004ea40000001000 */
[----:B--2---:R-:W-:-:S06]  /*1160*/  IADD3 R16, PT, PT, R16, 0xffffffe, RZ ;  /* 0x0ffffffe10107810 */ /* 0x004fcc0007ffe0ff */
[----:B------:R-:W2:Y:S02]  /*1170*/  F2I.FTZ.U32.TRUNC.NTZ R17, R16 ;  /* 0x0000001000117305 */ /* 0x000ea4000021f000 */
[----:B--2---:R-:W-:Y:S01]  /*1180*/  IMAD.MOV R7, RZ, RZ, -R17 ;  /* 0x000000ffff077224 */ /* 0x004fe200078e0a11 */
[----:B------:R-:W-:-:S03]  /*1190*/  MOV R16, RZ ;  /* 0x000000ff00107202 */ /* 0x000fc60000000f00 */
[----:B------:R-:W-:Y:S01]  /*11a0*/  IMAD R12, R7, R10, RZ ;  /* 0x0000000a070c7224 */ /* 0x000fe200078e02ff */
[----:B------:R-:W-:-:S03]  /*11b0*/  IABS R7, R15 ;  /* 0x0000000f00077213 */ /* 0x000fc60000000000 */
[----:B------:R-:W-:Y:S01]  /*11c0*/  IMAD.HI.U32 R17, R17, R12, R16 ;  /* 0x0000000c11117227 */ /* 0x000fe200078e0010 */
[----:B------:R-:W-:-:S05]  /*11d0*/  MOV R12, R7 ;  /* 0x00000007000c7202 */ /* 0x000fca0000000f00 */
[----:B------:R-:W-:-:S04]  /*11e0*/  IMAD.HI.U32 R7, R17, R12, RZ ;  /* 0x0000000c11077227 */ /* 0x000fc800078e00ff */
[----:B------:R-:W-:-:S04]  /*11f0*/  IMAD.MOV R13, RZ, RZ, -R7 ;  /* 0x000000ffff0d7224 */ /* 0x000fc800078e0a07 */
[----:B------:R-:W-:-:S05]  /*1200*/  IMAD R13, R10, R13, R12 ;  /* 0x0000000d0a0d7224 */ /* 0x000fca00078e020c */
[----:B------:R-:W-:-:S13]  /*1210*/  ISETP.GT.U32.AND P1, PT, R10, R13, PT ;  /* 0x0000000d0a00720c */ /* 0x000fda0003f24070 */
[-C--:B------:R-:W-:Y:S02]  /*1220*/  @!P1 IADD3 R13, PT, PT, R13, -R10.reuse, RZ ;  /* 0x8000000a0d0d9210 */ /* 0x080fe40007ffe0ff */
[----:B------:R-:W-:Y:S02]  /*1230*/  @!P1 IADD3 R7, PT, PT, R7, 0x1, RZ ;  /* 0x0000000107079810 */ /* 0x000fe40007ffe0ff */
[----:B------:R-:W-:Y:S02]  /*1240*/  ISETP.GE.U32.AND P2, PT, R13, R10, PT ;  /* 0x0000000a0d00720c */ /* 0x000fe40003f46070 */
[----:B------:R-:W-:Y:S02]  /*1250*/  LOP3.LUT R10, R15, R6, RZ, 0x3c, !PT ;  /* 0x000000060f0a7212 */ /* 0x000fe400078e3cff */
[----:B------:R-:W-:Y:S02]  /*1260*/  ISETP.NE.AND P1, PT, R6, RZ, PT ;  /* 0x000000ff0600720c */ /* 0x000fe40003f25270 */
[----:B------:R-:W-:-:S07]  /*1270*/  ISETP.GE.AND P0, PT, R10, RZ, PT ;  /* 0x000000ff0a00720c */ /* 0x000fce0003f06270 */
[----:B------:R-:W-:-:S06]  /*1280*/  @P2 VIADD R7, R7, 0x1 ;  /* 0x0000000107072836 */ /* 0x000fcc0000000000 */
[----:B------:R-:W-:Y:S02]  /*1290*/  @!P0 IADD3 R7, PT, PT, -R7, RZ, RZ ;  /* 0x000000ff07078210 */ /* 0x000fe40007ffe1ff */
[----:B------:R-:W-:Y:S01]  /*12a0*/  @!P1 LOP3.LUT R7, RZ, R6, RZ, 0x33, !PT ;  /* 0x00000006ff079212 */ /* 0x000fe200078e33ff */
[C---:B------:R-:W-:Y:S02]  /*12b0*/  IMAD R6, R5.reuse, R166, RZ ;  /* 0x000000a605067224 */ /* 0x040fe400078e02ff */
[----:B------:R-:W-:Y:S02]  /*12c0*/  IMAD R5, R5, R176, RZ ;  /* 0x000000b005057224 */ /* 0x000fe400078e02ff */
[C---:B------:R-:W-:Y:S02]  /*12d0*/  IMAD R6, R4.reuse, R167, R6 ;  /* 0x000000a704067224 */ /* 0x040fe400078e0206 */
[----:B------:R-:W-:Y:S01]  /*12e0*/  IMAD R5, R4, R177, R5 ;  /* 0x000000b104057224 */ /* 0x000fe200078e0205 */
[----:B------:R-:W-:Y:S01]  /*12f0*/  SHF.R.S32.HI R17, RZ, 0x1f, R8 ;  /* 0x0000001fff117819 */ /* 0x000fe20000011408 */
[----:B------:R-:W-:-:S04]  /*1300*/  IMAD.WIDE.U32 R12, R8, UR6, RZ ;  /* 0x00000006080c7c25 */ /* 0x000fc8000f8e00ff */
[C---:B------:R-:W-:Y:S02]  /*1310*/  IMAD R21, R17.reuse, UR6, RZ ;  /* 0x0000000611157c24 */ /* 0x040fe4000f8e02ff */
[----:B-1----:R-:W-:Y:S02]  /*1320*/  IMAD R17, R17, UR4, RZ ;  /* 0x0000000411117c24 */ /* 0x002fe4000f8e02ff */
[C---:B------:R-:W-:Y:S02]  /*1330*/  IMAD R21, R8.reuse, UR7, R21 ;  /* 0x0000000708157c24 */ /* 0x040fe4000f8e0215 */
[C---:B------:R-:W-:Y:S02]  /*1340*/  IMAD R17, R8.reuse, UR5, R17 ;  /* 0x0000000508117c24 */ /* 0x040fe4000f8e0211 */
[----:B------:R-:W-:Y:S01]  /*1350*/  IMAD.WIDE.U32 R8, R8, UR4, RZ ;  /* 0x0000000408087c25 */ /* 0x000fe2000f8e00ff */
[----:B------:R-:W1:Y:S03]  /*1360*/  LDCU.128 UR4, c[0x0][0x3d0] ;  /* 0x00007a00ff0477ac */ /* 0x000e660008000c00 */
[----:B------:R-:W-:-:S02]  /*1370*/  IMAD.IADD R13, R13, 0x1, R21 ;  /* 0x000000010d0d7824 */ /* 0x000fc400078e0215 */
[----:B------:R-:W-:Y:S02]  /*1380*/  IMAD.IADD R9, R9, 0x1, R17 ;  /* 0x0000000109097824 */ /* 0x000fe400078e0211 */
[----:B------:R-:W-:-:S04]  /*1390*/  IMAD.WIDE.U32 R12, R4, R166, R12 ;  /* 0x000000a6040c7225 */ /* 0x000fc800078e000c */
[----:B------:R-:W-:Y:S01]  /*13a0*/  IMAD.WIDE.U32 R8, R4, R176, R8 ;  /* 0x000000b004087225 */ /* 0x000fe200078e0008 */
[----:B------:R-:W-:-:S03]  /*13b0*/  SHF.R.S32.HI R4, RZ, 0x1f, R7 ;  /* 0x0000001fff047819 */ /* 0x000fc60000011407 */
[----:B------:R-:W-:Y:S01]  /*13c0*/  IMAD.IADD R13, R13, 0x1, R6 ;  /* 0x000000010d0d7824 */ /* 0x000fe200078e0206 */
[----:B------:R-:W-:Y:S01]  /*13d0*/  IADD3 R9, PT, PT, R9, R5, RZ ;  /* 0x0000000509097210 */ /* 0x000fe20007ffe0ff */
[C---:B-1----:R-:W-:Y:S02]  /*13e0*/  IMAD R6, R4.reuse, UR4, RZ ;  /* 0x0000000404067c24 */ /* 0x042fe4000f8e02ff */
[----:B------:R-:W-:Y:S02]  /*13f0*/  IMAD R4, R4, UR6, RZ ;  /* 0x0000000604047c24 */ /* 0x000fe4000f8e02ff */
[C---:B------:R-:W-:Y:S02]  /*1400*/  IMAD R6, R7.reuse, UR5, R6 ;  /* 0x0000000507067c24 */ /* 0x040fe4000f8e0206 */
[----:B------:R-:W-:-:S04]  /*1410*/  IMAD.WIDE.U32 R12, R7, UR4, R12 ;  /* 0x00000004070c7c25 */ /* 0x000fc8000f8e000c */
[C---:B------:R-:W-:Y:S02]  /*1420*/  IMAD R4, R7.reuse, UR7, R4 ;  /* 0x0000000707047c24 */ /* 0x040fe4000f8e0204 */
[----:B------:R-:W-:Y:S01]  /*1430*/  IMAD.WIDE.U32 R16, R7, UR6, R8 ;  /* 0x0000000607107c25 */ /* 0x000fe2000f8e0008 */
[----:B------:R-:W-:-:S03]  /*1440*/  IADD3 R8, PT, PT, R13, R6, RZ ;  /* 0x000000060d087210 */ /* 0x000fc60007ffe0ff */
[----:B------:R-:W-:Y:S01]  /*1450*/  IMAD.MOV.U32 R10, RZ, RZ, R12 ;  /* 0x000000ffff0a7224 */ /* 0x000fe200078e000c */
[----:B------:R-:W-:Y:S02]  /*1460*/  IADD3 R9, PT, PT, R17, R4, RZ ;  /* 0x0000000411097210 */ /* 0x000fe40007ffe0ff */
[----:B------:R-:W-:Y:S01]  /*1470*/  MOV R12, R16 ;  /* 0x00000010000c7202 */ /* 0x000fe20000000f00 */
[----:B------:R-:W-:Y:S06]  /*1480*/  BRA `(.L_x_500) ;  /* 0x0000000400547947 */ /* 0x000fec0003800000 */
.L_x_499:
[----:B------:R-:W-:-:S13]  /*1490*/  ISETP.NE.AND P0, PT, R5, -0x1, PT ;  /* 0xffffffff0500780c */ /* 0x000fda0003f05270 */
[----:B------:R-:W-:Y:S05]  /*14a0*/  @P0 BRA `(.L_x_501) ;  /* 0x0000000000340947 */ /* 0x000fea0003800000 */
[----:B------:R-:W2:Y:S01]  /*14b0*/  LDC.64 R166, c[0x0][0x3b8] ;  /* 0x0000ee00ffa67b82 */ /* 0x000ea20000000a00 */
[----:B------:R-:W3:Y:S01]  /*14c0*/  LDCU.64 UR4, c[0x0][0x3a0] ;  /* 0x00007400ff0477ac */ /* 0x000ee20008000a00 */
[----:B------:R-:W-:-:S05]  /*14d0*/  SHF.R.S32.HI R7, RZ, 0x1f, R4 ;  /* 0x0000001fff077819 */ /* 0x000fca0000011404 */
[-C--:B--2---:R-:W-:Y:S01]  /*14e0*/  IMAD R6, R7, R166.reuse, RZ ;  /* 0x000000a607067224 */ /* 0x084fe200078e02ff */
[----:B-----5:R-:W-:Y:S01]  /*14f0*/  SHF.R.S32.HI R7, RZ, 0x1f, R8 ;  /* 0x0000001fff077819 */ /* 0x020fe20000011408 */
[----:B------:R-:W-:-:S04]  /*1500*/  IMAD.WIDE.U32 R12, R4, R166, RZ ;  /* 0x000000a6040c7225 */ /* 0x000fc800078e00ff */
[----:B------:R-:W-:Y:S02]  /*1510*/  IMAD R6, R4, R167, R6 ;  /* 0x000000a704067224 */ /* 0x000fe400078e0206 */
[----:B---3--:R-:W-:-:S03]  /*1520*/  IMAD R7, R7, UR4, RZ ;  /* 0x0000000407077c24 */ /* 0x008fc6000f8e02ff */
[----:B------:R-:W-:Y:S01]  /*1530*/  IADD3 R13, PT, PT, R13, R6, RZ ;  /* 0x000000060d0d7210 */ /* 0x000fe20007ffe0ff */
[C---:B------:R-:W-:Y:S02]  /*1540*/  IMAD R7, R8.reuse, UR5, R7 ;  /* 0x0000000508077c24 */ /* 0x040fe4000f8e0207 */
[----:B------:R-:W-:-:S05]  /*1550*/  IMAD.WIDE.U32 R12, R8, UR4, R12 ;  /* 0x00000004080c7c25 */ /* 0x000fca000f8e000c */
[----:B------:R-:W-:Y:S01]  /*1560*/  IADD3 R13, PT, PT, R13, R7, RZ ;  /* 0x000000070d0d7210 */ /* 0x000fe20007ffe0ff */
[----:B------:R-:W-:Y:S05]  /*1570*/  BRA `(.L_x_502) ;  /* 0x0000000000187947 */ /* 0x000fea0003800000 */
.L_x_501:
[----:B------:R-:W2:Y:S01]  /*1580*/  LDC.64 R166, c[0x0][0x3b8] ;  /* 0x0000ee00ffa67b82 */ /* 0x000ea20000000a00 */
[----:B------:R-:W-:-:S05]  /*1590*/  IADD3 R6, PT, PT, R4, R5, RZ ;  /* 0x0000000504067210 */ /* 0x000fca0007ffe0ff */
[C---:B--2---:R-:W-:Y:S02]  /*15a0*/  IMAD R13, R6.reuse, R167, RZ ;  /* 0x000000a7060d7224 */ /* 0x044fe400078e02ff */
[----:B------:R-:W-:-:S05]  /*15b0*/  IMAD.WIDE.U32 R6, R6, R166, RZ ;  /* 0x000000a606067225 */ /* 0x000fca00078e00ff */
[----:B------:R-:W-:Y:S02]  /*15c0*/  IADD3 R13, PT, PT, R7, R13, RZ ;  /* 0x0000000d070d7210 */ /* 0x000fe40007ffe0ff */
[----:B------:R-:W-:Y:S02]  /*15d0*/  MOV R12, R6 ;  /* 0x00000006000c7202 */ /* 0x000fe40000000f00 */
.L_x_502:
        /* <DEDUP_REMOVED lines=13> */
[----:B------:R-:W-:Y:S06]  /*16b0*/  BRA `(.L_x_504) ;  /* 0x0000000000187947 */ /* 0x000fec0003800000 */
.L_x_503:
[----:B------:R-:W2:Y:S01]  /*16c0*/  LDC.64 R176, c[0x0][0x3c0] ;  /* 0x0000f000ffb07b82 */ /* 0x000ea20000000a00 */
[----:B------:R-:W-:-:S05]  /*16d0*/  IADD3 R4, PT, PT, R4, R5, RZ ;  /* 0x0000000504047210 */ /* 0x000fca0007ffe0ff */
[C---:B--2---:R-:W-:Y:S02]  /*16e0*/  IMAD R17, R4.reuse, R177, RZ ;  /* 0x000000b104117224 */ /* 0x044fe400078e02ff */
[----:B------:R-:W-:-:S05]  /*16f0*/  IMAD.WIDE.U32 R4, R4, R176, RZ ;  /* 0x000000b004047225 */ /* 0x000fca00078e00ff */
[----:B------:R-:W-:Y:S02]  /*1700*/  IADD3 R17, PT, PT, R5, R17, RZ ;  /* 0x0000001105117210 */ /* 0x000fe40007ffe0ff */
[----:B------:R-:W-:-:S07]  /*1710*/  MOV R16, R4 ;  /* 0x0000000400107202 */ /* 0x000fce0000000f00 */
.L_x_504:
[----:B-----5:R-:W2:Y:S01]  /*1720*/  LDC R8, c[0x0][0x3e8] ;  /* 0x0000fa00ff087b82 */ /* 0x020ea20000000800 */
[----:B-1----:R-:W-:Y:S02]  /*1730*/  LEA R9, R0, 0xffffffc0, 0x6 ;  /* 0xffffffc000097811 */ /* 0x002fe400078e30ff */
[----:B------:R-:W-:-:S03]  /*1740*/  CS2R R236, SRZ ;  /* 0x0000000000ec7805 */ /* 0x000fc6000001ff00 */
[----:B------:R-:W-:-:S04]  /*1750*/  IMAD.WIDE.U32 R16, R9, R176, R16 ;  /* 0x000000b009107225 */ /* 0x000fc800078e0010 */
[----:B------:R-:W-:Y:S01]  /*1760*/  IMAD R17, R9, R177, R17 ;  /* 0x000000b109117224 */ /* 0x000fe200078e0211 */
[----:B--2---:R-:W-:-:S04]  /*1770*/  IABS R4, R8 ;  /* 0x0000000800047213 */ /* 0x004fc80000000000 */
[----:B------:R-:W1:Y:S08]  /*1780*/  I2F.RP R7, R4 ;  /* 0x0000000400077306 */ /* 0x000e700000209400 */
[----:B-1----:R-:W1:Y:S02]  /*1790*/  MUFU.RCP R20, R7 ;  /* 0x0000000700147308 */ /* 0x002e640000001000 */
[----:B-1----:R-:W-:-:S06]  /*17a0*/  IADD3 R20, PT, PT, R20, 0xffffffe, RZ ;  /* 0x0ffffffe14147810 */ /* 0x002fcc0007ffe0ff */
[----:B------:R-:W1:Y:S02]  /*17b0*/  F2I.FTZ.U32.TRUNC.NTZ R21, R20 ;  /* 0x0000001400157305 */ /* 0x000e64000021f000 */
[----:B-1----:R-:W-:Y:S01]  /*17c0*/  IMAD.MOV R5, RZ, RZ, -R21 ;  /* 0x000000ffff057224 */ /* 0x002fe200078e0a15 */
[----:B------:R-:W-:-:S03]  /*17d0*/  MOV R20, RZ ;  /* 0x000000ff00147202 */ /* 0x000fc60000000f00 */
[----:B------:R-:W-:Y:S01]  /*17e0*/  IMAD R6, R5, R4, RZ ;  /* 0x0000000405067224 */ /* 0x000fe200078e02ff */
[----:B------:R-:W-:-:S03]  /*17f0*/  IABS R5, R15 ;  /* 0x0000000f00057213 */ /* 0x000fc60000000000 */
[----:B------:R-:W-:-:S04]  /*1800*/  IMAD.HI.U32 R21, R21, R6, R20 ;  /* 0x0000000615157227 */ /* 0x000fc800078e0014 */
[----:B------:R-:W-:-:S04]  /*1810*/  IMAD.MOV.U32 R6, RZ, RZ, R5 ;  /* 0x000000ffff067224 */ /* 0x000fc800078e0005 */
[----:B------:R-:W-:-:S04]  /*1820*/  IMAD.HI.U32 R10, R21, R6, RZ ;  /* 0x00000006150a7227 */ /* 0x000fc800078e00ff */
[----:B------:R-:W-:Y:S01]  /*1830*/  IMAD.WIDE.U32 R20, R9, R166, R12 ;  /* 0x000000a609147225 */ /* 0x000fe200078e000c */
[----:B------:R-:W-:-:S03]  /*1840*/  IADD3 R5, PT, PT, -R10, RZ, RZ ;  /* 0x000000ff0a057210 */ /* 0x000fc60007ffe1ff */
[----:B------:R-:W-:Y:S02]  /*1850*/  IMAD R21, R9, R167, R21 ;  /* 0x000000a709157224 */ /* 0x000fe400078e0215 */
[C---:B------:R-:W-:Y:S02]  /*1860*/  IMAD R5, R4.reuse, R5, R6 ;  /* 0x0000000504057224 */ /* 0x040fe400078e0206 */
[----:B------:R-:W1:Y:S03]  /*1870*/  LDC.64 R6, c[0x0][0x3d8] ;  /* 0x0000f600ff067b82 */ /* 0x000e660000000a00 */
[----:B------:R-:W-:-:S13]  /*1880*/  ISETP.GT.U32.AND P0, PT, R4, R5, PT ;  /* 0x000000050400720c */ /* 0x000fda0003f04070 */
[----:B------:R-:W-:Y:S01]  /*1890*/  @!P0 IMAD.IADD R5, R5, 0x1, -R4 ;  /* 0x0000000105058824 */ /* 0x000fe200078e0a04 */
[----:B------:R-:W-:Y:S02]  /*18a0*/  @!P0 IADD3 R10, PT, PT, R10, 0x1, RZ ;  /* 0x000000010a0a8810 */ /* 0x000fe40007ffe0ff */
[----:B------:R-:W-:Y:S02]  /*18b0*/  ISETP.NE.AND P0, PT, R8, RZ, PT ;  /* 0x000000ff0800720c */ /* 0x000fe40003f05270 */
[----:B------:R-:W-:Y:S02]  /*18c0*/  ISETP.GE.U32.AND P2, PT, R5, R4, PT ;  /* 0x000000040500720c */ /* 0x000fe40003f46070 */
[----:B------:R-:W-:-:S04]  /*18d0*/  LOP3.LUT R4, R15, R8, RZ, 0x3c, !PT ;  /* 0x000000080f047212 */ /* 0x000fc800078e3cff */
[----:B------:R-:W-:Y:S02]  /*18e0*/  ISETP.GE.AND P1, PT, R4, RZ, PT ;  /* 0x000000ff0400720c */ /* 0x000fe40003f26270 */
[----:B------:R-:W2:Y:S05]  /*18f0*/  LDC.64 R4, c[0x0][0x3d0] ;  /* 0x0000f400ff047b82 */ /* 0x000eaa0000000a00 */
[----:B------:R-:W-:-:S06]  /*1900*/  @P2 VIADD R10, R10, 0x1 ;  /* 0x000000010a0a2836 */ /* 0x000fcc0000000000 */
[----:B------:R-:W-:Y:S02]  /*1910*/  @!P1 IADD3 R10, PT, PT, -R10, RZ, RZ ;  /* 0x000000ff0a0a9210 */ /* 0x000fe40007ffe1ff */
[----:B------:R-:W-:-:S04]  /*1920*/  @!P0 LOP3.LUT R10, RZ, R8, RZ, 0x33, !PT ;  /* 0x00000008ff0a8212 */ /* 0x000fc800078e33ff */
[----:B------:R-:W-:Y:S01]  /*1930*/  SHF.R.S32.HI R13, RZ, 0x1f, R10 ;  /* 0x0000001fff0d7819 */ /* 0x000fe2000001140a */
[----:B-1----:R-:W-:-:S04]  /*1940*/  IMAD.WIDE.U32 R16, R10, R6, R16 ;  /* 0x000000060a107225 */ /* 0x002fc800078e0010 */
[C---:B------:R-:W-:Y:S01]  /*1950*/  IMAD R8, R13.reuse, R6, RZ ;  /* 0x000000060d087224 */ /* 0x040fe200078e02ff */
[----:B------:R-:W-:Y:S01]  /*1960*/  MOV R12, R16 ;  /* 0x00000010000c7202 */ /* 0x000fe20000000f00 */
[-C--:B--2---:R-:W-:Y:S02]  /*1970*/  IMAD R13, R13, R4.reuse, RZ ;  /* 0x000000040d0d7224 */ /* 0x084fe400078e02ff */
[----:B------:R-:W-:-:S04]  /*1980*/  IMAD.WIDE.U32 R20, R10, R4, R20 ;  /* 0x000000040a147225 */ /* 0x000fc800078e0014 */
[C---:B------:R-:W-:Y:S02]  /*1990*/  IMAD R5, R10.reuse, R5, R13 ;  /* 0x000000050a057224 */ /* 0x040fe400078e020d */
[----:B------:R-:W-:Y:S01]  /*19a0*/  IMAD R7, R10, R7, R8 ;  /* 0x000000070a077224 */ /* 0x000fe200078e0208 */
[----:B------:R-:W-:Y:S02]  /*19b0*/  MOV R10, R20 ;  /* 0x00000014000a7202 */ /* 0x000fe40000000f00 */
[----:B------:R-:W-:Y:S01]  /*19c0*/  IADD3 R8, PT, PT, R21, R5, RZ ;  /* 0x0000000515087210 */ /* 0x000fe20007ffe0ff */
[----:B------:R-:W-:-:S07]  /*19d0*/  IMAD.IADD R9, R17, 0x1, R7 ;  /* 0x0000000111097824 */ /* 0x000fce00078e0207 */
.L_x_500:
[----:B------:R-:W-:Y:S01]  /*19e0*/  ISETP.NE.AND P0, PT, R232, -0x1, PT ;  /* 0xffffffffe800780c */ /* 0x000fe20003f05270 */
[----:B------:R-:W-:Y:S01]  /*19f0*/  IMAD.SHL.U32 R245, R219, 0x8, RZ ;  /* 0x00000008dbf57824 */ /* 0x000fe200078e00ff */
[----:B------:R-:W1:Y:S01]  /*1a00*/  LDCU.64 UR4, c[0x0][0x3c8] ;  /* 0x00007900ff0477ac */ /* 0x000e620008000a00 */
[----:B------:R-:W2:Y:S01]  /*1a10*/  S2UR UR12, SR_CgaCtaId ;  /* 0x00000000000c79c3 */ /* 0x000ea20000008800 */
[----:B------:R-:W-:Y:S01]  /*1a20*/  IMAD.IADD R226, R2, 0x1, -R11 ;  /* 0x0000000102e27824 */ /* 0x000fe200078e0a0b */
[----:B------:R-:W-:Y:S01]  /*1a30*/  SHF.R.U32.HI R16, RZ, 0x3, R219 ;  /* 0x00000003ff107819 */ /* 0x000fe200000116db */
[----:B------:R-:W3:Y:S01]  /*1a40*/  LDCU.64 UR10, c[0x0][0x388] ;  /* 0x00007100ff0a77ac */ /* 0x000ee20008000a00 */
[----:B------:R-:W-:Y:S01]  /*1a50*/  LOP3.LUT R218, R245, 0x38, RZ, 0xc0, !PT ;  /* 0x00000038f5da7812 */ /* 0x000fe200078ec0ff */
[----:B------:R-:W-:Y:S01]  /*1a60*/  IMAD.SHL.U32 R84, R0, 0x40, RZ ;  /* 0x0000004000547824 */ /* 0x000fe200078e00ff */
[----:B------:R-:W-:Y:S01]  /*1a70*/  BSSY.RECONVERGENT B0, `(.L_x_505) ;  /* 0x000004e000007945 */ /* 0x000fe20003800200 */
[----:B------:R-:W4:Y:S01]  /*1a80*/  LDCU.64 UR6, c[0x0][0x390] ;  /* 0x00007200ff0677ac */ /* 0x000f220008000a00 */
[C---:B------:R-:W-:Y:S01]  /*1a90*/  IADD3 R22, P1, PT, R218.reuse, R12, RZ ;  /* 0x0000000cda167210 */ /* 0x040fe20007f3e0ff */
[----:B------:R-:W-:Y:S01]  /*1aa0*/  IMAD.MOV.U32 R17, RZ, RZ, RZ ;  /* 0x000000ffff117224 */ /* 0x000fe200078e00ff */
[----:B------:R-:W5:Y:S01]  /*1ab0*/  @!P0 LDC.64 R6, c[0x0][0x398] ;  /* 0x0000e600ff068b82 */ /* 0x000f620000000a00 */
[----:B------:R-:W-:-:S02]  /*1ac0*/  IADD3 R24, P2, PT, R218, R10, RZ ;  /* 0x0000000ada187210 */ /* 0x000fc40007f5e0ff */
[----:B------:R-:W-:Y:S01]  /*1ad0*/  IADD3.X R23, PT, PT, RZ, R9, RZ, P1, !PT ;  /* 0x00000009ff177210 */ /* 0x000fe20000ffe4ff */
[----:B------:R-:W-:Y:S01]  /*1ae0*/  IMAD.WIDE.U32 R18, R19, 0x40, R16 ;  /* 0x0000004013127825 */ /* 0x000fe200078e0010 */
[C---:B------:R-:W-:Y:S02]  /*1af0*/  LOP3.LUT R244, R218.reuse, 0x40, RZ, 0xfc, !PT ;  /* 0x00000040daf47812 */ /* 0x040fe400078efcff */
[----:B------:R-:W-:Y:S01]  /*1b00*/  LOP3.LUT R242, R218, 0x80, RZ, 0xfc, !PT ;  /* 0x00000080daf27812 */ /* 0x000fe200078efcff */
[----:B------:R-:W1:Y:S01]  /*1b10*/  @P0 LDC.64 R4, c[0x0][0x3b0] ;  /* 0x0000ec00ff040b82 */ /* 0x000e620000000a00 */
[----:B------:R-:W-:Y:S01]  /*1b20*/  IMAD.X R25, RZ, RZ, R8, P2 ;  /* 0x000000ffff197224 */ /* 0x000fe200010e0608 */
[----:B------:R-:W-:Y:S02]  /*1b30*/  ISETP.GE.AND P2, PT, R16, R226, PT ;  /* 0x000000e21000720c */ /* 0x000fe40003f46270 */
[----:B------:R-:W-:Y:S01]  /*1b40*/  LOP3.LUT R240, R218, 0xc0, RZ, 0xfc, !PT ;  /* 0x000000c0daf07812 */ /* 0x000fe200078efcff */
[----:B------:R-:W-:-:S04]  /*1b50*/  IMAD.WIDE.U32 R8, R16, R166, R24 ;  /* 0x000000a610087225 */ /* 0x000fc800078e0018 */
[----:B------:R-:W-:Y:S01]  /*1b60*/  IMAD R227, R16, R167, R9 ;  /* 0x000000a710e37224 */ /* 0x000fe200078e0209 */
[----:B---3--:R-:W-:Y:S02]  /*1b70*/  LEA R228, P1, R8, UR10, 0x1 ;  /* 0x0000000a08e47c11 */ /* 0x008fe4000f8208ff */
[----:B------:R-:W-:Y:S02]  /*1b80*/  IADD3 R9, PT, PT, R16, 0x10, RZ ;  /* 0x0000001010097810 */ /* 0x000fe40007ffe0ff */
[----:B------:R-:W-:Y:S01]  /*1b90*/  LEA.HI.X R227, R8, UR11, R227, 0x1, P1 ;  /* 0x0000000b08e37c11 */ /* 0x000fe200088f0ce3 */
[----:B-----5:R-:W-:-:S04]  /*1ba0*/  @!P0 IMAD.WIDE.U32 R20, R3, R6, RZ ;  /* 0x0000000603148225 */ /* 0x020fc800078e00ff */
[----:B------:R-:W-:Y:S02]  /*1bb0*/  @!P0 IMAD R3, R3, R7, R21 ;  /* 0x0000000703038224 */ /* 0x000fe400078e0215 */
[----:B-1----:R-:W-:Y:S01]  /*1bc0*/  @P0 IMAD.WIDE.U32 R6, R232, R4, RZ ;  /* 0x00000004e8060225 */ /* 0x002fe200078e00ff */
[----:B------:R-:W-:-:S03]  /*1bd0*/  LOP3.LUT R4, R245, 0x1f8, RZ, 0xc0, !PT ;  /* 0x000001f8f5047812 */ /* 0x000fc600078ec0ff */
[----:B------:R-:W-:Y:S01]  /*1be0*/  @P0 IMAD.MOV.U32 R20, RZ, RZ, R6 ;  /* 0x000000ffff140224 */ /* 0x000fe200078e0006 */
[----:B------:R-:W-:Y:S01]  /*1bf0*/  LOP3.LUT R4, R4, 0x38, R219, 0x78, !PT ;  /* 0x0000003804047812 */ /* 0x000fe200078e78db */
[----:B------:R-:W-:Y:S02]  /*1c00*/  @P0 IMAD R3, R232, R5, R7 ;  /* 0x00000005e8030224 */ /* 0x000fe400078e0207 */
[----:B------:R-:W-:Y:S01]  /*1c10*/  IMAD.WIDE.U32 R6, R16, R176, R22 ;  /* 0x000000b010067225 */ /* 0x000fe200078e0016 */
[----:B------:R-:W-:Y:S02]  /*1c20*/  IADD3 R12, P0, PT, R218, R20, RZ ;  /* 0x00000014da0c7210 */ /* 0x000fe40007f1e0ff */
[----:B------:R-:W-:Y:S01]  /*1c30*/  LOP3.LUT R245, R4, 0x1e00, R245, 0xf8, !PT ;  /* 0x00001e0004f57812 */ /* 0x000fe200078ef8f5 */
[----:B------:R-:W-:Y:S02]  /*1c40*/  IMAD R231, R16, R177, R7 ;  /* 0x000000b110e77224 */ /* 0x000fe400078e0207 */
[----:B------:R-:W-:Y:S01]  /*1c50*/  IMAD.X R13, RZ, RZ, R3, P0 ;  /* 0x000000ffff0d7224 */ /* 0x000fe200000e0603 */
[----:B----4-:R-:W-:Y:S01]  /*1c60*/  LEA R230, P0, R6, UR6, 0x1 ;  /* 0x0000000606e67c11 */ /* 0x010fe2000f8008ff */
[----:B------:R-:W-:Y:S01]  /*1c70*/  VIADD R7, R16, 0x20 ;  /* 0x0000002010077836 */ /* 0x000fe20000000000 */
[----:B------:R-:W-:Y:S01]  /*1c80*/  IADD3 R3, PT, PT, R84, -0x40, RZ ;  /* 0xffffffc054037810 */ /* 0x000fe20007ffe0ff */
[----:B------:R-:W-:Y:S01]  /*1c90*/  IMAD.WIDE.U32 R12, R15, UR4, R12 ;  /* 0x000000040f0c7c25 */ /* 0x000fe2000f8e000c */
[----:B------:R-:W-:-:S02]  /*1ca0*/  LEA.HI.X R231, R6, UR7, R231, 0x1, P0 ;  /* 0x0000000706e77c11 */ /* 0x000fc400080f0ce7 */
[-C--:B------:R-:W-:Y:S01]  /*1cb0*/  ISETP.GE.AND P0, PT, R9, R226.reuse, PT ;  /* 0x000000e20900720c */ /* 0x080fe20003f06270 */
[----:B------:R-:W-:Y:S01]  /*1cc0*/  IMAD R15, R15, UR5, R13 ;  /* 0x000000050f0f7c24 */ /* 0x000fe2000f8e020d */
[----:B------:R-:W-:Y:S01]  /*1cd0*/  UMOV UR5, 0x400 ;  /* 0x0000040000057882 */ /* 0x000fe20000000000 */
[----:B------:R-:W-:Y:S01]  /*1ce0*/  ISETP.GE.AND P1, PT, R7, R226, PT ;  /* 0x000000e20700720c */ /* 0x000fe20003f26270 */
[----:B--2---:R-:W-:Y:S01]  /*1cf0*/  ULEA UR5, UR12, UR5, 0x18 ;  /* 0x000000050c057291 */ /* 0x004fe2000f8ec0ff */
[----:B------:R-:W-:-:S05]  /*1d00*/  IMAD.IADD R6, R91, 0x1, -R3 ;  /* 0x000000015b067824 */ /* 0x000fca00078e0a03 */
[----:B------:R-:W-:Y:S01]  /*1d10*/  LEA R245, R245, UR5, 0x1 ;  /* 0x00000005f5f57c11 */ /* 0x000fe2000f8e08ff */
[----:B------:R-:W-:Y:S06]  /*1d20*/  @P2 BRA `(.L_x_506) ;  /* 0x0000000000882947 */ /* 0x000fec0003800000 */
[----:B------:R-:W1:Y:S01]  /*1d30*/  LDCU.64 UR6, c[0x0][0x3b0] ;  /* 0x00007600ff0677ac */ /* 0x000e620008000a00 */
[----:B------:R-:W-:Y:S01]  /*1d40*/  IMAD.MOV.U32 R14, RZ, RZ, R12 ;  /* 0x000000ffff0e7224 */ /* 0x000fe200078e000c */
[----:B------:R-:W2:Y:S01]  /*1d50*/  LDCU UR4, c[0x0][0x440] ;  /* 0x00008800ff0477ac */ /* 0x000ea20008000800 */
[----:B------:R-:W3:Y:S01]  /*1d60*/  LDCU.64 UR10, c[0x0][0x380] ;  /* 0x00007000ff0a77ac */ /* 0x000ee20008000a00 */
[----:B-1----:R-:W-:Y:S02]  /*1d70*/  IMAD R5, R19, UR6, RZ ;  /* 0x0000000613057c24 */ /* 0x002fe4000f8e02ff */
[----:B------:R-:W-:Y:S01]  /*1d80*/  IMAD.WIDE.U32 R20, R18, UR6, R14 ;  /* 0x0000000612147c25 */ /* 0x000fe2000f8e000e */
[----:B--2---:R-:W-:-:S03]  /*1d90*/  ISETP.GE.AND P5, PT, R218, UR4, PT ;  /* 0x00000004da007c0c */ /* 0x004fc6000bfa6270 */
[----:B------:R-:W-:Y:S01]  /*1da0*/  IMAD R4, R18, UR7, R5 ;  /* 0x0000000712047c24 */ /* 0x000fe2000f8e0205 */
[----:B------:R-:W-:Y:S02]  /*1db0*/  ISETP.GE.AND P4, PT, R244, UR4, PT ;  /* 0x00000004f4007c0c */ /* 0x000fe4000bf86270 */
[----:B---3--:R-:W-:Y:S01]  /*1dc0*/  LEA R22, P6, R20, UR10, 0x1 ;  /* 0x0000000a14167c11 */ /* 0x008fe2000f8c08ff */
[----:B------:R-:W-:Y:S01]  /*1dd0*/  IMAD.IADD R4, R21, 0x1, R4 ;  /* 0x0000000115047824 */ /* 0x000fe200078e0204 */
[----:B------:R-:W-:Y:S02]  /*1de0*/  ISETP.GE.AND P3, PT, R242, UR4, PT ;  /* 0x00000004f2007c0c */ /* 0x000fe4000bf66270 */
[----:B------:R-:W-:Y:S02]  /*1df0*/  ISETP.GE.AND P2, PT, R240, UR4, PT ;  /* 0x00000004f0007c0c */ /* 0x000fe4000bf46270 */
[----:B------:R-:W-:-:S05]  /*1e00*/  LEA.HI.X R23, R20, UR11, R4, 0x1, P6 ;  /* 0x0000000b14177c11 */ /* 0x000fca000b0f0c04 */
[----:B------:R-:W-:Y:S01]  /*1e10*/  @!PT LDS RZ, [RZ] ;  /* 0x00000000fffff984 */ /* 0x000fe20000000800 */
[----:B------:R-:W-:Y:S01]  /*1e20*/  @!PT LDS RZ, [RZ] ;  /* 0x00000000fffff984 */ /* 0x000fe20000000800 */
[----:B------:R-:W-:Y:S01]  /*1e30*/  @!PT LDS RZ, [RZ] ;  /* 0x00000000fffff984 */ /* 0x000fe20000000800 */
[----:B------:R1:W-:Y:S04]  /*1e40*/  @!P5 LDGSTS.E.BYPASS.LTC128B.128 [R245], desc[UR16][R22.64] ;  /* 0x0000000016f5dfae */ /* 0x0003e8000b981a10 */
[----:B------:R1:W-:Y:S04]  /*1e50*/  @P5 STS.128 [R245], RZ ;  /* 0x000000fff5005388 */ /* 0x0003e80000000c00 */
[----:B------:R-:W-:Y:S01]  /*1e60*/  @!PT LDS RZ, [RZ] ;  /* 0x00000000fffff984 */ /* 0x000fe20000000800 */
[----:B------:R-:W-:Y:S01]  /*1e70*/  @!PT LDS RZ, [RZ] ;  /* 0x00000000fffff984 */ /* 0x000fe20000000800 */
[----:B------:R-:W-:Y:S01]  /*1e80*/  @!PT LDS RZ, [RZ] ;  /* 0x00000000fffff984 */ /* 0x000fe20000000800 */
[----:B------:R1:W-:Y:S04]  /*1e90*/  @!P4 LDGSTS.E.BYPASS.LTC128B.128 [R245+0x2000], desc[UR16][R22.64+0x80] ;  /* 0x0200008016f5cfae */ /* 0x0003e8000b981a10 */
[----:B------:R1:W-:Y:S04]  /*1ea0*/  @P4 STS.128 [R245+0x2000], RZ ;  /* 0x002000fff5004388 */ /* 0x0003e80000000c00 */
        /* <DEDUP_REMOVED lines=9> */
[----:B------:R1:W-:Y:S02]  /*1f40*/  @P2 STS.128 [R245+0x6000], RZ ;  /* 0x006000fff5002388 */ /* 0x0003e40000000c00 */
.L_x_506:
[----:B------:R-:W-:Y:S05]  /*1f50*/  BSYNC.RECONVERGENT B0 ;  /* 0x0000000000007941 */ /* 0x000fea0003800200 */
.L_x_505:
[----:B------:R-:W-:Y:S01]  /*1f60*/  BSSY.RECONVERGENT B0, `(.L_x_507) ;  /* 0x0000029000007945 */ /* 0x000fe20003800200 */
[C---:B------:R-:W-:Y:S02]  /*1f70*/  ISETP.GE.AND P6, PT, R16.reuse, R6, PT ;  /* 0x000000061000720c */ /* 0x040fe40003fc6270 */
[----:B------:R-:W-:Y:S01]  /*1f80*/  IADD3 R5, PT, PT, R16, 0x30, RZ ;  /* 0x0000003010057810 */ /* 0x000fe20007ffe0ff */
[----:B------:R-:W-:Y:S10]  /*1f90*/  @P0 BRA `(.L_x_508) ;  /* 0x0000000000940947 */ /* 0x000ff40003800000 */
[----:B------:R-:W2:Y:S01]  /*1fa0*/  LDCU.64 UR10, c[0x0][0x3b0] ;  /* 0x00007600ff0a77ac */ /* 0x000ea20008000a00 */
[----:B------:R-:W-:Y:S01]  /*1fb0*/  IADD3 R17, P0, PT, R18, 0x10, RZ ;  /* 0x0000001012117810 */ /* 0x000fe20007f1e0ff */
[----:B------:R-:W-:Y:S01]  /*1fc0*/  IMAD.MOV.U32 R20, RZ, RZ, R12 ;  /* 0x000000ffff147224 */ /* 0x000fe200078e000c */
[----:B------:R-:W3:Y:S01]  /*1fd0*/  LDCU UR4, c[0x0][0x440] ;  /* 0x00008800ff0477ac */ /* 0x000ee20008000800 */
[----:B------:R-:W-:Y:S02]  /*1fe0*/  IMAD.MOV.U32 R21, RZ, RZ, R15 ;  /* 0x000000ffff157224 */ /* 0x000fe400078e000f */
[----:B------:R-:W-:Y:S01]  /*1ff0*/  IMAD.X R4, RZ, RZ, R19, P0 ;  /* 0x000000ffff047224 */ /* 0x000fe200000e0613 */
[----:B------:R-:W4:Y:S03]  /*2000*/  LDCU.64 UR6, c[0x0][0x380] ;  /* 0x00007000ff0677ac */ /* 0x000f260008000a00 */
[----:B--2---:R-:W-:-:S02]  /*2010*/  IMAD R4, R4, UR10, RZ ;  /* 0x0000000a04047c24 */ /* 0x004fc4000f8e02ff */
[----:B------:R-:W-:Y:S01]  /*2020*/  IMAD.WIDE.U32 R20, R17, UR10, R20 ;  /* 0x0000000a11147c25 */ /* 0x000fe2000f8e0014 */
[----:B---3--:R-:W-:-:S03]  /*2030*/  ISETP.GE.AND P4, PT, R218, UR4, PT ;  /* 0x00000004da007c0c */ /* 0x008fc6000bf86270 */
[----:B------:R-:W-:Y:S01]  /*2040*/  IMAD R4, R17, UR11, R4 ;  /* 0x0000000b11047c24 */ /* 0x000fe2000f8e0204 */
[----:B------:R-:W-:Y:S02]  /*2050*/  ISETP.GE.AND P3, PT, R244, UR4, PT ;  /* 0x00000004f4007c0c */ /* 0x000fe4000bf66270 */
[----:B----4-:R-:W-:Y:S01]  /*2060*/  LEA R16, P5, R20, UR6, 0x1 ;  /* 0x0000000614107c11 */ /* 0x010fe2000f8a08ff */
[----:B------:R-:W-:Y:S01]  /*2070*/  IMAD.IADD R4, R21, 0x1, R4 ;  /* 0x0000000115047824 */ /* 0x000fe200078e0204 */
[----:B------:R-:W-:Y:S02]  /*2080*/  ISETP.GE.AND P2, PT, R242, UR4, PT ;  /* 0x00000004f2007c0c */ /* 0x000fe4000bf46270 */
[----:B------:R-:W-:Y:S02]  /*2090*/  ISETP.GE.AND P0, PT, R240, UR4, PT ;  /* 0x00000004f0007c0c */ /* 0x000fe4000bf06270 */
[----:B------:R-:W-:-:S05]  /*20a0*/  LEA.HI.X R17, R20, UR7, R4, 0x1, P5 ;  /* 0x0000000714117c11 */ /* 0x000fca000a8f0c04 */
        /* <DEDUP_REMOVED lines=20> */
.L_x_508:
[----:B------:R-:W-:Y:S05]  /*21f0*/  BSYNC.RECONVERGENT B0 ;  /* 0x0000000000007941 */ /* 0x000fea0003800200 */
.L_x_507:
[----:B------:R-:W-:Y:S01]  /*2200*/  BSSY.RECONVERGENT B0, `(.L_x_509) ;  /* 0x0000028000007945 */ /* 0x000fe20003800200 */
[----:B------:R-:W-:-:S03]  /*2210*/  ISETP.GE.AND P0, PT, R5, R226, PT ;  /* 0x000000e20500720c */ /* 0x000fc60003f06270 */
[----:B------:R-:W-:Y:S10]  /*2220*/  @P1 BRA `(.L_x_510) ;  /* 0x0000000000941947 */ /* 0x000ff40003800000 */
[----:B------:R-:W3:Y:S01]  /*2230*/  LDCU.64 UR10, c[0x0][0x3b0] ;  /* 0x00007600ff0a77ac */ /* 0x000ee20008000a00 */
[----:B--2---:R-:W-:Y:S01]  /*2240*/  IADD3 R17, P1, PT, R18, 0x20, RZ ;  /* 0x0000002012117810 */ /* 0x004fe20007f3e0ff */
[----:B------:R-:W-:Y:S01]  /*2250*/  IMAD.MOV.U32 R20, RZ, RZ, R12 ;  /* 0x000000ffff147224 */ /* 0x000fe200078e000c */
[----:B------:R-:W2:Y:S01]  /*2260*/  LDCU UR4, c[0x0][0x440] ;  /* 0x00008800ff0477ac */ /* 0x000ea20008000800 */
[----:B------:R-:W-:Y:S02]  /*2270*/  IMAD.MOV.U32 R21, RZ, RZ, R15 ;  /* 0x000000ffff157224 */ /* 0x000fe400078e000f */
[----:B------:R-:W-:Y:S01]  /*2280*/  IMAD.X R4, RZ, RZ, R19, P1 ;  /* 0x000000ffff047224 */ /* 0x000fe200008e0613 */
[----:B------:R-:W4:Y:S03]  /*2290*/  LDCU.64 UR6, c[0x0][0x380] ;  /* 0x00007000ff0677ac */ /* 0x000f260008000a00 */
[----:B---3--:R-:W-:-:S02]  /*22a0*/  IMAD R4, R4, UR10, RZ ;  /* 0x0000000a04047c24 */ /* 0x008fc4000f8e02ff */
[----:B------:R-:W-:Y:S01]  /*22b0*/  IMAD.WIDE.U32 R20, R17, UR10, R20 ;  /* 0x0000000a11147c25 */ /* 0x000fe2000f8e0014 */
[----:B--2---:R-:W-:-:S03]  /*22c0*/  ISETP.GE.AND P4, PT, R218, UR4, PT ;  /* 0x00000004da007c0c */ /* 0x004fc6000bf86270 */
        /* <DEDUP_REMOVED lines=27> */
.L_x_510:
[----:B------:R-:W-:Y:S05]  /*2480*/  BSYNC.RECONVERGENT B0 ;  /* 0x0000000000007941 */ /* 0x000fea0003800200 */
.L_x_509:
[----:B------:R-:W-:Y:S01]  /*2490*/  BSSY.RECONVERGENT B0, `(.L_x_511) ;  /* 0x000002a000007945 */ /* 0x000fe20003800200 */
[-C--:B------:R-:W-:Y:S01]  /*24a0*/  ISETP.GE.AND P5, PT, R9, R6.reuse, PT ;  /* 0x000000060900720c */ /* 0x080fe20003fa6270 */
[C---:B------:R-:W-:Y:S01]  /*24b0*/  IMAD.SHL.U32 R89, R166.reuse, 0x10, RZ ;  /* 0x00000010a6597824 */ /* 0x040fe200078e00ff */
[----:B------:R-:W-:Y:S02]  /*24c0*/  ISETP.GE.AND P4, PT, R7, R6, PT ;  /* 0x000000060700720c */ /* 0x000fe40003f86270 */
[----:B------:R-:W-:Y:S01]  /*24d0*/  SHF.L.U64.HI R86, R166, 0x4, R167 ;  /* 0x00000004a6567819 */ /* 0x000fe200000102a7 */
[----:B------:R-:W-:Y:S05]  /*24e0*/  @P0 BRA `(.L_x_512) ;  /* 0x0000000000900947 */ /* 0x000fea0003800000 */
[----:B------:R-:W4:Y:S01]  /*24f0*/  LDCU.64 UR10, c[0x0][0x3b0] ;  /* 0x00007600ff0a77ac */ /* 0x000f220008000a00 */
[----:B------:R-:W-:Y:S01]  /*2500*/  IADD3 R13, P0, PT, R18, 0x30, RZ ;  /* 0x00000030120d7810 */ /* 0x000fe20007f1e0ff */
[----:B------:R-:W-:Y:S01]  /*2510*/  IMAD.MOV.U32 R14, RZ, RZ, R12 ;  /* 0x000000ffff0e7224 */ /* 0x000fe200078e000c */
[----:B------:R-:W5:Y:S03]  /*2520*/  LDCU UR4, c[0x0][0x440] ;  /* 0x00008800ff0477ac */ /* 0x000f660008000800 */
[----:B------:R-:W-:Y:S01]  /*2530*/  IMAD.X R4, RZ, RZ, R19, P0 ;  /* 0x000000ffff047224 */ /* 0x000fe200000e0613 */
[----:B------:R-:W1:Y:S03]  /*2540*/  LDCU.64 UR6, c[0x0][0x380] ;  /* 0x00007000ff0677ac */ /* 0x000e660008000a00 */
[----:B----4-:R-:W-:-:S02]  /*2550*/  IMAD R4, R4, UR10, RZ ;  /* 0x0000000a04047c24 */ /* 0x010fc4000f8e02ff */
[----:B------:R-:W-:Y:S01]  /*2560*/  IMAD.WIDE.U32 R14, R13, UR10, R14 ;  /* 0x0000000a0d0e7c25 */ /* 0x000fe2000f8e000e */
[----:B-----5:R-:W-:-:S03]  /*2570*/  ISETP.GE.AND P3, PT, R218, UR4, PT ;  /* 0x00000004da007c0c */ /* 0x020fc6000bf66270 */
[----:B------:R-:W-:Y:S01]  /*2580*/  IMAD R13, R13, UR11, R4 ;  /* 0x0000000b0d0d7c24 */ /* 0x000fe2000f8e0204 */
[----:B------:R-:W-:Y:S02]  /*2590*/  ISETP.GE.AND P2, PT, R244, UR4, PT ;  /* 0x00000004f4007c0c */ /* 0x000fe4000bf46270 */
[----:B-1----:R-:W-:Y:S01]  /*25a0*/  LEA R12, P0, R14, UR6, 0x1 ;  /* 0x000000060e0c7c11 */ /* 0x002fe2000f8008ff */
[----:B------:R-:W-:Y:S01]  /*25b0*/  IMAD.IADD R13, R15, 0x1, R13 ;  /* 0x000000010f0d7824 */ /* 0x000fe200078e020d */
[----:B------:R-:W-:-:S04]  /*25c0*/  ISETP.GE.AND P1, PT, R242, UR4, PT ;  /* 0x00000004f2007c0c */ /* 0x000fc8000bf26270 */
[----:B------:R-:W-:Y:S02]  /*25d0*/  LEA.HI.X R13, R14, UR7, R13, 0x1, P0 ;  /* 0x000000070e0d7c11 */ /* 0x000fe400080f0c0d */
[----:B------:R-:W-:-:S03]  /*25e0*/  ISETP.GE.AND P0, PT, R240, UR4, PT ;  /* 0x00000004f0007c0c */ /* 0x000fc6000bf06270 */
        /* <DEDUP_REMOVED lines=20> */
.L_x_512:
[----:B------:R-:W-:Y:S05]  /*2730*/  BSYNC.RECONVERGENT B0 ;  /* 0x0000000000007941 */ /* 0x000fea0003800200 */
.L_x_511:
[----:B------:R-:W-:Y:S04]  /*2740*/  BSSY.RECONVERGENT B0, `(.L_x_513) ;  /* 0x0000021000007945 */ /* 0x000fe80003800200 */
[----:B------:R-:W-:Y:S05]  /*2750*/  @P6 BRA `(.L_x_514) ;  /* 0x00000000007c6947 */ /* 0x000fea0003800000 */
[----:B------:R-:W5:Y:S02]  /*2760*/  LDCU UR4, c[0x0][0x440] ;  /* 0x00008800ff0477ac */ /* 0x000f640008000800 */
[----:B-----5:R-:W-:Y:S02]  /*2770*/  ISETP.GE.AND P3, PT, R218, UR4, PT ;  /* 0x00000004da007c0c */ /* 0x020fe4000bf66270 */
[----:B------:R-:W-:Y:S02]  /*2780*/  ISETP.GE.AND P2, PT, R244, UR4, PT ;  /* 0x00000004f4007c0c */ /* 0x000fe4000bf46270 */
[----:B------:R-:W-:Y:S02]  /*2790*/  ISETP.GE.AND P1, PT, R242, UR4, PT ;  /* 0x00000004f2007c0c */ /* 0x000fe4000bf26270 */
[----:B------:R-:W-:-:S07]  /*27a0*/  ISETP.GE.AND P0, PT, R240, UR4, PT ;  /* 0x00000004f0007c0c */ /* 0x000fce000bf06270 */
[--C-:B------:R-:W-:Y:S02]  /*27b0*/  @!P3 IMAD.MOV.U32 R229, RZ, RZ, R227.reuse ;  /* 0x000000ffffe5b224 */ /* 0x100fe400078e00e3 */
[----:B------:R-:W-:Y:S02]  /*27c0*/  @!P2 IMAD.MOV.U32 R14, RZ, RZ, R228 ;  /* 0x000000ffff0ea224 */ /* 0x000fe400078e00e4 */
[--C-:B------:R-:W-:Y:S01]  /*27d0*/  @!P2 IMAD.MOV.U32 R15, RZ, RZ, R227.reuse ;  /* 0x000000ffff0fa224 */ /* 0x100fe200078e00e3 */
[----:B----4-:R-:W-:Y:S01]  /*27e0*/  @!P1 MOV R12, R228 ;  /* 0x000000e4000c9202 */ /* 0x010fe20000000f00 */
[----:B------:R-:W-:Y:S01]  /*27f0*/  @!P1 IMAD.MOV.U32 R13, RZ, RZ, R227 ;  /* 0x000000ffff0d9224 */ /* 0x000fe200078e00e3 */
        /* <DEDUP_REMOVED lines=14> */
[----:B------:R1:W-:Y:S01]  /*28e0*/  @P1 STS.128 [R245+0xc000], RZ ;  /* 0x00c000fff5001388 */ /* 0x0003e20000000c00 */
[----:B----4-:R-:W-:-:S05]  /*28f0*/  @!P0 MOV R229, R227 ;  /* 0x000000e300e58202 */ /* 0x010fca0000000f00 */
[----:B------:R-:W-:Y:S01]  /*2900*/  @!PT LDS RZ, [RZ] ;  /* 0x00000000fffff984 */ /* 0x000fe20000000800 */
[----:B------:R-:W-:Y:S01]  /*2910*/  @!PT LDS RZ, [RZ] ;  /* 0x00000000fffff984 */ /* 0x000fe20000000800 */
[----:B------:R-:W-:Y:S01]  /*2920*/  @!PT LDS RZ, [RZ] ;  /* 0x00000000fffff984 */ /* 0x000fe20000000800 */
[----:B------:R1:W-:Y:S04]  /*2930*/  @!P0 LDGSTS.E.BYPASS.LTC128B.128 [R245+0xe000], desc[UR16][R228.64+0x180] ;  /* 0x0e000180e4f58fae */ /* 0x0003e8000b981a10 */
[----:B------:R1:W-:Y:S02]  /*2940*/  @P0 STS.128 [R245+0xe000], RZ ;  /* 0x00e000fff5000388 */ /* 0x0003e40000000c00 */
.L_x_514:
[----:B------:R-:W-:Y:S05]  /*2950*/  BSYNC.RECONVERGENT B0 ;  /* 0x0000000000007941 */ /* 0x000fea0003800200 */
.L_x_513:
[----:B------:R-:W-:Y:S04]  /*2960*/  BSSY.RECONVERGENT B0, `(.L_x_515) ;  /* 0x000001d000007945 */ /* 0x000fe80003800200 */
[----:B------:R-:W-:Y:S05]  /*2970*/  @P5 BRA `(.L_x_516) ;  /* 0x00000000006c5947 */ /* 0x000fea0003800000 */
[----:B------:R-:W5:Y:S01]  /*2980*/  LDCU UR4, c[0x0][0x440] ;  /* 0x00008800ff0477ac */ /* 0x000f620008000800 */
[----:B-1--4-:R-:W-:-:S04]  /*2990*/  LEA R12, P5, R89, R228, 0x1 ;  /* 0x000000e4590c7211 */ /* 0x012fc800078a08ff */
[----:B------:R-:W-:Y:S02]  /*29a0*/  LEA.HI.X R13, R89, R227, R86, 0x1, P5 ;  /* 0x000000e3590d7211 */ /* 0x000fe400028f0c56 */
[----:B-----5:R-:W-:Y:S02]  /*29b0*/  ISETP.GE.AND P3, PT, R218, UR4, PT ;  /* 0x00000004da007c0c */ /* 0x020fe4000bf66270 */
[----:B------:R-:W-:Y:S02]  /*29c0*/  ISETP.GE.AND P2, PT, R244, UR4, PT ;  /* 0x00000004f4007c0c */ /* 0x000fe4000bf46270 */
[----:B------:R-:W-:Y:S02]  /*29d0*/  ISETP.GE.AND P1, PT, R242, UR4, PT ;  /* 0x00000004f2007c0c */ /* 0x000fe4000bf26270 */
[----:B------:R-:W-:-:S07]  /*29e0*/  ISETP.GE.AND P0, PT, R240, UR4, PT ;  /* 0x00000004f0007c0c */ /* 0x000fce000bf06270 */
        /* <DEDUP_REMOVED lines=20> */
.L_x_516:
[----:B------:R-:W-:Y:S05]  /*2b30*/  BSYNC.RECONVERGENT B0 ;  /* 0x0000000000007941 */ /* 0x000fea0003800200 */
.L_x_515:
[----:B------:R-:W-:Y:S01]  /*2b40*/  BSSY.RECONVERGENT B0, `(.L_x_517) ;  /* 0x000001e000007945 */ /* 0x000fe20003800200 */
[----:B------:R-:W-:-:S03]  /*2b50*/  ISETP.GE.AND P0, PT, R5, R6, PT ;  /* 0x000000060500720c */ /* 0x000fc60003f06270 */
[----:B------:R-:W-:Y:S10]  /*2b60*/  @P4 BRA `(.L_x_518) ;  /* 0x00000000006c4947 */ /* 0x000ff40003800000 */
        /* <DEDUP_REMOVED lines=27> */
.L_x_518:
[----:B------:R-:W-:Y:S05]  /*2d20*/  BSYNC.RECONVERGENT B0 ;  /* 0x0000000000007941 */ /* 0x000fea0003800200 */
.L_x_517:
[----:B------:R-:W-:Y:S04]  /*2d30*/  BSSY.RECONVERGENT B0, `(.L_x_519) ;  /* 0x000001f000007945 */ /* 0x000fe80003800200 */
[----:B------:R-:W-:Y:S05]  /*2d40*/  @P0 BRA `(.L_x_520) ;  /* 0x0000000000740947 */ /* 0x000fea0003800000 */
[----:B------:R-:W5:Y:S01]  /*2d50*/  LDCU UR4, c[0x0][0x440] ;  /* 0x00008800ff0477ac */ /* 0x000f620008000800 */
[----:B-1----:R-:W-:Y:S02]  /*2d60*/  IMAD.MOV.U32 R229, RZ, RZ, R227 ;  /* 0x000000ffffe57224 */ /* 0x002fe400078e00e3 */
[----:B------:R-:W-:Y:S02]  /*2d70*/  IMAD R4, R167, 0x60, RZ ;  /* 0x00000060a7047824 */ /* 0x000fe400078e02ff */
[----:B----4-:R-:W-:-:S04]  /*2d80*/  IMAD.WIDE.U32 R12, R166, 0x60, R228 ;  /* 0x00000060a60c7825 */ /* 0x010fc800078e00e4 */
[----:B------:R-:W-:Y:S01]  /*2d90*/  IMAD.IADD R13, R13, 0x1, R4 ;  /* 0x000000010d0d7824 */ /* 0x000fe200078e0204 */
        /* <DEDUP_REMOVED lines=24> */
.L_x_520:
[----:B------:R-:W-:Y:S05]  /*2f20*/  BSYNC.RECONVERGENT B0 ;  /* 0x0000000000007941 */ /* 0x000fea0003800200 */
.L_x_519:
[----:B------:R-:W0:Y:S01]  /*2f30*/  LDGDEPBAR ;  /* 0x00000000000079af */ /* 0x000e220000000000 */
[--C-:B------:R-:W-:Y:S01]  /*2f40*/  SHF.R.U32.HI R221, RZ, 0x1, R219.reuse ;  /* 0x00000001ffdd7819 */ /* 0x100fe200000116db */
[C---:B------:R-:W-:Y:S01]  /*2f50*/  IMAD.SHL.U32 R217, R219.reuse, 0x20, RZ ;  /* 0x00000020dbd97824 */ /* 0x040fe200078e00ff */
[----:B------:R-:W-:Y:S01]  /*2f60*/  SHF.R.U32.HI R4, RZ, 0x2, R219 ;  /* 0x00000002ff047819 */ /* 0x000fe200000116db */
[----:B------:R-:W-:Y:S01]  /*2f70*/  IMAD.SHL.U32 R180, R219, 0x40, RZ ;  /* 0x00000040dbb47824 */ /* 0x000fe200078e00ff */
[----:B------:R-:W-:Y:S01]  /*2f80*/  LOP3.LUT R8, R221, 0x1f0, RZ, 0xc0, !PT ;  /* 0x000001f0dd087812 */ /* 0x000fe200078ec0ff */
[----:B------:R-:W-:Y:S01]  /*2f90*/  BSSY.RECONVERGENT B0, `(.L_x_521) ;  /* 0x000002f000007945 */ /* 0x000fe20003800200 */
[----:B------:R-:W-:Y:S02]  /*2fa0*/  LOP3.LUT R4, R4, 0x7, RZ, 0xc0, !PT ;  /* 0x0000000704047812 */ /* 0x000fe400078ec0ff */
[----:B------:R-:W-:Y:S02]  /*2fb0*/  IADD3 R11, PT, PT, R8, 0x1, R11 ;  /* 0x00000001080b7810 */ /* 0x000fe40007ffe00b */
[----:B------:R-:W-:-:S02]  /*2fc0*/  LOP3.LUT R217, R217, 0x7c00, RZ, 0xc0, !PT ;  /* 0x00007c00d9d97812 */ /* 0x000fc400078ec0ff */
[----:B------:R-:W-:Y:S02]  /*2fd0*/  LOP3.LUT R87, R221, 0x8, RZ, 0xc0, !PT ;  /* 0x00000008dd577812 */ /* 0x000fe400078ec0ff */
[----:B------:R-:W-:Y:S02]  /*2fe0*/  LOP3.LUT R178, R218, 0x1c0, R180, 0xf8, !PT ;  /* 0x000001c0dab27812 */ /* 0x000fe400078ef8b4 */
[----:B------:R-:W-:Y:S02]  /*2ff0*/  IADD3 R2, PT, PT, -R2, R11, R4 ;  /* 0x0000000b02027210 */ /* 0x000fe40007ffe104 */
[----:B------:R-:W-:Y:S02]  /*3000*/  LOP3.LUT R4, R217, 0x200, R180, 0xf8, !PT ;  /* 0x00000200d9047812 */ /* 0x000fe400078ef8b4 */
[----:B------:R-:W-:Y:S02]  /*3010*/  LOP3.LUT R87, R178, R87, RZ, 0x3c, !PT ;  /* 0x00000057b2577212 */ /* 0x000fe400078e3cff */
[----:B------:R-:W-:Y:S01]  /*3020*/  IADD3 R2, PT, PT, R2, UR14, R91 ;  /* 0x0000000e02027c10 */ /* 0x000fe2000fffe05b */
[----:B------:R-:W-:-:S04]  /*3030*/  DEPBAR.LE SB0, 0x0 ;  /* 0x000080000000791a */ /* 0x000fc80000000000 */
[----:B------:R-:W-:Y:S06]  /*3040*/  BAR.SYNC.DEFER_BLOCKING 0x0 ;  /* 0x0000000000007b1d */ /* 0x000fec0000010000 */
[----:B------:R-:W-:Y:S05]  /*3050*/  @P6 BRA `(.L_x_522) ;  /* 0x0000000000786947 */ /* 0x000fea0003800000 */
[----:B------:R-:W5:Y:S02]  /*3060*/  LDCU UR4, c[0x0][0x440] ;  /* 0x00008800ff0477ac */ /* 0x000f640008000800 */
[----:B-----5:R-:W-:Y:S02]  /*3070*/  ISETP.GE.AND P2, PT, R244, UR4, PT ;  /* 0x00000004f4007c0c */ /* 0x020fe4000bf46270 */
[----:B------:R-:W-:Y:S02]  /*3080*/  ISETP.GE.AND P1, PT, R242, UR4, PT ;  /* 0x00000004f2007c0c */ /* 0x000fe4000bf26270 */
[----:B------:R-:W-:Y:S02]  /*3090*/  ISETP.GE.AND P3, PT, R218, UR4, PT ;  /* 0x00000004da007c0c */ /* 0x000fe4000bf66270 */
[----:B------:R-:W-:-:S07]  /*30a0*/  ISETP.GE.AND P0, PT, R240, UR4, PT ;  /* 0x00000004f0007c0c */ /* 0x000fce000bf06270 */
[--C-:B-1--4-:R-:W-:Y:S02]  /*30b0*/  @!P2 IMAD.MOV.U32 R12, RZ, RZ, R230.reuse ;  /* 0x000000ffff0ca224 */ /* 0x112fe400078e00e6 */
[--C-:B------:R-:W-:Y:S02]  /*30c0*/  @!P2 IMAD.MOV.U32 R13, RZ, RZ, R231.reuse ;  /* 0x000000ffff0da224 */ /* 0x100fe400078e00e7 */
[----:B------:R-:W-:Y:S01]  /*30d0*/  @!P1 IMAD.MOV.U32 R10, RZ, RZ, R230 ;  /* 0x000000ffff0a9224 */ /* 0x000fe200078e00e6 */
[----:B------:R-:W-:Y:S01]  /*30e0*/  @!PT LDS RZ, [RZ] ;  /* 0x00000000fffff984 */ /* 0x000fe20000000800 */
[----:B------:R-:W-:Y:S01]  /*30f0*/  @!PT LDS RZ, [RZ] ;  /* 0x00000000fffff984 */ /* 0x000fe20000000800 */
[----:B------:R-:W-:Y:S01]  /*3100*/  @!PT LDS RZ, [RZ] ;  /* 0x00000000fffff984 */ /* 0x000fe20000000800 */
[----:B------:R1:W-:Y:S01]  /*3110*/  @!P3 LDGSTS.E.BYPASS.LTC128B.128 [R245+0x10000], desc[UR16][R230.64] ;  /* 0x10000000e6f5bfae */ /* 0x0003e2000b981a10 */
[----:B------:R-:W-:-:S03]  /*3120*/  @!P1 IMAD.MOV.U32 R11, RZ, RZ, R231 ;  /* 0x000000ffff0b9224 */ /* 0x000fc600078e00e7 */
        /* <DEDUP_REMOVED lines=16> */
[----:B------:R-:W-:Y:S05]  /*3230*/  BRA `(.L_x_523) ;  /* 0x0000000000107947 */ /* 0x000fea0003800000 */
.L_x_522:
[----:B------:R1:W-:Y:S04]  /*3240*/  STS.128 [R245+0x10000], RZ ;  /* 0x010000fff5007388 */ /* 0x0003e80000000c00 */
[----:B------:R1:W-:Y:S04]  /*3250*/  STS.128 [R245+0x12000], RZ ;  /* 0x012000fff5007388 */ /* 0x0003e80000000c00 */
[----:B------:R1:W-:Y:S04]  /*3260*/  STS.128 [R245+0x14000], RZ ;  /* 0x014000fff5007388 */ /* 0x0003e80000000c00 */
[----:B------:R1:W-:Y:S02]  /*3270*/  STS.128 [R245+0x16000], RZ ;  /* 0x016000fff5007388 */ /* 0x0003e40000000c00 */
.L_x_523:
[----:B------:R-:W-:Y:S05]  /*3280*/  BSYNC.RECONVERGENT B0 ;  /* 0x0000000000007941 */ /* 0x000fea0003800200 */
.L_x_521:
[-C--:B------:R-:W-:Y:S01]  /*3290*/  ISETP.GE.AND P0, PT, R9, R6.reuse, PT ;  /* 0x000000060900720c */ /* 0x080fe20003f06270 */
[----:B------:R-:W-:Y:S01]  /*32a0*/  IMAD.IADD R4, R87, 0x1, R4 ;  /* 0x0000000157047824 */ /* 0x000fe200078e0204 */
[----:B------:R-:W-:Y:S01]  /*32b0*/  LOP3.LUT R9, R219, 0x8, RZ, 0xc0, !PT ;  /* 0x00000008db097812 */ /* 0x000fe200078ec0ff */
[----:B------:R-:W-:Y:S01]  /*32c0*/  BSSY.RECONVERGENT B0, `(.L_x_524) ;  /* 0x0000029000007945 */ /* 0x000fe20003800200 */
[----:B------:R-:W-:Y:S02]  /*32d0*/  LOP3.LUT R224, R180, 0x400, RZ, 0xc0, !PT ;  /* 0x00000400b4e07812 */ /* 0x000fe400078ec0ff */
[----:B------:R-:W-:Y:S02]  /*32e0*/  LOP3.LUT R9, R178, R9, RZ, 0x3c, !PT ;  /* 0x00000009b2097212 */ /* 0x000fe400078e3cff */
[-C--:B------:R-:W-:Y:S02]  /*32f0*/  ISETP.GE.AND P6, PT, R7, R6.reuse, PT ;  /* 0x000000060700720c */ /* 0x080fe40003fc6270 */
[----:B------:R-:W-:Y:S01]  /*3300*/  ISETP.GE.AND P5, PT, R5, R6, PT ;  /* 0x000000060500720c */ /* 0x000fe20003fa6270 */
[----:B------:R-:W-:Y:S01]  /*3310*/  IMAD R224, R9, 0x2, R224 ;  /* 0x0000000209e07824 */ /* 0x000fe200078e02e0 */
[----:B------:R-:W-:Y:S01]  /*3320*/  LEA R96, R4, UR5, 0x1 ;  /* 0x0000000504607c11 */ /* 0x000fe2000f8e08ff */
[----:B------:R1:W-:Y:S04]  /*3330*/  @P0 STS.128 [R245+0x10800], RZ ;  /* 0x010800fff5000388 */ /* 0x0003e80000000c00 */
[----:B------:R1:W-:Y:S04]  /*3340*/  @P0 STS.128 [R245+0x12800], RZ ;  /* 0x012800fff5000388 */ /* 0x0003e80000000c00 */
[----:B------:R1:W-:Y:S04]  /*3350*/  @P0 STS.128 [R245+0x14800], RZ ;  /* 0x014800fff5000388 */ /* 0x0003e80000000c00 */
[----:B------:R1:W-:Y:S01]  /*3360*/  @P0 STS.128 [R245+0x16800], RZ ;  /* 0x016800fff5000388 */ /* 0x0003e20000000c00 */
[----:B------:R-:W-:Y:S05]  /*3370*/  @P0 BRA `(.L_x_525) ;  /* 0x0000000000740947 */ /* 0x000fea0003800000 */
[----:B------:R-:W5:Y:S01]  /*3380*/  LDCU UR4, c[0x0][0x440] ;  /* 0x00008800ff0477ac */ /* 0x000f620008000800 */
[C---:B------:R-:W-:Y:S01]  /*3390*/  IMAD.SHL.U32 R5, R176.reuse, 0x10, RZ ;  /* 0x00000010b0057824 */ /* 0x040fe200078e00ff */
[----:B------:R-:W-:-:S04]  /*33a0*/  SHF.L.U64.HI R4, R176, 0x4, R177 ;  /* 0x00000004b0047819 */ /* 0x000fc800000102b1 */
[----:B------:R-:W-:-:S04]  /*33b0*/  LEA R6, P4, R5, R230, 0x1 ;  /* 0x000000e605067211 */ /* 0x000fc800078808ff */
        /* <DEDUP_REMOVED lines=25> */
.L_x_525:
[----:B------:R-:W-:Y:S05]  /*3550*/  BSYNC.RECONVERGENT B0 ;  /* 0x0000000000007941 */ /* 0x000fea0003800200 */
.L_x_524:
[----:B------:R1:W-:Y:S01]  /*3560*/  @P6 STS.128 [R245+0x11000], RZ ;  /* 0x011000fff5006388 */ /* 0x0003e20000000c00 */
[----:B------:R-:W-:Y:S03]  /*3570*/  BSSY.RECONVERGENT B0, `(.L_x_526) ;  /* 0x0000020000007945 */ /* 0x000fe60003800200 */
[----:B------:R1:W-:Y:S04]  /*3580*/  @P6 STS.128 [R245+0x13000], RZ ;  /* 0x013000fff5006388 */ /* 0x0003e80000000c00 */
[----:B------:R1:W-:Y:S04]  /*3590*/  @P6 STS.128 [R245+0x15000], RZ ;  /* 0x015000fff5006388 */ /* 0x0003e80000000c00 */
[----:B------:R1:W-:Y:S01]  /*35a0*/  @P6 STS.128 [R245+0x17000], RZ ;  /* 0x017000fff5006388 */ /* 0x0003e20000000c00 */
[----:B------:R-:W-:Y:S05]  /*35b0*/  @P6 BRA `(.L_x_527) ;  /* 0x00000000006c6947 */ /* 0x000fea0003800000 */
[----:B------:R-:W5:Y:S01]  /*35c0*/  LDCU UR4, c[0x0][0x440] ;  /* 0x00008800ff0477ac */ /* 0x000f620008000800 */
        /* <DEDUP_REMOVED lines=26> */
.L_x_527:
[----:B------:R-:W-:Y:S05]  /*3770*/  BSYNC.RECONVERGENT B0 ;  /* 0x0000000000007941 */ /* 0x000fea0003800200 */
.L_x_526:
[----:B------:R1:W-:Y:S01]  /*3780*/  @P5 STS.128 [R245+0x11800], RZ ;  /* 0x011800fff5005388 */ /* 0x0003e20000000c00 */
[----:B------:R-:W-:Y:S03]  /*3790*/  BSSY.RECONVERGENT B0, `(.L_x_528) ;  /* 0x0000021000007945 */ /* 0x000fe60003800200 */
[----:B------:R1:W-:Y:S04]  /*37a0*/  @P5 STS.128 [R245+0x13800], RZ ;  /* 0x013800fff5005388 */ /* 0x0003e80000000c00 */
[----:B------:R1:W-:Y:S04]  /*37b0*/  @P5 STS.128 [R245+0x15800], RZ ;  /* 0x015800fff5005388 */ /* 0x0003e80000000c00 */
[----:B------:R1:W-:Y:S01]  /*37c0*/  @P5 STS.128 [R245+0x17800], RZ ;  /* 0x017800fff5005388 */ /* 0x0003e20000000c00 */
[----:B------:R-:W-:Y:S05]  /*37d0*/  @P5 BRA `(.L_x_529) ;  /* 0x0000000000705947 */ /* 0x000fea0003800000 */
[----:B------:R-:W5:Y:S01]  /*37e0*/  LDCU UR4, c[0x0][0x440] ;  /* 0x00008800ff0477ac */ /* 0x000f620008000800 */
[----:B-1----:R-:W-:Y:S02]  /*37f0*/  IMAD R4, R177, 0x60, RZ ;  /* 0x00000060b1047824 */ /* 0x002fe400078e02ff */
[----:B------:R-:W-:-:S04]  /*3800*/  IMAD.WIDE.U32 R6, R176, 0x60, R230 ;  /* 0x00000060b0067825 */ /* 0x000fc800078e00e6 */
        /* <DEDUP_REMOVED lines=25> */
.L_x_529:
[----:B------:R-:W-:Y:S05]  /*39a0*/  BSYNC.RECONVERGENT B0 ;  /* 0x0000000000007941 */ /* 0x000fea0003800200 */
.L_x_528:
[----:B------:R-:W-:Y:S01]  /*39b0*/  LDSM.16.M88.4 R36, [R96] ;  /* 0x000000006024783b */ /* 0x000fe20000000200 */
[----:B------:R-:W-:Y:S01]  /*39c0*/  IMAD.MOV.U32 R85, RZ, RZ, 0x20 ;  /* 0x00000020ff557424 */ /* 0x000fe200078e00ff */
[C---:B------:R-:W-:Y:S01]  /*39d0*/  LOP3.LUT P1, RZ, R219.reuse, 0x2, RZ, 0xc0, !PT ;  /* 0x00000002dbff7812 */ /* 0x040fe2000782c0ff */
[----:B------:R-:W-:Y:S01]  /*39e0*/  VIADD R90, R224, UR5 ;  /* 0x00000005e05a7c36 */ /* 0x000fe20008000000 */
[----:B------:R-:W4:Y:S01]  /*39f0*/  LDSM.16.M88.4 R60, [R224+UR5+0x8000] ;  /* 0x00800005e03c783b */ /* 0x000f220008000200 */
[----:B------:R-:W-:Y:S02]  /*3a00*/  LOP3.LUT P0, RZ, R219, 0x4, RZ, 0xc0, !PT ;  /* 0x00000004dbff7812 */ /* 0x000fe4000780c0ff */
[----:B------:R-:W-:Y:S01]  /*3a10*/  SEL R85, R85, 0xffffffe0, !P1 ;  /* 0xffffffe055557807 */ /* 0x000fe20004800000 */
[----:B------:R-:W5:Y:S01]  /*3a20*/  LDSM.16.M88.4 R52, [R224+UR5+0x8800] ;  /* 0x00880005e034783b */ /* 0x000f620008000200 */
[----:B------:R-:W-:Y:S02]  /*3a30*/  MOV R185, 0x40 ;  /* 0x0000004000b97802 */ /* 0x000fe40000000f00 */
[----:B------:R-:W-:Y:S01]  /*3a40*/  ISETP.NE.AND P6, PT, R0, 0x1, PT ;  /* 0x000000010000780c */ /* 0x000fe20003fc5270 */
[--C-:B------:R-:W-:Y:S01]  /*3a50*/  IMAD.IADD R95, R96, 0x1, R85.reuse ;  /* 0x00000001605f7824 */ /* 0x100fe200078e0255 */
[----:B------:R-:W5:Y:S01]  /*3a60*/  LDSM.16.M88.4 R44, [R224+UR5+0x9000] ;  /* 0x00900005e02c783b */ /* 0x000f620008000200 */
[----:B------:R-:W-:Y:S01]  /*3a70*/  IMAD.IADD R92, R90, 0x1, R85 ;  /* 0x000000015a5c7824 */ /* 0x000fe200078e0255 */
[----:B------:R-:W-:-:S02]  /*3a80*/  SEL R185, R185, 0xffffffc0, !P0 ;  /* 0xffffffc0b9b97807 */ /* 0x000fc40004000000 */
[----:B------:R-:W5:Y:S01]  /*3a90*/  LDSM.16.M88.4 R28, [R224+UR5+0x9800] ;  /* 0x00980005e01c783b */ /* 0x000f620008000200 */
[----:B------:R-:W-:Y:S02]  /*3aa0*/  VIMNMX R165, PT, PT, R2, R91, PT ;  /* 0x0000005b02a57248 */ /* 0x000fe40003fe0100 */
[--C-:B------:R-:W-:Y:S01]  /*3ab0*/  IMAD.IADD R94, R96, 0x1, R185.reuse ;  /* 0x00000001605e7824 */ /* 0x100fe200078e02b9 */
[----:B------:R-:W-:Y:S01]  /*3ac0*/  LDSM.16.M88.4 R64, [R95] ;  /* 0x000000005f40783b */ /* 0x000fe20000000200 */
[----:B------:R-:W-:Y:S01]  /*3ad0*/  IMAD.IADD R90, R90, 0x1, R185 ;  /* 0x000000015a5a7824 */ /* 0x000fe200078e02b9 */
[----:B------:R-:W-:Y:S02]  /*3ae0*/  VIADDMNMX R2, R2, 0x8, R91, PT ;  /* 0x0000000802027846 */ /* 0x000fe4000380015b */
[----:B--23--:R-:W2:Y:S01]  /*3af0*/  LDSM.16.M88.4 R16, [R92+0x8000] ;  /* 0x008000005c10783b */ /* 0x00cea20000000200 */
[C---:B------:R-:W-:Y:S01]  /*3b00*/  IADD3 R93, PT, PT, R85.reuse, R94, RZ ;  /* 0x0000005e555d7210 */ /* 0x040fe20007ffe0ff */
[----:B------:R-:W-:-:S02]  /*3b10*/  IMAD.IADD R88, R85, 0x1, R90 ;  /* 0x0000000155587824 */ /* 0x000fc400078e025a */
[----:B-1----:R-:W1:Y:S04]  /*3b20*/  LDSM.16.M88.4 R4, [R92+0x8800] ;  /* 0x008800005c04783b */ /* 0x002e680000000200 */
[----:B------:R-:W-:Y:S04]  /*3b30*/  LDSM.16.M88.4 R20, [R94] ;  /* 0x000000005e14783b */ /* 0x000fe80000000200 */
[----:B------:R-:W3:Y:S04]  /*3b40*/  LDSM.16.M88.4 R24, [R90+0x8000] ;  /* 0x008000005a18783b */ /* 0x000ee80000000200 */
[----:B------:R-:W3:Y:S01]  /*3b50*/  LDSM.16.M88.4 R8, [R90+0x8800] ;  /* 0x008800005a08783b */ /* 0x000ee20000000200 */
[C---:B----4-:R-:W-:Y:S03]  /*3b60*/  HMMA.16816.F32.BF16 R12, R36.reuse, R60, RZ ;  /* 0x0000003c240c723c */ /* 0x050fe600000418ff */
[----:B------:R-:W4:Y:S04]  /*3b70*/  LDSM.16.M88.4 R76, [R92+0x9000] ;  /* 0x009000005c4c783b */ /* 0x000f280000000200 */
[----:B------:R-:W4:Y:S01]  /*3b80*/  LDSM.16.M88.4 R72, [R92+0x9800] ;  /* 0x009800005c48783b */ /* 0x000f220000000200 */
[C---:B-----5:R-:W-:Y:S03]  /*3b90*/  HMMA.16816.F32.BF16 R56, R36.reuse, R52, RZ ;  /* 0x000000342438723c */ /* 0x060fe600000418ff */
[----:B------:R-:W5:Y:S04]  /*3ba0*/  LDSM.16.M88.4 R32, [R90+0x9000] ;  /* 0x009000005a20783b */ /* 0x000f680000000200 */
[----:B------:R-:W-:Y:S01]  /*3bb0*/  LDSM.16.M88.4 R68, [R93] ;  /* 0x000000005d44783b */ /* 0x000fe20000000200 */
[C---:B------:R-:W-:Y:S03]  /*3bc0*/  HMMA.16816.F32.BF16 R60, R36.reuse, R62, RZ ;  /* 0x0000003e243c723c */ /* 0x040fe600000418ff */
[----:B------:R-:W-:Y:S04]  /*3bd0*/  LDSM.16.M88.4 R80, [R90+0xc000] ;  /* 0x00c000005a50783b */ /* 0x000fe80000000200 */
[----:B------:R-:W0:Y:S01]  /*3be0*/  LDGDEPBAR ;  /* 0x00000000000079af */ /* 0x000e220000000000 */
[C---:B------:R-:W-:Y:S08]  /*3bf0*/  HMMA.16816.F32.BF16 R52, R36.reuse, R54, RZ ;  /* 0x000000362434723c */ /* 0x040ff000000418ff */
[C---:B------:R-:W-:Y:S08]  /*3c00*/  HMMA.16816.F32.BF16 R48, R36.reuse, R44, RZ ;  /* 0x0000002c2430723c */ /* 0x040ff000000418ff */
[C---:B------:R-:W-:Y:S08]  /*3c10*/  HMMA.16816.F32.BF16 R44, R36.reuse, R46, RZ ;  /* 0x0000002e242c723c */ /* 0x040ff000000418ff */
[C---:B------:R-:W-:Y:S08]  /*3c20*/  HMMA.16816.F32.BF16 R40, R36.reuse, R28, RZ ;  /* 0x0000001c2428723c */ /* 0x040ff000000418ff */
[----:B------:R-:W-:Y:S01]  /*3c30*/  HMMA.16816.F32.BF16 R36, R36, R30, RZ ;  /* 0x0000001e2424723c */ /* 0x000fe200000418ff */
[----:B------:R-:W5:Y:S07]  /*3c40*/  LDSM.16.M88.4 R28, [R90+0x9800] ;  /* 0x009800005a1c783b */ /* 0x000f6e0000000200 */
[C---:B--2---:R-:W-:Y:S08]  /*3c50*/  HMMA.16816.F32.BF16 R12, R64.reuse, R16, R12 ;  /* 0x00000010400c723c */ /* 0x044ff0000004180c */
[C---:B------:R-:W-:Y:S01]  /*3c60*/  HMMA.16816.F32.BF16 R60, R64.reuse, R18, R60 ;  /* 0x00000012403c723c */ /* 0x040fe2000004183c */
[----:B------:R-:W-:Y:S07]  /*3c70*/  LDSM.16.M88.4 R16, [R88+0x8800] ;  /* 0x008800005810783b */ /* 0x000fee0000000200 */
[C---:B-1----:R-:W-:Y:S08]  /*3c80*/  HMMA.16816.F32.BF16 R56, R64.reuse, R4, R56 ;  /* 0x000000044038723c */ /* 0x042ff00000041838 */
[----:B------:R-:W-:Y:S01]  /*3c90*/  HMMA.16816.F32.BF16 R52, R64, R6, R52 ;  /* 0x000000064034723c */ /* 0x000fe20000041834 */
[----:B------:R-:W1:Y:S07]  /*3ca0*/  LDSM.16.M88.4 R4, [R88+0x8000] ;  /* 0x008000005804783b */ /* 0x000e6e0000000200 */
[C---:B---3--:R-:W-:Y:S08]  /*3cb0*/  HMMA.16816.F32.BF16 R12, R20.reuse, R24, R12 ;  /* 0x00000018140c723c */ /* 0x048ff0000004180c */
[C---:B------:R-:W-:Y:S01]  /*3cc0*/  HMMA.16816.F32.BF16 R60, R20.reuse, R26, R60 ;  /* 0x0000001a143c723c */ /* 0x040fe2000004183c */
[----:B------:R-:W-:Y:S07]  /*3cd0*/  LDSM.16.M88.4 R24, [R96+0x2000] ;  /* 0x002000006018783b */ /* 0x000fee0000000200 */
[C---:B------:R-:W-:Y:S08]  /*3ce0*/  HMMA.16816.F32.BF16 R56, R20.reuse, R8, R56 ;  /* 0x000000081438723c */ /* 0x040ff00000041838 */
[----:B------:R-:W-:Y:S01]  /*3cf0*/  HMMA.16816.F32.BF16 R52, R20, R10, R52 ;  /* 0x0000000a1434723c */ /* 0x000fe20000041834 */
[----:B------:R-:W2:Y:S07]  /*3d00*/  LDSM.16.M88.4 R8, [R224+UR5+0xa000] ;  /* 0x00a00005e008783b */ /* 0x000eae0008000200 */
[C---:B----4-:R-:W-:Y:S08]  /*3d10*/  HMMA.16816.F32.BF16 R48, R64.reuse, R76, R48 ;  /* 0x0000004c4030723c */ /* 0x050ff00000041830 */
[C---:B------:R-:W-:Y:S01]  /*3d20*/  HMMA.16816.F32.BF16 R44, R64.reuse, R78, R44 ;  /* 0x0000004e402c723c */ /* 0x040fe2000004182c */
[----:B------:R-:W3:Y:S07]  /*3d30*/  LDSM.16.M88.4 R76, [R88+0x9000] ;  /* 0x00900000584c783b */ /* 0x000eee0000000200 */
[C---:B------:R-:W-:Y:S08]  /*3d40*/  HMMA.16816.F32.BF16 R40, R64.reuse, R72, R40 ;  /* 0x000000484028723c */ /* 0x040ff00000041828 */
[----:B------:R-:W-:Y:S01]  /*3d50*/  HMMA.16816.F32.BF16 R36, R64, R74, R36 ;  /* 0x0000004a4024723c */ /* 0x000fe20000041824 */
[----:B------:R-:W4:Y:S04]  /*3d60*/  LDSM.16.M88.4 R72, [R88+0x9800] ;  /* 0x009800005848783b */ /* 0x000f280000000200 */
[----:B------:R-:W4:Y:S03]  /*3d70*/  LDSM.16.M88.4 R64, [R224+UR5+0xa800] ;  /* 0x00a80005e040783b */ /* 0x000f260008000200 */
[C---:B-----5:R-:W-:Y:S08]  /*3d80*/  HMMA.16816.F32.BF16 R48, R20.reuse, R32, R48 ;  /* 0x000000201430723c */ /* 0x060ff00000041830 */
[C---:B------:R-:W-:Y:S01]  /*3d90*/  HMMA.16816.F32.BF16 R44, R20.reuse, R34, R44 ;  /* 0x00000022142c723c */ /* 0x040fe2000004182c */
[----:B------:R-:W5:Y:S07]  /*3da0*/  LDSM.16.M88.4 R32, [R224+UR5+0xb000] ;  /* 0x00b00005e020783b */ /* 0x000f6e0008000200 */
[C---:B------:R-:W-:Y:S08]  /*3db0*/  HMMA.16816.F32.BF16 R40, R20.reuse, R28, R40 ;  /* 0x0000001c1428723c */ /* 0x040ff00000041828 */
[----:B------:R-:W-:Y:S01]  /*3dc0*/  HMMA.16816.F32.BF16 R36, R20, R30, R36 ;  /* 0x0000001e1424723c */ /* 0x000fe20000041824 */
[----:B------:R-:W5:Y:S04]  /*3dd0*/  LDSM.16.M88.4 R28, [R224+UR5+0xb800] ;  /* 0x00b80005e01c783b */ /* 0x000f680008000200 */
[----:B------:R-:W-:Y:S03]  /*3de0*/  LDSM.16.M88.4 R20, [R92+0xa000] ;  /* 0x00a000005c14783b */ /* 0x000fe60000000200 */
[C---:B-1----:R-:W-:Y:S08]  /*3df0*/  HMMA.16816.F32.BF16 R12, R68.reuse, R4, R12 ;  /* 0x00000004440c723c */ /* 0x042ff0000004180c */
[C---:B------:R-:W-:Y:S01]  /*3e00*/  HMMA.16816.F32.BF16 R60, R68.reuse, R6, R60 ;  /* 0x00000006443c723c */ /* 0x040fe2000004183c */
[----:B------:R-:W1:Y:S07]  /*3e10*/  LDSM.16.M88.4 R4, [R95+0x2000] ;  /* 0x002000005f04783b */ /* 0x000e6e0000000200 */
[C---:B------:R-:W-:Y:S08]  /*3e20*/  HMMA.16816.F32.BF16 R56, R68.reuse, R16, R56 ;  /* 0x000000104438723c */ /* 0x040ff00000041838 */
[----:B------:R-:W-:Y:S01]  /*3e30*/  HMMA.16816.F32.BF16 R52, R68, R18, R52 ;  /* 0x000000124434723c */ /* 0x000fe20000041834 */
[----:B------:R-:W1:Y:S07]  /*3e40*/  LDSM.16.M88.4 R16, [R92+0xa800] ;  /* 0x00a800005c10783b */ /* 0x000e6e0000000200 */
[C---:B--2---:R-:W-:Y:S08]  /*3e50*/  HMMA.16816.F32.BF16 R12, R24.reuse, R8, R12 ;  /* 0x00000008180c723c */ /* 0x044ff0000004180c */
[----:B------:R-:W-:Y:S01]  /*3e60*/  HMMA.16816.F32.BF16 R60, R24, R10, R60 ;  /* 0x0000000a183c723c */ /* 0x000fe2000004183c */
[----:B------:R-:W2:Y:S07]  /*3e70*/  LDSM.16.M88.4 R8, [R92+0xb000] ;  /* 0x00b000005c08783b */ /* 0x000eae0000000200 */
[C---:B---3--:R-:W-:Y:S08]  /*3e80*/  HMMA.16816.F32.BF16 R48, R68.reuse, R76, R48 ;  /* 0x0000004c4430723c */ /* 0x048ff00000041830 */
[C---:B------:R-:W-:Y:S01]  /*3e90*/  HMMA.16816.F32.BF16 R44, R68.reuse, R78, R44 ;  /* 0x0000004e442c723c */ /* 0x040fe2000004182c */
[----:B------:R-:W-:Y:S07]  /*3ea0*/  LDSM.16.M88.4 R76, [R94+0x4000] ;  /* 0x004000005e4c783b */ /* 0x000fee0000000200 */
[C---:B----4-:R-:W-:Y:S08]  /*3eb0*/  HMMA.16816.F32.BF16 R40, R68.reuse, R72, R40 ;  /* 0x000000484428723c */ /* 0x050ff00000041828 */
[----:B------:R-:W-:Y:S01]  /*3ec0*/  HMMA.16816.F32.BF16 R36, R68, R74, R36 ;  /* 0x0000004a4424723c */ /* 0x000fe20000041824 */
[----:B------:R-:W3:Y:S04]  /*3ed0*/  LDSM.16.M88.4 R68, [R92+0xb800] ;  /* 0x00b800005c44783b */ /* 0x000ee80000000200 */
[----:B------:R-:W-:Y:S03]  /*3ee0*/  LDSM.16.M88.4 R72, [R88+0xb000] ;  /* 0x00b000005848783b */ /* 0x000fe60000000200 */
[C---:B------:R-:W-:Y:S08]  /*3ef0*/  HMMA.16816.F32.BF16 R56, R24.reuse, R64, R56 ;  /* 0x000000401838723c */ /* 0x040ff00000041838 */
[C---:B------:R-:W-:Y:S01]  /*3f00*/  HMMA.16816.F32.BF16 R52, R24.reuse, R66, R52 ;  /* 0x000000421834723c */ /* 0x040fe20000041834 */
[----:B------:R-:W-:Y:S07]  /*3f10*/  LDSM.16.M88.4 R64, [R90+0xa000] ;  /* 0x00a000005a40783b */ /* 0x000fee0000000200 */
[C---:B-----5:R-:W-:Y:S08]  /*3f20*/  HMMA.16816.F32.BF16 R48, R24.reuse, R32, R48 ;  /* 0x000000201830723c */ /* 0x060ff00000041830 */
[C---:B------:R-:W-:Y:S01]  /*3f30*/  HMMA.16816.F32.BF16 R44, R24.reuse, R34, R44 ;  /* 0x00000022182c723c */ /* 0x040fe2000004182c */
[----:B------:R-:W-:Y:S07]  /*3f40*/  LDSM.16.M88.4 R32, [R90+0xa800] ;  /* 0x00a800005a20783b */ /* 0x000fee0000000200 */
[C---:B------:R-:W-:Y:S08]  /*3f50*/  HMMA.16816.F32.BF16 R40, R24.reuse, R28, R40 ;  /* 0x0000001c1828723c */ /* 0x040ff00000041828 */
[----:B------:R-:W-:Y:S01]  /*3f60*/  HMMA.16816.F32.BF16 R36, R24, R30, R36 ;  /* 0x0000001e1824723c */ /* 0x000fe20000041824 */
[----:B------:R-:W-:Y:S04]  /*3f70*/  LDSM.16.M88.4 R28, [R90+0xb000] ;  /* 0x00b000005a1c783b */ /* 0x000fe80000000200 */
[----:B------:R-:W-:Y:S03]  /*3f80*/  LDSM.16.M88.4 R24, [R90+0xb800] ;  /* 0x00b800005a18783b */ /* 0x000fe60000000200 */
[C---:B-1----:R-:W-:Y:S08]  /*3f90*/  HMMA.16816.F32.BF16 R12, R4.reuse, R20, R12 ;  /* 0x00000014040c723c */ /* 0x042ff0000004180c */
[C---:B------:R-:W-:Y:S01]  /*3fa0*/  HMMA.16816.F32.BF16 R60, R4.reuse, R22, R60 ;  /* 0x00000016043c723c */ /* 0x040fe2000004183c */
[----:B------:R-:W1:Y:S07]  /*3fb0*/  LDSM.16.M88.4 R20, [R94+0x2000] ;  /* 0x002000005e14783b */ /* 0x000e6e0000000200 */
[C---:B------:R-:W-:Y:S08]  /*3fc0*/  HMMA.16816.F32.BF16 R56, R4.reuse, R16, R56 ;  /* 0x000000100438723c */ /* 0x040ff00000041838 */
[C---:B------:R-:W-:Y:S01]  /*3fd0*/  HMMA.16816.F32.BF16 R52, R4.reuse, R18, R52 ;  /* 0x000000120434723c */ /* 0x040fe20000041834 */
[----:B------:R-:W-:Y:S07]  /*3fe0*/  LDSM.16.M88.4 R16, [R93+0x2000] ;  /* 0x002000005d10783b */ /* 0x000fee0000000200 */
[C---:B--2---:R-:W-:Y:S08]  /*3ff0*/  HMMA.16816.F32.BF16 R48, R4.reuse, R8, R48 ;  /* 0x000000080430723c */ /* 0x044ff00000041830 */
[C---:B------:R-:W-:Y:S01]  /*4000*/  HMMA.16816.F32.BF16 R44, R4.reuse, R10, R44 ;  /* 0x0000000a042c723c */ /* 0x040fe2000004182c */
[----:B------:R-:W2:Y:S07]  /*4010*/  LDSM.16.M88.4 R8, [R88+0xa000] ;  /* 0x00a000005808783b */ /* 0x000eae0000000200 */
[C---:B---3--:R-:W-:Y:S08]  /*4020*/  HMMA.16816.F32.BF16 R40, R4.reuse, R68, R40 ;  /* 0x000000440428723c */ /* 0x048ff00000041828 */
[----:B------:R-:W-:Y:S01]  /*4030*/  HMMA.16816.F32.BF16 R36, R4, R70, R36 ;  /* 0x000000460424723c */ /* 0x000fe20000041824 */
[----:B------:R-:W3:Y:S04]  /*4040*/  LDSM.16.M88.4 R4, [R88+0xa800] ;  /* 0x00a800005804783b */ /* 0x000ee80000000200 */
[----:B------:R-:W-:Y:S03]  /*4050*/  LDSM.16.M88.4 R68, [R224+UR5+0xc000] ;  /* 0x00c00005e044783b */ /* 0x000fe60008000200 */
[C---:B-1----:R-:W-:Y:S08]  /*4060*/  HMMA.16816.F32.BF16 R12, R20.reuse, R64, R12 ;  /* 0x00000040140c723c */ /* 0x042ff0000004180c */
[C---:B------:R-:W-:Y:S01]  /*4070*/  HMMA.16816.F32.BF16 R60, R20.reuse, R66, R60 ;  /* 0x00000042143c723c */ /* 0x040fe2000004183c */
[----:B------:R-:W-:Y:S07]  /*4080*/  LDSM.16.M88.4 R64, [R224+UR5+0xc800] ;  /* 0x00c80005e040783b */ /* 0x000fee0008000200 */
[C---:B------:R-:W-:Y:S08]  /*4090*/  HMMA.16816.F32.BF16 R56, R20.reuse, R32, R56 ;  /* 0x000000201438723c */ /* 0x040ff00000041838 */
[C---:B------:R-:W-:Y:S01]  /*40a0*/  HMMA.16816.F32.BF16 R52, R20.reuse, R34, R52 ;  /* 0x000000221434723c */ /* 0x040fe20000041834 */
[----:B------:R-:W-:Y:S07]  /*40b0*/  LDSM.16.M88.4 R32, [R224+UR5+0xd000] ;  /* 0x00d00005e020783b */ /* 0x000fee0008000200 */
[C---:B------:R-:W-:Y:S08]  /*40c0*/  HMMA.16816.F32.BF16 R48, R20.reuse, R28, R48 ;  /* 0x0000001c1430723c */ /* 0x040ff00000041830 */
[C---:B------:R-:W-:Y:S01]  /*40d0*/  HMMA.16816.F32.BF16 R44, R20.reuse, R30, R44 ;  /* 0x0000001e142c723c */ /* 0x040fe2000004182c */
[----:B------:R-:W-:Y:S07]  /*40e0*/  LDSM.16.M88.4 R28, [R224+UR5+0xd800] ;  /* 0x00d80005e01c783b */ /* 0x000fee0008000200 */
[C---:B------:R-:W-:Y:S08]  /*40f0*/  HMMA.16816.F32.BF16 R40, R20.reuse, R24, R40 ;  /* 0x000000181428723c */ /* 0x040ff00000041828 */
[----:B------:R-:W-:Y:S01]  /*4100*/  HMMA.16816.F32.BF16 R36, R20, R26, R36 ;  /* 0x0000001a1424723c */ /* 0x000fe20000041824 */
[----:B------:R-:W1:Y:S04]  /*4110*/  LDSM.16.M88.4 R20, [R88+0xb800] ;  /* 0x00b800005814783b */ /* 0x000e680000000200 */
[----:B------:R-:W-:Y:S03]  /*4120*/  LDSM.16.M88.4 R24, [R92+0xc000] ;  /* 0x00c000005c18783b */ /* 0x000fe60000000200 */
[C---:B--2---:R-:W-:Y:S08]  /*4130*/  HMMA.16816.F32.BF16 R12, R16.reuse, R8, R12 ;  /* 0x00000008100c723c */ /* 0x044ff0000004180c */
[C---:B------:R-:W-:Y:S01]  /*4140*/  HMMA.16816.F32.BF16 R60, R16.reuse, R10, R60 ;  /* 0x0000000a103c723c */ /* 0x040fe2000004183c */
[----:B------:R-:W2:Y:S07]  /*4150*/  LDSM.16.M88.4 R8, [R96+0x4000] ;  /* 0x004000006008783b */ /* 0x000eae0000000200 */
[C---:B---3--:R-:W-:Y:S08]  /*4160*/  HMMA.16816.F32.BF16 R56, R16.reuse, R4, R56 ;  /* 0x000000041038723c */ /* 0x048ff00000041838 */
[C---:B------:R-:W-:Y:S01]  /*4170*/  HMMA.16816.F32.BF16 R52, R16.reuse, R6, R52 ;  /* 0x000000061034723c */ /* 0x040fe20000041834 */
[----:B------:R-:W3:Y:S07]  /*4180*/  LDSM.16.M88.4 R4, [R95+0x4000] ;  /* 0x004000005f04783b */ /* 0x000eee0000000200 */
[C---:B------:R-:W-:Y:S08]  /*4190*/  HMMA.16816.F32.BF16 R48, R16.reuse, R72, R48 ;  /* 0x000000481030723c */ /* 0x040ff00000041830 */
[C---:B------:R-:W-:Y:S01]  /*41a0*/  HMMA.16816.F32.BF16 R44, R16.reuse, R74, R44 ;  /* 0x0000004a102c723c */ /* 0x040fe2000004182c */
[----:B------:R-:W-:Y:S07]  /*41b0*/  LDSM.16.M88.4 R72, [R90+0xc800] ;  /* 0x00c800005a48783b */ /* 0x000fee0000000200 */
[C---:B-1----:R-:W-:Y:S08]  /*41c0*/  HMMA.16816.F32.BF16 R40, R16.reuse, R20, R40 ;  /* 0x000000141028723c */ /* 0x042ff00000041828 */
[----:B------:R-:W-:Y:S01]  /*41d0*/  HMMA.16816.F32.BF16 R36, R16, R22, R36 ;  /* 0x000000161024723c */ /* 0x000fe20000041824 */
[----:B------:R-:W1:Y:S04]  /*41e0*/  LDSM.16.M88.4 R20, [R92+0xc800] ;  /* 0x00c800005c14783b */ /* 0x000e680000000200 */
[----:B------:R-:W4:Y:S03]  /*41f0*/  LDSM.16.M88.4 R16, [R92+0xd000] ;  /* 0x00d000005c10783b */ /* 0x000f260000000200 */
[C---:B--2---:R-:W-:Y:S08]  /*4200*/  HMMA.16816.F32.BF16 R12, R8.reuse, R68, R12 ;  /* 0x00000044080c723c */ /* 0x044ff0000004180c */
[C---:B------:R-:W-:Y:S01]  /*4210*/  HMMA.16816.F32.BF16 R60, R8.reuse, R70, R60 ;  /* 0x00000046083c723c */ /* 0x040fe2000004183c */
[----:B------:R-:W-:Y:S07]  /*4220*/  LDSM.16.M88.4 R68, [R90+0xd000] ;  /* 0x00d000005a44783b */ /* 0x000fee0000000200 */
[C---:B------:R-:W-:Y:S08]  /*4230*/  HMMA.16816.F32.BF16 R56, R8.reuse, R64, R56 ;  /* 0x000000400838723c */ /* 0x040ff00000041838 */
[C---:B------:R-:W-:Y:S01]  /*4240*/  HMMA.16816.F32.BF16 R52, R8.reuse, R66, R52 ;  /* 0x000000420834723c */ /* 0x040fe20000041834 */
[----:B------:R-:W-:Y:S07]  /*4250*/  LDSM.16.M88.4 R64, [R90+0xd800] ;  /* 0x00d800005a40783b */ /* 0x000fee0000000200 */
[C---:B------:R-:W-:Y:S08]  /*4260*/  HMMA.16816.F32.BF16 R48, R8.reuse, R32, R48 ;  /* 0x000000200830723c */ /* 0x040ff00000041830 */
[C---:B------:R-:W-:Y:S01]  /*4270*/  HMMA.16816.F32.BF16 R44, R8.reuse, R34, R44 ;  /* 0x00000022082c723c */ /* 0x040fe2000004182c */
[----:B------:R-:W-:Y:S07]  /*4280*/  LDSM.16.M88.4 R32, [R93+0x4000] ;  /* 0x004000005d20783b */ /* 0x000fee0000000200 */
[C---:B------:R-:W-:Y:S08]  /*4290*/  HMMA.16816.F32.BF16 R40, R8.reuse, R28, R40 ;  /* 0x0000001c0828723c */ /* 0x040ff00000041828 */
[----:B------:R-:W-:Y:S01]  /*42a0*/  HMMA.16816.F32.BF16 R36, R8, R30, R36 ;  /* 0x0000001e0824723c */ /* 0x000fe20000041824 */
[----:B------:R-:W2:Y:S04]  /*42b0*/  LDSM.16.M88.4 R8, [R92+0xd800] ;  /* 0x00d800005c08783b */ /* 0x000ea80000000200 */
[----:B------:R-:W5:Y:S03]  /*42c0*/  LDSM.16.M88.4 R28, [R88+0xc000] ;  /* 0x00c00000581c783b */ /* 0x000f660000000200 */
[C---:B---3--:R-:W-:Y:S08]  /*42d0*/  HMMA.16816.F32.BF16 R12, R4.reuse, R24, R12 ;  /* 0x00000018040c723c */ /* 0x048ff0000004180c */
[C---:B------:R-:W-:Y:S01]  /*42e0*/  HMMA.16816.F32.BF16 R60, R4.reuse, R26, R60 ;  /* 0x0000001a043c723c */ /* 0x040fe2000004183c */
[----:B------:R-:W3:Y:S07]  /*42f0*/  LDSM.16.M88.4 R24, [R88+0xc800] ;  /* 0x00c800005818783b */ /* 0x000eee0000000200 */
[C---:B-1----:R-:W-:Y:S08]  /*4300*/  HMMA.16816.F32.BF16 R56, R4.reuse, R20, R56 ;  /* 0x000000140438723c */ /* 0x042ff00000041838 */
[C---:B------:R-:W-:Y:S01]  /*4310*/  HMMA.16816.F32.BF16 R52, R4.reuse, R22, R52 ;  /* 0x000000160434723c */ /* 0x040fe20000041834 */
[----:B------:R-:W1:Y:S07]  /*4320*/  LDSM.16.M88.4 R20, [R88+0xd000] ;  /* 0x00d000005814783b */ /* 0x000e6e0000000200 */
[C---:B----4-:R-:W-:Y:S08]  /*4330*/  HMMA.16816.F32.BF16 R48, R4.reuse, R16, R48 ;  /* 0x000000100430723c */ /* 0x050ff00000041830 */
[C---:B------:R-:W-:Y:S01]  /*4340*/  HMMA.16816.F32.BF16 R44, R4.reuse, R18, R44 ;  /* 0x00000012042c723c */ /* 0x040fe2000004182c */
[----:B------:R-:W4:Y:S07]  /*4350*/  LDSM.16.M88.4 R16, [R88+0xd800] ;  /* 0x00d800005810783b */ /* 0x000f2e0000000200 */
[C---:B--2---:R-:W-:Y:S08]  /*4360*/  HMMA.16816.F32.BF16 R40, R4.reuse, R8, R40 ;  /* 0x000000080428723c */ /* 0x044ff00000041828 */
[----:B------:R-:W-:Y:S01]  /*4370*/  HMMA.16816.F32.BF16 R36, R4, R10, R36 ;  /* 0x0000000a0424723c */ /* 0x000fe20000041824 */
[----:B------:R-:W-:Y:S04]  /*4380*/  LDSM.16.M88.4 R8, [R96+0x6000] ;  /* 0x006000006008783b */ /* 0x000fe80000000200 */
[----:B------:R-:W2:Y:S03]  /*4390*/  LDSM.16.M88.4 R4, [R224+UR5+0xe000] ;  /* 0x00e00005e004783b */ /* 0x000ea60008000200 */
[C---:B------:R-:W-:Y:S08]  /*43a0*/  HMMA.16816.F32.BF16 R12, R76.reuse, R80, R12 ;  /* 0x000000504c0c723c */ /* 0x040ff0000004180c */
[C---:B------:R-:W-:Y:S08]  /*43b0*/  HMMA.16816.F32.BF16 R60, R76.reuse, R82, R60 ;  /* 0x000000524c3c723c */ /* 0x040ff0000004183c */
[C---:B------:R-:W-:Y:S08]  /*43c0*/  HMMA.16816.F32.BF16 R56, R76.reuse, R72, R56 ;  /* 0x000000484c38723c */ /* 0x040ff00000041838 */
[C---:B------:R-:W-:Y:S01]  /*43d0*/  HMMA.16816.F32.BF16 R52, R76.reuse, R74, R52 ;  /* 0x0000004a4c34723c */ /* 0x040fe20000041834 */
[----:B------:R-:W-:Y:S07]  /*43e0*/  LDSM.16.M88.4 R72, [R94+0x6000] ;  /* 0x006000005e48783b */ /* 0x000fee0000000200 */
[C---:B------:R-:W-:Y:S08]  /*43f0*/  HMMA.16816.F32.BF16 R48, R76.reuse, R68, R48 ;  /* 0x000000444c30723c */ /* 0x040ff00000041830 */
[C---:B------:R-:W-:Y:S01]  /*4400*/  HMMA.16816.F32.BF16 R44, R76.reuse, R70, R44 ;  /* 0x000000464c2c723c */ /* 0x040fe2000004182c */
[----:B------:R-:W-:Y:S07]  /*4410*/  LDSM.16.M88.4 R68, [R224+UR5+0xf800] ;  /* 0x00f80005e044783b */ /* 0x000fee0008000200 */
[C---:B------:R-:W-:Y:S08]  /*4420*/  HMMA.16816.F32.BF16 R40, R76.reuse, R64, R40 ;  /* 0x000000404c28723c */ /* 0x040ff00000041828 */
[----:B------:R-:W-:Y:S01]  /*4430*/  HMMA.16816.F32.BF16 R76, R76, R66, R36 ;  /* 0x000000424c4c723c */ /* 0x000fe20000041824 */
[----:B------:R-:W2:Y:S04]  /*4440*/  LDSM.16.M88.4 R64, [R224+UR5+0xe800] ;  /* 0x00e80005e040783b */ /* 0x000ea80008000200 */
[----:B------:R-:W2:Y:S03]  /*4450*/  LDSM.16.M88.4 R36, [R224+UR5+0xf000] ;  /* 0x00f00005e024783b */ /* 0x000ea60008000200 */
[C---:B-----5:R-:W-:Y:S08]  /*4460*/  HMMA.16816.F32.BF16 R12, R32.reuse, R28, R12 ;  /* 0x0000001c200c723c */ /* 0x060ff0000004180c */
[C---:B------:R-:W-:Y:S01]  /*4470*/  HMMA.16816.F32.BF16 R60, R32.reuse, R30, R60 ;  /* 0x0000001e203c723c */ /* 0x040fe2000004183c */
[----:B------:R-:W-:Y:S07]  /*4480*/  LDSM.16.M88.4 R28, [R92+0xf000] ;  /* 0x00f000005c1c783b */ /* 0x000fee0000000200 */
[C---:B---3--:R-:W-:Y:S08]  /*4490*/  HMMA.16816.F32.BF16 R56, R32.reuse, R24, R56 ;  /* 0x000000182038723c */ /* 0x048ff00000041838 */
[C---:B------:R-:W-:Y:S01]  /*44a0*/  HMMA.16816.F32.BF16 R52, R32.reuse, R26, R52 ;  /* 0x0000001a2034723c */ /* 0x040fe20000041834 */
[----:B------:R-:W-:Y:S07]  /*44b0*/  LDSM.16.M88.4 R24, [R95+0x6000] ;  /* 0x006000005f18783b */ /* 0x000fee0000000200 */
[C---:B-1----:R-:W-:Y:S08]  /*44c0*/  HMMA.16816.F32.BF16 R48, R32.reuse, R20, R48 ;  /* 0x000000142030723c */ /* 0x042ff00000041830 */
[C---:B------:R-:W-:Y:S01]  /*44d0*/  HMMA.16816.F32.BF16 R44, R32.reuse, R22, R44 ;  /* 0x00000016202c723c */ /* 0x040fe2000004182c */
[----:B------:R-:W1:Y:S07]  /*44e0*/  LDSM.16.M88.4 R20, [R92+0xe000] ;  /* 0x00e000005c14783b */ /* 0x000e6e0000000200 */
[C---:B----4-:R-:W-:Y:S08]  /*44f0*/  HMMA.16816.F32.BF16 R40, R32.reuse, R16, R40 ;  /* 0x000000102028723c */ /* 0x050ff00000041828 */
[----:B------:R-:W-:Y:S01]  /*4500*/  HMMA.16816.F32.BF16 R76, R32, R18, R76 ;  /* 0x00000012204c723c */ /* 0x000fe2000004184c */
[----:B------:R-:W3:Y:S04]  /*4510*/  LDSM.16.M88.4 R16, [R92+0xe800] ;  /* 0x00e800005c10783b */ /* 0x000ee80000000200 */
[----:B------:R-:W-:Y:S03]  /*4520*/  LDSM.16.M88.4 R32, [R90+0xf000] ;  /* 0x00f000005a20783b */ /* 0x000fe60000000200 */
[C---:B--2---:R-:W-:Y:S08]  /*4530*/  HMMA.16816.F32.BF16 R12, R8.reuse, R4, R12 ;  /* 0x00000004080c723c */ /* 0x044ff0000004180c */
[C---:B------:R-:W-:Y:S01]  /*4540*/  HMMA.16816.F32.BF16 R60, R8.reuse, R6, R60 ;  /* 0x00000006083c723c */ /* 0x040fe2000004183c */
[----:B------:R-:W2:Y:S04]  /*4550*/  LDSM.16.M88.4 R4, [R92+0xf800] ;  /* 0x00f800005c04783b */ /* 0x000ea80000000200 */
[----:B------:R-:W-:Y:S03]  /*4560*/  LDSM.16.M88.4 R92, [R93+0x6000] ;  /* 0x006000005d5c783b */ /* 0x000fe60000000200 */
[C---:B------:R-:W-:Y:S08]  /*4570*/  HMMA.16816.F32.BF16 R56, R8.reuse, R64, R56 ;  /* 0x000000400838723c */ /* 0x040ff00000041838 */
[C---:B------:R-:W-:Y:S01]  /*4580*/  HMMA.16816.F32.BF16 R52, R8.reuse, R66, R52 ;  /* 0x000000420834723c */ /* 0x040fe20000041834 */
[----:B------:R-:W4:Y:S07]  /*4590*/  LDSM.16.M88.4 R64, [R90+0xe000] ;  /* 0x00e000005a40783b */ /* 0x000f2e0000000200 */
[C---:B------:R-:W-:Y:S08]  /*45a0*/  HMMA.16816.F32.BF16 R48, R8.reuse, R36, R48 ;  /* 0x000000240830723c */ /* 0x040ff00000041830 */
[C---:B------:R-:W-:Y:S01]  /*45b0*/  HMMA.16816.F32.BF16 R44, R8.reuse, R38, R44 ;  /* 0x00000026082c723c */ /* 0x040fe2000004182c */
[----:B------:R-:W5:Y:S07]  /*45c0*/  LDSM.16.M88.4 R36, [R90+0xe800] ;  /* 0x00e800005a24783b */ /* 0x000f6e0000000200 */
[C---:B------:R-:W-:Y:S08]  /*45d0*/  HMMA.16816.F32.BF16 R40, R8.reuse, R68, R40 ;  /* 0x000000440828723c */ /* 0x040ff00000041828 */
[----:B------:R-:W-:Y:S01]  /*45e0*/  HMMA.16816.F32.BF16 R76, R8, R70, R76 ;  /* 0x00000046084c723c */ /* 0x000fe2000004184c */
[----:B------:R-:W5:Y:S04]  /*45f0*/  LDSM.16.M88.4 R8, [R90+0xf800] ;  /* 0x00f800005a08783b */ /* 0x000f680000000200 */
[----:B------:R-:W-:Y:S03]  /*4600*/  LDSM.16.M88.4 R68, [R88+0xf800] ;  /* 0x00f800005844783b */ /* 0x000fe60000000200 */
[C---:B-1----:R-:W-:Y:S08]  /*4610*/  HMMA.16816.F32.BF16 R12, R24.reuse, R20, R12 ;  /* 0x00000014180c723c */ /* 0x042ff0000004180c */
[C---:B------:R-:W-:Y:S01]  /*4620*/  HMMA.16816.F32.BF16 R60, R24.reuse, R22, R60 ;  /* 0x00000016183c723c */ /* 0x040fe2000004183c */
[----:B------:R-:W-:Y:S07]  /*4630*/  LDSM.16.M88.4 R20, [R88+0xe800] ;  /* 0x00e800005814783b */ /* 0x000fee0000000200 */
[C---:B---3--:R-:W-:Y:S08]  /*4640*/  HMMA.16816.F32.BF16 R56, R24.reuse, R16, R56 ;  /* 0x000000101838723c */ /* 0x048ff00000041838 */
[C---:B------:R-:W-:Y:S01]  /*4650*/  HMMA.16816.F32.BF16 R52, R24.reuse, R18, R52 ;  /* 0x000000121834723c */ /* 0x040fe20000041834 */
[----:B------:R-:W-:Y:S07]  /*4660*/  LDSM.16.M88.4 R16, [R88+0xf000] ;  /* 0x00f000005810783b */ /* 0x000fee0000000200 */
[C---:B------:R-:W-:Y:S08]  /*4670*/  HMMA.16816.F32.BF16 R48, R24.reuse, R28, R48 ;  /* 0x0000001c1830723c */ /* 0x040ff00000041830 */
[----:B------:R-:W-:Y:S01]  /*4680*/  HMMA.16816.F32.BF16 R44, R24, R30, R44 ;  /* 0x0000001e182c723c */ /* 0x000fe2000004182c */
[----:B------:R-:W1:Y:S01]  /*4690*/  LDSM.16.M88.4 R28, [R88+0xe000] ;  /* 0x00e00000581c783b */ /* 0x000e620000000200 */
[----:B------:R-:W-:-:S06]  /*46a0*/  DEPBAR.LE SB0, 0x0 ;  /* 0x000080000000791a */ /* 0x000fcc0000000000 */
[C---:B--2---:R-:W-:Y:S08]  /*46b0*/  HMMA.16816.F32.BF16 R40, R24.reuse, R4, R40 ;  /* 0x000000041828723c */ /* 0x044ff00000041828 */
[----:B------:R-:W-:Y:S08]  /*46c0*/  HMMA.16816.F32.BF16 R76, R24, R6, R76 ;  /* 0x00000006184c723c */ /* 0x000ff0000004184c */
[C---:B----4-:R-:W-:Y:S08]  /*46d0*/  HMMA.16816.F32.BF16 R12, R72.reuse, R64, R12 ;  /* 0x00000040480c723c */ /* 0x050ff0000004180c */
[C---:B------:R-:W-:Y:S08]  /*46e0*/  HMMA.16816.F32.BF16 R60, R72.reuse, R66, R60 ;  /* 0x00000042483c723c */ /* 0x040ff0000004183c */
[C---:B-----5:R-:W-:Y:S08]  /*46f0*/  HMMA.16816.F32.BF16 R56, R72.reuse, R36, R56 ;  /* 0x000000244838723c */ /* 0x060ff00000041838 */
[C---:B------:R-:W-:Y:S08]  /*4700*/  HMMA.16816.F32.BF16 R52, R72.reuse, R38, R52 ;  /* 0x000000264834723c */ /* 0x040ff00000041834 */
[C---:B------:R-:W-:Y:S08]  /*4710*/  HMMA.16816.F32.BF16 R48, R72.reuse, R32, R48 ;  /* 0x000000204830723c */ /* 0x040ff00000041830 */
[C---:B------:R-:W-:Y:S08]  /*4720*/  HMMA.16816.F32.BF16 R44, R72.reuse, R34, R44 ;  /* 0x00000022482c723c */ /* 0x040ff0000004182c */
[C---:B------:R-:W-:Y:S08]  /*4730*/  HMMA.16816.F32.BF16 R40, R72.reuse, R8, R40 ;  /* 0x000000084828723c */ /* 0x040ff00000041828 */
[----:B------:R-:W-:Y:S08]  /*4740*/  HMMA.16816.F32.BF16 R76, R72, R10, R76 ;  /* 0x0000000a484c723c */ /* 0x000ff0000004184c */
[C---:B-1----:R-:W-:Y:S08]  /*4750*/  HMMA.16816.F32.BF16 R12, R92.reuse, R28, R12 ;  /* 0x0000001c5c0c723c */ /* 0x042ff0000004180c */
[C---:B------:R-:W-:Y:S08]  /*4760*/  HMMA.16816.F32.BF16 R60, R92.reuse, R30, R60 ;  /* 0x0000001e5c3c723c */ /* 0x040ff0000004183c */
[C---:B------:R-:W-:Y:S08]  /*4770*/  HMMA.16816.F32.BF16 R56, R92.reuse, R20, R56 ;  /* 0x000000145c38723c */ /* 0x040ff00000041838 */
[C---:B------:R-:W-:Y:S08]  /*4780*/  HMMA.16816.F32.BF16 R52, R92.reuse, R22, R52 ;  /* 0x000000165c34723c */ /* 0x040ff00000041834 */
[C---:B------:R-:W-:Y:S08]  /*4790*/  HMMA.16816.F32.BF16 R48, R92.reuse, R16, R48 ;  /* 0x000000105c30723c */ /* 0x040ff00000041830 */
[C---:B------:R-:W-:Y:S08]  /*47a0*/  HMMA.16816.F32.BF16 R44, R92.reuse, R18, R44 ;  /* 0x000000125c2c723c */ /* 0x040ff0000004182c */
[C---:B------:R-:W-:Y:S08]  /*47b0*/  HMMA.16816.F32.BF16 R40, R92.reuse, R68, R40 ;  /* 0x000000445c28723c */ /* 0x040ff00000041828 */
[----:B------:R-:W-:Y:S01]  /*47c0*/  HMMA.16816.F32.BF16 R76, R92, R70, R76 ;  /* 0x000000465c4c723c */ /* 0x000fe2000004184c */
[----:B------:R-:W-:Y:S06]  /*47d0*/  BAR.SYNC.DEFER_BLOCKING 0x0 ;  /* 0x0000000000007b1d */ /* 0x000fec0000010000 */
[----:B------:R-:W-:-:S13]  /*47e0*/  @!P6 BRA `(.L_x_530) ;  /* 0x0000000800a0e947 */ /* 0x000fda0003800000 */
[----:B------:R-:W-:-:S04]  /*47f0*/  UISETP.NE.U32.AND UP0, UPT, UR8, URZ, UPT ;  /* 0x000000ff0800728c */ /* 0x000fc8000bf05070 */
[----:B------:R-:W-:-:S09]  /*4800*/  UISETP.NE.AND.EX UP0, UPT, UR9, URZ, UPT, UP0 ;  /* 0x000000ff0900728c */ /* 0x000fd2000bf05300 */
[----:B------:R-:W-:Y:S05]  /*4810*/  BRA.U UP0, `(.L_x_531) ;  /* 0x0000000100207547 */ /* 0x000fea000b800000 */
[----:B------:R-:W-:Y:S01]  /*4820*/  UMOV UR4, URZ ;  /* 0x000000ff00047c82 */ /* 0x000fe20008000000 */
[----:B------:R-:W-:Y:S01]  /*4830*/  IMAD.SHL.U32 R4, R166, 0x40, RZ ;  /* 0x00000040a6047824 */ /* 0x000fe200078e00ff */
[----:B------:R-:W-:-:S05]  /*4840*/  IADD3 R3, P2, PT, RZ, -UR4, RZ ;  /* 0x80000004ff037c10 */ /* 0x000fca000ff5e0ff */
[----:B------:R-:W-:-:S05]  /*4850*/  IMAD.X R4, RZ, RZ, ~R4, P2 ;  /* 0x000000ffff047224 */ /* 0x000fca00010e0e04 */
[----:B------:R-:W-:-:S04]  /*4860*/  SHF.R.S64 R3, R3, 0x1f, R4 ;  /* 0x0000001f03037819 */ /* 0x000fc80000001004 */
[----:B------:R-:W-:-:S04]  /*4870*/  IADD3 R228, P2, PT, R3, R228, RZ ;  /* 0x000000e403e47210 */ /* 0x000fc80007f5e0ff */
[----:B------:R-:W-:Y:S01]  /*4880*/  LEA.HI.X.SX32 R227, R4, R227, 0x1, P2 ;  /* 0x000000e304e37211 */ /* 0x000fe200010f0eff */
[----:B------:R-:W-:Y:S08]  /*4890*/  BRA `(.L_x_532) ;  /* 0x0000000000ec7947 */ /* 0x000ff00003800000 */
.L_x_531:
[----:B------:R-:W1:Y:S01]  /*48a0*/  LDC R6, c[0x0][0x4f0] ;  /* 0x00013c00ff067b82 */ /* 0x000e620000000800 */
[----:B------:R-:W-:Y:S01]  /*48b0*/  IADD3 R11, PT, PT, R84, -0x80, RZ ;  /* 0xffffff80540b7810 */ /* 0x000fe20007ffe0ff */
[----:B------:R-:W2:Y:S01]  /*48c0*/  LDCU.64 UR6, c[0x0][0x3a0] ;  /* 0x00007400ff0677ac */ /* 0x000ea20008000a00 */
[----:B------:R-:W-:Y:S02]  /*48d0*/  IABS R8, R3 ;  /* 0x0000000300087213 */ /* 0x000fe40000000000 */
[----:B------:R-:W-:Y:S02]  /*48e0*/  IABS R7, R11 ;  /* 0x0000000b00077213 */ /* 0x000fe40000000000 */
[-C--:B-1----:R-:W-:Y:S02]  /*48f0*/  IABS R4, R6.reuse ;  /* 0x0000000600047213 */ /* 0x082fe40000000000 */
[-C--:B------:R-:W-:Y:S02]  /*4900*/  LOP3.LUT R11, R11, R6.reuse, RZ, 0x3c, !PT ;  /* 0x000000060b0b7212 */ /* 0x080fe400078e3cff */
[----:B------:R-:W1:Y:S01]  /*4910*/  I2F.RP R9, R4 ;  /* 0x0000000400097306 */ /* 0x000e620000209400 */
[----:B------:R-:W-:-:S07]  /*4920*/  LOP3.LUT R3, R3, R6, RZ, 0x3c, !PT ;  /* 0x0000000603037212 */ /* 0x000fce00078e3cff */
[----:B-1----:R-:W1:Y:S02]  /*4930*/  MUFU.RCP R18, R9 ;  /* 0x0000000900127308 */ /* 0x002e640000001000 */
[----:B-1----:R-:W-:-:S06]  /*4940*/  VIADD R18, R18, 0xffffffe ;  /* 0x0ffffffe12127836 */ /* 0x002fcc0000000000 */
[----:B------:R-:W1:Y:S02]  /*4950*/  F2I.FTZ.U32.TRUNC.NTZ R19, R18 ;  /* 0x0000001200137305 */ /* 0x000e64000021f000 */
[----:B-1----:R-:W-:Y:S02]  /*4960*/  IMAD.MOV R5, RZ, RZ, -R19 ;  /* 0x000000ffff057224 */ /* 0x002fe400078e0a13 */
[----:B------:R-:W-:Y:S02]  /*4970*/  IMAD.MOV.U32 R18, RZ, RZ, RZ ;  /* 0x000000ffff127224 */ /* 0x000fe400078e00ff */
[----:B------:R-:W-:-:S04]  /*4980*/  IMAD R16, R5, R4, RZ ;  /* 0x0000000405107224 */ /* 0x000fc800078e02ff */
[----:B------:R-:W-:-:S06]  /*4990*/  IMAD.HI.U32 R16, R19, R16, R18 ;  /* 0x0000001013107227 */ /* 0x000fcc00078e0012 */
[----:B------:R-:W-:-:S04]  /*49a0*/  IMAD.HI.U32 R10, R16, R7, RZ ;  /* 0x00000007100a7227 */ /* 0x000fc800078e00ff */
[----:B------:R-:W-:-:S04]  /*49b0*/  IMAD.HI.U32 R16, R16, R8, RZ ;  /* 0x0000000810107227 */ /* 0x000fc800078e00ff */
[----:B------:R-:W-:Y:S01]  /*49c0*/  IMAD.MOV R5, RZ, RZ, -R10 ;  /* 0x000000ffff057224 */ /* 0x000fe200078e0a0a */
[----:B------:R-:W-:-:S03]  /*49d0*/  IADD3 R9, PT, PT, -R16, RZ, RZ ;  /* 0x000000ff10097210 */ /* 0x000fc60007ffe1ff */
[C---:B------:R-:W-:Y:S02]  /*49e0*/  IMAD R5, R4.reuse, R5, R7 ;  /* 0x0000000504057224 */ /* 0x040fe400078e0207 */
[----:B------:R-:W-:-:S03]  /*49f0*/  IMAD R9, R4, R9, R8 ;  /* 0x0000000904097224 */ /* 0x000fc600078e0208 */
[C---:B------:R-:W-:Y:S02]  /*4a00*/  ISETP.GT.U32.AND P3, PT, R4.reuse, R5, PT ;  /* 0x000000050400720c */ /* 0x040fe40003f64070 */
[----:B------:R-:W-:-:S11]  /*4a10*/  ISETP.GT.U32.AND P2, PT, R4, R9, PT ;  /* 0x000000090400720c */ /* 0x000fd60003f44070 */
[----:B------:R-:W-:Y:S01]  /*4a20*/  @!P3 IMAD.IADD R5, R5, 0x1, -R4 ;  /* 0x000000010505b824 */ /* 0x000fe200078e0a04 */
[----:B------:R-:W-:Y:S01]  /*4a30*/  @!P3 IADD3 R10, PT, PT, R10, 0x1, RZ ;  /* 0x000000010a0ab810 */ /* 0x000fe20007ffe0ff */
[----:B------:R-:W-:Y:S01]  /*4a40*/  @!P2 VIADD R16, R16, 0x1 ;  /* 0x000000011010a836 */ /* 0x000fe20000000000 */
[-C--:B------:R-:W-:Y:S02]  /*4a50*/  @!P2 IADD3 R9, PT, PT, R9, -R4.reuse, RZ ;  /* 0x800000040909a210 */ /* 0x080fe40007ffe0ff */
[-C--:B------:R-:W-:Y:S02]  /*4a60*/  ISETP.GE.U32.AND P4, PT, R5, R4.reuse, PT ;  /* 0x000000040500720c */ /* 0x080fe40003f86070 */
[----:B------:R-:W-:Y:S02]  /*4a70*/  ISETP.GE.U32.AND P5, PT, R9, R4, PT ;  /* 0x000000040900720c */ /* 0x000fe40003fa6070 */
[----:B------:R-:W-:Y:S02]  /*4a80*/  ISETP.GE.AND P2, PT, R11, RZ, PT ;  /* 0x000000ff0b00720c */ /* 0x000fe40003f46270 */
[----:B------:R-:W-:-:S02]  /*4a90*/  ISETP.GE.AND P3, PT, R3, RZ, PT ;  /* 0x000000ff0300720c */ /* 0x000fc40003f66270 */
[----:B------:R-:W-:-:S05]  /*4aa0*/  LOP3.LUT R3, RZ, R6, RZ, 0x33, !PT ;  /* 0x00000006ff037212 */ /* 0x000fca00078e33ff */
[----:B------:R-:W-:Y:S01]  /*4ab0*/  @P4 VIADD R10, R10, 0x1 ;  /* 0x000000010a0a4836 */ /* 0x000fe20000000000 */
[----:B------:R-:W-:Y:S02]  /*4ac0*/  ISETP.NE.AND P4, PT, R6, RZ, PT ;  /* 0x000000ff0600720c */ /* 0x000fe40003f85270 */
[----:B------:R-:W-:Y:S01]  /*4ad0*/  @P5 IADD3 R16, PT, PT, R16, 0x1, RZ ;  /* 0x0000000110105810 */ /* 0x000fe20007ffe0ff */
[----:B------:R-:W-:-:S03]  /*4ae0*/  @!P2 IMAD.MOV R10, RZ, RZ, -R10 ;  /* 0x000000ffff0aa224 */ /* 0x000fc600078e0a0a */
[----:B------:R-:W-:Y:S02]  /*4af0*/  @!P3 IADD3 R16, PT, PT, -R16, RZ, RZ ;  /* 0x000000ff1010b210 */ /* 0x000fe40007ffe1ff */
[C---:B------:R-:W-:Y:S02]  /*4b00*/  SEL R7, R3.reuse, R10, !P4 ;  /* 0x0000000a03077207 */ /* 0x040fe40006000000 */
[----:B------:R-:W-:-:S03]  /*4b10*/  SEL R3, R3, R16, !P4 ;  /* 0x0000001003037207 */ /* 0x000fc60006000000 */
[----:B------:R-:W-:-:S04]  /*4b20*/  IMAD.WIDE R16, R7, 0x4, R236 ;  /* 0x0000000407107825 */ /* 0x000fc800078e02ec */
[C---:B------:R-:W-:Y:S01]  /*4b30*/  IMAD.WIDE R10, R3.reuse, 0x4, R236 ;  /* 0x00000004030a7825 */ /* 0x040fe200078e02ec */
[----:B------:R-:W3:Y:S04]  /*4b40*/  LDG.E R5, desc[UR16][R16.64] ;  /* 0x0000001010057981 */ /* 0x000ee8000c1e1900 */
[----:B------:R-:W3:Y:S01]  /*4b50*/  LDG.E R4, desc[UR16][R10.64] ;  /* 0x000000100a047981 */ /* 0x000ee2000c1e1900 */
[----:B------:R-:W-:-:S04]  /*4b60*/  IMAD.IADD R3, R3, 0x1, -R7 ;  /* 0x0000000103037824 */ /* 0x000fc800078e0a07 */
[----:B------:R-:W-:-:S04]  /*4b70*/  IMAD R3, R3, R6, -0x40 ;  /* 0xffffffc003037424 */ /* 0x000fc800078e0206 */
[----:B------:R-:W-:Y:S01]  /*4b80*/  IMAD.WIDE.U32 R8, R3, R166, RZ ;  /* 0x000000a603087225 */ /* 0x000fe200078e00ff */
[----:B------:R-:W-:-:S05]  /*4b90*/  SHF.R.S32.HI R7, RZ, 0x1f, R3 ;  /* 0x0000001fff077819 */ /* 0x000fca0000011403 */
[----:B------:R-:W-:-:S04]  /*4ba0*/  IMAD R6, R7, R166, RZ ;  /* 0x000000a607067224 */ /* 0x000fc800078e02ff */
[----:B------:R-:W-:-:S04]  /*4bb0*/  IMAD R6, R3, R167, R6 ;  /* 0x000000a703067224 */ /* 0x000fc800078e0206 */
[----:B------:R-:W-:Y:S01]  /*4bc0*/  IMAD.IADD R9, R9, 0x1, R6 ;  /* 0x0000000109097824 */ /* 0x000fe200078e0206 */
[----:B---3--:R-:W-:-:S04]  /*4bd0*/  IADD3 R4, PT, PT, R5, -R4, RZ ;  /* 0x8000000405047210 */ /* 0x008fc80007ffe0ff */
[----:B------:R-:W-:Y:S01]  /*4be0*/  SHF.R.S32.HI R3, RZ, 0x1f, R4 ;  /* 0x0000001fff037819 */ /* 0x000fe20000011404 */
[----:B--2---:R-:W-:-:S04]  /*4bf0*/  IMAD.WIDE.U32 R8, R4, UR6, R8 ;  /* 0x0000000604087c25 */ /* 0x004fc8000f8e0008 */
[----:B------:R-:W-:Y:S01]  /*4c00*/  IMAD R3, R3, UR6, RZ ;  /* 0x0000000603037c24 */ /* 0x000fe2000f8e02ff */
[----:B------:R-:W-:-:S03]  /*4c10*/  LEA R228, P2, R8, R228, 0x1 ;  /* 0x000000e408e47211 */ /* 0x000fc600078408ff */
[----:B------:R-:W-:-:S05]  /*4c20*/  IMAD R3, R4, UR7, R3 ;  /* 0x0000000704037c24 */ /* 0x000fca000f8e0203 */
[----:B------:R-:W-:-:S04]  /*4c30*/  IADD3 R3, PT, PT, R9, R3, RZ ;  /* 0x0000000309037210 */ /* 0x000fc80007ffe0ff */
[----:B------:R-:W-:-:S07]  /*4c40*/  LEA.HI.X R227, R8, R227, R3, 0x1, P2 ;  /* 0x000000e308e37211 */ /* 0x000fce00010f0c03 */
.L_x_532:
[----:B------:R-:W1:Y:S01]  /*4c50*/  LDCU UR4, c[0x0][0x440] ;  /* 0x00008800ff0477ac */ /* 0x000e620008000800 */
[C---:B------:R-:W-:Y:S01]  /*4c60*/  IMAD.SHL.U32 R3, R166.reuse, 0x20, RZ ;  /* 0x00000020a6037824 */ /* 0x040fe200078e00ff */
[C---:B------:R-:W-:Y:S02]  /*4c70*/  LEA R4, P2, R89.reuse, R228, 0x1 ;  /* 0x000000e459047211 */ /* 0x040fe400078408ff */
[----:B------:R-:W-:Y:S02]  /*4c80*/  SHF.L.U64.HI R7, R166, 0x5, R167 ;  /* 0x00000005a6077819 */ /* 0x000fe400000102a7 */
[----:B------:R-:W-:Y:S02]  /*4c90*/  LEA.HI.X R5, R89, R227, R86, 0x1, P2 ;  /* 0x000000e359057211 */ /* 0x000fe400010f0c56 */
[----:B------:R-:W-:-:S04]  /*4ca0*/  IADD3 R8, P3, PT, R3, R4, RZ ;  /* 0x0000000403087210 */ /* 0x000fc80007f7e0ff */
[----:B------:R-:W-:Y:S01]  /*4cb0*/  IADD3 R6, P2, PT, R3, R8, RZ ;  /* 0x0000000803067210 */ /* 0x000fe20007f5e0ff */
[----:B------:R-:W-:-:S04]  /*4cc0*/  IMAD.X R9, R7, 0x1, R5, P3 ;  /* 0x0000000107097824 */ /* 0x000fc800018e0605 */
[----:B------:R-:W-:Y:S01]  /*4cd0*/  IMAD.X R7, R7, 0x1, R9, P2 ;  /* 0x0000000107077824 */ /* 0x000fe200010e0609 */
[----:B-1----:R-:W-:Y:S02]  /*4ce0*/  ISETP.GE.AND P5, PT, R218, UR4, PT ;  /* 0x00000004da007c0c */ /* 0x002fe4000bfa6270 */
[----:B------:R-:W-:Y:S02]  /*4cf0*/  ISETP.GE.AND P4, PT, R244, UR4, PT ;  /* 0x00000004f4007c0c */ /* 0x000fe4000bf86270 */
[----:B------:R-:W-:Y:S02]  /*4d00*/  ISETP.GE.AND P3, PT, R242, UR4, PT ;  /* 0x00000004f2007c0c */ /* 0x000fe4000bf66270 */
[----:B------:R-:W-:-:S07]  /*4d10*/  ISETP.GE.AND P2, PT, R240, UR4, PT ;  /* 0x00000004f0007c0c */ /* 0x000fce000bf46270 */
[----:B------:R-:W-:-:S05]  /*4d20*/  @!P5 IMAD.MOV.U32 R229, RZ, RZ, R227 ;  /* 0x000000ffffe5d224 */ /* 0x000fca00078e00e3 */
[----:B------:R-:W-:Y:S01]  /*4d30*/  @!PT LDS RZ, [RZ] ;  /* 0x00000000fffff984 */ /* 0x000fe20000000800 */
[----:B------:R-:W-:Y:S01]  /*4d40*/  @!PT LDS RZ, [RZ] ;  /* 0x00000000fffff984 */ /* 0x000fe20000000800 */
[----:B------:R-:W-:Y:S01]  /*4d50*/  @!PT LDS RZ, [RZ] ;  /* 0x00000000fffff984 */ /* 0x000fe20000000800 */
[----:B------:R1:W-:Y:S04]  /*4d60*/  @!P5 LDGSTS.E.BYPASS.LTC128B.128 [R245+0x8000], desc[UR16][R228.64] ;  /* 0x08000000e4f5dfae */ /* 0x0003e8000b981a10 */
[----:B------:R2:W-:Y:S01]  /*4d70*/  @P5 STS.128 [R245+0x8000], RZ ;  /* 0x008000fff5005388 */ /* 0x0005e20000000c00 */
[----:B-1----:R-:W-:-:S05]  /*4d80*/  @!P4 IMAD.MOV.U32 R229, RZ, RZ, R227 ;  /* 0x000000ffffe5c224 */ /* 0x002fca00078e00e3 */
        /* <DEDUP_REMOVED lines=77> */
[----:B------:R-:W0:Y:S02]  /*5260*/  LDGDEPBAR ;  /* 0x00000000000079af */ /* 0x000e240000000000 */
.L_x_530:
[----:B------:R-:W-:Y:S01]  /*5270*/  IMAD.SHL.U32 R3, R219, 0x2, RZ ;  /* 0x00000002db037824 */ /* 0x000fe200078e00ff */
[----:B------:R-:W1:Y:S01]  /*5280*/  LDCU UR4, c[0x0][0x45c] ;  /* 0x00008b80ff0477ac */ /* 0x000e620008000800 */
[----:B------:R-:W-:Y:S01]  /*5290*/  LOP3.LUT R220, R87, 0x200, R180, 0xf8, !PT ;  /* 0x0000020057dc7812 */ /* 0x000fe200078ef8b4 */
[----:B------:R-:W-:Y:S02]  /*52a0*/  IMAD.MOV.U32 R238, RZ, RZ, -0x1 ;  /* 0xffffffffffee7424 */ /* 0x000fe400078e00ff */
[----:B--2---:R-:W-:Y:S02]  /*52b0*/  LOP3.LUT R4, R84, 0x6, R3, 0xf8, !PT ;  /* 0x0000000654047812 */ /* 0x004fe400078ef803 */
[----:B------:R-:W-:-:S03]  /*52c0*/  LEA R220, R220, UR5, 0x1 ;  /* 0x00000005dcdc7c11 */ /* 0x000fc6000f8e08ff */
[C---:B------:R-:W-:Y:S02]  /*52d0*/  VIADD R5, R4.reuse, 0xffffffc0 ;  /* 0xffffffc004057836 */ /* 0x040fe40000000000 */
[C---:B------:R-:W-:Y:S01]  /*52e0*/  VIADD R3, R4.reuse, 0xffffffc1 ;  /* 0xffffffc104037836 */ /* 0x040fe20000000000 */
[----:B------:R-:W-:Y:S01]  /*52f0*/  LDSM.16.MT88.4 R36, [R220+0x10000] ;  /* 0x01000000dc24783b */ /* 0x000fe20000004200 */
[C---:B------:R-:W-:Y:S01]  /*5300*/  VIADD R6, R4.reuse, 0xffffffc9 ;  /* 0xffffffc904067836 */ /* 0x040fe20000000000 */
[CC--:B------:R-:W-:Y:S01]  /*5310*/  ISETP.GE.AND P3, PT, R5.reuse, R165.reuse, PT ;  /* 0x000000a50500720c */ /* 0x0c0fe20003f66270 */
[C---:B------:R-:W-:Y:S01]  /*5320*/  VIADD R7, R4.reuse, 0xffffffd9 ;  /* 0xffffffd904077836 */ /* 0x040fe20000000000 */
[-C--:B------:R-:W-:Y:S01]  /*5330*/  ISETP.GE.AND P4, PT, R5, R2.reuse, PT ;  /* 0x000000020500720c */ /* 0x080fe20003f86270 */
[C---:B------:R-:W-:Y:S01]  /*5340*/  VIADD R5, R4.reuse, 0xffffffc8 ;  /* 0xffffffc804057836 */ /* 0x040fe20000000000 */
[CC--:B------:R-:W-:Y:S01]  /*5350*/  ISETP.GE.AND P5, PT, R3.reuse, R165.reuse, PT ;  /* 0x000000a50300720c */ /* 0x0c0fe20003fa6270 */
[C---:B------:R-:W-:Y:S01]  /*5360*/  VIADD R10, R4.reuse, 0xfffffff0 ;  /* 0xfffffff0040a7836 */ /* 0x040fe20000000000 */
[-C--:B------:R-:W-:Y:S01]  /*5370*/  ISETP.GE.AND P2, PT, R3, R2.reuse, PT ;  /* 0x000000020300720c */ /* 0x080fe20003f46270 */
[----:B------:R-:W-:Y:S01]  /*5380*/  VIADD R8, R4, 0xfffffff1 ;  /* 0xfffffff104087836 */ /* 0x000fe20000000000 */
[----:B------:R-:W-:Y:S01]  /*5390*/  FSEL R3, R12, -INF , !P3 ;  /* 0xff8000000c037808 */ /* 0x000fe20005800000 */
[----:B------:R-:W-:Y:S01]  /*53a0*/  VIADD R12, R4, 0xffffffe9 ;  /* 0xffffffe9040c7836 */ /* 0x000fe20000000000 */
[----:B------:R-:W-:Y:S01]  /*53b0*/  FSEL R25, R14, -INF , !P4 ;  /* 0xff8000000e197808 */ /* 0x000fe20006000000 */
[C---:B------:R-:W-:Y:S01]  /*53c0*/  VIADD R14, R4.reuse, 0xffffffe8 ;  /* 0xffffffe8040e7836 */ /* 0x040fe20000000000 */
[-C--:B------:R-:W-:Y:S01]  /*53d0*/  ISETP.GE.AND P3, PT, R5, R165.reuse, PT ;  /* 0x000000a50500720c */ /* 0x080fe20003f66270 */
[--C-:B------:R-:W-:Y:S01]  /*53e0*/  IMAD.IADD R202, R85, 0x1, R220.reuse ;  /* 0x0000000155ca7824 */ /* 0x100fe200078e02dc */
[-C--:B------:R-:W-:Y:S01]  /*53f0*/  ISETP.GE.AND P4, PT, R5, R2.reuse, PT ;  /* 0x000000020500720c */ /* 0x080fe20003f86270 */
[C---:B------:R-:W-:Y:S01]  /*5400*/  VIADD R5, R4.reuse, 0xffffffd0 ;  /* 0xffffffd004057836 */ /* 0x040fe20000000000 */
[----:B------:R-:W-:Y:S01]  /*5410*/  FSEL R29, R13, -INF , !P5 ;  /* 0xff8000000d1d7808 */ /* 0x000fe20006800000 */
[----:B------:R-:W-:Y:S01]  /*5420*/  IMAD.IADD R204, R185, 0x1, R220 ;  /* 0x00000001b9cc7824 */ /* 0x000fe200078e02dc */
[----:B------:R-:W-:Y:S01]  /*5430*/  FSEL R23, R15, -INF , !P2 ;  /* 0xff8000000f177808 */ /* 0x000fe20005000000 */
[----:B------:R-:W-:Y:S01]  /*5440*/  VIADD R15, R4, 0xffffffe1 ;  /* 0xffffffe1040f7836 */ /* 0x000fe20000000000 */
[CC--:B------:R-:W-:Y:S01]  /*5450*/  ISETP.GE.AND P5, PT, R6.reuse, R165.reuse, PT ;  /* 0x000000a50600720c */ /* 0x0c0fe20003fa6270 */
[----:B------:R-:W-:Y:S01]  /*5460*/  IMAD.IADD R197, R85, 0x1, R204 ;  /* 0x0000000155c57824 */ /* 0x000fe200078e02cc */
[-C--:B------:R-:W-:Y:S01]  /*5470*/  ISETP.GE.AND P2, PT, R6, R2.reuse, PT ;  /* 0x000000020600720c */ /* 0x080fe20003f46270 */
[----:B------:R-:W-:Y:S01]  /*5480*/  VIADD R6, R4, 0xffffffd1 ;  /* 0xffffffd104067836 */ /* 0x000fe20000000000 */
[----:B------:R-:W-:Y:S01]  /*5490*/  FSEL R27, R60, -INF , !P3 ;  /* 0xff8000003c1b7808 */ /* 0x000fe20005800000 */
[----:B------:R-:W-:Y:S01]  /*54a0*/  LDSM.16.MT88.4 R108, [R202+0x14000] ;  /* 0x01400000ca6c783b */ /* 0x000fe20000004200 */
[----:B------:R-:W-:Y:S01]  /*54b0*/  FSEL R21, R62, -INF , !P4 ;  /* 0xff8000003e157808 */ /* 0x000fe20006000000 */
[----:B------:R-:W-:Y:S01]  /*54c0*/  IMAD.IADD R212, R185, 0x1, R220 ;  /* 0x00000001b9d47824 */ /* 0x000fe200078e02dc */
[C---:B------:R-:W-:Y:S01]  /*54d0*/  ISETP.GE.AND P3, PT, R5.reuse, R165, PT ;  /* 0x000000a50500720c */ /* 0x040fe20003f66270 */
[----:B------:R-:W-:Y:S01]  /*54e0*/  LDSM.16.MT88.4 R140, [R202+0x16000] ;  /* 0x01600000ca8c783b */ /* 0x000fe20000004200 */
[----:B------:R-:W-:Y:S01]  /*54f0*/  ISETP.GE.AND P4, PT, R5, R2, PT ;  /* 0x000000020500720c */ /* 0x000fe20003f86270 */
[----:B------:R-:W-:Y:S01]  /*5500*/  VIADD R5, R4, 0xffffffd8 ;  /* 0xffffffd804057836 */ /* 0x000fe20000000000 */
[----:B------:R-:W-:Y:S01]  /*5510*/  FSEL R61, R61, -INF , !P5 ;  /* 0xff8000003d3d7808 */ /* 0x000fe20006800000 */
[----:B------:R-:W-:Y:S01]  /*5520*/  LDSM.16.MT88.4 R68, [R220+0x12000] ;  /* 0x01200000dc44783b */ /* 0x000fe20000004200 */
[----:B------:R-:W-:-:S02]  /*5530*/  FSEL R63, R63, -INF , !P2 ;  /* 0xff8000003f3f7808 */ /* 0x000fc40005000000 */
[CC--:B------:R-:W-:Y:S01]  /*5540*/  ISETP.GE.AND P5, PT, R6.reuse, R165.reuse, PT ;  /* 0x000000a50600720c */ /* 0x0c0fe20003fa6270 */
[----:B------:R-:W-:Y:S01]  /*5550*/  LDSM.16.MT88.4 R84, [R204+0x12000] ;  /* 0x01200000cc54783b */ /* 0x000fe20000004200 */
[-C--:B------:R-:W-:Y:S01]  /*5560*/  ISETP.GE.AND P2, PT, R6, R2.reuse, PT ;  /* 0x000000020600720c */ /* 0x080fe20003f46270 */
[----:B------:R-:W-:Y:S01]  /*5570*/  VIADD R6, R4, 0xffffffe0 ;  /* 0xffffffe004067836 */ /* 0x000fe20000000000 */
[----:B------:R-:W-:Y:S01]  /*5580*/  FSEL R19, R56, -INF , !P3 ;  /* 0xff80000038137808 */ /* 0x000fe20005800000 */
[----:B------:R-:W-:Y:S01]  /*5590*/  LDSM.16.MT88.4 R92, [R197+0x12000] ;  /* 0x01200000c55c783b */ /* 0x000fe20000004200 */
[C---:B------:R-:W-:Y:S02]  /*55a0*/  ISETP.GE.AND P3, PT, R5.reuse, R165, PT ;  /* 0x000000a50500720c */ /* 0x040fe40003f66270 */
[----:B------:R-:W-:Y:S01]  /*55b0*/  FSEL R9, R58, -INF , !P4 ;  /* 0xff8000003a097808 */ /* 0x000fe20006000000 */
[----:B------:R-:W-:Y:S01]  /*55c0*/  LDSM.16.MT88.4 R100, [R220+0x14000] ;  /* 0x01400000dc64783b */ /* 0x000fe20000004200 */
[----:B------:R-:W-:-:S02]  /*55d0*/  ISETP.GE.AND P4, PT, R5, R2, PT ;  /* 0x000000020500720c */ /* 0x000fc40003f86270 */
[----:B------:R-:W-:Y:S01]  /*55e0*/  FSEL R5, R57, -INF , !P5 ;  /* 0xff80000039057808 */ /* 0x000fe20006800000 */
[----:B------:R-:W-:Y:S01]  /*55f0*/  LDSM.16.MT88.4 R116, [R204+0x14000] ;  /* 0x01400000cc74783b */ /* 0x000fe20000004200 */
[----:B------:R-:W-:Y:S02]  /*5600*/  FSEL R17, R59, -INF , !P2 ;  /* 0xff8000003b117808 */ /* 0x000fe40005000000 */
[C---:B------:R-:W-:Y:S01]  /*5610*/  ISETP.GE.AND P5, PT, R7.reuse, R165, PT ;  /* 0x000000a50700720c */ /* 0x040fe20003fa6270 */
[----:B------:R-:W-:Y:S01]  /*5620*/  LDSM.16.MT88.4 R124, [R197+0x14000] ;  /* 0x01400000c57c783b */ /* 0x000fe20000004200 */
[----:B------:R-:W-:Y:S02]  /*5630*/  ISETP.GE.AND P2, PT, R7, R2, PT ;  /* 0x000000020700720c */ /* 0x000fe40003f46270 */
[----:B------:R-:W-:Y:S01]  /*5640*/  FSEL R7, R52, -INF , !P3 ;  /* 0xff80000034077808 */ /* 0x000fe20005800000 */
[----:B------:R-:W-:Y:S01]  /*5650*/  LDSM.16.MT88.4 R132, [R220+0x16000] ;  /* 0x01600000dc84783b */ /* 0x000fe20000004200 */
[----:B------:R-:W-:-:S02]  /*5660*/  FMNMX3.FTZ R16, R3, R29, R27, !PT ;  /* 0x0000001d03107276 */ /* 0x000fc4000781001b */
[----:B------:R-:W-:Y:S01]  /*5670*/  ISETP.GE.AND P3, PT, R6, R165, PT ;  /* 0x000000a50600720c */ /* 0x000fe20003f66270 */
[----:B------:R-:W-:Y:S01]  /*5680*/  LDSM.16.MT88.4 R156, [R204+0x16000] ;  /* 0x01600000cc9c783b */ /* 0x000fe20000004200 */
[----:B------:R-:W-:Y:S02]  /*5690*/  FSEL R11, R53, -INF , !P5 ;  /* 0xff800000350b7808 */ /* 0x000fe40006800000 */
[----:B------:R-:W-:Y:S01]  /*56a0*/  FMNMX3.FTZ R16, R16, R61, R19, !PT ;  /* 0x0000003d10107276 */ /* 0x000fe20007810013 */
[----:B------:R-:W-:Y:S01]  /*56b0*/  LDSM.16.MT88.4 R172, [R202+0x16800] ;  /* 0x01680000caac783b */ /* 0x000fe20000004200 */
[-C--:B------:R-:W-:Y:S02]  /*56c0*/  ISETP.GE.AND P5, PT, R15, R165.reuse, PT ;  /* 0x000000a50f00720c */ /* 0x080fe40003fa6270 */
[----:B------:R-:W-:Y:S01]  /*56d0*/  FSEL R241, R48, -INF , !P3 ;  /* 0xff80000030f17808 */ /* 0x000fe20005800000 */
[----:B------:R-:W-:Y:S01]  /*56e0*/  LDSM.16.MT88.4 R168, [R220+0x10800] ;  /* 0x01080000dca8783b */ /* 0x000fe20000004200 */
[----:B------:R-:W-:-:S02]  /*56f0*/  ISETP.GE.AND P3, PT, R14, R165, PT ;  /* 0x000000a50e00720c */ /* 0x000fc40003f66270 */
[----:B------:R-:W-:Y:S02]  /*5700*/  FMNMX3.FTZ R16, R16, R5, R7, !PT ;  /* 0x0000000510107276 */ /* 0x000fe40007810007 */
[----:B------:R-:W-:Y:S02]  /*5710*/  FSEL R13, R54, -INF , !P4 ;  /* 0xff800000360d7808 */ /* 0x000fe40006000000 */
[----:B------:R-:W-:Y:S02]  /*5720*/  FSEL R199, R49, -INF , !P5 ;  /* 0xff80000031c77808 */ /* 0x000fe40006800000 */
[----:B------:R-:W-:Y:S01]  /*5730*/  ISETP.GE.AND P4, PT, R6, R2, PT ;  /* 0x000000020600720c */ /* 0x000fe20003f86270 */
[----:B------:R-:W-:Y:S01]  /*5740*/  VIADD R6, R4, 0xfffffff8 ;  /* 0xfffffff804067836 */ /* 0x000fe20000000000 */
[----:B------:R-:W-:Y:S01]  /*5750*/  ISETP.GE.AND P5, PT, R12, R165, PT ;  /* 0x000000a50c00720c */ /* 0x000fe20003fa6270 */
[----:B------:R-:W-:Y:S01]  /*5760*/  VIADD R4, R4, 0xfffffff9 ;  /* 0xfffffff904047836 */ /* 0x000fe20000000000 */
[----:B------:R-:W-:-:S02]  /*5770*/  FSEL R239, R44, -INF , !P3 ;  /* 0xff8000002cef7808 */ /* 0x000fc40005800000 */
[----:B------:R-:W-:Y:S02]  /*5780*/  ISETP.GE.AND P3, PT, R10, R165, PT ;  /* 0x000000a50a00720c */ /* 0x000fe40003f66270 */
[----:B------:R-:W-:Y:S02]  /*5790*/  FMNMX3.FTZ R16, R16, R11, R241, !PT ;  /* 0x0000000b10107276 */ /* 0x000fe400078100f1 */
[----:B------:R-:W-:Y:S02]  /*57a0*/  FSEL R201, R45, -INF , !P5 ;  /* 0xff8000002dc97808 */ /* 0x000fe40006800000 */
[-C--:B------:R-:W-:Y:S02]  /*57b0*/  ISETP.GE.AND P5, PT, R8, R165.reuse, PT ;  /* 0x000000a50800720c */ /* 0x080fe40003fa6270 */
[----:B------:R-:W-:Y:S02]  /*57c0*/  FSEL R229, R40, -INF , !P3 ;  /* 0xff80000028e57808 */ /* 0x000fe40005800000 */
[----:B------:R-:W-:-:S02]  /*57d0*/  ISETP.GE.AND P3, PT, R6, R165, PT ;  /* 0x000000a50600720c */ /* 0x000fc40003f66270 */
[----:B------:R-:W-:Y:S02]  /*57e0*/  FMNMX3.FTZ R16, R16, R199, R239, !PT ;  /* 0x000000c710107276 */ /* 0x000fe400078100ef */
[----:B------:R-:W-:Y:S02]  /*57f0*/  FSEL R225, R41, -INF , !P5 ;  /* 0xff80000029e17808 */ /* 0x000fe40006800000 */
[----:B------:R-:W-:Y:S02]  /*5800*/  ISETP.GE.AND P5, PT, R4, R165, PT ;  /* 0x000000a50400720c */ /* 0x000fe40003fa6270 */
[----:B------:R-:W-:Y:S02]  /*5810*/  FSEL R223, R76, -INF , !P3 ;  /* 0xff8000004cdf7808 */ /* 0x000fe40005800000 */
[----:B------:R-:W-:Y:S02]  /*5820*/  FMNMX3.FTZ R16, R16, R201, R229, !PT ;  /* 0x000000c910107276 */ /* 0x000fe400078100e5 */
[----:B------:R-:W-:-:S02]  /*5830*/  FSEL R215, R77, -INF , !P5 ;  /* 0xff8000004dd77808 */ /* 0x000fc40006800000 */
[----:B------:R-:W-:Y:S02]  /*5840*/  FMNMX3.FTZ R16, R16, R225, R223, !PT ;  /* 0x000000e110107276 */ /* 0x000fe400078100df */
[-C--:B------:R-:W-:Y:S02]  /*5850*/  ISETP.GE.AND P3, PT, R15, R2.reuse, PT ;  /* 0x000000020f00720c */ /* 0x080fe40003f66270 */
[----:B------:R-:W-:Y:S02]  /*5860*/  FMNMX3.FTZ R18, R25, R23, R21, !PT ;  /* 0x0000001719127276 */ /* 0x000fe40007810015 */
[----:B------:R-:W-:Y:S02]  /*5870*/  FSEL R15, R55, -INF , !P2 ;  /* 0xff800000370f7808 */ /* 0x000fe40005000000 */
[----:B------:R-:W-:Y:S01]  /*5880*/  ISETP.GE.AND P2, PT, R14, R2, PT ;  /* 0x000000020e00720c */ /* 0x000fe20003f46270 */
[----:B------:R-:W-:Y:S01]  /*5890*/  LDSM.16.MT88.4 R52, [R204+0x10000] ;  /* 0x01000000cc34783b */ /* 0x000fe20000004200 */
[----:B------:R-:W-:-:S02]  /*58a0*/  FMNMX.FTZ R14, R215, R16, !PT ;  /* 0x00000010d70e7209 */ /* 0x000fc40007810000 */
[----:B------:R-:W-:Y:S02]  /*58b0*/  FMNMX3.FTZ R18, R18, R63, R9, !PT ;  /* 0x0000003f12127276 */ /* 0x000fe40007810009 */
[----:B------:R-:W-:Y:S01]  /*58c0*/  FSEL R203, R50, -INF , !P4 ;  /* 0xff80000032cb7808 */ /* 0x000fe20006000000 */
[----:B------:R-:W2:Y:S01]  /*58d0*/  SHFL.BFLY PT, R31, R14, 0x2, 0x1f ;  /* 0x0c401f000e1f7f89 */ /* 0x000ea200000e0000 */
[----:B------:R-:W-:Y:S02]  /*58e0*/  FMNMX3.FTZ R18, R18, R17, R13, !PT ;  /* 0x0000001112127276 */ /* 0x000fe4000781000d */
[-C--:B------:R-:W-:Y:S02]  /*58f0*/  ISETP.GE.AND P5, PT, R12, R2.reuse, PT ;  /* 0x000000020c00720c */ /* 0x080fe40003fa6270 */
[----:B------:R-:W-:Y:S02]  /*5900*/  ISETP.GE.AND P4, PT, R10, R2, PT ;  /* 0x000000020a00720c */ /* 0x000fe40003f86270 */
[----:B------:R-:W-:-:S02]  /*5910*/  FSEL R235, R51, -INF , !P3 ;  /* 0xff80000033eb7808 */ /* 0x000fc40005800000 */
[----:B------:R-:W-:Y:S02]  /*5920*/  FSEL R205, R46, -INF , !P2 ;  /* 0xff8000002ecd7808 */ /* 0x000fe40005000000 */
[----:B------:R-:W-:Y:S02]  /*5930*/  FMNMX3.FTZ R18, R18, R15, R203, !PT ;  /* 0x0000000f12127276 */ /* 0x000fe400078100cb */
[-C--:B------:R-:W-:Y:S02]  /*5940*/  ISETP.GE.AND P3, PT, R8, R2.reuse, PT ;  /* 0x000000020800720c */ /* 0x080fe40003f66270 */
[----:B------:R-:W-:Y:S02]  /*5950*/  ISETP.GE.AND P2, PT, R6, R2, PT ;  /* 0x000000020600720c */ /* 0x000fe40003f46270 */
[----:B------:R-:W-:Y:S02]  /*5960*/  FSEL R233, R47, -INF , !P5 ;  /* 0xff8000002fe97808 */ /* 0x000fe40006800000 */
[----:B------:R-:W-:Y:S01]  /*5970*/  FSEL R213, R42, -INF , !P4 ;  /* 0xff8000002ad57808 */ /* 0x000fe20006000000 */
[----:B------:R-:W-:Y:S01]  /*5980*/  LDSM.16.MT88.4 R44, [R202+0x10000] ;  /* 0x01000000ca2c783b */ /* 0x000fe20000004200 */
[----:B------:R-:W-:-:S02]  /*5990*/  FMNMX3.FTZ R18, R18, R235, R205, !PT ;  /* 0x000000eb12127276 */ /* 0x000fc400078100cd */
[----:B------:R-:W-:Y:S02]  /*59a0*/  ISETP.GE.AND P4, PT, R4, R2, PT ;  /* 0x000000020400720c */ /* 0x000fe40003f86270 */
[----:B------:R-:W-:Y:S02]  /*59b0*/  FSEL R211, R43, -INF , !P3 ;  /* 0xff8000002bd37808 */ /* 0x000fe40005800000 */
[----:B------:R-:W-:Y:S02]  /*59c0*/  FSEL R209, R78, -INF , !P2 ;  /* 0xff8000004ed17808 */ /* 0x000fe40005000000 */
[----:B------:R-:W-:Y:S02]  /*59d0*/  FMNMX3.FTZ R18, R18, R233, R213, !PT ;  /* 0x000000e912127276 */ /* 0x000fe400078100d5 */
[----:B------:R-:W-:Y:S02]  /*59e0*/  FSEL R207, R79, -INF , !P4 ;  /* 0xff8000004fcf7808 */ /* 0x000fe40006000000 */
[----:B------:R-:W-:Y:S01]  /*59f0*/  FMNMX3.FTZ R6, R18, R211, R209, !PT ;  /* 0x000000d312067276 */ /* 0x000fe200078100d1 */
[----:B------:R-:W-:Y:S01]  /*5a00*/  LDSM.16.MT88.4 R76, [R202+0x12000] ;  /* 0x01200000ca4c783b */ /* 0x000fe20000004200 */
[----:B--2---:R-:W-:-:S02]  /*5a10*/  FMNMX.FTZ R33, R14, R31, !PT ;  /* 0x0000001f0e217209 */ /* 0x004fc40007810000 */
[----:B------:R-:W-:-:S03]  /*5a20*/  FMNMX.FTZ R6, R207, R6, !PT ;  /* 0x00000006cf067209 */ /* 0x000fc60007810000 */
[----:B------:R-:W2:Y:S04]  /*5a30*/  SHFL.BFLY PT, R164, R33, 0x1, 0x1f ;  /* 0x0c201f0021a47f89 */ /* 0x000ea800000e0000 */
[----:B------:R-:W3:Y:S01]  /*5a40*/  SHFL.BFLY PT, R31, R6, 0x2, 0x1f ;  /* 0x0c401f00061f7f89 */ /* 0x000ee200000e0000 */
[----:B--2---:R-:W-:-:S03]  /*5a50*/  FMNMX.FTZ R164, R33, R164, !PT ;  /* 0x000000a421a47209 */ /* 0x004fc60007810000 */
[----:B------:R-:W-:Y:S01]  /*5a60*/  LDSM.16.MT88.4 R32, [R197+0x10800] ;  /* 0x01080000c520783b */ /* 0x000fe20000004200 */
[----:B---3--:R-:W-:Y:S01]  /*5a70*/  FMNMX.FTZ R31, R6, R31, !PT ;  /* 0x0000001f061f7209 */ /* 0x008fe20007810000 */
[C---:B-1----:R-:W-:Y:S01]  /*5a80*/  FMUL.FTZ R210, R164.reuse, UR4 ;  /* 0x00000004a4d27c20 */ /* 0x042fe20008410000 */
[----:B------:R-:W-:-:S03]  /*5a90*/  FSETP.NEU.FTZ.AND P2, PT, R164, -INF , PT ;  /* 0xff800000a400780b */ /* 0x000fc60003f5d000 */
[----:B------:R-:W1:Y:S01]  /*5aa0*/  SHFL.BFLY PT, R4, R31, 0x1, 0x1f ;  /* 0x0c201f001f047f89 */ /* 0x000e6200000e0000 */
[----:B------:R-:W-:-:S05]  /*5ab0*/  FSEL R210, R210, RZ, P2 ;  /* 0x000000ffd2d27208 */ /* 0x000fca0001000000 */
[--C-:B------:R-:W-:Y:S01]  /*5ac0*/  FFMA.FTZ R194, R3, UR4, -R210.reuse ;  /* 0x0000000403c27c23 */ /* 0x100fe200080108d2 */
[--C-:B------:R-:W-:Y:S01]  /*5ad0*/  FFMA.FTZ R193, R29, UR4, -R210.reuse ;  /* 0x000000041dc17c23 */ /* 0x100fe200080108d2 */
[--C-:B------:R-:W-:Y:S01]  /*5ae0*/  FFMA.FTZ R190, R27, UR4, -R210.reuse ;  /* 0x000000041bbe7c23 */ /* 0x100fe200080108d2 */
[--C-:B------:R-:W-:Y:S01]  /*5af0*/  FFMA.FTZ R189, R61, UR4, -R210.reuse ;  /* 0x000000043dbd7c23 */ /* 0x100fe200080108d2 */
[--C-:B------:R-:W-:Y:S01]  /*5b00*/  FFMA.FTZ R187, R5, UR4, -R210.reuse ;  /* 0x0000000405bb7c23 */ /* 0x100fe200080108d2 */
[--C-:B------:R-:W-:Y:S01]  /*5b10*/  FFMA.FTZ R184, R7, UR4, -R210.reuse ;  /* 0x0000000407b87c23 */ /* 0x100fe200080108d2 */
[----:B------:R-:W-:Y:S01]  /*5b20*/  MUFU.EX2 R194, R194 ;  /* 0x000000c200c27308 */ /* 0x000fe20000000800 */
[--C-:B------:R-:W-:Y:S01]  /*5b30*/  FFMA.FTZ R181, R11, UR4, -R210.reuse ;  /* 0x000000040bb57c23 */ /* 0x100fe200080108d2 */
[--C-:B------:R-:W-:Y:S01]  /*5b40*/  FFMA.FTZ R188, R19, UR4, -R210.reuse ;  /* 0x0000000413bc7c23 */ /* 0x100fe200080108d2 */
[--C-:B------:R-:W-:Y:S01]  /*5b50*/  FFMA.FTZ R198, R241, UR4, -R210.reuse ;  /* 0x00000004f1c67c23 */ /* 0x100fe200080108d2 */
[--C-:B------:R-:W-:Y:S01]  /*5b60*/  FFMA.FTZ R199, R199, UR4, -R210.reuse ;  /* 0x00000004c7c77c23 */ /* 0x100fe200080108d2 */
[--C-:B------:R-:W-:Y:S01]  /*5b70*/  FFMA.FTZ R200, R239, UR4, -R210.reuse ;  /* 0x00000004efc87c23 */ /* 0x100fe200080108d2 */
[--C-:B------:R-:W-:Y:S01]  /*5b80*/  FFMA.FTZ R201, R201, UR4, -R210.reuse ;  /* 0x00000004c9c97c23 */ /* 0x100fe200080108d2 */
[--C-:B------:R-:W-:Y:S01]  /*5b90*/  FFMA.FTZ R225, R225, UR4, -R210.reuse ;  /* 0x00000004e1e17c23 */ /* 0x100fe200080108d2 */
[----:B------:R-:W2:Y:S01]  /*5ba0*/  MUFU.EX2 R193, R193 ;  /* 0x000000c100c17308 */ /* 0x000ea20000000800 */
[--C-:B------:R-:W-:Y:S01]  /*5bb0*/  FFMA.FTZ R214, R223, UR4, -R210.reuse ;  /* 0x00000004dfd67c23 */ /* 0x100fe200080108d2 */
[----:B------:R-:W-:Y:S01]  /*5bc0*/  FFMA.FTZ R243, R215, UR4, -R210 ;  /* 0x00000004d7f37c23 */ /* 0x000fe200080108d2 */
[----:B-1----:R-:W-:-:S02]  /*5bd0*/  FMNMX.FTZ R3, R31, R4, !PT ;  /* 0x000000041f037209 */ /* 0x002fc40007810000 */
[----:B------:R-:W-:Y:S02]  /*5be0*/  LDSM.16.MT88.4 R4, [R197+0x16000] ;  /* 0x01600000c504783b */ /* 0x000fe40000004200 */
[C---:B------:R-:W-:Y:S01]  /*5bf0*/  FSETP.NEU.FTZ.AND P2, PT, R3.reuse, -INF , PT ;  /* 0xff8000000300780b */ /* 0x040fe20003f5d000 */
[----:B------:R-:W-:Y:S01]  /*5c00*/  FMUL.FTZ R206, R3, UR4 ;  /* 0x0000000403ce7c20 */ /* 0x000fe20008410000 */
[----:B------:R-:W-:Y:S01]  /*5c10*/  MUFU.EX2 R190, R190 ;  /* 0x000000be00be7308 */ /* 0x000fe20000000800 */
[----:B------:R-:W-:Y:S03]  /*5c20*/  LDSM.16.MT88.4 R28, [R204+0x12800] ;  /* 0x01280000cc1c783b */ /* 0x000fe60000004200 */
[----:B------:R-:W-:Y:S02]  /*5c30*/  FSEL R206, R206, RZ, P2 ;  /* 0x000000ffcece7208 */ /* 0x000fe40001000000 */
[----:B--2---:R-:W-:-:S02]  /*5c40*/  F2FP.BF16.F32.PACK_AB R152, R193, R194 ;  /* 0x000000c2c198723e */ /* 0x004fc400000010ff */
[----:B------:R-:W1:Y:S01]  /*5c50*/  MUFU.EX2 R189, R189 ;  /* 0x000000bd00bd7308 */ /* 0x000e620000000800 */
[--C-:B------:R-:W-:Y:S01]  /*5c60*/  FFMA.FTZ R196, R25, UR4, -R206.reuse ;  /* 0x0000000419c47c23 */ /* 0x100fe200080108ce */
[--C-:B------:R-:W-:Y:S01]  /*5c70*/  FFMA.FTZ R195, R23, UR4, -R206.reuse ;  /* 0x0000000417c37c23 */ /* 0x100fe200080108ce */
[--C-:B------:R-:W-:Y:S01]  /*5c80*/  FFMA.FTZ R192, R21, UR4, -R206.reuse ;  /* 0x0000000415c07c23 */ /* 0x100fe200080108ce */
[--C-:B------:R-:W-:Y:S01]  /*5c90*/  FFMA.FTZ R191, R63, UR4, -R206.reuse ;  /* 0x000000043fbf7c23 */ /* 0x100fe200080108ce */
[--C-:B------:R-:W-:Y:S01]  /*5ca0*/  FFMA.FTZ R186, R9, UR4, -R206.reuse ;  /* 0x0000000409ba7c23 */ /* 0x100fe200080108ce */
[----:B------:R-:W2:Y:S01]  /*5cb0*/  LDSM.16.MT88.4 R60, [R197+0x10000] ;  /* 0x01000000c53c783b */ /* 0x000ea20000004200 */
[--C-:B------:R-:W-:Y:S01]  /*5cc0*/  FFMA.FTZ R183, R17, UR4, -R206.reuse ;  /* 0x0000000411b77c23 */ /* 0x100fe200080108ce */
[----:B------:R-:W-:Y:S01]  /*5cd0*/  MUFU.EX2 R196, R196 ;  /* 0x000000c400c47308 */ /* 0x000fe20000000800 */
[--C-:B------:R-:W-:Y:S01]  /*5ce0*/  FFMA.FTZ R182, R13, UR4, -R206.reuse ;  /* 0x000000040db67c23 */ /* 0x100fe200080108ce */
[----:B------:R-:W3:Y:S01]  /*5cf0*/  LDSM.16.MT88.4 R8, [R202+0x10800] ;  /* 0x01080000ca08783b */ /* 0x000ee20000004200 */
[--C-:B------:R-:W-:Y:S01]  /*5d00*/  FFMA.FTZ R179, R15, UR4, -R206.reuse ;  /* 0x000000040fb37c23 */ /* 0x100fe200080108ce */
[--C-:B------:R-:W-:Y:S01]  /*5d10*/  FFMA.FTZ R203, R203, UR4, -R206.reuse ;  /* 0x00000004cbcb7c23 */ /* 0x100fe200080108ce */
[--C-:B------:R-:W-:Y:S01]  /*5d20*/  FFMA.FTZ R205, R205, UR4, -R206.reuse ;  /* 0x00000004cdcd7c23 */ /* 0x100fe200080108ce */
[----:B------:R-:W4:Y:S01]  /*5d30*/  LDSM.16.MT88.4 R20, [R202+0x12800] ;  /* 0x01280000ca14783b */ /* 0x000f220000004200 */
[--C-:B------:R-:W-:Y:S01]  /*5d40*/  FFMA.FTZ R208, R233, UR4, -R206.reuse ;  /* 0x00000004e9d07c23 */ /* 0x100fe200080108ce */
[----:B------:R-:W5:Y:S01]  /*5d50*/  MUFU.EX2 R195, R195 ;  /* 0x000000c300c37308 */ /* 0x000f620000000800 */
[----:B-1----:R-:W-:Y:S01]  /*5d60*/  F2FP.BF16.F32.PACK_AB R154, R189, R190 ;  /* 0x000000bebd9a723e */ /* 0x002fe200000010ff */
[----:B------:R-:W1:Y:S01]  /*5d70*/  LDSM.16.MT88.4 R16, [R202+0x14800] ;  /* 0x01480000ca10783b */ /* 0x000e620000004200 */
[--C-:B------:R-:W-:Y:S01]  /*5d80*/  FFMA.FTZ R211, R211, UR4, -R206.reuse ;  /* 0x00000004d3d37c23 */ /* 0x100fe200080108ce */
[----:B------:R-:W-:Y:S01]  /*5d90*/  FFMA.FTZ R209, R209, UR4, -R206 ;  /* 0x00000004d1d17c23 */ /* 0x000fe200080108ce */
[----:B------:R-:W-:Y:S01]  /*5da0*/  FADD.FTZ R193, R194, R193 ;  /* 0x000000c1c2c17221 */ /* 0x000fe20000010000 */
[----:B------:R-:W1:Y:S02]  /*5db0*/  LDSM.16.MT88.4 R12, [R204+0x10800] ;  /* 0x01080000cc0c783b */ /* 0x000e640000004200 */
[----:B------:R-:W-:Y:S01]  /*5dc0*/  MUFU.EX2 R192, R192 ;  /* 0x000000c000c07308 */ /* 0x000fe20000000800 */
[----:B------:R-:W-:Y:S01]  /*5dd0*/  FADD.FTZ R190, R190, R193 ;  /* 0x000000c1bebe7221 */ /* 0x000fe20000010000 */
[----:B------:R-:W-:Y:S03]  /*5de0*/  LDSM.16.MT88.4 R24, [R197+0x12800] ;  /* 0x01280000c518783b */ /* 0x000fe60000004200 */
[----:B------:R-:W-:-:S03]  /*5df0*/  FADD.FTZ R189, R189, R190 ;  /* 0x000000bebdbd7221 */ /* 0x000fc60000010000 */
[----:B------:R-:W2:Y:S01]  /*5e00*/  MUFU.EX2 R191, R191 ;  /* 0x000000bf00bf7308 */ /* 0x000ea20000000800 */
[----:B-----5:R-:W-:Y:S01]  /*5e10*/  F2FP.BF16.F32.PACK_AB R153, R195, R196 ;  /* 0x000000c4c399723e */ /* 0x020fe200000010ff */
[----:B------:R-:W-:-:S06]  /*5e20*/  FADD.FTZ R195, R196, R195 ;  /* 0x000000c3c4c37221 */ /* 0x000fcc0000010000 */
[----:B------:R-:W-:Y:S08]  /*5e30*/  MUFU.EX2 R188, R188 ;  /* 0x000000bc00bc7308 */ /* 0x000ff00000000800 */
[----:B------:R-:W5:Y:S01]  /*5e40*/  MUFU.EX2 R187, R187 ;  /* 0x000000bb00bb7308 */ /* 0x000f620000000800 */
[----:B--2---:R-:W-:Y:S01]  /*5e50*/  F2FP.BF16.F32.PACK_AB R155, R191, R192 ;  /* 0x000000c0bf9b723e */ /* 0x004fe200000010ff */
[----:B------:R-:W-:-:S04]  /*5e60*/  FADD.FTZ R192, R192, R195 ;  /* 0x000000c3c0c07221 */ /* 0x000fc80000010000 */
[----:B------:R-:W-:Y:S02]  /*5e70*/  FADD.FTZ R191, R191, R192 ;  /* 0x000000c0bfbf7221 */ /* 0x000fe40000010000 */
[----:B------:R-:W-:Y:S01]  /*5e80*/  MUFU.EX2 R184, R184 ;  /* 0x000000b800b87308 */ /* 0x000fe20000000800 */
[C---:B------:R-:W-:Y:S07]  /*5e90*/  HMMA.16816.F32.BF16 R40, R152.reuse, R44, RZ ;  /* 0x0000002c9828723c */ /* 0x040fee00000418ff */
[----:B------:R-:W-:Y:S01]  /*5ea0*/  MUFU.EX2 R181, R181 ;  /* 0x000000b500b57308 */ /* 0x000fe20000000800 */
[C---:B------:R-:W-:Y:S07]  /*5eb0*/  HMMA.16816.F32.BF16 R44, R152.reuse, R46, RZ ;  /* 0x0000002e982c723c */ /* 0x040fee00000418ff */
[----:B------:R-:W-:Y:S01]  /*5ec0*/  MUFU.EX2 R186, R186 ;  /* 0x000000ba00ba7308 */ /* 0x000fe20000000800 */
[C---:B------:R-:W-:Y:S07]  /*5ed0*/  HMMA.16816.F32.BF16 R72, R152.reuse, R76, RZ ;  /* 0x0000004c9848723c */ /* 0x040fee00000418ff */
[----:B------:R-:W2:Y:S01]  /*5ee0*/  MUFU.EX2 R183, R183 ;  /* 0x000000b700b77308 */ /* 0x000ea20000000800 */
[C---:B------:R-:W-:Y:S07]  /*5ef0*/  HMMA.16816.F32.BF16 R104, R152.reuse, R108, RZ ;  /* 0x0000006c9868723c */ /* 0x040fee00000418ff */
[----:B------:R-:W-:Y:S01]  /*5f00*/  MUFU.EX2 R182, R182 ;  /* 0x000000b600b67308 */ /* 0x000fe20000000800 */
[C---:B------:R-:W-:Y:S07]  /*5f10*/  HMMA.16816.F32.BF16 R136, R152.reuse, R140, RZ ;  /* 0x0000008c9888723c */ /* 0x040fee00000418ff */
[----:B------:R-:W3:Y:S01]  /*5f20*/  MUFU.EX2 R179, R179 ;  /* 0x000000b300b37308 */ /* 0x000ee20000000800 */
[C---:B------:R-:W-:Y:S07]  /*5f30*/  HMMA.16816.F32.BF16 R160, R152.reuse, R36, RZ ;  /* 0x0000002498a0723c */ /* 0x040fee00000418ff */
[----:B------:R-:W-:Y:S01]  /*5f40*/  MUFU.EX2 R198, R198 ;  /* 0x000000c600c67308 */ /* 0x000fe20000000800 */
[C---:B------:R-:W-:Y:S07]  /*5f50*/  HMMA.16816.F32.BF16 R48, R152.reuse, R52, RZ ;  /* 0x000000349830723c */ /* 0x040fee00000418ff */
[----:B------:R-:W1:Y:S01]  /*5f60*/  MUFU.EX2 R199, R199 ;  /* 0x000000c700c77308 */ /* 0x000e620000000800 */
[C---:B------:R-:W-:Y:S07]  /*5f70*/  HMMA.16816.F32.BF16 R56, R152.reuse, R60, RZ ;  /* 0x0000003c9838723c */ /* 0x040fee00000418ff */
[----:B------:R-:W-:Y:S01]  /*5f80*/  MUFU.EX2 R200, R200 ;  /* 0x000000c800c87308 */ /* 0x000fe20000000800 */
        /* <DEDUP_REMOVED lines=18> */
[C---:B------:R-:W-:Y:S08]  /*60b0*/  HMMA.16816.F32.BF16 R108, R152.reuse, R110, RZ ;  /* 0x0000006e986c723c */ /* 0x040ff000000418ff */
        /* <DEDUP_REMOVED lines=12> */
[----:B------:R-:W-:Y:S01]  /*6180*/  HMMA.16816.F32.BF16 R148, R152, R4, RZ ;  /* 0x000000049894723c */ /* 0x000fe200000418ff */
[----:B-----5:R-:W-:Y:S01]  /*6190*/  F2FP.BF16.F32.PACK_AB R4, R187, R188 ;  /* 0x000000bcbb04723e */ /* 0x020fe200000010ff */
[----:B------:R-:W-:Y:S01]  /*61a0*/  FADD.FTZ R188, R188, R189 ;  /* 0x000000bdbcbc7221 */ /* 0x000fe20000010000 */
[----:B--2---:R-:W-:Y:S01]  /*61b0*/  F2FP.BF16.F32.PACK_AB R5, R183, R186 ;  /* 0x000000bab705723e */ /* 0x004fe200000010ff */
[----:B------:R-:W-:-:S02]  /*61c0*/  FADD.FTZ R186, R186, R191 ;  /* 0x000000bfbaba7221 */ /* 0x000fc40000010000 */
[----:B------:R-:W-:Y:S02]  /*61d0*/  FADD.FTZ R187, R187, R188 ;  /* 0x000000bcbbbb7221 */ /* 0x000fe40000010000 */
[----:B------:R-:W-:Y:S01]  /*61e0*/  HMMA.16816.F32.BF16 R152, R152, R6, RZ ;  /* 0x000000069898723c */ /* 0x000fe200000418ff */
[----:B------:R-:W-:Y:S01]  /*61f0*/  F2FP.BF16.F32.PACK_AB R6, R181, R184 ;  /* 0x000000b8b506723e */ /* 0x000fe200000010ff */
[----:B------:R-:W-:Y:S01]  /*6200*/  FADD.FTZ R183, R183, R186 ;  /* 0x000000bab7b77221 */ /* 0x000fe20000010000 */
[----:B---3--:R-:W-:Y:S01]  /*6210*/  F2FP.BF16.F32.PACK_AB R7, R179, R182 ;  /* 0x000000b6b307723e */ /* 0x008fe200000010ff */
[----:B------:R-:W-:-:S04]  /*6220*/  FADD.FTZ R184, R184, R187 ;  /* 0x000000bbb8b87221 */ /* 0x000fc80000010000 */
[----:B------:R-:W-:Y:S02]  /*6230*/  FADD.FTZ R181, R181, R184 ;  /* 0x000000b8b5b57221 */ /* 0x000fe40000010000 */
[C---:B------:R-:W-:Y:S08]  /*6240*/  HMMA.16816.F32.BF16 R40, R4.reuse, R8, R40 ;  /* 0x000000080428723c */ /* 0x040ff00000041828 */
[C---:B------:R-:W-:Y:S01]  /*6250*/  HMMA.16816.F32.BF16 R44, R4.reuse, R10, R44 ;  /* 0x0000000a042c723c */ /* 0x040fe2000004182c */
[----:B------:R-:W2:Y:S07]  /*6260*/  LDSM.16.MT88.4 R8, [R220+0x12800] ;  /* 0x01280000dc08783b */ /* 0x000eae0000004200 */
[C---:B----4-:R-:W-:Y:S08]  /*6270*/  HMMA.16816.F32.BF16 R72, R4.reuse, R20, R72 ;  /* 0x000000140448723c */ /* 0x050ff00000041848 */
[C---:B------:R-:W-:Y:S01]  /*6280*/  HMMA.16816.F32.BF16 R76, R4.reuse, R22, R76 ;  /* 0x00000016044c723c */ /* 0x040fe2000004184c */
[----:B------:R-:W3:Y:S07]  /*6290*/  LDSM.16.MT88.4 R20, [R204+0x14800] ;  /* 0x01480000cc14783b */ /* 0x000eee0000004200 */
[C---:B-1----:R-:W-:Y:S08]  /*62a0*/  HMMA.16816.F32.BF16 R104, R4.reuse, R16, R104 ;  /* 0x000000100468723c */ /* 0x042ff00000041868 */
[C---:B------:R-:W-:Y:S01]  /*62b0*/  HMMA.16816.F32.BF16 R108, R4.reuse, R18, R108 ;  /* 0x00000012046c723c */ /* 0x040fe2000004186c */
[----:B------:R-:W1:Y:S07]  /*62c0*/  LDSM.16.MT88.4 R16, [R220+0x14800] ;  /* 0x01480000dc10783b */ /* 0x000e6e0000004200 */
[C---:B------:R-:W-:Y:S08]  /*62d0*/  HMMA.16816.F32.BF16 R48, R4.reuse, R12, R48 ;  /* 0x0000000c0430723c */ /* 0x040ff00000041830 */
[C---:B--2---:R-:W-:Y:S08]  /*62e0*/  HMMA.16816.F32.BF16 R64, R4.reuse, R8, R64 ;  /* 0x000000080440723c */ /* 0x044ff00000041840 */
[C---:B------:R-:W-:Y:S01]  /*62f0*/  HMMA.16816.F32.BF16 R68, R4.reuse, R10, R68 ;  /* 0x0000000a0444723c */ /* 0x040fe20000041844 */
[----:B------:R-:W2:Y:S07]  /*6300*/  LDSM.16.MT88.4 R8, [R220+0x16800] ;  /* 0x01680000dc08783b */ /* 0x000eae0000004200 */
[C---:B------:R-:W-:Y:S01]  /*6310*/  HMMA.16816.F32.BF16 R52, R4.reuse, R14, R52 ;  /* 0x0000000e0434723c */ /* 0x040fe20000041834 */
[----:B------:R-:W4:Y:S07]  /*6320*/  LDSM.16.MT88.4 R12, [R197+0x14800] ;  /* 0x01480000c50c783b */ /* 0x000f2e0000004200 */
[C---:B---3--:R-:W-:Y:S08]  /*6330*/  HMMA.16816.F32.BF16 R112, R4.reuse, R20, R112 ;  /* 0x000000140470723c */ /* 0x048ff00000041870 */
[C---:B-1----:R-:W-:Y:S08]  /*6340*/  HMMA.16816.F32.BF16 R96, R4.reuse, R16, R96 ;  /* 0x000000100460723c */ /* 0x042ff00000041860 */
[C---:B------:R-:W-:Y:S01]  /*6350*/  HMMA.16816.F32.BF16 R100, R4.reuse, R18, R100 ;  /* 0x000000120464723c */ /* 0x040fe20000041864 */
[----:B------:R1:W3:Y:S07]  /*6360*/  LDSM.16.MT88.4 R16, [R204+0x16800] ;  /* 0x01680000cc10783b */ /* 0x0002ee0000004200 */
[C---:B------:R-:W-:Y:S01]  /*6370*/  HMMA.16816.F32.BF16 R116, R4.reuse, R22, R116 ;  /* 0x000000160474723c */ /* 0x040fe20000041874 */
[----:B------:R-:W5:Y:S07]  /*6380*/  LDSM.16.MT88.4 R20, [R197+0x16800] ;  /* 0x01680000c514783b */ /* 0x000f6e0000004200 */
[C---:B--2---:R-:W-:Y:S08]  /*6390*/  HMMA.16816.F32.BF16 R128, R4.reuse, R8, R128 ;  /* 0x000000080480723c */ /* 0x044ff00000041880 */
[----:B------:R-:W-:Y:S01]  /*63a0*/  HMMA.16816.F32.BF16 R132, R4, R10, R132 ;  /* 0x0000000a0484723c */ /* 0x000fe20000041884 */
[----:B------:R-:W2:Y:S01]  /*63b0*/  LDSM.16.MT88.4 R8, [R202+0x13000] ;  /* 0x01300000ca08783b */ /* 0x000ea20000004200 */
[----:B-1----:R-:W-:-:S06]  /*63c0*/  FFMA.FTZ R204, R235, UR4, -R206 ;  /* 0x00000004ebcc7c23 */ /* 0x002fcc00080108ce */
[----:B------:R-:W1:Y:S01]  /*63d0*/  MUFU.EX2 R204, R204 ;  /* 0x000000cc00cc7308 */ /* 0x000e620000000800 */
[C---:B------:R-:W-:Y:S08]  /*63e0*/  HMMA.16816.F32.BF16 R136, R4.reuse, R172, R136 ;  /* 0x000000ac0488723c */ /* 0x040ff00000041888 */
[C---:B------:R-:W-:Y:S01]  /*63f0*/  HMMA.16816.F32.BF16 R140, R4.reuse, R174, R140 ;  /* 0x000000ae048c723c */ /* 0x040fe2000004188c */
[----:B------:R-:W-:Y:S07]  /*6400*/  LDSM.16.MT88.4 R172, [R202+0x17000] ;  /* 0x01700000caac783b */ /* 0x000fee0000004200 */
        /* <DEDUP_REMOVED lines=12> */
[C---:B----4-:R-:W-:Y:S08]  /*64d0*/  HMMA.16816.F32.BF16 R120, R4.reuse, R12, R120 ;  /* 0x0000000c0478723c */ /* 0x050ff00000041878 */
[C---:B------:R-:W-:Y:S01]  /*64e0*/  HMMA.16816.F32.BF16 R124, R4.reuse, R14, R124 ;  /* 0x0000000e047c723c */ /* 0x040fe2000004187c */
[----:B------:R-:W4:Y:S07]  /*64f0*/  LDSM.16.MT88.4 R12, [R202+0x11000] ;  /* 0x01100000ca0c783b */ /* 0x000f2e0000004200 */
[C---:B---3--:R-:W-:Y:S08]  /*6500*/  HMMA.16816.F32.BF16 R144, R4.reuse, R16, R144 ;  /* 0x000000100490723c */ /* 0x048ff00000041890 */
[C---:B------:R-:W-:Y:S01]  /*6510*/  HMMA.16816.F32.BF16 R156, R4.reuse, R18, R156 ;  /* 0x00000012049c723c */ /* 0x040fe2000004189c */
[----:B------:R-:W3:Y:S07]  /*6520*/  LDSM.16.MT88.4 R16, [R202+0x15000] ;  /* 0x01500000ca10783b */ /* 0x000eee0000004200 */
[C---:B-----5:R-:W-:Y:S08]  /*6530*/  HMMA.16816.F32.BF16 R148, R4.reuse, R20, R148 ;  /* 0x000000140494723c */ /* 0x060ff00000041894 */
[----:B------:R-:W-:Y:S01]  /*6540*/  HMMA.16816.F32.BF16 R152, R4, R22, R152 ;  /* 0x000000160498723c */ /* 0x000fe20000041898 */
[----:B------:R-:W-:Y:S01]  /*6550*/  F2FP.BF16.F32.PACK_AB R4, R199, R198 ;  /* 0x000000c6c704723e */ /* 0x000fe200000010ff */
[----:B------:R5:W3:Y:S01]  /*6560*/  LDSM.16.MT88.4 R20, [R212+0x13000] ;  /* 0x01300000d414783b */ /* 0x000ae20000004200 */
[----:B-1----:R-:W-:Y:S01]  /*6570*/  F2FP.BF16.F32.PACK_AB R5, R204, R203 ;  /* 0x000000cbcc05723e */ /* 0x002fe200000010ff */
[----:B------:R-:W-:Y:S01]  /*6580*/  FADD.FTZ R198, R198, R181 ;  /* 0x000000b5c6c67221 */ /* 0x000fe20000010000 */
[----:B------:R-:W-:-:S02]  /*6590*/  F2FP.BF16.F32.PACK_AB R6, R201, R200 ;  /* 0x000000c8c906723e */ /* 0x000fc400000010ff */
[----:B------:R-:W-:Y:S01]  /*65a0*/  F2FP.BF16.F32.PACK_AB R7, R208, R205 ;  /* 0x000000cdd007723e */ /* 0x000fe200000010ff */
[----:B------:R-:W-:-:S04]  /*65b0*/  FADD.FTZ R199, R199, R198 ;  /* 0x000000c6c7c77221 */ /* 0x000fc80000010000 */
[----:B------:R-:W-:Y:S02]  /*65c0*/  FADD.FTZ R200, R200, R199 ;  /* 0x000000c7c8c87221 */ /* 0x000fe40000010000 */
[----:B--2---:R-:W-:Y:S02]  /*65d0*/  HMMA.16816.F32.BF16 R72, R4, R8, R72 ;  /* 0x000000080448723c */ /* 0x004fe40000041848 */
[----:B------:R-:W-:-:S06]  /*65e0*/  FADD.FTZ R201, R201, R200 ;  /* 0x000000c8c9c97221 */ /* 0x000fcc0000010000 */
[----:B------:R-:W-:Y:S01]  /*65f0*/  HMMA.16816.F32.BF16 R76, R4, R10, R76 ;  /* 0x0000000a044c723c */ /* 0x000fe2000004184c */
[----:B------:R-:W1:Y:S01]  /*6600*/  LDSM.16.MT88.4 R8, [R220+0x13000] ;  /* 0x01300000dc08783b */ /* 0x000e620000004200 */
[----:B-----5:R-:W-:Y:S01]  /*6610*/  FFMA.FTZ R212, R229, UR4, -R210 ;  /* 0x00000004e5d47c23 */ /* 0x020fe200080108d2 */
[--C-:B------:R-:W-:Y:S01]  /*6620*/  FFMA.FTZ R210, R213, UR4, -R206.reuse ;  /* 0x00000004d5d27c23 */ /* 0x100fe200080108ce */
[----:B------:R-:W-:Y:S01]  /*6630*/  FFMA.FTZ R206, R207, UR4, -R206 ;  /* 0x00000004cfce7c23 */ /* 0x000fe200080108ce */
[----:B------:R-:W-:-:S03]  /*6640*/  IMAD.IADD R207, R185, 0x1, R220 ;  /* 0x00000001b9cf7824 */ /* 0x000fc600078e02dc */
[C---:B----4-:R-:W-:Y:S01]  /*6650*/  HMMA.16816.F32.BF16 R40, R4.reuse, R12, R40 ;  /* 0x0000000c0428723c */ /* 0x050fe20000041828 */
[----:B------:R-:W2:Y:S07]  /*6660*/  MUFU.EX2 R212, R212 ;  /* 0x000000d400d47308 */ /* 0x000eae0000000800 */
[C---:B------:R-:W-:Y:S01]  /*6670*/  HMMA.16816.F32.BF16 R44, R4.reuse, R14, R44 ;  /* 0x0000000e042c723c */ /* 0x040fe2000004182c */
[----:B------:R-:W4:Y:S01]  /*6680*/  LDSM.16.MT88.4 R12, [R220+0x11000] ;  /* 0x01100000dc0c783b */ /* 0x000f220000004200 */
[----:B------:R-:W5:Y:S06]  /*6690*/  MUFU.EX2 R210, R210 ;  /* 0x000000d200d27308 */ /* 0x000f6c0000000800 */
[C---:B---3--:R-:W-:Y:S02]  /*66a0*/  HMMA.16816.F32.BF16 R104, R4.reuse, R16, R104 ;  /* 0x000000100468723c */ /* 0x048fe40000041868 */
[----:B------:R-:W3:Y:S06]  /*66b0*/  MUFU.EX2 R206, R206 ;  /* 0x000000ce00ce7308 */ /* 0x000eec0000000800 */
[C---:B------:R-:W-:Y:S01]  /*66c0*/  HMMA.16816.F32.BF16 R108, R4.reuse, R18, R108 ;  /* 0x00000012046c723c */ /* 0x040fe2000004186c */
[----:B------:R-:W2:Y:S07]  /*66d0*/  LDSM.16.MT88.4 R16, [R197+0x13000] ;  /* 0x01300000c510783b */ /* 0x000eae0000004200 */
[C---:B------:R-:W-:Y:S08]  /*66e0*/  HMMA.16816.F32.BF16 R80, R4.reuse, R20, R80 ;  /* 0x000000140450723c */ /* 0x040ff00000041850 */
[C---:B-1----:R-:W-:Y:S08]  /*66f0*/  HMMA.16816.F32.BF16 R64, R4.reuse, R8, R64 ;  /* 0x000000080440723c */ /* 0x042ff00000041840 */
[C---:B------:R-:W-:Y:S01]  /*6700*/  HMMA.16816.F32.BF16 R68, R4.reuse, R10, R68 ;  /* 0x0000000a0444723c */ /* 0x040fe20000041844 */
[----:B------:R-:W1:Y:S07]  /*6710*/  LDSM.16.MT88.4 R8, [R220+0x17000] ;  /* 0x01700000dc08783b */ /* 0x000e6e0000004200 */
[C---:B------:R-:W-:Y:S01]  /*6720*/  HMMA.16816.F32.BF16 R84, R4.reuse, R22, R84 ;  /* 0x000000160454723c */ /* 0x040fe20000041854 */
[----:B------:R-:W5:Y:S07]  /*6730*/  LDSM.16.MT88.4 R20, [R220+0x15000] ;  /* 0x01500000dc14783b */ /* 0x000f6e0000004200 */
[C---:B----4-:R-:W-:Y:S08]  /*6740*/  HMMA.16816.F32.BF16 R160, R4.reuse, R12, R160 ;  /* 0x0000000c04a0723c */ /* 0x050ff000000418a0 */
[C---:B------:R-:W-:Y:S01]  /*6750*/  HMMA.16816.F32.BF16 R36, R4.reuse, R14, R36 ;  /* 0x0000000e0424723c */ /* 0x040fe20000041824 */
[----:B------:R-:W4:Y:S07]  /*6760*/  LDSM.16.MT88.4 R12, [R197+0x15000] ;  /* 0x01500000c50c783b */ /* 0x000f2e0000004200 */
[C---:B--2---:R-:W-:Y:S08]  /*6770*/  HMMA.16816.F32.BF16 R88, R4.reuse, R16, R88 ;  /* 0x000000100458723c */ /* 0x044ff00000041858 */
[C---:B------:R-:W-:Y:S01]  /*6780*/  HMMA.16816.F32.BF16 R92, R4.reuse, R18, R92 ;  /* 0x00000012045c723c */ /* 0x040fe2000004185c */
[----:B------:R-:W2:Y:S07]  /*6790*/  LDSM.16.MT88.4 R16, [R197+0x17000] ;  /* 0x01700000c510783b */ /* 0x000eae0000004200 */
[C---:B-1----:R-:W-:Y:S08]  /*67a0*/  HMMA.16816.F32.BF16 R128, R4.reuse, R8, R128 ;  /* 0x000000080480723c */ /* 0x042ff00000041880 */
[C---:B------:R-:W-:Y:S01]  /*67b0*/  HMMA.16816.F32.BF16 R132, R4.reuse, R10, R132 ;  /* 0x0000000a0484723c */ /* 0x040fe20000041884 */
[----:B------:R-:W1:Y:S07]  /*67c0*/  LDSM.16.MT88.4 R8, [R202+0x13800] ;  /* 0x01380000ca08783b */ /* 0x000e6e0000004200 */
        /* <DEDUP_REMOVED lines=15> */
[C---:B-----5:R-:W-:Y:S08]  /*68c0*/  HMMA.16816.F32.BF16 R96, R4.reuse, R20, R96 ;  /* 0x000000140460723c */ /* 0x060ff00000041860 */
[C---:B------:R-:W-:Y:S01]  /*68d0*/  HMMA.16816.F32.BF16 R100, R4.reuse, R22, R100 ;  /* 0x000000160464723c */ /* 0x040fe20000041864 */
[----:B------:R-:W-:Y:S07]  /*68e0*/  LDSM.16.MT88.4 R20, [R202+0x15800] ;  /* 0x01580000ca14783b */ /* 0x000fee0000004200 */
[C---:B----4-:R-:W-:Y:S08]  /*68f0*/  HMMA.16816.F32.BF16 R120, R4.reuse, R12, R120 ;  /* 0x0000000c0478723c */ /* 0x050ff00000041878 */
[C---:B------:R-:W-:Y:S01]  /*6900*/  HMMA.16816.F32.BF16 R124, R4.reuse, R14, R124 ;  /* 0x0000000e047c723c */ /* 0x040fe2000004187c */
[----:B------:R-:W4:Y:S07]  /*6910*/  LDSM.16.MT88.4 R12, [R202+0x11800] ;  /* 0x01180000ca0c783b */ /* 0x000f2e0000004200 */
[C---:B--2---:R-:W-:Y:S08]  /*6920*/  HMMA.16816.F32.BF16 R148, R4.reuse, R16, R148 ;  /* 0x000000100494723c */ /* 0x044ff00000041894 */
[----:B------:R-:W-:Y:S01]  /*6930*/  HMMA.16816.F32.BF16 R152, R4, R18, R152 ;  /* 0x000000120498723c */ /* 0x000fe20000041898 */
[----:B------:R-:W-:Y:S01]  /*6940*/  F2FP.BF16.F32.PACK_AB R4, R225, R212 ;  /* 0x000000d4e104723e */ /* 0x000fe200000010ff */
[----:B------:R-:W2:Y:S01]  /*6950*/  LDSM.16.MT88.4 R16, [R202+0x17800] ;  /* 0x01780000ca10783b */ /* 0x000ea20000004200 */
[----:B------:R-:W-:Y:S01]  /*6960*/  F2FP.BF16.F32.PACK_AB R5, R211, R210 ;  /* 0x000000d2d305723e */ /* 0x000fe200000010ff */
[----:B------:R-:W-:Y:S01]  /*6970*/  FADD.FTZ R212, R212, R201 ;  /* 0x000000c9d4d47221 */ /* 0x000fe20000010000 */
[----:B------:R-:W-:-:S02]  /*6980*/  F2FP.BF16.F32.PACK_AB R6, R243, R214 ;  /* 0x000000d6f306723e */ /* 0x000fc400000010ff */
[----:B---3--:R-:W-:Y:S01]  /*6990*/  F2FP.BF16.F32.PACK_AB R7, R206, R209 ;  /* 0x000000d1ce07723e */ /* 0x008fe200000010ff */
[----:B------:R-:W-:-:S04]  /*69a0*/  FADD.FTZ R225, R225, R212 ;  /* 0x000000d4e1e17221 */ /* 0x000fc80000010000 */
[----:B------:R-:W-:Y:S02]  /*69b0*/  FADD.FTZ R214, R214, R225 ;  /* 0x000000e1d6d67221 */ /* 0x000fe40000010000 */
[----:B-1----:R-:W-:Y:S02]  /*69c0*/  HMMA.16816.F32.BF16 R72, R4, R8, R72 ;  /* 0x000000080448723c */ /* 0x002fe40000041848 */
[----:B------:R-:W-:-:S06]  /*69d0*/  FADD.FTZ R243, R243, R214 ;  /* 0x000000d6f3f37221 */ /* 0x000fcc0000010000 */
[C---:B------:R-:W-:Y:S01]  /*69e0*/  HMMA.16816.F32.BF16 R76, R4.reuse, R10, R76 ;  /* 0x0000000a044c723c */ /* 0x040fe2000004184c */
[----:B------:R-:W1:Y:S07]  /*69f0*/  LDSM.16.MT88.4 R8, [R220+0x11800] ;  /* 0x01180000dc08783b */ /* 0x000e6e0000004200 */
[C---:B----4-:R-:W-:Y:S08]  /*6a00*/  HMMA.16816.F32.BF16 R40, R4.reuse, R12, R40 ;  /* 0x0000000c0428723c */ /* 0x050ff00000041828 */
[C---:B------:R-:W-:Y:S01]  /*6a10*/  HMMA.16816.F32.BF16 R44, R4.reuse, R14, R44 ;  /* 0x0000000e042c723c */ /* 0x040fe2000004182c */
[----:B------:R-:W3:Y:S07]  /*6a20*/  LDSM.16.MT88.4 R12, [R207+0x11800] ;  /* 0x01180000cf0c783b */ /* 0x000eee0000004200 */
[C---:B--2---:R-:W-:Y:S08]  /*6a30*/  HMMA.16816.F32.BF16 R136, R4.reuse, R16, R136 ;  /* 0x000000100488723c */ /* 0x044ff00000041888 */
[C---:B------:R-:W-:Y:S01]  /*6a40*/  HMMA.16816.F32.BF16 R140, R4.reuse, R18, R140 ;  /* 0x00000012048c723c */ /* 0x040fe2000004188c */
[----:B------:R-:W2:Y:S07]  /*6a50*/  LDSM.16.MT88.4 R16, [R220+0x15800] ;  /* 0x01580000dc10783b */ /* 0x000eae0000004200 */
[C---:B------:R-:W-:Y:S08]  /*6a60*/  HMMA.16816.F32.BF16 R104, R4.reuse, R20, R104 ;  /* 0x000000140468723c */ /* 0x040ff00000041868 */
[C---:B-1----:R-:W-:Y:S08]  /*6a70*/  HMMA.16816.F32.BF16 R160, R4.reuse, R8, R160 ;  /* 0x0000000804a0723c */ /* 0x042ff000000418a0 */
[C---:B------:R-:W-:Y:S01]  /*6a80*/  HMMA.16816.F32.BF16 R36, R4.reuse, R10, R36 ;  /* 0x0000000a0424723c */ /* 0x040fe20000041824 */
[----:B------:R-:W1:Y:S07]  /*6a90*/  LDSM.16.MT88.4 R8, [R220+0x17800] ;  /* 0x01780000dc08783b */ /* 0x000e6e0000004200 */
[C---:B------:R-:W-:Y:S01]  /*6aa0*/  HMMA.16816.F32.BF16 R108, R4.reuse, R22, R108 ;  /* 0x00000016046c723c */ /* 0x040fe2000004186c */
[----:B------:R-:W4:Y:S07]  /*6ab0*/  LDSM.16.MT88.4 R20, [R197+0x13800] ;  /* 0x01380000c514783b */ /* 0x000f2e0000004200 */
[C---:B---3--:R-:W-:Y:S08]  /*6ac0*/  HMMA.16816.F32.BF16 R48, R4.reuse, R12, R48 ;  /* 0x0000000c0430723c */ /* 0x048ff00000041830 */
[C---:B------:R-:W-:Y:S01]  /*6ad0*/  HMMA.16816.F32.BF16 R52, R4.reuse, R14, R52 ;  /* 0x0000000e0434723c */ /* 0x040fe20000041834 */
[----:B------:R-:W3:Y:S07]  /*6ae0*/  LDSM.16.MT88.4 R12, [R197+0x15800] ;  /* 0x01580000c50c783b */ /* 0x000eee0000004200 */
[C---:B--2---:R-:W-:Y:S08]  /*6af0*/  HMMA.16816.F32.BF16 R96, R4.reuse, R16, R96 ;  /* 0x000000100460723c */ /* 0x044ff00000041860 */
[C---:B------:R-:W-:Y:S01]  /*6b00*/  HMMA.16816.F32.BF16 R100, R4.reuse, R18, R100 ;  /* 0x000000120464723c */ /* 0x040fe20000041864 */
[----:B------:R-:W2:Y:S07]  /*6b10*/  LDSM.16.MT88.4 R16, [R197+0x17800] ;  /* 0x01780000c510783b */ /* 0x000eae0000004200 */
[----:B-1----:R-:W-:Y:S01]  /*6b20*/  HMMA.16816.F32.BF16 R128, R4, R8, R128 ;  /* 0x000000080480723c */ /* 0x002fe20000041880 */
[----:B------:R-:W-:-:S04]  /*6b30*/  FADD.FTZ R8, R182, R183 ;  /* 0x000000b7b6087221 */ /* 0x000fc80000010000 */
[----:B------:R-:W-:-:S03]  /*6b40*/  FADD.FTZ R8, R179, R8 ;  /* 0x00000008b3087221 */ /* 0x000fc60000010000 */
[----:B------:R-:W-:Y:S01]  /*6b50*/  HMMA.16816.F32.BF16 R80, R4, R172, R80 ;  /* 0x000000ac0450723c */ /* 0x000fe20000041850 */
        /* <DEDUP_REMOVED lines=11> */
[C---:B------:R-:W-:Y:S08]  /*6c10*/  HMMA.16816.F32.BF16 R144, R4.reuse, R32, R144 ;  /* 0x000000200490723c */ /* 0x040ff00000041890 */
[C---:B------:R-:W-:Y:S08]  /*6c20*/  HMMA.16816.F32.BF16 R156, R4.reuse, R34, R156 ;  /* 0x00000022049c723c */ /* 0x040ff0000004189c */
[C---:B------:R-:W-:Y:S08]  /*6c30*/  HMMA.16816.F32.BF16 R56, R4.reuse, R28, R56 ;  /* 0x0000001c0438723c */ /* 0x040ff00000041838 */
[C---:B------:R-:W-:Y:S08]  /*6c40*/  HMMA.16816.F32.BF16 R60, R4.reuse, R30, R60 ;  /* 0x0000001e043c723c */ /* 0x040ff0000004183c */
[C---:B------:R-:W-:Y:S08]  /*6c50*/  HMMA.16816.F32.BF16 R64, R4.reuse, R24, R64 ;  /* 0x000000180440723c */ /* 0x040ff00000041840 */
[C---:B------:R-:W-:Y:S08]  /*6c60*/  HMMA.16816.F32.BF16 R68, R4.reuse, R26, R68 ;  /* 0x0000001a0444723c */ /* 0x040ff00000041844 */
[C---:B----4-:R-:W-:Y:S08]  /*6c70*/  HMMA.16816.F32.BF16 R88, R4.reuse, R20, R88 ;  /* 0x000000140458723c */ /* 0x050ff00000041858 */
[C---:B------:R-:W-:Y:S08]  /*6c80*/  HMMA.16816.F32.BF16 R92, R4.reuse, R22, R92 ;  /* 0x00000016045c723c */ /* 0x040ff0000004185c */
[C---:B---3--:R-:W-:Y:S08]  /*6c90*/  HMMA.16816.F32.BF16 R120, R4.reuse, R12, R120 ;  /* 0x0000000c0478723c */ /* 0x048ff00000041878 */
[C---:B------:R-:W-:Y:S08]  /*6ca0*/  HMMA.16816.F32.BF16 R124, R4.reuse, R14, R124 ;  /* 0x0000000e047c723c */ /* 0x040ff0000004187c */
[C---:B------:R-:W-:Y:S08]  /*6cb0*/  HMMA.16816.F32.BF16 R132, R4.reuse, R10, R132 ;  /* 0x0000000a0484723c */ /* 0x040ff00000041884 */
[C---:B--2---:R-:W-:Y:S08]  /*6cc0*/  HMMA.16816.F32.BF16 R148, R4.reuse, R16, R148 ;  /* 0x000000100494723c */ /* 0x044ff00000041894 */
[----:B------:R-:W-:Y:S01]  /*6cd0*/  HMMA.16816.F32.BF16 R152, R4, R18, R152 ;  /* 0x000000120498723c */ /* 0x000fe20000041898 */
[----:B------:R-:W-:-:S04]  /*6ce0*/  NOP ;  /* 0x0000000000007918 */ /* 0x000fc80000000000 */
[----:B------:R-:W-:-:S15]  /*6cf0*/  @!P6 BRA `(.L_x_533) ;  /* 0x000000440088e947 */ /* 0x000fde0003800000 */
[----:B------:R-:W-:-:S04]  /*6d00*/  DEPBAR.LE SB0, 0x0 ;  /* 0x000080000000791a */ /* 0x000fc80000000000 */
[----:B------:R-:W-:Y:S01]  /*6d10*/  SHF.L.U32 R212, R0, 0x6, RZ ;  /* 0x0000000600d47819 */ /* 0x000fe200000006ff */
[----:B------:R-:W-:Y:S06]  /*6d20*/  BAR.SYNC.DEFER_BLOCKING 0x0 ;  /* 0x0000000000007b1d */ /* 0x000fec0000010000 */
[----:B------:R-:W-:Y:S05]  /*6d30*/  BRA.U !UP1, `(.L_x_534) ;  /* 0x0000000109f47547 */ /* 0x000fea000b800000 */
[----:B------:R-:W1:Y:S01]  /*6d40*/  LDC R7, c[0x0][0x4f0] ;  /* 0x00013c00ff077b82 */ /* 0x000e620000000800 */
[C---:B------:R-:W-:Y:S01]  /*6d50*/  IADD3 R6, PT, PT, R212.reuse, -0x80, RZ ;  /* 0xffffff80d4067810 */ /* 0x040fe20007ffe0ff */
[----:B------:R-:W-:Y:S01]  /*6d60*/  VIADD R4, R212, 0xffffffc0 ;  /* 0xffffffc0d4047836 */ /* 0x000fe20000000000 */
[----:B------:R-:W2:Y:S02]  /*6d70*/  LDCU.64 UR6, c[0x0][0x3a8] ;  /* 0x00007500ff0677ac */ /* 0x000ea40008000a00 */
[----:B------:R-:W-:Y:S02]  /*6d80*/  IABS R9, R6 ;  /* 0x0000000600097213 */ /* 0x000fe40000000000 */
[----:B------:R-:W-:Y:S02]  /*6d90*/  IABS R11, R4 ;  /* 0x00000004000b7213 */ /* 0x000fe40000000000 */
[-C--:B-1----:R-:W-:Y:S02]  /*6da0*/  IABS R5, R7.reuse ;  /* 0x0000000700057213 */ /* 0x082fe40000000000 */
[----:B------:R-:W-:-:S02]  /*6db0*/  LOP3.LUT R6, R6, R7, RZ, 0x3c, !PT ;  /* 0x0000000706067212 */ /* 0x000fc400078e3cff */
[----:B------:R-:W1:Y:S01]  /*6dc0*/  I2F.RP R10, R5 ;  /* 0x00000005000a7306 */ /* 0x000e620000209400 */
[----:B------:R-:W-:-:S04]  /*6dd0*/  LOP3.LUT R4, R4, R7, RZ, 0x3c, !PT ;  /* 0x0000000704047212 */ /* 0x000fc800078e3cff */
[----:B------:R-:W-:-:S03]  /*6de0*/  ISETP.GE.AND P4, PT, R4, RZ, PT ;  /* 0x000000ff0400720c */ /* 0x000fc60003f86270 */
[----:B-1----:R-:W1:Y:S02]  /*6df0*/  MUFU.RCP R12, R10 ;  /* 0x0000000a000c7308 */ /* 0x002e640000001000 */
[----:B-1----:R-:W-:-:S06]  /*6e00*/  VIADD R12, R12, 0xffffffe ;  /* 0x0ffffffe0c0c7836 */ /* 0x002fcc0000000000 */
[----:B------:R-:W1:Y:S02]  /*6e10*/  F2I.FTZ.U32.TRUNC.NTZ R13, R12 ;  /* 0x0000000c000d7305 */ /* 0x000e64000021f000 */
[----:B-1----:R-:W-:Y:S01]  /*6e20*/  IMAD.MOV R8, RZ, RZ, -R13 ;  /* 0x000000ffff087224 */ /* 0x002fe200078e0a0d */
[----:B------:R-:W-:-:S03]  /*6e30*/  MOV R12, RZ ;  /* 0x000000ff000c7202 */ /* 0x000fc60000000f00 */
        /* <DEDUP_REMOVED lines=17> */
[----:B------:R-:W-:-:S02]  /*6f50*/  ISETP.NE.AND P3, PT, R7, RZ, PT ;  /* 0x000000ff0700720c */ /* 0x000fc40003f65270 */
[----:B------:R-:W-:-:S05]  /*6f60*/  LOP3.LUT R5, RZ, R7, RZ, 0x33, !PT ;  /* 0x00000007ff057212 */ /* 0x000fca00078e33ff */
[----:B------:R-:W-:Y:S02]  /*6f70*/  @P5 VIADD R12, R12, 0x1 ;  /* 0x000000010c0c5836 */ /* 0x000fe40000000000 */
[----:B------:R-:W-:Y:S02]  /*6f80*/  @P6 IADD3 R13, PT, PT, R13, 0x1, RZ ;  /* 0x000000010d0d6810 */ /* 0x000fe40007ffe0ff */
[----:B------:R-:W-:Y:S02]  /*6f90*/  @!P2 IMAD.MOV R12, RZ, RZ, -R12 ;  /* 0x000000ffff0ca224 */ /* 0x000fe400078e0a0c */
[----:B------:R-:W-:-:S03]  /*6fa0*/  @!P4 IADD3 R13, PT, PT, -R13, RZ, RZ ;  /* 0x000000ff0d0dc210 */ /* 0x000fc60007ffe1ff */
[C---:B------:R-:W-:Y:S02]  /*6fb0*/  SEL R6, R5.reuse, R12, !P3 ;  /* 0x0000000c05067207 */ /* 0x040fe40005800000 */
[----:B------:R-:W-:-:S03]  /*6fc0*/  SEL R5, R5, R13, !P3 ;  /* 0x0000000d05057207 */ /* 0x000fc60005800000 */
[----:B------:R-:W-:-:S04]  /*6fd0*/  IMAD.WIDE R12, R6, 0x4, R236 ;  /* 0x00000004060c7825 */ /* 0x000fc800078e02ec */
[C---:B------:R-:W-:Y:S01]  /*6fe0*/  IMAD.WIDE R10, R5.reuse, 0x4, R236 ;  /* 0x00000004050a7825 */ /* 0x040fe200078e02ec */
[----:B------:R-:W3:Y:S04]  /*6ff0*/  LDG.E R9, desc[UR16][R12.64] ;  /* 0x000000100c097981 */ /* 0x000ee8000c1e1900 */
[----:B------:R-:W3:Y:S01]  /*7000*/  LDG.E R4, desc[UR16][R10.64] ;  /* 0x000000100a047981 */ /* 0x000ee2000c1e1900 */
[----:B------:R-:W-:-:S04]  /*7010*/  IMAD.IADD R6, R5, 0x1, -R6 ;  /* 0x0000000105067824 */ /* 0x000fc800078e0a06 */
[----:B------:R-:W-:-:S05]  /*7020*/  IMAD R7, R6, R7, -0x40 ;  /* 0xffffffc006077424 */ /* 0x000fca00078e0207 */
[----:B------:R-:W-:-:S05]  /*7030*/  SHF.R.S32.HI R5, RZ, 0x1f, R7 ;  /* 0x0000001fff057819 */ /* 0x000fca0000011407 */
[----:B------:R-:W-:-:S04]  /*7040*/  IMAD R6, R5, R176, RZ ;  /* 0x000000b005067224 */ /* 0x000fc800078e02ff */
[----:B------:R-:W-:Y:S01]  /*7050*/  IMAD R6, R7, R177, R6 ;  /* 0x000000b107067224 */ /* 0x000fe200078e0206 */
[----:B---3--:R-:W-:Y:S01]  /*7060*/  IADD3 R4, PT, PT, R9, -R4, RZ ;  /* 0x8000000409047210 */ /* 0x008fe20007ffe0ff */
[----:B------:R-:W-:-:S03]  /*7070*/  IMAD.WIDE.U32 R8, R7, R176, RZ ;  /* 0x000000b007087225 */ /* 0x000fc600078e00ff */
[----:B------:R-:W-:Y:S01]  /*7080*/  SHF.R.S32.HI R5, RZ, 0x1f, R4 ;  /* 0x0000001fff057819 */ /* 0x000fe20000011404 */
[----:B------:R-:W-:-:S04]  /*7090*/  IMAD.IADD R9, R9, 0x1, R6 ;  /* 0x0000000109097824 */ /* 0x000fc800078e0206 */
[----:B--2---:R-:W-:Y:S02]  /*70a0*/  IMAD R5, R5, UR6, RZ ;  /* 0x0000000605057c24 */ /* 0x004fe4000f8e02ff */
[----:B------:R-:W-:-:S04]  /*70b0*/  IMAD.WIDE.U32 R8, R4, UR6, R8 ;  /* 0x0000000604087c25 */ /* 0x000fc8000f8e0008 */
[----:B------:R-:W-:Y:S01]  /*70c0*/  IMAD R5, R4, UR7, R5 ;  /* 0x0000000704057c24 */ /* 0x000fe2000f8e0205 */
[----:B------:R-:W-:-:S04]  /*70d0*/  LEA R230, P2, R8, R230, 0x1 ;  /* 0x000000e608e67211 */ /* 0x000fc800078408ff */
[----:B------:R-:W-:-:S04]  /*70e0*/  IADD3 R5, PT, PT, R9, R5, RZ ;  /* 0x0000000509057210 */ /* 0x000fc80007ffe0ff */
[----:B------:R-:W-:Y:S01]  /*70f0*/  LEA.HI.X R231, R8, R231, R5, 0x1, P2 ;  /* 0x000000e708e77211 */ /* 0x000fe200010f0c05 */
[----:B------:R-:W-:Y:S06]  /*7100*/  BRA `(.L_x_535) ;  /* 0x00000000001c7947 */ /* 0x000fec0003800000 */
.L_x_534:
[----:B------:R-:W-:Y:S01]  /*7110*/  UMOV UR4, URZ ;  /* 0x000000ff00047c82 */ /* 0x000fe20008000000 */
[----:B------:R-:W-:Y:S01]  /*7120*/  IMAD.SHL.U32 R4, R176, 0x40, RZ ;  /* 0x00000040b0047824 */ /* 0x000fe200078e00ff */
[----:B------:R-:W-:-:S05]  /*7130*/  IADD3 R5, P2, PT, RZ, -UR4, RZ ;  /* 0x80000004ff057c10 */ /* 0x000fca000ff5e0ff */
[----:B------:R-:W-:-:S05]  /*7140*/  IMAD.X R4, RZ, RZ, ~R4, P2 ;  /* 0x000000ffff047224 */ /* 0x000fca00010e0e04 */
[----:B------:R-:W-:-:S04]  /*7150*/  SHF.R.S64 R5, R5, 0x1f, R4 ;  /* 0x0000001f05057819 */ /* 0x000fc80000001004 */
[----:B------:R-:W-:-:S04]  /*7160*/  IADD3 R230, P2, PT, R5, R230, RZ ;  /* 0x000000e605e67210 */ /* 0x000fc80007f5e0ff */
[----:B------:R-:W-:-:S09]  /*7170*/  LEA.HI.X.SX32 R231, R4, R231, 0x1, P2 ;  /* 0x000000e704e77211 */ /* 0x000fd200010f0eff */
.L_x_535:
[----:B------:R-:W1:Y:S01]  /*7180*/  LDCU UR4, c[0x0][0x440] ;  /* 0x00008800ff0477ac */ /* 0x000e620008000800 */
[----:B------:R-:W-:Y:S01]  /*7190*/  IMAD.SHL.U32 R217, R219, 0x20, RZ ;  /* 0x00000020dbd97824 */ /* 0x000fe200078e00ff */
[----:B------:R-:W-:Y:S01]  /*71a0*/  SHF.R.U32.HI R221, RZ, 0x1, R219 ;  /* 0x00000001ffdd7819 */ /* 0x000fe200000116db */
[C---:B------:R-:W-:Y:S01]  /*71b0*/  IMAD.SHL.U32 R9, R176.reuse, 0x20, RZ ;  /* 0x00000020b0097824 */ /* 0x040fe200078e00ff */
[----:B------:R-:W-:Y:S01]  /*71c0*/  LEA R4, P2, R176, R230, 0x5 ;  /* 0x000000e6b0047211 */ /* 0x000fe200078428ff */
[----:B------:R-:W-:Y:S01]  /*71d0*/  IMAD.MOV.U32 R201, RZ, RZ, 0x20 ;  /* 0x00000020ffc97424 */ /* 0x000fe200078e00ff */
[----:B------:R-:W-:Y:S01]  /*71e0*/  LOP3.LUT R217, R217, 0x7c00, RZ, 0xc0, !PT ;  /* 0x00007c00d9d97812 */ /* 0x000fe200078ec0ff */
[----:B------:R-:W-:Y:S01]  /*71f0*/  VIADD R8, R224, UR5 ;  /* 0x00000005e0087c36 */ /* 0x000fe20008000000 */
[----:B------:R-:W-:Y:S02]  /*7200*/  LOP3.LUT R5, R221, 0x8, RZ, 0xc0, !PT ;  /* 0x00000008dd057812 */ /* 0x000fe400078ec0ff */
[----:B------:R-:W-:Y:S01]  /*7210*/  LOP3.LUT R180, R217, 0x200, R180, 0xf8, !PT ;  /* 0x00000200d9b47812 */ /* 0x000fe200078ef8b4 */
[----:B------:R-:W-:Y:S01]  /*7220*/  IMAD.IADD R213, R8, 0x1, R185 ;  /* 0x0000000108d57824 */ /* 0x000fe200078e02b9 */
[----:B------:R-:W-:-:S02]  /*7230*/  SHF.L.U64.HI R7, R176, 0x5, R177 ;  /* 0x00000005b0077819 */ /* 0x000fc400000102b1 */
[----:B------:R-:W-:Y:S02]  /*7240*/  LOP3.LUT R180, R180, R178, R5, 0xf6, !PT ;  /* 0x000000b2b4b47212 */ /* 0x000fe400078ef605 */
[----:B------:R-:W-:Y:S02]  /*7250*/  LEA.HI.X R5, R176, R231, R177, 0x5, P2 ;  /* 0x000000e7b0057211 */ /* 0x000fe400010f2cb1 */
[----:B-1----:R-:W-:Y:S02]  /*7260*/  ISETP.GE.AND P6, PT, R218, UR4, PT ;  /* 0x00000004da007c0c */ /* 0x002fe4000bfc6270 */
[----:B------:R-:W-:Y:S02]  /*7270*/  ISETP.GE.AND P5, PT, R244, UR4, PT ;  /* 0x00000004f4007c0c */ /* 0x000fe4000bfa6270 */
[----:B------:R-:W-:Y:S02]  /*7280*/  ISETP.GE.AND P4, PT, R242, UR4, PT ;  /* 0x00000004f2007c0c */ /* 0x000fe4000bf86270 */
[----:B------:R-:W-:-:S02]  /*7290*/  ISETP.GE.AND P3, PT, R240, UR4, PT ;  /* 0x00000004f0007c0c */ /* 0x000fc4000bf66270 */
[----:B------:R-:W-:Y:S02]  /*72a0*/  IADD3 R10, P2, PT, R9, R4, RZ ;  /* 0x00000004090a7210 */ /* 0x000fe40007f5e0ff */
[----:B------:R-:W-:Y:S02]  /*72b0*/  LEA R234, R180, UR5, 0x1 ;  /* 0x00000005b4ea7c11 */ /* 0x000fe4000f8e08ff */
[----:B------:R-:W-:Y:S01]  /*72c0*/  SEL R201, R201, 0xffffffe0, !P1 ;  /* 0xffffffe0c9c97807 */ /* 0x000fe20004800000 */
[----:B------:R-:W-:Y:S01]  /*72d0*/  @!PT LDS RZ, [RZ] ;  /* 0x00000000fffff984 */ /* 0x000fe20000000800 */
[----:B------:R-:W-:Y:S01]  /*72e0*/  @!PT LDS RZ, [RZ] ;  /* 0x00000000fffff984 */ /* 0x000fe20000000800 */
[----:B------:R-:W-:Y:S01]  /*72f0*/  @!PT LDS RZ, [RZ] ;  /* 0x00000000fffff984 */ /* 0x000fe20000000800 */
[----:B------:R-:W-:Y:S01]  /*7300*/  @!P6 LDGSTS.E.BYPASS.LTC128B.128 [R245+0x10000], desc[UR16][R230.64] ;  /* 0x10000000e6f5efae */ /* 0x000fe2000b981a10 */
[----:B------:R-:W-:Y:S01]  /*7310*/  IMAD.X R11, R7, 0x1, R5, P2 ;  /* 0x00000001070b7824 */ /* 0x000fe200010e0605 */
[----:B------:R-:W-:Y:S01]  /*7320*/  IADD3 R6, P2, PT, R9, R10, RZ ;  /* 0x0000000a09067210 */ /* 0x000fe20007f5e0ff */
[--C-:B------:R-:W-:Y:S01]  /*7330*/  IMAD.IADD R216, R185, 0x1, R234.reuse ;  /* 0x00000001b9d87824 */ /* 0x100fe200078e02ea */
[----:B------:R-:W-:Y:S01]  /*7340*/  @P6 STS.128 [R245+0x10000], RZ ;  /* 0x010000fff5006388 */ /* 0x000fe20000000c00 */
[----:B------:R-:W-:-:S02]  /*7350*/  IMAD.IADD R222, R201, 0x1, R234 ;  /* 0x00000001c9de7824 */ /* 0x000fc400078e02ea */
[----:B------:R-:W-:Y:S01]  /*7360*/  IMAD.X R7, R7, 0x1, R11, P2 ;  /* 0x0000000107077824 */ /* 0x000fe200010e060b */
[----:B------:R-:W-:Y:S01]  /*7370*/  @!PT LDS RZ, [RZ] ;  /* 0x00000000fffff984 */ /* 0x000fe20000000800 */
[----:B------:R-:W-:Y:S01]  /*7380*/  @!PT LDS RZ, [RZ] ;  /* 0x00000000fffff984 */ /* 0x000fe20000000800 */
[----:B------:R-:W-:Y:S01]  /*7390*/  @!PT LDS RZ, [RZ] ;  /* 0x00000000fffff984 */ /* 0x000fe20000000800 */
[----:B------:R-:W-:Y:S01]  /*73a0*/  @!P5 LDGSTS.E.BYPASS.LTC128B.128 [R245+0x12000], desc[UR16][R230.64+0x80] ;  /* 0x12000080e6f5dfae */ /* 0x000fe2000b981a10 */
[----:B------:R-:W-:Y:S02]  /*73b0*/  IMAD.IADD R215, R8, 0x1, R201 ;  /* 0x0000000108d77824 */ /* 0x000fe400078e02c9 */
[C---:B------:R-:W-:Y:S01]  /*73c0*/  IMAD.IADD R223, R201.reuse, 0x1, R216 ;  /* 0x00000001c9df7824 */ /* 0x040fe200078e02d8 */
[----:B------:R-:W-:Y:S01]  /*73d0*/  @P5 STS.128 [R245+0x12000], RZ ;  /* 0x012000fff5005388 */ /* 0x000fe20000000c00 */
[----:B------:R-:W-:-:S03]  /*73e0*/  IMAD.IADD R214, R201, 0x1, R213 ;  /* 0x00000001c9d67824 */ /* 0x000fc600078e02d5 */
[----:B------:R-:W-:Y:S01]  /*73f0*/  @!PT LDS RZ, [RZ] ;  /* 0x00000000fffff984 */ /* 0x000fe20000000800 */
[----:B------:R-:W-:Y:S01]  /*7400*/  @!PT LDS RZ, [RZ] ;  /* 0x00000000fffff984 */ /* 0x000fe20000000800 */
[----:B------:R-:W-:Y:S01]  /*7410*/  @!PT LDS RZ, [RZ] ;  /* 0x00000000fffff984 */ /* 0x000fe20000000800 */
[----:B------:R-:W-:Y:S04]  /*7420*/  @!P4 LDGSTS.E.BYPASS.LTC128B.128 [R245+0x14000], desc[UR16][R230.64+0x100] ;  /* 0x14000100e6f5cfae */ /* 0x000fe8000b981a10 */
[----:B------:R-:W-:Y:S04]  /*7430*/  @P4 STS.128 [R245+0x14000], RZ ;  /* 0x014000fff5004388 */ /* 0x000fe80000000c00 */
        /* <DEDUP_REMOVED lines=63> */
[----:B------:R1:W-:Y:S04]  /*7830*/  @!P3 LDGSTS.E.BYPASS.LTC128B.128 [R245+0x17800], desc[UR16][R6.64+0x180] ;  /* 0x1780018006f5bfae */ /* 0x0003e8000b981a10 */
[----:B------:R-:W-:Y:S04]  /*7840*/  @P3 STS.128 [R245+0x17800], RZ ;  /* 0x017800fff5003388 */ /* 0x000fe80000000c00 */
[----:B------:R-:W-:Y:S04]  /*7850*/  LDSM.16.M88.4 R196, [R234] ;  /* 0x00000000eac4783b */ /* 0x000fe80000000200 */
[----:B------:R-:W2:Y:S04]  /*7860*/  LDSM.16.M88.4 R176, [R224+UR5+0x8000] ;  /* 0x00800005e0b0783b */ /* 0x000ea80008000200 */
[----:B------:R-:W3:Y:S04]  /*7870*/  LDSM.16.M88.4 R168, [R224+UR5+0x8800] ;  /* 0x00880005e0a8783b */ /* 0x000ee80008000200 */
[----:B------:R-:W4:Y:S04]  /*7880*/  LDSM.16.M88.4 R28, [R224+UR5+0x9000] ;  /* 0x00900005e01c783b */ /* 0x000f280008000200 */
[----:B------:R-:W5:Y:S04]  /*7890*/  LDSM.16.M88.4 R192, [R224+UR5+0x9800] ;  /* 0x00980005e0c0783b */ /* 0x000f680008000200 */
[----:B------:R-:W-:Y:S04]  /*78a0*/  LDSM.16.M88.4 R20, [R222] ;  /* 0x00000000de14783b */ /* 0x000fe80000000200 */
[----:B-1----:R-:W1:Y:S04]  /*78b0*/  LDSM.16.M88.4 R4, [R215+0x8000] ;  /* 0x00800000d704783b */ /* 0x002e680000000200 */
[----:B------:R-:W1:Y:S04]  /*78c0*/  LDSM.16.M88.4 R180, [R215+0x8800] ;  /* 0x00880000d7b4783b */ /* 0x000e680000000200 */
[----:B------:R-:W1:Y:S04]  /*78d0*/  LDSM.16.M88.4 R188, [R215+0x9000] ;  /* 0x00900000d7bc783b */ /* 0x000e680000000200 */
[----:B------:R-:W1:Y:S04]  /*78e0*/  LDSM.16.M88.4 R184, [R215+0x9800] ;  /* 0x00980000d7b8783b */ /* 0x000e680000000200 */
[----:B------:R-:W-:Y:S01]  /*78f0*/  LDSM.16.M88.4 R8, [R216] ;  /* 0x00000000d808783b */ /* 0x000fe20000000200 */
[C---:B--2---:R-:W-:Y:S03]  /*7900*/  HMMA.16816.F32.BF16 R12, R196.reuse, R176, RZ ;  /* 0x000000b0c40c723c */ /* 0x044fe600000418ff */
[----:B------:R-:W2:Y:S04]  /*7910*/  LDSM.16.M88.4 R16, [R213+0x8000] ;  /* 0x00800000d510783b */ /* 0x000ea80000000200 */
[----:B------:R-:W-:Y:S01]  /*7920*/  LDSM.16.M88.4 R204, [R213+0x9800] ;  /* 0x00980000d5cc783b */ /* 0x000fe20000000200 */
[C---:B---3--:R-:W-:Y:S03]  /*7930*/  HMMA.16816.F32.BF16 R172, R196.reuse, R168, RZ ;  /* 0x000000a8c4ac723c */ /* 0x048fe600000418ff */
[----:B------:R-:W-:Y:S04]  /*7940*/  LDSM.16.M88.4 R200, [R224+UR5+0xa000] ;  /* 0x00a00005e0c8783b */ /* 0x000fe80008000200 */
[----:B------:R-:W-:Y:S01]  /*7950*/  LDSM.16.M88.4 R208, [R224+UR5+0xf800] ;  /* 0x00f80005e0d0783b */ /* 0x000fe20008000200 */
[C---:B------:R-:W-:Y:S03]  /*7960*/  HMMA.16816.F32.BF16 R176, R196.reuse, R178, RZ ;  /* 0x000000b2c4b0723c */ /* 0x040fe600000418ff */
[----:B------:R-:W0:Y:S05]  /*7970*/  LDGDEPBAR ;  /* 0x00000000000079af */ /* 0x000e2a0000000000 */
[C---:B------:R-:W-:Y:S08]  /*7980*/  HMMA.16816.F32.BF16 R168, R196.reuse, R170, RZ ;  /* 0x000000aac4a8723c */ /* 0x040ff000000418ff */
[C---:B----4-:R-:W-:Y:S08]  /*7990*/  HMMA.16816.F32.BF16 R32, R196.reuse, R28, RZ ;  /* 0x0000001cc420723c */ /* 0x050ff000000418ff */
[C---:B------:R-:W-:Y:S08]  /*79a0*/  HMMA.16816.F32.BF16 R28, R196.reuse, R30, RZ ;  /* 0x0000001ec41c723c */ /* 0x040ff000000418ff */
[C---:B-----5:R-:W-:Y:S08]  /*79b0*/  HMMA.16816.F32.BF16 R24, R196.reuse, R192, RZ ;  /* 0x000000c0c418723c */ /* 0x060ff000000418ff */
[----:B------:R-:W-:Y:S01]  /*79c0*/  HMMA.16816.F32.BF16 R196, R196, R194, RZ ;  /* 0x000000c2c4c4723c */ /* 0x000fe200000418ff */
[----:B------:R-:W-:Y:S07]  /*79d0*/  LDSM.16.M88.4 R192, [R214+0x8000] ;  /* 0x00800000d6c0783b */ /* 0x000fee0000000200 */
[C---:B-1----:R-:W-:Y:S08]  /*79e0*/  HMMA.16816.F32.BF16 R12, R20.reuse, R4, R12 ;  /* 0x00000004140c723c */ /* 0x042ff0000004180c */
[C---:B------:R-:W-:Y:S01]  /*79f0*/  HMMA.16816.F32.BF16 R176, R20.reuse, R6, R176 ;  /* 0x0000000614b0723c */ /* 0x040fe200000418b0 */
[----:B------:R-:W1:Y:S07]  /*7a00*/  LDSM.16.M88.4 R4, [R213+0x8800] ;  /* 0x00880000d504783b */ /* 0x000e6e0000000200 */
[C---:B------:R-:W-:Y:S08]  /*7a10*/  HMMA.16816.F32.BF16 R172, R20.reuse, R180, R172 ;  /* 0x000000b414ac723c */ /* 0x040ff000000418ac */
[C---:B------:R-:W-:Y:S01]  /*7a20*/  HMMA.16816.F32.BF16 R168, R20.reuse, R182, R168 ;  /* 0x000000b614a8723c */ /* 0x040fe200000418a8 */
[----:B------:R-:W3:Y:S07]  /*7a30*/  LDSM.16.M88.4 R180, [R213+0x9000] ;  /* 0x00900000d5b4783b */ /* 0x000eee0000000200 */
[C---:B------:R-:W-:Y:S08]  /*7a40*/  HMMA.16816.F32.BF16 R32, R20.reuse, R188, R32 ;  /* 0x000000bc1420723c */ /* 0x040ff00000041820 */
[C---:B------:R-:W-:Y:S01]  /*7a50*/  HMMA.16816.F32.BF16 R28, R20.reuse, R190, R28 ;  /* 0x000000be141c723c */ /* 0x040fe2000004181c */
[----:B------:R-:W-:Y:S07]  /*7a60*/  LDSM.16.M88.4 R188, [R214+0x8800] ;  /* 0x00880000d6bc783b */ /* 0x000fee0000000200 */
[C---:B------:R-:W-:Y:S08]  /*7a70*/  HMMA.16816.F32.BF16 R24, R20.reuse, R184, R24 ;  /* 0x000000b81418723c */ /* 0x040ff00000041818 */
[----:B------:R-:W-:Y:S01]  /*7a80*/  HMMA.16816.F32.BF16 R196, R20, R186, R196 ;  /* 0x000000ba14c4723c */ /* 0x000fe200000418c4 */
[----:B------:R-:W-:Y:S04]  /*7a90*/  LDSM.16.M88.4 R184, [R214+0x9000] ;  /* 0x00900000d6b8783b */ /* 0x000fe80000000200 */
[----:B------:R-:W-:Y:S03]  /*7aa0*/  LDSM.16.M88.4 R20, [R214+0x9800] ;  /* 0x00980000d614783b */ /* 0x000fe60000000200 */
[C---:B--2---:R-:W-:Y:S08]  /*7ab0*/  HMMA.16816.F32.BF16 R12, R8.reuse, R16, R12 ;  /* 0x00000010080c723c */ /* 0x044ff0000004180c */
[C---:B------:R-:W-:Y:S01]  /*7ac0*/  HMMA.16816.F32.BF16 R176, R8.reuse, R18, R176 ;  /* 0x0000001208b0723c */ /* 0x040fe200000418b0 */
[----:B------:R-:W2:Y:S07]  /*7ad0*/  LDSM.16.M88.4 R16, [R223] ;  /* 0x00000000df10783b */ /* 0x000eae0000000200 */
[C---:B-1----:R-:W-:Y:S08]  /*7ae0*/  HMMA.16816.F32.BF16 R172, R8.reuse, R4, R172 ;  /* 0x0000000408ac723c */ /* 0x042ff000000418ac */
[C---:B------:R-:W-:Y:S01]  /*7af0*/  HMMA.16816.F32.BF16 R168, R8.reuse, R6, R168 ;  /* 0x0000000608a8723c */ /* 0x040fe200000418a8 */
[----:B------:R-:W1:Y:S07]  /*7b00*/  LDSM.16.M88.4 R4, [R234+0x2000] ;  /* 0x00200000ea04783b */ /* 0x000e6e0000000200 */
[C---:B---3--:R-:W-:Y:S08]  /*7b10*/  HMMA.16816.F32.BF16 R32, R8.reuse, R180, R32 ;  /* 0x000000b40820723c */ /* 0x048ff00000041820 */
[C---:B------:R-:W-:Y:S01]  /*7b20*/  HMMA.16816.F32.BF16 R28, R8.reuse, R182, R28 ;  /* 0x000000b6081c723c */ /* 0x040fe2000004181c */
[----:B------:R-:W3:Y:S07]  /*7b30*/  LDSM.16.M88.4 R180, [R224+UR5+0xa800] ;  /* 0x00a80005e0b4783b */ /* 0x000eee0008000200 */
[C---:B------:R-:W-:Y:S08]  /*7b40*/  HMMA.16816.F32.BF16 R24, R8.reuse, R204, R24 ;  /* 0x000000cc0818723c */ /* 0x040ff00000041818 */
[----:B------:R-:W-:Y:S01]  /*7b50*/  HMMA.16816.F32.BF16 R196, R8, R206, R196 ;  /* 0x000000ce08c4723c */ /* 0x000fe200000418c4 */
[----:B------:R-:W4:Y:S04]  /*7b60*/  LDSM.16.M88.4 R8, [R224+UR5+0xb000] ;  /* 0x00b00005e008783b */ /* 0x000f280008000200 */
[----:B------:R-:W5:Y:S03]  /*7b70*/  LDSM.16.M88.4 R204, [R224+UR5+0xb800] ;  /* 0x00b80005e0cc783b */ /* 0x000f660008000200 */
        /* <DEDUP_REMOVED lines=12> */
[----:B------:R-:W2:Y:S03]  /*7c40*/  LDSM.16.M88.4 R16, [R215+0xb000] ;  /* 0x00b00000d710783b */ /* 0x000ea60000000200 */
[C---:B-1----:R-:W-:Y:S08]  /*7c50*/  HMMA.16816.F32.BF16 R12, R4.reuse, R200, R12 ;  /* 0x000000c8040c723c */ /* 0x042ff0000004180c */
[C---:B------:R-:W-:Y:S01]  /*7c60*/  HMMA.16816.F32.BF16 R176, R4.reuse, R202, R176 ;  /* 0x000000ca04b0723c */ /* 0x040fe200000418b0 */
[----:B------:R-:W-:Y:S07]  /*7c70*/  LDSM.16.M88.4 R200, [R216+0x2000] ;  /* 0x00200000d8c8783b */ /* 0x000fee0000000200 */
[C---:B---3--:R-:W-:Y:S08]  /*7c80*/  HMMA.16816.F32.BF16 R172, R4.reuse, R180, R172 ;  /* 0x000000b404ac723c */ /* 0x048ff000000418ac */
[C---:B------:R-:W-:Y:S01]  /*7c90*/  HMMA.16816.F32.BF16 R168, R4.reuse, R182, R168 ;  /* 0x000000b604a8723c */ /* 0x040fe200000418a8 */
[----:B------:R-:W-:Y:S07]  /*7ca0*/  LDSM.16.M88.4 R180, [R213+0xa000] ;  /* 0x00a00000d5b4783b */ /* 0x000fee0000000200 */
[C---:B----4-:R-:W-:Y:S08]  /*7cb0*/  HMMA.16816.F32.BF16 R32, R4.reuse, R8, R32 ;  /* 0x000000080420723c */ /* 0x050ff00000041820 */
[C---:B------:R-:W-:Y:S01]  /*7cc0*/  HMMA.16816.F32.BF16 R28, R4.reuse, R10, R28 ;  /* 0x0000000a041c723c */ /* 0x040fe2000004181c */
[----:B------:R-:W1:Y:S07]  /*7cd0*/  LDSM.16.M88.4 R8, [R213+0xa800] ;  /* 0x00a80000d508783b */ /* 0x000e6e0000000200 */
[C---:B-----5:R-:W-:Y:S08]  /*7ce0*/  HMMA.16816.F32.BF16 R24, R4.reuse, R204, R24 ;  /* 0x000000cc0418723c */ /* 0x060ff00000041818 */
[----:B------:R-:W-:Y:S01]  /*7cf0*/  HMMA.16816.F32.BF16 R196, R4, R206, R196 ;  /* 0x000000ce04c4723c */ /* 0x000fe200000418c4 */
[----:B------:R-:W3:Y:S04]  /*7d00*/  LDSM.16.M88.4 R4, [R213+0xb000] ;  /* 0x00b00000d504783b */ /* 0x000ee80000000200 */
[----:B------:R-:W-:Y:S03]  /*7d10*/  LDSM.16.M88.4 R204, [R213+0xb800] ;  /* 0x00b80000d5cc783b */ /* 0x000fe60000000200 */
[C---:B--2---:R-:W-:Y:S08]  /*7d20*/  HMMA.16816.F32.BF16 R172, R20.reuse, R184, R172 ;  /* 0x000000b814ac723c */ /* 0x044ff000000418ac */
[C---:B------:R-:W-:Y:S01]  /*7d30*/  HMMA.16816.F32.BF16 R168, R20.reuse, R186, R168 ;  /* 0x000000ba14a8723c */ /* 0x040fe200000418a8 */
[----:B------:R-:W-:Y:S07]  /*7d40*/  LDSM.16.M88.4 R184, [R223+0x2000] ;  /* 0x00200000dfb8783b */ /* 0x000fee0000000200 */
[C---:B------:R-:W-:Y:S08]  /*7d50*/  HMMA.16816.F32.BF16 R32, R20.reuse, R16, R32 ;  /* 0x000000101420723c */ /* 0x040ff00000041820 */
[C---:B------:R-:W-:Y:S01]  /*7d60*/  HMMA.16816.F32.BF16 R28, R20.reuse, R18, R28 ;  /* 0x00000012141c723c */ /* 0x040fe2000004181c */
[----:B------:R-:W2:Y:S07]  /*7d70*/  LDSM.16.M88.4 R16, [R214+0xa800] ;  /* 0x00a80000d610783b */ /* 0x000eae0000000200 */
[C---:B------:R-:W-:Y:S08]  /*7d80*/  HMMA.16816.F32.BF16 R12, R20.reuse, R192, R12 ;  /* 0x000000c0140c723c */ /* 0x040ff0000004180c */
[C---:B------:R-:W-:Y:S01]  /*7d90*/  HMMA.16816.F32.BF16 R176, R20.reuse, R194, R176 ;  /* 0x000000c214b0723c */ /* 0x040fe200000418b0 */
[----:B------:R-:W4:Y:S07]  /*7da0*/  LDSM.16.M88.4 R192, [R214+0xa000] ;  /* 0x00a00000d6c0783b */ /* 0x000f2e0000000200 */
[C---:B------:R-:W-:Y:S08]  /*7db0*/  HMMA.16816.F32.BF16 R24, R20.reuse, R188, R24 ;  /* 0x000000bc1418723c */ /* 0x040ff00000041818 */
[----:B------:R-:W-:Y:S01]  /*7dc0*/  HMMA.16816.F32.BF16 R196, R20, R190, R196 ;  /* 0x000000be14c4723c */ /* 0x000fe200000418c4 */
[----:B------:R-:W5:Y:S04]  /*7dd0*/  LDSM.16.M88.4 R20, [R214+0xb000] ;  /* 0x00b00000d614783b */ /* 0x000f680000000200 */
[----:B------:R-:W5:Y:S03]  /*7de0*/  LDSM.16.M88.4 R188, [R214+0xb800] ;  /* 0x00b80000d6bc783b */ /* 0x000f660000000200 */
[C---:B-1----:R-:W-:Y:S08]  /*7df0*/  HMMA.16816.F32.BF16 R172, R200.reuse, R8, R172 ;  /* 0x00000008c8ac723c */ /* 0x042ff000000418ac */
[C---:B------:R-:W-:Y:S01]  /*7e00*/  HMMA.16816.F32.BF16 R168, R200.reuse, R10, R168 ;  /* 0x0000000ac8a8723c */ /* 0x040fe200000418a8 */
[----:B------:R-:W-:Y:S07]  /*7e10*/  LDSM.16.M88.4 R8, [R234+0x4000] ;  /* 0x00400000ea08783b */ /* 0x000fee0000000200 */
[C---:B------:R-:W-:Y:S08]  /*7e20*/  HMMA.16816.F32.BF16 R12, R200.reuse, R180, R12 ;  /* 0x000000b4c80c723c */ /* 0x040ff0000004180c */
[C---:B------:R-:W-:Y:S01]  /*7e30*/  HMMA.16816.F32.BF16 R176, R200.reuse, R182, R176 ;  /* 0x000000b6c8b0723c */ /* 0x040fe200000418b0 */
[----:B------:R-:W1:Y:S07]  /*7e40*/  LDSM.16.M88.4 R180, [R224+UR5+0xc000] ;  /* 0x00c00005e0b4783b */ /* 0x000e6e0008000200 */
[C---:B---3--:R-:W-:Y:S08]  /*7e50*/  HMMA.16816.F32.BF16 R32, R200.reuse, R4, R32 ;  /* 0x00000004c820723c */ /* 0x048ff00000041820 */
[----:B------:R-:W-:Y:S01]  /*7e60*/  HMMA.16816.F32.BF16 R28, R200, R6, R28 ;  /* 0x00000006c81c723c */ /* 0x000fe2000004181c */
[----:B------:R-:W3:Y:S07]  /*7e70*/  LDSM.16.M88.4 R4, [R224+UR5+0xc800] ;  /* 0x00c80005e004783b */ /* 0x000eee0008000200 */
[C---:B--2---:R-:W-:Y:S08]  /*7e80*/  HMMA.16816.F32.BF16 R172, R184.reuse, R16, R172 ;  /* 0x00000010b8ac723c */ /* 0x044ff000000418ac */
[----:B------:R-:W-:Y:S01]  /*7e90*/  HMMA.16816.F32.BF16 R168, R184, R18, R168 ;  /* 0x00000012b8a8723c */ /* 0x000fe200000418a8 */
[----:B------:R-:W2:Y:S07]  /*7ea0*/  LDSM.16.M88.4 R16, [R224+UR5+0xd800] ;  /* 0x00d80005e010783b */ /* 0x000eae0008000200 */
[C---:B------:R-:W-:Y:S08]  /*7eb0*/  HMMA.16816.F32.BF16 R24, R200.reuse, R204, R24 ;  /* 0x000000ccc818723c */ /* 0x040ff00000041818 */
[----:B------:R-:W-:Y:S01]  /*7ec0*/  HMMA.16816.F32.BF16 R196, R200, R206, R196 ;  /* 0x000000cec8c4723c */ /* 0x000fe200000418c4 */
[----:B------:R-:W2:Y:S04]  /*7ed0*/  LDSM.16.M88.4 R204, [R224+UR5+0xd000] ;  /* 0x00d00005e0cc783b */ /* 0x000ea80008000200 */
[----:B------:R-:W-:Y:S03]  /*7ee0*/  LDSM.16.M88.4 R200, [R215+0xc000] ;  /* 0x00c00000d7c8783b */ /* 0x000fe60000000200 */
[C---:B----4-:R-:W-:Y:S08]  /*7ef0*/  HMMA.16816.F32.BF16 R12, R184.reuse, R192, R12 ;  /* 0x000000c0b80c723c */ /* 0x050ff0000004180c */
[C---:B------:R-:W-:Y:S01]  /*7f00*/  HMMA.16816.F32.BF16 R176, R184.reuse, R194, R176 ;  /* 0x000000c2b8b0723c */ /* 0x040fe200000418b0 */
[----:B------:R-:W-:Y:S07]  /*7f10*/  LDSM.16.M88.4 R192, [R215+0xc800] ;  /* 0x00c80000d7c0783b */ /* 0x000fee0000000200 */
[C---:B-----5:R-:W-:Y:S08]  /*7f20*/  HMMA.16816.F32.BF16 R32, R184.reuse, R20, R32 ;  /* 0x00000014b820723c */ /* 0x060ff00000041820 */
        /* <DEDUP_REMOVED lines=9> */
[C---:B---3--:R-:W-:Y:S08]  /*7fc0*/  HMMA.16816.F32.BF16 R172, R8.reuse, R4, R172 ;  /* 0x0000000408ac723c */ /* 0x048ff000000418ac */
[C---:B------:R-:W-:Y:S01]  /*7fd0*/  HMMA.16816.F32.BF16 R168, R8.reuse, R6, R168 ;  /* 0x0000000608a8723c */ /* 0x040fe200000418a8 */
[----:B------:R-:W1:Y:S07]  /*7fe0*/  LDSM.16.M88.4 R4, [R216+0x4000] ;  /* 0x00400000d804783b */ /* 0x000e6e0000000200 */
[C---:B--2---:R-:W-:Y:S08]  /*7ff0*/  HMMA.16816.F32.BF16 R24, R8.reuse, R16, R24 ;  /* 0x000000100818723c */ /* 0x044ff00000041818 */
[C---:B------:R-:W-:Y:S01]  /*8000*/  HMMA.16816.F32.BF16 R196, R8.reuse, R18, R196 ;  /* 0x0000001208c4723c */ /* 0x040fe200000418c4 */
[----:B------:R-:W2:Y:S07]  /*8010*/  LDSM.16.M88.4 R16, [R213+0xc800] ;  /* 0x00c80000d510783b */ /* 0x000eae0000000200 */
[C---:B------:R-:W-:Y:S08]  /*8020*/  HMMA.16816.F32.BF16 R32, R8.reuse, R204, R32 ;  /* 0x000000cc0820723c */ /* 0x040ff00000041820 */
[----:B------:R-:W-:Y:S01]  /*8030*/  HMMA.16816.F32.BF16 R28, R8, R206, R28 ;  /* 0x000000ce081c723c */ /* 0x000fe2000004181c */
[----:B------:R-:W3:Y:S04]  /*8040*/  LDSM.16.M88.4 R8, [R213+0xd000] ;  /* 0x00d00000d508783b */ /* 0x000ee80000000200 */
[----:B------:R-:W3:Y:S03]  /*8050*/  LDSM.16.M88.4 R204, [R213+0xd800] ;  /* 0x00d80000d5cc783b */ /* 0x000ee60000000200 */
[C---:B----4-:R-:W-:Y:S08]  /*8060*/  HMMA.16816.F32.BF16 R12, R20.reuse, R200, R12 ;  /* 0x000000c8140c723c */ /* 0x050ff0000004180c */
[C---:B------:R-:W-:Y:S01]  /*8070*/  HMMA.16816.F32.BF16 R176, R20.reuse, R202, R176 ;  /* 0x000000ca14b0723c */ /* 0x040fe200000418b0 */
[----:B------:R-:W-:Y:S07]  /*8080*/  LDSM.16.M88.4 R200, [R234+0x6000] ;  /* 0x00600000eac8783b */ /* 0x000fee0000000200 */
        /* <DEDUP_REMOVED lines=8> */
[----:B------:R-:W4:Y:S04]  /*8110*/  LDSM.16.M88.4 R20, [R223+0x4000] ;  /* 0x00400000df14783b */ /* 0x000f280000000200 */
[----:B------:R-:W5:Y:S03]  /*8120*/  LDSM.16.M88.4 R184, [R214+0xd000] ;  /* 0x00d00000d6b8783b */ /* 0x000f660000000200 */
[C---:B-1----:R-:W-:Y:S08]  /*8130*/  HMMA.16816.F32.BF16 R12, R4.reuse, R180, R12 ;  /* 0x000000b4040c723c */ /* 0x042ff0000004180c */
[C---:B------:R-:W-:Y:S01]  /*8140*/  HMMA.16816.F32.BF16 R176, R4.reuse, R182, R176 ;  /* 0x000000b604b0723c */ /* 0x040fe200000418b0 */
[----:B------:R-:W1:Y:S07]  /*8150*/  LDSM.16.M88.4 R180, [R214+0xd800] ;  /* 0x00d80000d6b4783b */ /* 0x000e6e0000000200 */
[C---:B--2---:R-:W-:Y:S08]  /*8160*/  HMMA.16816.F32.BF16 R172, R4.reuse, R16, R172 ;  /* 0x0000001004ac723c */ /* 0x044ff000000418ac */
[C---:B------:R-:W-:Y:S01]  /*8170*/  HMMA.16816.F32.BF16 R168, R4.reuse, R18, R168 ;  /* 0x0000001204a8723c */ /* 0x040fe200000418a8 */
[----:B------:R-:W2:Y:S07]  /*8180*/  LDSM.16.M88.4 R16, [R224+UR5+0xe000] ;  /* 0x00e00005e010783b */ /* 0x000eae0008000200 */
[C---:B---3--:R-:W-:Y:S08]  /*8190*/  HMMA.16816.F32.BF16 R32, R4.reuse, R8, R32 ;  /* 0x000000080420723c */ /* 0x048ff00000041820 */
[C---:B------:R-:W-:Y:S01]  /*81a0*/  HMMA.16816.F32.BF16 R28, R4.reuse, R10, R28 ;  /* 0x0000000a041c723c */ /* 0x040fe2000004181c */
[----:B------:R-:W3:Y:S07]  /*81b0*/  LDSM.16.M88.4 R8, [R224+UR5+0xe800] ;  /* 0x00e80005e008783b */ /* 0x000eee0008000200 */
[C---:B------:R-:W-:Y:S08]  /*81c0*/  HMMA.16816.F32.BF16 R24, R4.reuse, R204, R24 ;  /* 0x000000cc0418723c */ /* 0x040ff00000041818 */
[----:B------:R-:W-:Y:S01]  /*81d0*/  HMMA.16816.F32.BF16 R196, R4, R206, R196 ;  /* 0x000000ce04c4723c */ /* 0x000fe200000418c4 */
[----:B------:R-:W3:Y:S04]  /*81e0*/  LDSM.16.M88.4 R4, [R224+UR5+0xf000] ;  /* 0x00f00005e004783b */ /* 0x000ee80008000200 */
[----:B------:R-:W-:Y:S03]  /*81f0*/  LDSM.16.M88.4 R204, [R215+0xe000] ;  /* 0x00e00000d7cc783b */ /* 0x000fe60000000200 */
[C---:B----4-:R-:W-:Y:S08]  /*8200*/  HMMA.16816.F32.BF16 R12, R20.reuse, R192, R12 ;  /* 0x000000c0140c723c */ /* 0x050ff0000004180c */
[C---:B------:R-:W-:Y:S01]  /*8210*/  HMMA.16816.F32.BF16 R176, R20.reuse, R194, R176 ;  /* 0x000000c214b0723c */ /* 0x040fe200000418b0 */
[----:B------:R-:W4:Y:S07]  /*8220*/  LDSM.16.M88.4 R192, [R222+0x6000] ;  /* 0x00600000dec0783b */ /* 0x000f2e0000000200 */
[C---:B------:R-:W-:Y:S08]  /*8230*/  HMMA.16816.F32.BF16 R172, R20.reuse, R188, R172 ;  /* 0x000000bc14ac723c */ /* 0x040ff000000418ac */
[C---:B------:R-:W-:Y:S01]  /*8240*/  HMMA.16816.F32.BF16 R168, R20.reuse, R190, R168 ;  /* 0x000000be14a8723c */ /* 0x040fe200000418a8 */
[----:B------:R-:W-:Y:S07]  /*8250*/  LDSM.16.M88.4 R188, [R215+0xe800] ;  /* 0x00e80000d7bc783b */ /* 0x000fee0000000200 */
[C---:B-----5:R-:W-:Y:S08]  /*8260*/  HMMA.16816.F32.BF16 R32, R20.reuse, R184, R32 ;  /* 0x000000b81420723c */ /* 0x060ff00000041820 */
[C---:B------:R-:W-:Y:S01]  /*8270*/  HMMA.16816.F32.BF16 R28, R20.reuse, R186, R28 ;  /* 0x000000ba141c723c */ /* 0x040fe2000004181c */
[----:B------:R-:W-:Y:S07]  /*8280*/  LDSM.16.M88.4 R184, [R215+0xf000] ;  /* 0x00f00000d7b8783b */ /* 0x000fee0000000200 */
[C---:B-1----:R-:W-:Y:S08]  /*8290*/  HMMA.16816.F32.BF16 R24, R20.reuse, R180, R24 ;  /* 0x000000b41418723c */ /* 0x042ff00000041818 */
[----:B------:R-:W-:Y:S01]  /*82a0*/  HMMA.16816.F32.BF16 R196, R20, R182, R196 ;  /* 0x000000b614c4723c */ /* 0x000fe200000418c4 */
[----:B------:R-:W-:Y:S04]  /*82b0*/  LDSM.16.M88.4 R20, [R216+0x6000] ;  /* 0x00600000d814783b */ /* 0x000fe80000000200 */
[----:B------:R-:W-:Y:S03]  /*82c0*/  LDSM.16.M88.4 R180, [R215+0xf800] ;  /* 0x00f80000d7b4783b */ /* 0x000fe60000000200 */
[C---:B--2---:R-:W-:Y:S08]  /*82d0*/  HMMA.16816.F32.BF16 R12, R200.reuse, R16, R12 ;  /* 0x00000010c80c723c */ /* 0x044ff0000004180c */
[C---:B------:R-:W-:Y:S01]  /*82e0*/  HMMA.16816.F32.BF16 R176, R200.reuse, R18, R176 ;  /* 0x00000012c8b0723c */ /* 0x040fe200000418b0 */
[----:B------:R-:W1:Y:S07]  /*82f0*/  LDSM.16.M88.4 R16, [R213+0xe000] ;  /* 0x00e00000d510783b */ /* 0x000e6e0000000200 */
[C---:B---3--:R-:W-:Y:S08]  /*8300*/  HMMA.16816.F32.BF16 R172, R200.reuse, R8, R172 ;  /* 0x00000008c8ac723c */ /* 0x048ff000000418ac */
[C---:B------:R-:W-:Y:S01]  /*8310*/  HMMA.16816.F32.BF16 R168, R200.reuse, R10, R168 ;  /* 0x0000000ac8a8723c */ /* 0x040fe200000418a8 */
[----:B------:R-:W-:Y:S07]  /*8320*/  LDSM.16.M88.4 R8, [R223+0x6000] ;  /* 0x00600000df08783b */ /* 0x000fee0000000200 */
[C---:B------:R-:W-:Y:S08]  /*8330*/  HMMA.16816.F32.BF16 R32, R200.reuse, R4, R32 ;  /* 0x00000004c820723c */ /* 0x040ff00000041820 */
[----:B------:R-:W-:Y:S01]  /*8340*/  HMMA.16816.F32.BF16 R28, R200, R6, R28 ;  /* 0x00000006c81c723c */ /* 0x000fe2000004181c */
[----:B------:R-:W2:Y:S07]  /*8350*/  LDSM.16.M88.4 R4, [R214+0xe000] ;  /* 0x00e00000d604783b */ /* 0x000eae0000000200 */
[----:B----4-:R-:W-:Y:S08]  /*8360*/  HMMA.16816.F32.BF16 R12, R192, R204, R12 ;  /* 0x000000ccc00c723c */ /* 0x010ff0000004180c */
[C---:B------:R-:W-:Y:S08]  /*8370*/  HMMA.16816.F32.BF16 R24, R200.reuse, R208, R24 ;  /* 0x000000d0c818723c */ /* 0x040ff00000041818 */
[----:B------:R-:W-:Y:S01]  /*8380*/  HMMA.16816.F32.BF16 R200, R200, R210, R196 ;  /* 0x000000d2c8c8723c */ /* 0x000fe200000418c4 */
[----:B------:R-:W3:Y:S07]  /*8390*/  LDSM.16.M88.4 R196, [R213+0xe800] ;  /* 0x00e80000d5c4783b */ /* 0x000eee0000000200 */
[----:B-1----:R-:W-:Y:S08]  /*83a0*/  HMMA.16816.F32.BF16 R12, R20, R16, R12 ;  /* 0x00000010140c723c */ /* 0x002ff0000004180c */
[C---:B------:R-:W-:Y:S08]  /*83b0*/  HMMA.16816.F32.BF16 R176, R192.reuse, R206, R176 ;  /* 0x000000cec0b0723c */ /* 0x040ff000000418b0 */
[C---:B------:R-:W-:Y:S08]  /*83c0*/  HMMA.16816.F32.BF16 R172, R192.reuse, R188, R172 ;  /* 0x000000bcc0ac723c */ /* 0x040ff000000418ac */
[----:B------:R-:W-:Y:S01]  /*83d0*/  HMMA.16816.F32.BF16 R24, R192, R180, R24 ;  /* 0x000000b4c018723c */ /* 0x000fe20000041818 */
[----:B------:R-:W-:-:S07]  /*83e0*/  IMAD.SHL.U32 R181, R219, 0x2, RZ ;  /* 0x00000002dbb57824 */ /* 0x000fce00078e00ff */
[----:B--2---:R-:W-:Y:S01]  /*83f0*/  HMMA.16816.F32.BF16 R12, R8, R4, R12 ;  /* 0x00000004080c723c */ /* 0x004fe2000004180c */
[----:B------:R-:W-:-:S05]  /*8400*/  IMAD.SHL.U32 R4, R0, 0x40, RZ ;  /* 0x0000004000047824 */ /* 0x000fca00078e00ff */
[----:B------:R-:W-:Y:S02]  /*8410*/  LOP3.LUT R181, R4, 0x6, R181, 0xf8, !PT ;  /* 0x0000000604b57812 */ /* 0x000fe400078ef8b5 */
[----:B------:R-:W-:Y:S01]  /*8420*/  HMMA.16816.F32.BF16 R176, R20, R18, R176 ;  /* 0x0000001214b0723c */ /* 0x000fe200000418b0 */
[----:B------:R-:W1:Y:S02]  /*8430*/  LDSM.16.M88.4 R16, [R214+0xe800] ;  /* 0x00e80000d610783b */ /* 0x000e640000000200 */
[----:B------:R-:W-:-:S05]  /*8440*/  VIADD R4, R181, 0xffffff80 ;  /* 0xffffff80b5047836 */ /* 0x000fca0000000000 */
[----:B------:R-:W-:Y:S01]  /*8450*/  HMMA.16816.F32.BF16 R32, R192, R184, R32 ;  /* 0x000000b8c020723c */ /* 0x000fe20000041820 */
[----:B------:R-:W-:-:S07]  /*8460*/  ISETP.GE.AND P2, PT, R4, R165, PT ;  /* 0x000000a50400720c */ /* 0x000fce0003f46270 */
[C---:B------:R-:W-:Y:S01]  /*8470*/  HMMA.16816.F32.BF16 R28, R192.reuse, R186, R28 ;  /* 0x000000bac01c723c */ /* 0x040fe2000004181c */
[----:B------:R-:W2:Y:S07]  /*8480*/  LDSM.16.M88.4 R184, [R213+0xf000] ;  /* 0x00f00000d5b8783b */ /* 0x000eae0000000200 */
[----:B------:R-:W-:Y:S08]  /*8490*/  HMMA.16816.F32.BF16 R168, R192, R190, R168 ;  /* 0x000000bec0a8723c */ /* 0x000ff000000418a8 */
[----:B---3--:R-:W-:Y:S01]  /*84a0*/  HMMA.16816.F32.BF16 R172, R20, R196, R172 ;  /* 0x000000c414ac723c */ /* 0x008fe200000418ac */
[----:B------:R-:W-:Y:S01]  /*84b0*/  FSEL R196, R12, -INF , !P2 ;  /* 0xff8000000cc47808 */ /* 0x000fe20005000000 */
[C---:B------:R-:W-:Y:S01]  /*84c0*/  VIADD R12, R181.reuse, 0xffffff88 ;  /* 0xffffff88b50c7836 */ /* 0x040fe20000000000 */
[----:B------:R-:W-:Y:S01]  /*84d0*/  ISETP.GE.AND P2, PT, R4, R2, PT ;  /* 0x000000020400720c */ /* 0x000fe20003f46270 */
[----:B------:R-:W-:-:S03]  /*84e0*/  VIADD R4, R181, 0xffffff81 ;  /* 0xffffff81b5047836 */ /* 0x000fc60000000000 */
[----:B------:R-:W-:Y:S01]  /*84f0*/  FSEL R208, R14, -INF , !P2 ;  /* 0xff8000000ed07808 */ /* 0x000fe20005000000 */
[----:B------:R-:W-:Y:S01]  /*8500*/  HMMA.16816.F32.BF16 R176, R8, R6, R176 ;  /* 0x0000000608b0723c */ /* 0x000fe200000418b0 */
[----:B------:R-:W-:-:S07]  /*8510*/  ISETP.GE.AND P2, PT, R4, R165, PT ;  /* 0x000000a50400720c */ /* 0x000fce0003f46270 */
[----:B------:R-:W-:Y:S01]  /*8520*/  HMMA.16816.F32.BF16 R168, R20, R198, R168 ;  /* 0x000000c614a8723c */ /* 0x000fe200000418a8 */
[----:B------:R-:W-:Y:S02]  /*8530*/  FSEL R198, R13, -INF , !P2 ;  /* 0xff8000000dc67808 */ /* 0x000fe40005000000 */
[----:B------:R-:W-:Y:S02]  /*8540*/  ISETP.GE.AND P2, PT, R4, R2, PT ;  /* 0x000000020400720c */ /* 0x000fe40003f46270 */
[----:B------:R-:W3:Y:S02]  /*8550*/  LDSM.16.M88.4 R4, [R214+0xf000] ;  /* 0x00f00000d604783b */ /* 0x000ee40000000200 */
[----:B------:R-:W-:Y:S01]  /*8560*/  FSEL R216, R15, -INF , !P2 ;  /* 0xff8000000fd87808 */ /* 0x000fe20005000000 */
[----:B-1----:R-:W-:Y:S01]  /*8570*/  HMMA.16816.F32.BF16 R172, R8, R16, R172 ;  /* 0x0000001008ac723c */ /* 0x002fe200000418ac */
[----:B------:R-:W-:Y:S01]  /*8580*/  ISETP.GE.AND P2, PT, R12, R165, PT ;  /* 0x000000a50c00720c */ /* 0x000fe20003f46270 */
[----:B------:R-:W-:-:S03]  /*8590*/  VIADD R16, R181, 0xffffff90 ;  /* 0xffffff90b5107836 */ /* 0x000fc60000000000 */
[----:B------:R-:W-:Y:S02]  /*85a0*/  FSEL R252, R176, -INF , !P2 ;  /* 0xff800000b0fc7808 */ /* 0x000fe40005000000 */
[----:B------:R-:W-:Y:S01]  /*85b0*/  ISETP.GE.AND P2, PT, R12, R2, PT ;  /* 0x000000020c00720c */ /* 0x000fe20003f46270 */
[----:B------:R-:W-:Y:S01]  /*85c0*/  VIADD R12, R181, 0xffffff89 ;  /* 0xffffff89b50c7836 */ /* 0x000fe20000000000 */
[----:B--2---:R-:W-:Y:S02]  /*85d0*/  HMMA.16816.F32.BF16 R32, R20, R184, R32 ;  /* 0x000000b81420723c */ /* 0x004fe40000041820 */
[----:B------:R-:W-:Y:S02]  /*85e0*/  FSEL R185, R178, -INF , !P2 ;  /* 0xff800000b2b97808 */ /* 0x000fe40005000000 */
[----:B------:R-:W-:-:S04]  /*85f0*/  ISETP.GE.AND P2, PT, R12, R165, PT ;  /* 0x000000a50c00720c */ /* 0x000fc80003f46270 */
[----:B------:R-:W-:Y:S01]  /*8600*/  FSEL R177, R177, -INF , !P2 ;  /* 0xff800000b1b17808 */ /* 0x000fe20005000000 */
[----:B------:R-:W-:Y:S01]  /*8610*/  HMMA.16816.F32.BF16 R168, R8, R18, R168 ;  /* 0x0000001208a8723c */ /* 0x000fe200000418a8 */
[----:B------:R-:W-:Y:S02]  /*8620*/  ISETP.GE.AND P2, PT, R12, R2, PT ;  /* 0x000000020c00720c */ /* 0x000fe40003f46270 */
[----:B------:R-:W1:Y:S02]  /*8630*/  LDSM.16.M88.4 R12, [R213+0xf800] ;  /* 0x00f80000d50c783b */ /* 0x000e640000000200 */
[----:B------:R-:W-:Y:S02]  /*8640*/  FSEL R179, R179, -INF , !P2 ;  /* 0xff800000b3b37808 */ /* 0x000fe40005000000 */
[----:B------:R-:W-:Y:S01]  /*8650*/  ISETP.GE.AND P2, PT, R16, R165, PT ;  /* 0x000000a51000720c */ /* 0x000fe20003f46270 */
[----:B------:R-:W-:Y:S03]  /*8660*/  HMMA.16816.F32.BF16 R28, R20, R186, R28 ;  /* 0x000000ba141c723c */ /* 0x000fe6000004181c */
[----:B------:R-:W-:-:S02]  /*8670*/  FSEL R206, R172, -INF , !P2 ;  /* 0xff800000acce7808 */ /* 0x000fc40005000000 */
[----:B------:R-:W-:Y:S01]  /*8680*/  ISETP.GE.AND P2, PT, R16, R2, PT ;  /* 0x000000021000720c */ /* 0x000fe20003f46270 */
[----:B------:R-:W-:Y:S02]  /*8690*/  VIADD R16, R181, 0xffffff91 ;  /* 0xffffff91b5107836 */ /* 0x000fe40000000000 */
[----:B------:R-:W-:Y:S01]  /*86a0*/  HMMA.16816.F32.BF16 R200, R192, R182, R200 ;  /* 0x000000b6c0c8723c */ /* 0x000fe200000418c8 */
[----:B------:R-:W-:Y:S02]  /*86b0*/  FSEL R174, R174, -INF , !P2 ;  /* 0xff800000aeae7808 */ /* 0x000fe40005000000 */
[----:B------:R-:W-:-:S04]  /*86c0*/  ISETP.GE.AND P2, PT, R16, R165, PT ;  /* 0x000000a51000720c */ /* 0x000fc80003f46270 */
[----:B------:R-:W-:Y:S01]  /*86d0*/  FSEL R210, R173, -INF , !P2 ;  /* 0xff800000add27808 */ /* 0x000fe20005000000 */
[C---:B---3--:R-:W-:Y:S01]  /*86e0*/  HMMA.16816.F32.BF16 R32, R8.reuse, R4, R32 ;  /* 0x000000040820723c */ /* 0x048fe20000041820 */
[----:B------:R-:W-:Y:S01]  /*86f0*/  ISETP.GE.AND P2, PT, R16, R2, PT ;  /* 0x000000021000720c */ /* 0x000fe20003f46270 */
[C---:B------:R-:W-:Y:S02]  /*8700*/  VIADD R16, R181.reuse, 0xffffff98 ;  /* 0xffffff98b5107836 */ /* 0x040fe40000000000 */
[----:B------:R-:W-:Y:S01]  /*8710*/  VIADD R4, R181, 0xffffff99 ;  /* 0xffffff99b5047836 */ /* 0x000fe20000000000 */
[----:B------:R-:W-:Y:S02]  /*8720*/  FSEL R172, R175, -INF , !P2 ;  /* 0xff800000afac7808 */ /* 0x000fe40005000000 */
[----:B------:R-:W-:Y:S01]  /*8730*/  ISETP.GE.AND P2, PT, R16, R165, PT ;  /* 0x000000a51000720c */ /* 0x000fe20003f46270 */
[----:B------:R-:W-:Y:S03]  /*8740*/  HMMA.16816.F32.BF16 R28, R8, R6, R28 ;  /* 0x00000006081c723c */ /* 0x000fe6000004181c */
[----:B------:R-:W-:-:S02]  /*8750*/  FSEL R180, R168, -INF , !P2 ;  /* 0xff800000a8b47808 */ /* 0x000fc40005000000 */
[----:B------:R-:W-:Y:S02]  /*8760*/  ISETP.GE.AND P2, PT, R16, R2, PT ;  /* 0x000000021000720c */ /* 0x000fe40003f46270 */
[----:B------:R-:W2:Y:S01]  /*8770*/  LDSM.16.M88.4 R16, [R214+0xf800] ;  /* 0x00f80000d610783b */ /* 0x000ea20000000200 */
[----:B------:R-:W-:-:S04]  /*8780*/  DEPBAR.LE SB0, 0x0 ;  /* 0x000080000000791a */ /* 0x000fc80000000000 */
[----:B------:R-:W-:Y:S01]  /*8790*/  FSEL R170, R170, -INF , !P2 ;  /* 0xff800000aaaa7808 */ /* 0x000fe20005000000 */
[----:B-1----:R-:W-:Y:S01]  /*87a0*/  HMMA.16816.F32.BF16 R24, R20, R12, R24 ;  /* 0x0000000c1418723c */ /* 0x002fe20000041818 */
[----:B------:R-:W-:Y:S01]  /*87b0*/  BAR.SYNC.DEFER_BLOCKING 0x0 ;  /* 0x0000000000007b1d */ /* 0x000fe20000010000 */
[----:B------:R-:W-:-:S04]  /*87c0*/  ISETP.GE.AND P2, PT, R4, R165, PT ;  /* 0x000000a50400720c */ /* 0x000fc80003f46270 */
[----:B------:R-:W-:Y:S02]  /*87d0*/  FSEL R182, R169, -INF , !P2 ;  /* 0xff800000a9b67808 */ /* 0x000fe40005000000 */
[----:B------:R-:W-:Y:S01]  /*87e0*/  ISETP.GE.AND P2, PT, R4, R2, PT ;  /* 0x000000020400720c */ /* 0x000fe20003f46270 */
[----:B------:R-:W-:Y:S01]  /*87f0*/  VIADD R4, R181, 0xffffffa0 ;  /* 0xffffffa0b5047836 */ /* 0x000fe20000000000 */
[----:B------:R-:W-:Y:S02]  /*8800*/  HMMA.16816.F32.BF16 R200, R20, R14, R200 ;  /* 0x0000000e14c8723c */ /* 0x000fe400000418c8 */
[----:B------:R-:W-:Y:S02]  /*8810*/  FSEL R168, R171, -INF , !P2 ;  /* 0xff800000aba87808 */ /* 0x000fe40005000000 */
[----:B------:R-:W-:-:S04]  /*8820*/  ISETP.GE.AND P2, PT, R4, R165, PT ;  /* 0x000000a50400720c */ /* 0x000fc80003f46270 */
[----:B------:R-:W-:Y:S02]  /*8830*/  FSEL R188, R32, -INF , !P2 ;  /* 0xff80000020bc7808 */ /* 0x000fe40005000000 */
[----:B------:R-:W-:Y:S01]  /*8840*/  ISETP.GE.AND P2, PT, R4, R2, PT ;  /* 0x000000020400720c */ /* 0x000fe20003f46270 */
[----:B------:R-:W-:-:S03]  /*8850*/  VIADD R4, R181, 0xffffffa1 ;  /* 0xffffffa1b5047836 */ /* 0x000fc60000000000 */
[----:B------:R-:W-:Y:S02]  /*8860*/  FSEL R176, R34, -INF , !P2 ;  /* 0xff80000022b07808 */ /* 0x000fe40005000000 */
[----:B------:R-:W-:-:S04]  /*8870*/  ISETP.GE.AND P2, PT, R4, R165, PT ;  /* 0x000000a50400720c */ /* 0x000fc80003f46270 */
        /* <DEDUP_REMOVED lines=8> */
[----:B------:R-:W-:Y:S01]  /*8900*/  ISETP.GE.AND P2, PT, R4, R2, PT ;  /* 0x000000020400720c */ /* 0x000fe20003f46270 */
[----:B------:R-:W-:-:S03]  /*8910*/  VIADD R4, R181, 0xffffffa9 ;  /* 0xffffffa9b5047836 */ /* 0x000fc60000000000 */
        /* <DEDUP_REMOVED lines=14> */
[C---:B------:R-:W-:Y:S02]  /*8a00*/  VIADD R4, R181.reuse, 0xffffffb8 ;  /* 0xffffffb8b5047836 */ /* 0x040fe40000000000 */
[----:B------:R-:W-:Y:S01]  /*8a10*/  VIADD R181, R181, 0xffffffb9 ;  /* 0xffffffb9b5b57836 */ /* 0x000fe20000000000 */
[----:B------:R-:W-:Y:S02]  /*8a20*/  FSEL R222, R27, -INF , !P2 ;  /* 0xff8000001bde7808 */ /* 0x000fe40005000000 */
[----:B------:R-:W-:-:S04]  /*8a30*/  ISETP.GE.AND P2, PT, R4, R165, PT ;  /* 0x000000a50400720c */ /* 0x000fc80003f46270 */
[----:B------:R-:W-:Y:S02]  /*8a40*/  FSEL R234, R200, -INF , !P2 ;  /* 0xff800000c8ea7808 */ /* 0x000fe40005000000 */
[----:B------:R-:W-:-:S04]  /*8a50*/  ISETP.GE.AND P2, PT, R181, R165, PT ;  /* 0x000000a5b500720c */ /* 0x000fc80003f46270 */
[----:B------:R-:W-:Y:S02]  /*8a60*/  FSEL R195, R201, -INF , !P2 ;  /* 0xff800000c9c37808 */ /* 0x000fe40005000000 */
[----:B------:R-:W-:-:S04]  /*8a70*/  ISETP.GE.AND P2, PT, R4, R2, PT ;  /* 0x000000020400720c */ /* 0x000fc80003f46270 */
[----:B------:R-:W-:Y:S02]  /*8a80*/  FSEL R194, R202, -INF , !P2 ;  /* 0xff800000cac27808 */ /* 0x000fe40005000000 */
[----:B------:R-:W-:-:S04]  /*8a90*/  ISETP.GE.AND P2, PT, R181, R2, PT ;  /* 0x00000002b500720c */ /* 0x000fc80003f46270 */
[----:B------:R-:W-:Y:S02]  /*8aa0*/  FSEL R192, R203, -INF , !P2 ;  /* 0xff800000cbc07808 */ /* 0x000fe40005000000 */
[----:B------:R-:W-:-:S13]  /*8ab0*/  ISETP.GE.U32.AND P2, PT, R0, 0x3, PT ;  /* 0x000000030000780c */ /* 0x000fda0003f46070 */
[----:B------:R-:W-:Y:S05]  /*8ac0*/  @!P2 BRA `(.L_x_536) ;  /* 0x00000008008ca947 */ /* 0x000fea0003800000 */
[----:B------:R-:W-:Y:S05]  /*8ad0*/  BRA.U !UP1, `(.L_x_537) ;  /* 0x0000000109f47547 */ /* 0x000fea000b800000 */
[----:B------:R-:W1:Y:S01]  /*8ae0*/  LDC R5, c[0x0][0x4f0] ;  /* 0x00013c00ff057b82 */ /* 0x000e620000000800 */
[C---:B------:R-:W-:Y:S01]  /*8af0*/  IADD3 R6, PT, PT, R212.reuse, -0x80, RZ ;  /* 0xffffff80d4067810 */ /* 0x040fe20007ffe0ff */
[----:B------:R-:W-:Y:S01]  /*8b00*/  VIADD R212, R212, 0xffffff40 ;  /* 0xffffff40d4d47836 */ /* 0x000fe20000000000 */
[----:B------:R-:W2:Y:S02]  /*8b10*/  LDCU.64 UR6, c[0x0][0x3a0] ;  /* 0x00007400ff0677ac */ /* 0x000ea40008000a00 */
[----:B------:R-:W-:Y:S02]  /*8b20*/  IABS R9, R6 ;  /* 0x0000000600097213 */ /* 0x000fe40000000000 */
[-C--:B-1----:R-:W-:Y:S02]  /*8b30*/  IABS R4, R5.reuse ;  /* 0x0000000500047213 */ /* 0x082fe40000000000 */
[----:B------:R-:W-:Y:S02]  /*8b40*/  LOP3.LUT R6, R6, R5, RZ, 0x3c, !PT ;  /* 0x0000000506067212 */ /* 0x000fe400078e3cff */
[----:B------:R-:W1:Y:S08]  /*8b50*/  I2F.RP R8, R4 ;  /* 0x0000000400087306 */ /* 0x000e700000209400 */
[----:B-1----:R-:W1:Y:S02]  /*8b60*/  MUFU.RCP R10, R8 ;  /* 0x00000008000a7308 */ /* 0x002e640000001000 */
[----:B-1----:R-:W-:-:S06]  /*8b70*/  VIADD R10, R10, 0xffffffe ;  /* 0x0ffffffe0a0a7836 */ /* 0x002fcc0000000000 */
[----:B------:R-:W1:Y:S02]  /*8b80*/  F2I.FTZ.U32.TRUNC.NTZ R11, R10 ;  /* 0x0000000a000b7305 */ /* 0x000e64000021f000 */
[----:B-1----:R-:W-:Y:S02]  /*8b90*/  IMAD.MOV R7, RZ, RZ, -R11 ;  /* 0x000000ffff077224 */ /* 0x002fe400078e0a0b */
[----:B------:R-:W-:Y:S02]  /*8ba0*/  IMAD.MOV.U32 R10, RZ, RZ, RZ ;  /* 0x000000ffff0a7224 */ /* 0x000fe400078e00ff */
[----:B------:R-:W-:-:S04]  /*8bb0*/  IMAD R2, R7, R4, RZ ;  /* 0x0000000407027224 */ /* 0x000fc800078e02ff */
[----:B------:R-:W-:-:S06]  /*8bc0*/  IMAD.HI.U32 R2, R11, R2, R10 ;  /* 0x000000020b027227 */ /* 0x000fcc00078e000a */
[----:B------:R-:W-:-:S05]  /*8bd0*/  IMAD.HI.U32 R8, R2, R9, RZ ;  /* 0x0000000902087227 */ /* 0x000fca00078e00ff */
[----:B------:R-:W-:-:S05]  /*8be0*/  IADD3 R7, PT, PT, -R8, RZ, RZ ;  /* 0x000000ff08077210 */ /* 0x000fca0007ffe1ff */
[----:B------:R-:W-:Y:S01]  /*8bf0*/  IMAD R7, R4, R7, R9 ;  /* 0x0000000704077224 */ /* 0x000fe200078e0209 */
[----:B------:R-:W-:-:S04]  /*8c00*/  LOP3.LUT R9, RZ, R5, RZ, 0x33, !PT ;  /* 0x00000005ff097212 */ /* 0x000fc800078e33ff */
[----:B------:R-:W-:-:S13]  /*8c10*/  ISETP.GT.U32.AND P2, PT, R4, R7, PT ;  /* 0x000000070400720c */ /* 0x000fda0003f44070 */
[----:B------:R-:W-:Y:S01]  /*8c20*/  @!P2 IADD3 R7, PT, PT, R7, -R4, RZ ;  /* 0x800000040707a210 */ /* 0x000fe20007ffe0ff */
[----:B------:R-:W-:-:S03]  /*8c30*/  @!P2 VIADD R8, R8, 0x1 ;  /* 0x000000010808a836 */ /* 0x000fc60000000000 */
[----:B------:R-:W-:Y:S02]  /*8c40*/  ISETP.GE.U32.AND P2, PT, R7, R4, PT ;  /* 0x000000040700720c */ /* 0x000fe40003f46070 */
[----:B------:R-:W-:Y:S02]  /*8c50*/  IABS R7, R212 ;  /* 0x000000d400077213 */ /* 0x000fe40000000000 */
[----:B------:R-:W-:-:S03]  /*8c60*/  LOP3.LUT R212, R212, R5, RZ, 0x3c, !PT ;  /* 0x00000005d4d47212 */ /* 0x000fc600078e3cff */
[----:B------:R-:W-:-:S06]  /*8c70*/  IMAD.HI.U32 R2, R2, R7, RZ ;  /* 0x0000000702027227 */ /* 0x000fcc00078e00ff */
[----:B------:R-:W-:Y:S02]  /*8c80*/  @P2 IADD3 R8, PT, PT, R8, 0x1, RZ ;  /* 0x0000000108082810 */ /* 0x000fe40007ffe0ff */
[----:B------:R-:W-:Y:S01]  /*8c90*/  ISETP.GE.AND P2, PT, R6, RZ, PT ;  /* 0x000000ff0600720c */ /* 0x000fe20003f46270 */
[----:B------:R-:W-:-:S04]  /*8ca0*/  IMAD.MOV R6, RZ, RZ, -R2 ;  /* 0x000000ffff067224 */ /* 0x000fc800078e0a02 */
[----:B------:R-:W-:-:S08]  /*8cb0*/  IMAD R7, R4, R6, R7 ;  /* 0x0000000604077224 */ /* 0x000fd000078e0207 */
[----:B------:R-:W-:Y:S02]  /*8cc0*/  @!P2 IADD3 R8, PT, PT, -R8, RZ, RZ ;  /* 0x000000ff0808a210 */ /* 0x000fe40007ffe1ff */
[----:B------:R-:W-:-:S13]  /*8cd0*/  ISETP.GT.U32.AND P2, PT, R4, R7, PT ;  /* 0x000000070400720c */ /* 0x000fda0003f44070 */
[----:B------:R-:W-:Y:S01]  /*8ce0*/  @!P2 IADD3 R7, PT, PT, R7, -R4, RZ ;  /* 0x800000040707a210 */ /* 0x000fe20007ffe0ff */
[----:B------:R-:W-:-:S03]  /*8cf0*/  @!P2 VIADD R2, R2, 0x1 ;  /* 0x000000010202a836 */ /* 0x000fc60000000000 */
[----:B------:R-:W-:-:S13]  /*8d00*/  ISETP.GE.U32.AND P2, PT, R7, R4, PT ;  /* 0x000000040700720c */ /* 0x000fda0003f46070 */
[----:B------:R-:W-:Y:S01]  /*8d10*/  @P2 VIADD R2, R2, 0x1 ;  /* 0x0000000102022836 */ /* 0x000fe20000000000 */
[----:B------:R-:W-:-:S13]  /*8d20*/  ISETP.GE.AND P2, PT, R212, RZ, PT ;  /* 0x000000ffd400720c */ /* 0x000fda0003f46270 */
[----:B------:R-:W-:Y:S02]  /*8d30*/  @!P2 IADD3 R2, PT, PT, -R2, RZ, RZ ;  /* 0x000000ff0202a210 */ /* 0x000fe40007ffe1ff */
[----:B------:R-:W-:-:S04]  /*8d40*/  ISETP.NE.AND P2, PT, R5, RZ, PT ;  /* 0x000000ff0500720c */ /* 0x000fc80003f45270 */
[C---:B------:R-:W-:Y:S02]  /*8d50*/  SEL R4, R9.reuse, R2, !P2 ;  /* 0x0000000209047207 */ /* 0x040fe40005000000 */
[----:B------:R-:W-:-:S03]  /*8d60*/  SEL R7, R9, R8, !P2 ;  /* 0x0000000809077207 */ /* 0x000fc60005000000 */
[----:B------:R-:W-:-:S04]  /*8d70*/  IMAD.WIDE R8, R4, 0x4, R236 ;  /* 0x0000000404087825 */ /* 0x000fc800078e02ec */
[C---:B------:R-:W-:Y:S02]  /*8d80*/  IMAD.WIDE R10, R7.reuse, 0x4, R236 ;  /* 0x00000004070a7825 */ /* 0x040fe400078e02ec */
[----:B------:R-:W3:Y:S04]  /*8d90*/  LDG.E R9, desc[UR16][R8.64] ;  /* 0x0000001008097981 */ /* 0x000ee8000c1e1900 */
[----:B------:R-:W3:Y:S01]  /*8da0*/  LDG.E R2, desc[UR16][R10.64] ;  /* 0x000000100a027981 */ /* 0x000ee2000c1e1900 */
[----:B------:R-:W-:-:S04]  /*8db0*/  IMAD.IADD R4, R7, 0x1, -R4 ;  /* 0x0000000107047824 */ /* 0x000fc800078e0a04 */
[----:B------:R-:W-:-:S05]  /*8dc0*/  IMAD R5, R4, R5, -0x40 ;  /* 0xffffffc004057424 */ /* 0x000fca00078e0205 */
[----:B------:R-:W-:-:S05]  /*8dd0*/  SHF.R.S32.HI R7, RZ, 0x1f, R5 ;  /* 0x0000001fff077819 */ /* 0x000fca0000011405 */
[-C--:B------:R-:W-:Y:S02]  /*8de0*/  IMAD R4, R7, R166.reuse, RZ ;  /* 0x000000a607047224 */ /* 0x080fe400078e02ff */
[----:B------:R-:W-:-:S04]  /*8df0*/  IMAD.WIDE.U32 R6, R5, R166, RZ ;  /* 0x000000a605067225 */ /* 0x000fc800078e00ff */
        /* <DEDUP_REMOVED lines=9> */
[----:B------:R-:W-:Y:S01]  /*8e90*/  LEA.HI.X R227, R6, R227, R5, 0x1, P2 ;  /* 0x000000e306e37211 */ /* 0x000fe200010f0c05 */
[----:B------:R-:W-:Y:S06]  /*8ea0*/  BRA `(.L_x_538) ;  /* 0x00000000001c7947 */ /* 0x000fec0003800000 */
.L_x_537:
[----:B------:R-:W-:Y:S01]  /*8eb0*/  UMOV UR4, URZ ;  /* 0x000000ff00047c82 */ /* 0x000fe20008000000 */
[----:B------:R-:W-:Y:S01]  /*8ec0*/  IMAD.SHL.U32 R2, R166, 0x40, RZ ;  /* 0x00000040a6027824 */ /* 0x000fe200078e00ff */
[----:B------:R-:W-:-:S05]  /*8ed0*/  IADD3 R4, P2, PT, RZ, -UR4, RZ ;  /* 0x80000004ff047c10 */ /* 0x000fca000ff5e0ff */
[----:B------:R-:W-:-:S05]  /*8ee0*/  IMAD.X R2, RZ, RZ, ~R2, P2 ;  /* 0x000000ffff027224 */ /* 0x000fca00010e0e02 */
[----:B------:R-:W-:-:S04]  /*8ef0*/  SHF.R.S64 R5, R4, 0x1f, R2 ;  /* 0x0000001f04057819 */ /* 0x000fc80000001002 */
[----:B------:R-:W-:-:S04]  /*8f00*/  IADD3 R228, P2, PT, R5, R228, RZ ;  /* 0x000000e405e47210 */ /* 0x000fc80007f5e0ff */
[----:B------:R-:W-:-:S09]  /*8f10*/  LEA.HI.X.SX32 R227, R2, R227, 0x1, P2 ;  /* 0x000000e302e37211 */ /* 0x000fd200010f0eff */
.L_x_538:
[----:B------:R-:W-:Y:S01]  /*8f20*/  @!P6 IMAD.MOV.U32 R229, RZ, RZ, R227 ;  /* 0x000000ffffe5e224 */ /* 0x000fe200078e00e3 */
[C---:B------:R-:W-:Y:S01]  /*8f30*/  LEA R6, P2, R166.reuse, R228, 0x5 ;  /* 0x000000e4a6067211 */ /* 0x040fe200078428ff */
[----:B------:R-:W-:Y:S01]  /*8f40*/  @!P4 IMAD.MOV.U32 R10, RZ, RZ, R228 ;  /* 0x000000ffff0ac224 */ /* 0x000fe200078e00e4 */
[-C--:B------:R-:W-:Y:S01]  /*8f50*/  @!P4 MOV R11, R227.reuse ;  /* 0x000000e3000bc202 */ /* 0x080fe20000000f00 */
[C---:B------:R-:W-:Y:S01]  /*8f60*/  IMAD.SHL.U32 R2, R166.reuse, 0x20, RZ ;  /* 0x00000020a6027824 */ /* 0x040fe200078e00ff */
[----:B------:R-:W-:Y:S01]  /*8f70*/  @!PT LDS RZ, [RZ] ;  /* 0x00000000fffff984 */ /* 0x000fe20000000800 */
[----:B------:R-:W-:Y:S01]  /*8f80*/  @!PT LDS RZ, [RZ] ;  /* 0x00000000fffff984 */ /* 0x000fe20000000800 */
[----:B------:R-:W-:Y:S01]  /*8f90*/  @!PT LDS RZ, [RZ] ;  /* 0x00000000fffff984 */ /* 0x000fe20000000800 */
[----:B------:R1:W-:Y:S01]  /*8fa0*/  @!P6 LDGSTS.E.BYPASS.LTC128B.128 [R245+0x8000], desc[UR16][R228.64] ;  /* 0x08000000e4f5efae */ /* 0x0003e2000b981a10 */
[C-C-:B------:R-:W-:Y:S02]  /*8fb0*/  LEA.HI.X R7, R166.reuse, R227, R167.reuse, 0x5, P2 ;  /* 0x000000e3a6077211 */ /* 0x140fe400010f2ca7 */
[----:B------:R-:W-:Y:S01]  /*8fc0*/  SHF.L.U64.HI R4, R166, 0x5, R167 ;  /* 0x00000005a6047819 */ /* 0x000fe200000102a7 */
[----:B------:R2:W-:Y:S01]  /*8fd0*/  @P6 STS.128 [R245+0x8000], RZ ;  /* 0x008000fff5006388 */ /* 0x0005e20000000c00 */
[----:B------:R-:W-:-:S05]  /*8fe0*/  IADD3 R8, P2, PT, R2, R6, RZ ;  /* 0x0000000602087210 */ /* 0x000fca0007f5e0ff */
[----:B------:R-:W-:Y:S01]  /*8ff0*/  IMAD.X R9, R4, 0x1, R7, P2 ;  /* 0x0000000104097824 */ /* 0x000fe200010e0607 */
[----:B------:R-:W-:-:S04]  /*9000*/  IADD3 R12, P2, PT, R2, R8, RZ ;  /* 0x00000008020c7210 */ /* 0x000fc80007f5e0ff */
[----:B------:R-:W-:Y:S02]  /*9010*/  IADD3.X R13, PT, PT, R4, R9, RZ, P2, !PT ;  /* 0x00000009040d7210 */ /* 0x000fe400017fe4ff */
[----:B-1----:R-:W-:-:S05]  /*9020*/  @!P5 MOV R229, R227 ;  /* 0x000000e300e5d202 */ /* 0x002fca0000000f00 */
        /* <DEDUP_REMOVED lines=77> */
.L_x_536:
[----:B--2---:R-:W-:Y:S01]  /*9500*/  FMNMX3.FTZ R7, R164, R196, R198, !PT ;  /* 0x000000c4a4077276 */ /* 0x004fe200078100c6 */
[----:B------:R-:W1:Y:S01]  /*9510*/  LDCU UR4, c[0x0][0x45c] ;  /* 0x00008b80ff0477ac */ /* 0x000e620008000800 */
[----:B------:R-:W-:Y:S01]  /*9520*/  FMNMX3.FTZ R2, R3, R208, R216, !PT ;  /* 0x000000d003027276 */ /* 0x000fe200078100d8 */
[----:B------:R-:W-:Y:S01]  /*9530*/  LDSM.16.MT88.4 R12, [R220+0x10000] ;  /* 0x01000000dc0c783b */ /* 0x000fe20000004200 */
[----:B------:R-:W-:Y:S02]  /*9540*/  FMNMX3.FTZ R7, R7, R252, R177, !PT ;  /* 0x000000fc07077276 */ /* 0x000fe400078100b1 */
[----:B------:R-:W-:Y:S02]  /*9550*/  FMNMX3.FTZ R5, R2, R185, R179, !PT ;  /* 0x000000b902057276 */ /* 0x000fe400078100b3 */
[----:B------:R-:W-:Y:S02]  /*9560*/  FMNMX3.FTZ R7, R7, R206, R210, !PT ;  /* 0x000000ce07077276 */ /* 0x000fe400078100d2 */
[----:B------:R-:W-:-:S02]  /*9570*/  FMNMX3.FTZ R5, R5, R174, R172, !PT ;  /* 0x000000ae05057276 */ /* 0x000fc400078100ac */
[----:B------:R-:W-:Y:S02]  /*9580*/  FMNMX3.FTZ R7, R7, R180, R182, !PT ;  /* 0x000000b407077276 */ /* 0x000fe400078100b6 */
[----:B------:R-:W-:Y:S02]  /*9590*/  FMNMX3.FTZ R5, R5, R170, R168, !PT ;  /* 0x000000aa05057276 */ /* 0x000fe400078100a8 */
        /* <DEDUP_REMOVED lines=8> */
[----:B------:R-:W-:Y:S01]  /*9620*/  MOV R209, 0x20 ;  /* 0x0000002000d17802 */ /* 0x000fe20000000f00 */
[----:B------:R-:W2:Y:S01]  /*9630*/  SHFL.BFLY PT, R2, R7, 0x2, 0x1f ;  /* 0x0c401f0007027f89 */ /* 0x000ea200000e0000 */
[----:B------:R-:W-:-:S02]  /*9640*/  IADD3 R215, PT, PT, R220, 0x10040, RZ ;  /* 0x00010040dcd77810 */ /* 0x000fc40007ffe0ff */
[----:B------:R-:W-:Y:S01]  /*9650*/  SEL R209, R209, 0xffffffe0, !P1 ;  /* 0xffffffe0d1d17807 */ /* 0x000fe20004800000 */
[----:B------:R-:W3:Y:S01]  /*9660*/  SHFL.BFLY PT, R5, R4, 0x2, 0x1f ;  /* 0x0c401f0004057f89 */ /* 0x000ee200000e0000 */
[----:B--2---:R-:W-:Y:S02]  /*9670*/  FMNMX.FTZ R2, R7, R2, !PT ;  /* 0x0000000207027209 */ /* 0x004fe40007810000 */
[----:B---3--:R-:W-:-:S03]  /*9680*/  FMNMX.FTZ R5, R4, R5, !PT ;  /* 0x0000000504057209 */ /* 0x008fc60007810000 */
[----:B------:R-:W2:Y:S04]  /*9690*/  SHFL.BFLY PT, R201, R2, 0x1, 0x1f ;  /* 0x0c201f0002c97f89 */ /* 0x000ea800000e0000 */
[----:B------:R-:W3:Y:S01]  /*96a0*/  SHFL.BFLY PT, R200, R5, 0x1, 0x1f ;  /* 0x0c201f0005c87f89 */ /* 0x000ee200000e0000 */
[----:B--2---:R-:W-:Y:S02]  /*96b0*/  FMNMX.FTZ R201, R2, R201, !PT ;  /* 0x000000c902c97209 */ /* 0x004fe40007810000 */
[----:B---3--:R-:W-:-:S03]  /*96c0*/  FMNMX.FTZ R200, R5, R200, !PT ;  /* 0x000000c805c87209 */ /* 0x008fc60007810000 */
[C---:B-1----:R-:W-:Y:S01]  /*96d0*/  FMUL.FTZ R223, R201.reuse, UR4 ;  /* 0x00000004c9df7c20 */ /* 0x042fe20008410000 */
[----:B------:R-:W-:Y:S02]  /*96e0*/  FSETP.NEU.FTZ.AND P3, PT, R201, -INF , PT ;  /* 0xff800000c900780b */ /* 0x000fe40003f7d000 */
[C---:B------:R-:W-:Y:S01]  /*96f0*/  FSETP.NEU.FTZ.AND P2, PT, R200.reuse, -INF , PT ;  /* 0xff800000c800780b */ /* 0x040fe20003f5d000 */
[C---:B------:R-:W-:Y:S01]  /*9700*/  FMUL.FTZ R193, R200.reuse, UR4 ;  /* 0x00000004c8c17c20 */ /* 0x040fe20008410000 */
[----:B------:R-:W-:Y:S02]  /*9710*/  FSEL R223, R223, RZ, P3 ;  /* 0x000000ffdfdf7208 */ /* 0x000fe40001800000 */
[----:B------:R-:W-:Y:S02]  /*9720*/  FSEL R4, R200, RZ, P2 ;  /* 0x000000ffc8047208 */ /* 0x000fe40001000000 */
[----:B------:R-:W-:Y:S01]  /*9730*/  FSEL R193, R193, RZ, P2 ;  /* 0x000000ffc1c17208 */ /* 0x000fe20001000000 */
[----:B------:R-:W-:Y:S01]  /*9740*/  FFMA.FTZ R204, R196, UR4, -R223 ;  /* 0x00000004c4cc7c23 */ /* 0x000fe200080108df */
[----:B------:R-:W-:Y:S01]  /*9750*/  FSEL R5, R201, RZ, P3 ;  /* 0x000000ffc9057208 */ /* 0x000fe20001800000 */
[----:B------:R-:W-:Y:S01]  /*9760*/  FADD.FTZ R207, R3, -R4 ;  /* 0x8000000403cf7221 */ /* 0x000fe20000010000 */
[----:B------:R-:W-:Y:S01]  /*9770*/  IADD3 R3, PT, PT, R220, 0x10000, RZ ;  /* 0x00010000dc037810 */ /* 0x000fe20007ffe0ff */
[--C-:B------:R-:W-:Y:S01]  /*9780*/  FFMA.FTZ R196, R216, UR4, -R193.reuse ;  /* 0x00000004d8c47c23 */ /* 0x100fe200080108c1 */
[----:B------:R-:W-:Y:S01]  /*9790*/  IADD3 R216, PT, PT, R209, R220, RZ ;  /* 0x000000dcd1d87210 */ /* 0x000fe20007ffe0ff */
[----:B------:R-:W-:Y:S01]  /*97a0*/  FFMA.FTZ R202, R208, UR4, -R193 ;  /* 0x00000004d0ca7c23 */ /* 0x000fe200080108c1 */
[----:B------:R-:W-:Y:S01]  /*97b0*/  @P0 IADD3 R215, PT, PT, R3, -0x40, RZ ;  /* 0xffffffc003d70810 */ /* 0x000fe20007ffe0ff */
[----:B------:R-:W-:Y:S01]  /*97c0*/  FADD.FTZ R208, R164, -R5 ;  /* 0x80000005a4d07221 */ /* 0x000fe20000010000 */
[--C-:B------:R-:W-:Y:S01]  /*97d0*/  FFMA.FTZ R199, R198, UR4, -R223.reuse ;  /* 0x00000004c6c77c23 */ /* 0x100fe200080108df */
[----:B------:R-:W1:Y:S01]  /*97e0*/  LDSM.16.MT88.4 R20, [R216+0x10000] ;  /* 0x01000000d814783b */ /* 0x000e620000004200 */
[--C-:B------:R-:W-:Y:S01]  /*97f0*/  FFMA.FTZ R198, R252, UR4, -R223.reuse ;  /* 0x00000004fcc67c23 */ /* 0x100fe200080108df */
[----:B------:R-:W-:Y:S01]  /*9800*/  FFMA.FTZ R197, R177, UR4, -R223 ;  /* 0x00000004b1c57c23 */ /* 0x000fe200080108df */
[--C-:B------:R-:W-:Y:S01]  /*9810*/  FFMA.FTZ R2, R185, UR4, -R193.reuse ;  /* 0x00000004b9027c23 */ /* 0x100fe200080108c1 */
[----:B------:R-:W-:Y:S01]  /*9820*/  FFMA.FTZ R203, R179, UR4, -R193 ;  /* 0x00000004b3cb7c23 */ /* 0x000fe200080108c1 */
[----:B------:R-:W-:Y:S01]  /*9830*/  FMUL.FTZ R208, R208, UR4 ;  /* 0x00000004d0d07c20 */ /* 0x000fe20008410000 */
[----:B------:R-:W-:Y:S01]  /*9840*/  FMUL.FTZ R207, R207, UR4 ;  /* 0x00000004cfcf7c20 */ /* 0x000fe20008410000 */
[----:B------:R-:W2:Y:S01]  /*9850*/  LDSM.16.MT88.4 R28, [R215] ;  /* 0x00000000d71c783b */ /* 0x000ea20000004200 */
[----:B------:R-:W-:Y:S01]  /*9860*/  MUFU.EX2 R204, R204 ;  /* 0x000000cc00cc7308 */ /* 0x000fe20000000800 */
[----:B------:R-:W-:Y:S01]  /*9870*/  IADD3 R209, PT, PT, R209, R215, RZ ;  /* 0x000000d7d1d17210 */ /* 0x000fe20007ffe0ff */
[--C-:B------:R-:W-:Y:S01]  /*9880*/  FFMA.FTZ R205, R210, UR4, -R223.reuse ;  /* 0x00000004d2cd7c23 */ /* 0x100fe200080108df */
[--C-:B------:R-:W-:Y:S01]  /*9890*/  FFMA.FTZ R206, R206, UR4, -R223.reuse ;  /* 0x00000004cece7c23 */ /* 0x100fe200080108df */
[--C-:B------:R-:W-:Y:S01]  /*98a0*/  FFMA.FTZ R210, R180, UR4, -R223.reuse ;  /* 0x00000004b4d27c23 */ /* 0x100fe200080108df */
[----:B------:R-:W-:Y:S01]  /*98b0*/  FFMA.FTZ R3, R182, UR4, -R223 ;  /* 0x00000004b6037c23 */ /* 0x000fe200080108df */
[--C-:B------:R-:W-:Y:S01]  /*98c0*/  FFMA.FTZ R214, R174, UR4, -R193.reuse ;  /* 0x00000004aed67c23 */ /* 0x100fe200080108c1 */
[--C-:B------:R-:W-:Y:S01]  /*98d0*/  FFMA.FTZ R211, R172, UR4, -R193.reuse ;  /* 0x00000004acd37c23 */ /* 0x100fe200080108c1 */
[----:B------:R-:W3:Y:S01]  /*98e0*/  MUFU.EX2 R199, R199 ;  /* 0x000000c700c77308 */ /* 0x000ee20000000800 */
[--C-:B------:R-:W-:Y:S01]  /*98f0*/  FFMA.FTZ R213, R170, UR4, -R193.reuse ;  /* 0x00000004aad57c23 */ /* 0x100fe200080108c1 */
[----:B------:R-:W-:Y:S01]  /*9900*/  FFMA.FTZ R212, R168, UR4, -R193 ;  /* 0x00000004a8d47c23 */ /* 0x000fe200080108c1 */
[----:B------:R-:W-:Y:S01]  /*9910*/  LDSM.16.MT88.4 R164, [R215+0x4800] ;  /* 0x00480000d7a4783b */ /* 0x000fe20000004200 */
[--C-:B------:R-:W-:Y:S01]  /*9920*/  FFMA.FTZ R229, R248, UR4, -R223.reuse ;  /* 0x00000004f8e57c23 */ /* 0x100fe200080108df */
[--C-:B------:R-:W-:Y:S01]  /*9930*/  FFMA.FTZ R248, R250, UR4, -R223.reuse ;  /* 0x00000004faf87c23 */ /* 0x100fe200080108df */
[--C-:B------:R-:W-:Y:S01]  /*9940*/  FFMA.FTZ R225, R188, UR4, -R223.reuse ;  /* 0x00000004bce17c23 */ /* 0x100fe200080108df */
[----:B------:R-:W-:Y:S01]  /*9950*/  FFMA.FTZ R252, R190, UR4, -R223 ;  /* 0x00000004befc7c23 */ /* 0x000fe200080108df */
[----:B------:R-:W-:Y:S01]  /*9960*/  MUFU.EX2 R198, R198 ;  /* 0x000000c600c67308 */ /* 0x000fe20000000800 */
[--C-:B------:R-:W-:Y:S01]  /*9970*/  FFMA.FTZ R233, R176, UR4, -R193.reuse ;  /* 0x00000004b0e97c23 */ /* 0x100fe200080108c1 */
[--C-:B------:R-:W-:Y:S01]  /*9980*/  FFMA.FTZ R250, R178, UR4, -R193.reuse ;  /* 0x00000004b2fa7c23 */ /* 0x100fe200080108c1 */
[--C-:B------:R-:W-:Y:S01]  /*9990*/  FFMA.FTZ R235, R186, UR4, -R193.reuse ;  /* 0x00000004baeb7c23 */ /* 0x100fe200080108c1 */
[----:B------:R-:W-:Y:S01]  /*99a0*/  FFMA.FTZ R239, R184, UR4, -R193 ;  /* 0x00000004b8ef7c23 */ /* 0x000fe200080108c1 */
[----:B------:R-:W-:Y:S01]  /*99b0*/  LDSM.16.MT88.4 R168, [R209+0x4800] ;  /* 0x00480000d1a8783b */ /* 0x000fe20000004200 */
[--C-:B------:R-:W-:Y:S01]  /*99c0*/  FFMA.FTZ R238, R238, UR4, -R223.reuse ;  /* 0x00000004eeee7c23 */ /* 0x100fe200080108df */
[--C-:B------:R-:W-:Y:S01]  /*99d0*/  FFMA.FTZ R247, R246, UR4, -R223.reuse ;  /* 0x00000004f6f77c23 */ /* 0x100fe200080108df */
[----:B------:R-:W4:Y:S01]  /*99e0*/  MUFU.EX2 R197, R197 ;  /* 0x000000c500c57308 */ /* 0x000f220000000800 */
[----:B---3--:R-:W-:Y:S01]  /*99f0*/  F2FP.BF16.F32.PACK_AB R4, R199, R204 ;  /* 0x000000ccc704723e */ /* 0x008fe200000010ff */
[----:B------:R-:W-:Y:S01]  /*9a00*/  LDSM.16.MT88.4 R180, [R215+0x6800] ;  /* 0x00680000d7b4783b */ /* 0x000fe20000004200 */
[----:B------:R-:W-:Y:S01]  /*9a10*/  FFMA.FTZ R234, R234, UR4, -R223 ;  /* 0x00000004eaea7c23 */ /* 0x000fe200080108df */
[----:B------:R-:W-:Y:S01]  /*9a20*/  FFMA.FTZ R249, R222, UR4, -R193 ;  /* 0x00000004def97c23 */ /* 0x000fe200080108c1 */
[----:B------:R-:W-:Y:S01]  /*9a30*/  FFMA.FTZ R223, R195, UR4, -R223 ;  /* 0x00000004c3df7c23 */ /* 0x000fe200080108df */
[--C-:B------:R-:W-:Y:S01]  /*9a40*/  FFMA.FTZ R224, R224, UR4, -R193.reuse ;  /* 0x00000004e0e07c23 */ /* 0x100fe200080108c1 */
[--C-:B------:R-:W-:Y:S01]  /*9a50*/  FFMA.FTZ R222, R194, UR4, -R193.reuse ;  /* 0x00000004c2de7c23 */ /* 0x100fe200080108c1 */
[----:B------:R-:W-:Y:S01]  /*9a60*/  MUFU.EX2 R202, R202 ;  /* 0x000000ca00ca7308 */ /* 0x000fe20000000800 */
[----:B------:R-:W-:-:S02]  /*9a70*/  FFMA.FTZ R251, R192, UR4, -R193 ;  /* 0x00000004c0fb7c23 */ /* 0x000fc400080108c1 */
[----:B------:R-:W-:Y:S05]  /*9a80*/  LDSM.16.MT88.4 R192, [R215+0x1800] ;  /* 0x00180000d7c0783b */ /* 0x000fea0000004200 */
[----:B------:R-:W3:Y:S01]  /*9a90*/  MUFU.EX2 R196, R196 ;  /* 0x000000c400c47308 */ /* 0x000ee20000000800 */
[----:B----4-:R-:W-:-:S07]  /*9aa0*/  F2FP.BF16.F32.PACK_AB R6, R197, R198 ;  /* 0x000000c6c506723e */ /* 0x010fce00000010ff */
[----:B------:R-:W-:Y:S08]  /*9ab0*/  MUFU.EX2 R2, R2 ;  /* 0x0000000200027308 */ /* 0x000ff00000000800 */
[----:B------:R-:W4:Y:S01]  /*9ac0*/  MUFU.EX2 R203, R203 ;  /* 0x000000cb00cb7308 */ /* 0x000f220000000800 */
[----:B---3--:R-:W-:-:S07]  /*9ad0*/  F2FP.BF16.F32.PACK_AB R5, R196, R202 ;  /* 0x000000cac405723e */ /* 0x008fce00000010ff */
[----:B------:R-:W3:Y:S08]  /*9ae0*/  MUFU.EX2 R208, R208 ;  /* 0x000000d000d07308 */ /* 0x000ef00000000800 */
[----:B------:R-:W5:Y:S01]  /*9af0*/  MUFU.EX2 R207, R207 ;  /* 0x000000cf00cf7308 */ /* 0x000f620000000800 */
[----:B----4-:R-:W-:-:S07]  /*9b00*/  F2FP.BF16.F32.PACK_AB R7, R203, R2 ;  /* 0x00000002cb07723e */ /* 0x010fce00000010ff */
[----:B------:R-:W-:Y:S01]  /*9b10*/  MUFU.EX2 R206, R206 ;  /* 0x000000ce00ce7308 */ /* 0x000fe20000000800 */
[-C--:B---3--:R-:W-:Y:S01]  /*9b20*/  FMUL.FTZ R8, R160, R208.reuse ;  /* 0x000000d0a0087220 */ /* 0x088fe20000410000 */
[-C--:B------:R-:W-:Y:S01]  /*9b30*/  FMUL.FTZ R9, R161, R208.reuse ;  /* 0x000000d0a1097220 */ /* 0x080fe20000410000 */
[-C--:B------:R-:W-:Y:S01]  /*9b40*/  FMUL.FTZ R36, R36, R208.reuse ;  /* 0x000000d024247220 */ /* 0x080fe20000410000 */
[-C--:B------:R-:W-:Y:S01]  /*9b50*/  FMUL.FTZ R37, R37, R208.reuse ;  /* 0x000000d025257220 */ /* 0x080fe20000410000 */
[-C--:B------:R-:W-:Y:S01]  /*9b60*/  FMUL.FTZ R16, R40, R208.reuse ;  /* 0x000000d028107220 */ /* 0x080fe20000410000 */
[-C--:B------:R-:W-:Y:S01]  /*9b70*/  FMUL.FTZ R17, R41, R208.reuse ;  /* 0x000000d029117220 */ /* 0x080fe20000410000 */
[-C--:B------:R-:W-:Y:S01]  /*9b80*/  FMUL.FTZ R44, R44, R208.reuse ;  /* 0x000000d02c2c7220 */ /* 0x080fe20000410000 */
[-C--:B------:R-:W-:Y:S01]  /*9b90*/  FMUL.FTZ R45, R45, R208.reuse ;  /* 0x000000d02d2d7220 */ /* 0x080fe20000410000 */
[-C--:B-----5:R-:W-:Y:S01]  /*9ba0*/  FMUL.FTZ R10, R162, R207.reuse ;  /* 0x000000cfa20a7220 */ /* 0x0a0fe20000410000 */
[-C--:B------:R-:W-:Y:S01]  /*9bb0*/  FMUL.FTZ R11, R163, R207.reuse ;  /* 0x000000cfa30b7220 */ /* 0x080fe20000410000 */
[-C--:B------:R-:W-:Y:S01]  /*9bc0*/  FMUL.FTZ R38, R38, R207.reuse ;  /* 0x000000cf26267220 */ /* 0x080fe20000410000 */
[-C--:B------:R-:W-:Y:S01]  /*9bd0*/  FMUL.FTZ R39, R39, R207.reuse ;  /* 0x000000cf27277220 */ /* 0x080fe20000410000 */
[-C--:B------:R-:W-:Y:S01]  /*9be0*/  FMUL.FTZ R18, R42, R207.reuse ;  /* 0x000000cf2a127220 */ /* 0x080fe20000410000 */
[-C--:B------:R-:W-:Y:S01]  /*9bf0*/  FMUL.FTZ R19, R43, R207.reuse ;  /* 0x000000cf2b137220 */ /* 0x080fe20000410000 */
[-C--:B------:R-:W-:Y:S01]  /*9c00*/  FMUL.FTZ R46, R46, R207.reuse ;  /* 0x000000cf2e2e7220 */ /* 0x080fe20000410000 */
[-C--:B------:R-:W-:Y:S01]  /*9c10*/  FMUL.FTZ R47, R47, R207.reuse ;  /* 0x000000cf2f2f7220 */ /* 0x080fe20000410000 */
[C---:B------:R-:W-:Y:S01]  /*9c20*/  HMMA.16816.F32.BF16 R8, R4.reuse, R12, R8 ;  /* 0x0000000c0408723c */ /* 0x040fe20000041808 */
        /* <DEDUP_REMOVED lines=8> */
[----:B------:R-:W3:Y:S01]  /*9cb0*/  LDSM.16.MT88.4 R36, [R209] ;  /* 0x00000000d124783b */ /* 0x000ee20000004200 */
[-C--:B------:R-:W-:Y:S01]  /*9cc0*/  FMUL.FTZ R55, R55, R207.reuse ;  /* 0x000000cf37377220 */ /* 0x080fe20000410000 */
[-C--:B------:R-:W-:Y:S01]  /*9cd0*/  FMUL.FTZ R32, R56, R208.reuse ;  /* 0x000000d038207220 */ /* 0x080fe20000410000 */
[-C--:B------:R-:W-:Y:S01]  /*9ce0*/  FMUL.FTZ R33, R57, R208.reuse ;  /* 0x000000d039217220 */ /* 0x080fe20000410000 */
[-C--:B------:R-:W-:Y:S01]  /*9cf0*/  FMUL.FTZ R34, R58, R207.reuse ;  /* 0x000000cf3a227220 */ /* 0x080fe20000410000 */
[-C--:B------:R-:W-:Y:S01]  /*9d00*/  FMUL.FTZ R35, R59, R207.reuse ;  /* 0x000000cf3b237220 */ /* 0x080fe20000410000 */
[-C--:B------:R-:W-:Y:S01]  /*9d10*/  FMUL.FTZ R60, R60, R208.reuse ;  /* 0x000000d03c3c7220 */ /* 0x080fe20000410000 */
[C---:B-1----:R-:W-:Y:S01]  /*9d20*/  HMMA.16816.F32.BF16 R16, R4.reuse, R20, R16 ;  /* 0x000000140410723c */ /* 0x042fe20000041810 */
        /* <DEDUP_REMOVED lines=8> */
[----:B------:R-:W1:Y:S01]  /*9db0*/  LDSM.16.MT88.4 R44, [R220+0x12000] ;  /* 0x01200000dc2c783b */ /* 0x000e620000004200 */
[-C--:B------:R-:W-:Y:S01]  /*9dc0*/  FMUL.FTZ R68, R68, R208.reuse ;  /* 0x000000d044447220 */ /* 0x080fe20000410000 */
[-C--:B------:R-:W-:Y:S01]  /*9dd0*/  FMUL.FTZ R69, R69, R208.reuse ;  /* 0x000000d045457220 */ /* 0x080fe20000410000 */
[-C--:B------:R-:W-:Y:S01]  /*9de0*/  FMUL.FTZ R70, R70, R207.reuse ;  /* 0x000000cf46467220 */ /* 0x080fe20000410000 */
[-C--:B------:R-:W-:Y:S01]  /*9df0*/  FMUL.FTZ R71, R71, R207.reuse ;  /* 0x000000cf47477220 */ /* 0x080fe20000410000 */
[-C--:B------:R-:W-:Y:S01]  /*9e00*/  FMUL.FTZ R48, R72, R208.reuse ;  /* 0x000000d048307220 */ /* 0x080fe20000410000 */
[-C--:B------:R-:W-:Y:S01]  /*9e10*/  FMUL.FTZ R49, R73, R208.reuse ;  /* 0x000000d049317220 */ /* 0x080fe20000410000 */
[C---:B--2---:R-:W-:Y:S01]  /*9e20*/  HMMA.16816.F32.BF16 R24, R4.reuse, R28, R24 ;  /* 0x0000001c0418723c */ /* 0x044fe20000041818 */
        /* <DEDUP_REMOVED lines=8> */
[----:B------:R-:W2:Y:S01]  /*9eb0*/  LDSM.16.MT88.4 R52, [R216+0x12000] ;  /* 0x01200000d834783b */ /* 0x000ea20000004200 */
[-C--:B------:R-:W-:Y:S01]  /*9ec0*/  FMUL.FTZ R57, R81, R208.reuse ;  /* 0x000000d051397220 */ /* 0x080fe20000410000 */
[-C--:B------:R-:W-:Y:S01]  /*9ed0*/  FMUL.FTZ R58, R82, R207.reuse ;  /* 0x000000cf523a7220 */ /* 0x080fe20000410000 */
[-C--:B------:R-:W-:Y:S01]  /*9ee0*/  FMUL.FTZ R59, R83, R207.reuse ;  /* 0x000000cf533b7220 */ /* 0x080fe20000410000 */
[-C--:B------:R-:W-:Y:S01]  /*9ef0*/  FMUL.FTZ R84, R84, R208.reuse ;  /* 0x000000d054547220 */ /* 0x080fe20000410000 */
[-C--:B------:R-:W-:Y:S01]  /*9f00*/  FMUL.FTZ R85, R85, R208.reuse ;  /* 0x000000d055557220 */ /* 0x080fe20000410000 */
[-C--:B------:R-:W-:Y:S01]  /*9f10*/  FMUL.FTZ R86, R86, R207.reuse ;  /* 0x000000cf56567220 */ /* 0x080fe20000410000 */
[-C--:B------:R-:W-:Y:S01]  /*9f20*/  FMUL.FTZ R87, R87, R207.reuse ;  /* 0x000000cf57577220 */ /* 0x080fe20000410000 */
[C---:B---3--:R-:W-:Y:S01]  /*9f30*/  HMMA.16816.F32.BF16 R32, R4.reuse, R36, R32 ;  /* 0x000000240420723c */ /* 0x048fe20000041820 */
        /* <DEDUP_REMOVED lines=8> */
[----:B------:R-:W3:Y:S01]  /*9fc0*/  LDSM.16.MT88.4 R60, [R215+0x2000] ;  /* 0x00200000d73c783b */ /* 0x000ee20000004200 */
        /* <DEDUP_REMOVED lines=69> */
[----:B------:R-:W-:Y:S01]  /*a420*/  LDSM.16.MT88.4 R136, [R215+0x800] ;  /* 0x00080000d788783b */ /* 0x000fe20000004200 */
[----:B------:R-:W-:Y:S01]  /*a430*/  MUFU.EX2 R205, R205 ;  /* 0x000000cd00cd7308 */ /* 0x000fe20000000800 */
[C---:B--2---:R-:W-:Y:S01]  /*a440*/  HMMA.16816.F32.BF16 R72, R4.reuse, R76, R72 ;  /* 0x0000004c0448723c */ /* 0x044fe20000041848 */
[-C--:B------:R-:W-:Y:S01]  /*a450*/  FMUL.FTZ R128, R148, R208.reuse ;  /* 0x000000d094807220 */ /* 0x080fe20000410000 */
[-C--:B------:R-:W-:Y:S01]  /*a460*/  FMUL.FTZ R129, R149, R208.reuse ;  /* 0x000000d095817220 */ /* 0x080fe20000410000 */
[-C--:B------:R-:W-:Y:S01]  /*a470*/  FMUL.FTZ R130, R150, R207.reuse ;  /* 0x000000cf96827220 */ /* 0x080fe20000410000 */
[-C--:B------:R-:W-:Y:S01]  /*a480*/  FMUL.FTZ R131, R151, R207.reuse ;  /* 0x000000cf97837220 */ /* 0x080fe20000410000 */
[-C--:B------:R-:W-:Y:S01]  /*a490*/  FMUL.FTZ R152, R152, R208.reuse ;  /* 0x000000d098987220 */ /* 0x080fe20000410000 */
[-C--:B------:R-:W-:Y:S01]  /*a4a0*/  FMUL.FTZ R153, R153, R208.reuse ;  /* 0x000000d099997220 */ /* 0x080fe20000410000 */
[----:B------:R-:W-:Y:S01]  /*a4b0*/  MUFU.EX2 R210, R210 ;  /* 0x000000d200d27308 */ /* 0x000fe20000000800 */
[C---:B------:R-:W-:Y:S01]  /*a4c0*/  HMMA.16816.F32.BF16 R76, R4.reuse, R78, R100 ;  /* 0x0000004e044c723c */ /* 0x040fe20000041864 */
[----:B------:R-:W2:Y:S01]  /*a4d0*/  LDSM.16.MT88.4 R100, [R209+0x4000] ;  /* 0x00400000d164783b */ /* 0x000ea20000004200 */
[-C--:B------:R-:W-:Y:S01]  /*a4e0*/  FMUL.FTZ R154, R154, R207.reuse ;  /* 0x000000cf9a9a7220 */ /* 0x080fe20000410000 */
[-C--:B------:R-:W-:Y:S01]  /*a4f0*/  FMUL.FTZ R155, R155, R207.reuse ;  /* 0x000000cf9b9b7220 */ /* 0x080fe20000410000 */
[----:B------:R-:W-:Y:S01]  /*a500*/  FFMA.FTZ R204, R243, R208, R204 ;  /* 0x000000d0f3cc7223 */ /* 0x000fe200000100cc */
[----:B------:R-:W-:Y:S01]  /*a510*/  LDSM.16.MT88.4 R160, [R216+0x10800] ;  /* 0x01080000d8a0783b */ /* 0x000fe20000004200 */
[----:B------:R-:W-:Y:S01]  /*a520*/  FFMA.FTZ R207, R241, R207, R202 ;  /* 0x000000cff1cf7223 */ /* 0x000fe200000100ca */
[----:B------:R-:W-:Y:S01]  /*a530*/  MUFU.EX2 R3, R3 ;  /* 0x0000000300037308 */ /* 0x000fe20000000800 */
[----:B------:R-:W-:Y:S01]  /*a540*/  FADD.FTZ R199, R199, R204 ;  /* 0x000000ccc7c77221 */ /* 0x000fe20000010000 */
[----:B---3--:R-:W-:Y:S01]  /*a550*/  HMMA.16816.F32.BF16 R80, R4, R84, R80 ;  /* 0x000000540450723c */ /* 0x008fe20000041850 */
[----:B------:R-:W-:Y:S01]  /*a560*/  LDSM.16.MT88.4 R144, [R215+0x2800] ;  /* 0x00280000d790783b */ /* 0x000fe20000004200 */
[----:B------:R-:W-:Y:S01]  /*a570*/  FADD.FTZ R207, R196, R207 ;  /* 0x000000cfc4cf7221 */ /* 0x000fe20000010000 */
[----:B------:R-:W-:-:S02]  /*a580*/  FADD.FTZ R198, R198, R199 ;  /* 0x000000c7c6c67221 */ /* 0x000fc40000010000 */
[----:B------:R-:W-:Y:S01]  /*a590*/  LDSM.16.MT88.4 R148, [R209+0x2800] ;  /* 0x00280000d194783b */ /* 0x000fe20000004200 */
[----:B------:R-:W-:Y:S01]  /*a5a0*/  MUFU.EX2 R214, R214 ;  /* 0x000000d600d67308 */ /* 0x000fe20000000800 */
[----:B------:R-:W-:Y:S01]  /*a5b0*/  FADD.FTZ R2, R2, R207 ;  /* 0x000000cf02027221 */ /* 0x000fe20000010000 */
[----:B------:R-:W-:Y:S01]  /*a5c0*/  HMMA.16816.F32.BF16 R84, R4, R86, R108 ;  /* 0x000000560454723c */ /* 0x000fe2000004186c */
[----:B------:R-:W3:Y:S01]  /*a5d0*/  LDSM.16.MT88.4 R108, [R220+0x16000] ;  /* 0x01600000dc6c783b */ /* 0x000ee20000004200 */
[----:B------:R-:W-:Y:S01]  /*a5e0*/  FADD.FTZ R197, R197, R198 ;  /* 0x000000c6c5c57221 */ /* 0x000fe20000010000 */
[----:B------:R-:W-:-:S03]  /*a5f0*/  FADD.FTZ R203, R203, R2 ;  /* 0x00000002cbcb7221 */ /* 0x000fc60000010000 */
[----:B------:R-:W-:Y:S02]  /*a600*/  MUFU.EX2 R211, R211 ;  /* 0x000000d300d37308 */ /* 0x000fe40000000800 */
[C---:B-1----:R-:W-:Y:S06]  /*a610*/  HMMA.16816.F32.BF16 R88, R4.reuse, R92, R88 ;  /* 0x0000005c0458723c */ /* 0x042fec0000041858 */
[----:B------:R-:W-:Y:S02]  /*a620*/  MUFU.EX2 R213, R213 ;  /* 0x000000d500d57308 */ /* 0x000fe40000000800 */
[C---:B------:R-:W-:Y:S01]  /*a630*/  HMMA.16816.F32.BF16 R92, R4.reuse, R94, R116 ;  /* 0x0000005e045c723c */ /* 0x040fe20000041874 */
[----:B------:R-:W1:Y:S05]  /*a640*/  LDSM.16.MT88.4 R116, [R216+0x16000] ;  /* 0x01600000d874783b */ /* 0x000e6a0000004200 */
[----:B------:R-:W-:Y:S02]  /*a650*/  MUFU.EX2 R212, R212 ;  /* 0x000000d400d47308 */ /* 0x000fe40000000800 */
[C---:B--2---:R-:W-:Y:S06]  /*a660*/  HMMA.16816.F32.BF16 R96, R4.reuse, R100, R96 ;  /* 0x000000640460723c */ /* 0x044fec0000041860 */
[----:B------:R-:W-:Y:S02]  /*a670*/  MUFU.EX2 R225, R225 ;  /* 0x000000e100e17308 */ /* 0x000fe40000000800 */
[C---:B------:R-:W-:Y:S01]  /*a680*/  HMMA.16816.F32.BF16 R100, R4.reuse, R102, R124 ;  /* 0x000000660464723c */ /* 0x040fe2000004187c */
[----:B------:R-:W2:Y:S05]  /*a690*/  LDSM.16.MT88.4 R124, [R215+0x6000] ;  /* 0x00600000d77c783b */ /* 0x000eaa0000004200 */
[----:B------:R-:W4:Y:S02]  /*a6a0*/  MUFU.EX2 R252, R252 ;  /* 0x000000fc00fc7308 */ /* 0x000f240000000800 */
[C---:B---3--:R-:W-:Y:S06]  /*a6b0*/  HMMA.16816.F32.BF16 R104, R4.reuse, R108, R104 ;  /* 0x0000006c0468723c */ /* 0x048fec0000041868 */
[----:B------:R-:W-:Y:S02]  /*a6c0*/  MUFU.EX2 R229, R229 ;  /* 0x000000e500e57308 */ /* 0x000fe40000000800 */
[C---:B------:R-:W-:Y:S01]  /*a6d0*/  HMMA.16816.F32.BF16 R108, R4.reuse, R110, R132 ;  /* 0x0000006e046c723c */ /* 0x040fe20000041884 */
[----:B------:R-:W3:Y:S05]  /*a6e0*/  LDSM.16.MT88.4 R132, [R209+0x6000] ;  /* 0x00600000d184783b */ /* 0x000eea0000004200 */
[----:B------:R-:W5:Y:S01]  /*a6f0*/  MUFU.EX2 R248, R248 ;  /* 0x000000f800f87308 */ /* 0x000f620000000800 */
[----:B----4-:R-:W-:Y:S01]  /*a700*/  F2FP.BF16.F32.PACK_AB R188, R252, R225 ;  /* 0x000000e1fcbc723e */ /* 0x010fe200000010ff */
[C---:B-1----:R-:W-:Y:S06]  /*a710*/  HMMA.16816.F32.BF16 R112, R4.reuse, R116, R112 ;  /* 0x000000740470723c */ /* 0x042fec0000041870 */
[----:B------:R-:W-:Y:S02]  /*a720*/  MUFU.EX2 R233, R233 ;  /* 0x000000e900e97308 */ /* 0x000fe40000000800 */
[C---:B------:R-:W-:Y:S01]  /*a730*/  HMMA.16816.F32.BF16 R116, R4.reuse, R118, R140 ;  /* 0x000000760474723c */ /* 0x040fe2000004188c */
[----:B------:R-:W1:Y:S05]  /*a740*/  LDSM.16.MT88.4 R140, [R220+0x10800] ;  /* 0x01080000dc8c783b */ /* 0x000e6a0000004200 */
[----:B------:R-:W4:Y:S01]  /*a750*/  MUFU.EX2 R250, R250 ;  /* 0x000000fa00fa7308 */ /* 0x000f220000000800 */
[----:B-----5:R-:W-:Y:S01]  /*a760*/  F2FP.BF16.F32.PACK_AB R190, R248, R229 ;  /* 0x000000e5f8be723e */ /* 0x020fe200000010ff */
[C---:B--2---:R-:W-:Y:S06]  /*a770*/  HMMA.16816.F32.BF16 R120, R4.reuse, R124, R120 ;  /* 0x0000007c0478723c */ /* 0x044fec0000041878 */
[----:B------:R-:W-:Y:S02]  /*a780*/  MUFU.EX2 R235, R235 ;  /* 0x000000eb00eb7308 */ /* 0x000fe40000000800 */
[C---:B------:R-:W-:Y:S01]  /*a790*/  HMMA.16816.F32.BF16 R124, R4.reuse, R126, R156 ;  /* 0x0000007e047c723c */ /* 0x040fe2000004189c */
[----:B------:R-:W2:Y:S05]  /*a7a0*/  LDSM.16.MT88.4 R156, [R209+0x800] ;  /* 0x00080000d19c783b */ /* 0x000eaa0000004200 */
[----:B------:R-:W5:Y:S01]  /*a7b0*/  MUFU.EX2 R239, R239 ;  /* 0x000000ef00ef7308 */ /* 0x000f620000000800 */
[----:B----4-:R-:W-:Y:S01]  /*a7c0*/  F2FP.BF16.F32.PACK_AB R189, R250, R233 ;  /* 0x000000e9fabd723e */ /* 0x010fe200000010ff */
[----:B---3--:R-:W-:Y:S01]  /*a7d0*/  HMMA.16816.F32.BF16 R128, R4, R132, R128 ;  /* 0x000000840480723c */ /* 0x008fe20000041880 */
[----:B------:R-:W-:Y:S01]  /*a7e0*/  F2FP.BF16.F32.PACK_AB R132, R205, R206 ;  /* 0x000000cecd84723e */ /* 0x000fe200000010ff */
[----:B------:R-:W-:Y:S01]  /*a7f0*/  FADD.FTZ R206, R206, R197 ;  /* 0x000000c5cece7221 */ /* 0x000fe20000010000 */
[----:B------:R-:W-:-:S03]  /*a800*/  F2FP.BF16.F32.PACK_AB R133, R211, R214 ;  /* 0x000000d6d385723e */ /* 0x000fc600000010ff */
[----:B------:R-:W-:Y:S01]  /*a810*/  MUFU.EX2 R238, R238 ;  /* 0x000000ee00ee7308 */ /* 0x000fe20000000800 */
[----:B------:R-:W-:Y:S01]  /*a820*/  FADD.FTZ R214, R214, R203 ;  /* 0x000000cbd6d67221 */ /* 0x000fe20000010000 */
[----:B------:R-:W-:Y:S01]  /*a830*/  FADD.FTZ R205, R205, R206 ;  /* 0x000000cecdcd7221 */ /* 0x000fe20000010000 */
[----:B------:R-:W-:Y:S01]  /*a840*/  HMMA.16816.F32.BF16 R4, R4, R134, R152 ;  /* 0x000000860404723c */ /* 0x000fe20000041898 */
[----:B------:R-:W-:Y:S01]  /*a850*/  F2FP.BF16.F32.PACK_AB R134, R3, R210 ;  /* 0x000000d20386723e */ /* 0x000fe200000010ff */
[----:B------:R-:W-:Y:S01]  /*a860*/  LDSM.16.MT88.4 R152, [R220+0x12800] ;  /* 0x01280000dc98783b */ /* 0x000fe20000004200 */
[----:B------:R-:W-:Y:S02]  /*a870*/  F2FP.BF16.F32.PACK_AB R135, R212, R213 ;  /* 0x000000d5d487723e */ /* 0x000fe400000010ff */
[----:B------:R-:W3:Y:S01]  /*a880*/  MUFU.EX2 R247, R247 ;  /* 0x000000f700f77308 */ /* 0x000ee20000000800 */
[----:B-----5:R-:W-:Y:S01]  /*a890*/  F2FP.BF16.F32.PACK_AB R191, R239, R235 ;  /* 0x000000ebefbf723e */ /* 0x020fe200000010ff */
[----:B------:R-:W-:Y:S01]  /*a8a0*/  FADD.FTZ R214, R211, R214 ;  /* 0x000000d6d3d67221 */ /* 0x000fe20000010000 */
[----:B------:R-:W-:-:S02]  /*a8b0*/  FADD.FTZ R210, R210, R205 ;  /* 0x000000cdd2d27221 */ /* 0x000fc40000010000 */
[C---:B-1----:R-:W-:Y:S01]  /*a8c0*/  HMMA.16816.F32.BF16 R8, R132.reuse, R140, R8 ;  /* 0x0000008c8408723c */ /* 0x042fe20000041808 */
[----:B------:R-:W-:Y:S02]  /*a8d0*/  FADD.FTZ R213, R213, R214 ;  /* 0x000000d6d5d57221 */ /* 0x000fe40000010000 */
[----:B------:R-:W-:Y:S01]  /*a8e0*/  MUFU.EX2 R234, R234 ;  /* 0x000000ea00ea7308 */ /* 0x000fe20000000800 */
[----:B------:R-:W-:Y:S01]  /*a8f0*/  FADD.FTZ R210, R3, R210 ;  /* 0x000000d203d27221 */ /* 0x000fe20000010000 */
[----:B------:R-:W-:Y:S01]  /*a900*/  MOV R3, R200 ;  /* 0x000000c800037202 */ /* 0x000fe20000000f00 */
[----:B------:R-:W-:Y:S02]  /*a910*/  FADD.FTZ R212, R212, R213 ;  /* 0x000000d5d4d47221 */ /* 0x000fe40000010000 */
[----:B------:R-:W-:Y:S01]  /*a920*/  FADD.FTZ R225, R225, R210 ;  /* 0x000000d2e1e17221 */ /* 0x000fe20000010000 */
[----:B------:R-:W-:Y:S01]  /*a930*/  HMMA.16816.F32.BF16 R12, R132, R142, R12 ;  /* 0x0000008e840c723c */ /* 0x000fe2000004180c */
[----:B------:R-:W1:Y:S01]  /*a940*/  LDSM.16.MT88.4 R140, [R216+0x12800] ;  /* 0x01280000d88c783b */ /* 0x000e620000004200 */
[----:B------:R-:W-:Y:S01]  /*a950*/  MUFU.EX2 R223, R223 ;  /* 0x000000df00df7308 */ /* 0x000fe20000000800 */
[----:B------:R-:W-:Y:S01]  /*a960*/  FADD.FTZ R233, R233, R212 ;  /* 0x000000d4e9e97221 */ /* 0x000fe20000010000 */
[----:B------:R-:W-:-:S03]  /*a970*/  FADD.FTZ R252, R252, R225 ;  /* 0x000000e1fcfc7221 */ /* 0x000fc60000010000 */
[----:B------:R-:W-:Y:S01]  /*a980*/  FADD.FTZ R2, R250, R233 ;  /* 0x000000e9fa027221 */ /* 0x000fe20000010000 */
[C---:B------:R-:W-:Y:S01]  /*a990*/  HMMA.16816.F32.BF16 R24, R132.reuse, R136, R24 ;  /* 0x000000888418723c */ /* 0x040fe20000041818 */
[----:B------:R-:W-:Y:S01]  /*a9a0*/  FADD.FTZ R229, R229, R252 ;  /* 0x000000fce5e57221 */ /* 0x000fe20000010000 */
[----:B------:R-:W-:Y:S01]  /*a9b0*/  MUFU.EX2 R224, R224 ;  /* 0x000000e000e07308 */ /* 0x000fe20000000800 */
[----:B------:R-:W-:Y:S02]  /*a9c0*/  FADD.FTZ R2, R235, R2 ;  /* 0x00000002eb027221 */ /* 0x000fe40000010000 */
[----:B------:R-:W-:Y:S02]  /*a9d0*/  FADD.FTZ R229, R248, R229 ;  /* 0x000000e5f8e57221 */ /* 0x000fe40000010000 */
[----:B------:R-:W-:Y:S01]  /*a9e0*/  FADD.FTZ R239, R239, R2 ;  /* 0x00000002efef7221 */ /* 0x000fe20000010000 */
[C---:B------:R-:W-:Y:S02]  /*a9f0*/  HMMA.16816.F32.BF16 R28, R132.reuse, R138, R28 ;  /* 0x0000008a841c723c */ /* 0x040fe4000004181c */
[----:B------:R-:W4:Y:S06]  /*aa00*/  MUFU.EX2 R249, R249 ;  /* 0x000000f900f97308 */ /* 0x000f2c0000000800 */
[C---:B--2---:R-:W-:Y:S02]  /*aa10*/  HMMA.16816.F32.BF16 R136, R132.reuse, R156, R32 ;  /* 0x0000009c8488723c */ /* 0x044fe40000041820 */
[----:B------:R-:W-:Y:S06]  /*aa20*/  MUFU.EX2 R222, R222 ;  /* 0x000000de00de7308 */ /* 0x000fec0000000800 */
[C---:B------:R-:W-:Y:S01]  /*aa30*/  HMMA.16816.F32.BF16 R32, R132.reuse, R158, R36 ;  /* 0x0000009e8420723c */ /* 0x040fe20000041824 */
[----:B------:R-:W2:Y:S01]  /*aa40*/  LDSM.16.MT88.4 R36, [R220+0x16800] ;  /* 0x01680000dc24783b */ /* 0x000ea20000004200 */
[----:B------:R-:W5:Y:S03]  /*aa50*/  MUFU.EX2 R251, R251 ;  /* 0x000000fb00fb7308 */ /* 0x000f660000000800 */
[----:B------:R-:W3:Y:S03]  /*aa60*/  LDSM.16.MT88.4 R156, [R216+0x14800] ;  /* 0x01480000d89c783b */ /* 0x000ee60000004200 */
[C---:B------:R-:W-:Y:S08]  /*aa70*/  HMMA.16816.F32.BF16 R16, R132.reuse, R160, R16 ;  /* 0x000000a08410723c */ /* 0x040ff00000041810 */
[C---:B-1----:R-:W-:Y:S08]  /*aa80*/  HMMA.16816.F32.BF16 R48, R132.reuse, R140, R48 ;  /* 0x0000008c8430723c */ /* 0x042ff00000041830 */
[C---:B------:R-:W-:Y:S08]  /*aa90*/  HMMA.16816.F32.BF16 R52, R132.reuse, R142, R52 ;  /* 0x0000008e8434723c */ /* 0x040ff00000041834 */
[C---:B------:R-:W-:Y:S01]  /*aaa0*/  HMMA.16816.F32.BF16 R20, R132.reuse, R162, R20 ;  /* 0x000000a28414723c */ /* 0x040fe20000041814 */
[----:B------:R-:W1:Y:S07]  /*aab0*/  LDSM.16.MT88.4 R160, [R220+0x14800] ;  /* 0x01480000dca0783b */ /* 0x000e6e0000004200 */
[C---:B------:R-:W-:Y:S01]  /*aac0*/  HMMA.16816.F32.BF16 R140, R132.reuse, R144, R56 ;  /* 0x00000090848c723c */ /* 0x040fe20000041838 */
[----:B------:R-:W4:Y:S07]  /*aad0*/  LDSM.16.MT88.4 R56, [R216+0x16800] ;  /* 0x01680000d838783b */ /* 0x000f2e0000004200 */
[C---:B--2---:R-:W-:Y:S08]  /*aae0*/  HMMA.16816.F32.BF16 R104, R132.reuse, R36, R104 ;  /* 0x000000248468723c */ /* 0x044ff00000041868 */
[C---:B------:R-:W-:Y:S01]  /*aaf0*/  HMMA.16816.F32.BF16 R108, R132.reuse, R38, R108 ;  /* 0x00000026846c723c */ /* 0x040fe2000004186c */
[----:B------:R-:W2:Y:S07]  /*ab00*/  LDSM.16.MT88.4 R36, [R220+0x11000] ;  /* 0x01100000dc24783b */ /* 0x000eae0000004200 */
[C---:B------:R-:W-:Y:S08]  /*ab10*/  HMMA.16816.F32.BF16 R40, R132.reuse, R152, R40 ;  /* 0x000000988428723c */ /* 0x040ff00000041828 */
[C---:B------:R-:W-:Y:S08]  /*ab20*/  HMMA.16816.F32.BF16 R44, R132.reuse, R154, R44 ;  /* 0x0000009a842c723c */ /* 0x040ff0000004182c */
[C---:B------:R-:W-:Y:S01]  /*ab30*/  HMMA.16816.F32.BF16 R152, R132.reuse, R148, R64 ;  /* 0x000000948498723c */ /* 0x040fe20000041840 */
[----:B------:R-:W-:Y:S07]  /*ab40*/  LDSM.16.MT88.4 R64, [R216+0x11000] ;  /* 0x01100000d840783b */ /* 0x000fee0000004200 */
[C---:B---3--:R-:W-:Y:S08]  /*ab50*/  HMMA.16816.F32.BF16 R80, R132.reuse, R156, R80 ;  /* 0x0000009c8450723c */ /* 0x048ff00000041850 */
[C---:B------:R-:W-:Y:S08]  /*ab60*/  HMMA.16816.F32.BF16 R84, R132.reuse, R158, R84 ;  /* 0x0000009e8454723c */ /* 0x040ff00000041854 */
[C---:B------:R-:W-:Y:S01]  /*ab70*/  HMMA.16816.F32.BF16 R148, R132.reuse, R150, R68 ;  /* 0x000000968494723c */ /* 0x040fe20000041844 */
[----:B------:R-:W3:Y:S07]  /*ab80*/  LDSM.16.MT88.4 R68, [R209+0x6800] ;  /* 0x00680000d144783b */ /* 0x000eee0000004200 */
[C---:B-1----:R-:W-:Y:S08]  /*ab90*/  HMMA.16816.F32.BF16 R72, R132.reuse, R160, R72 ;  /* 0x000000a08448723c */ /* 0x042ff00000041848 */
[C---:B------:R-:W-:Y:S08]  /*aba0*/  HMMA.16816.F32.BF16 R76, R132.reuse, R162, R76 ;  /* 0x000000a2844c723c */ /* 0x040ff0000004184c */
[C---:B------:R-:W-:Y:S01]  /*abb0*/  HMMA.16816.F32.BF16 R156, R132.reuse, R164, R88 ;  /* 0x000000a4849c723c */ /* 0x040fe20000041858 */
[----:B------:R-:W-:Y:S07]  /*abc0*/  LDSM.16.MT88.4 R88, [R215+0x3000] ;  /* 0x00300000d758783b */ /* 0x000fee0000004200 */
[C---:B----4-:R-:W-:Y:S08]  /*abd0*/  HMMA.16816.F32.BF16 R112, R132.reuse, R56, R112 ;  /* 0x000000388470723c */ /* 0x050ff00000041870 */
[C---:B------:R-:W-:Y:S01]  /*abe0*/  HMMA.16816.F32.BF16 R116, R132.reuse, R58, R116 ;  /* 0x0000003a8474723c */ /* 0x040fe20000041874 */
[----:B------:R-:W1:Y:S07]  /*abf0*/  LDSM.16.MT88.4 R56, [R215+0x1000] ;  /* 0x00100000d738783b */ /* 0x000e6e0000004200 */
[C---:B------:R-:W-:Y:S01]  /*ac00*/  HMMA.16816.F32.BF16 R144, R132.reuse, R146, R60 ;  /* 0x000000928490723c */ /* 0x040fe2000004183c */
[----:B------:R-:W4:Y:S07]  /*ac10*/  LDSM.16.MT88.4 R60, [R209+0x1000] ;  /* 0x00100000d13c783b */ /* 0x000f2e0000004200 */
[----:B------:R-:W-:Y:S01]  /*ac20*/  HMMA.16816.F32.BF16 R164, R132, R166, R92 ;  /* 0x000000a684a4723c */ /* 0x000fe2000004185c */
[----:B------:R-:W5:Y:S07]  /*ac30*/  LDSM.16.MT88.4 R92, [R209+0x3000] ;  /* 0x00300000d15c783b */ /* 0x000f6e0000004200 */
[C---:B--2---:R-:W-:Y:S08]  /*ac40*/  HMMA.16816.F32.BF16 R160, R188.reuse, R36, R8 ;  /* 0x00000024bca0723c */ /* 0x044ff00000041808 */
[----:B------:R-:W-:Y:S01]  /*ac50*/  HMMA.16816.F32.BF16 R36, R188, R38, R12 ;  /* 0x00000026bc24723c */ /* 0x000fe2000004180c */
[----:B------:R-:W2:Y:S07]  /*ac60*/  LDSM.16.MT88.4 R12, [R216+0x15000] ;  /* 0x01500000d80c783b */ /* 0x000eae0000004200 */
[C---:B------:R-:W-:Y:S01]  /*ac70*/  HMMA.16816.F32.BF16 R172, R132.reuse, R168, R96 ;  /* 0x000000a884ac723c */ /* 0x040fe20000041860 */
[----:B------:R-:W2:Y:S07]  /*ac80*/  LDSM.16.MT88.4 R96, [R216+0x13000] ;  /* 0x01300000d860783b */ /* 0x000eae0000004200 */
[C---:B------:R-:W-:Y:S01]  /*ac90*/  HMMA.16816.F32.BF16 R176, R132.reuse, R180, R120 ;  /* 0x000000b484b0723c */ /* 0x040fe20000041878 */
[----:B------:R-:W-:Y:S07]  /*aca0*/  LDSM.16.MT88.4 R120, [R215+0x5000] ;  /* 0x00500000d778783b */ /* 0x000fee0000004200 */
[C---:B------:R-:W-:Y:S01]  /*acb0*/  HMMA.16816.F32.BF16 R168, R132.reuse, R170, R100 ;  /* 0x000000aa84a8723c */ /* 0x040fe20000041864 */
[----:B------:R-:W-:Y:S07]  /*acc0*/  LDSM.16.MT88.4 R100, [R220+0x15000] ;  /* 0x01500000dc64783b */ /* 0x000fee0000004200 */
[C---:B------:R-:W-:Y:S01]  /*acd0*/  HMMA.16816.F32.BF16 R180, R132.reuse, R182, R124 ;  /* 0x000000b684b4723c */ /* 0x040fe2000004187c */
[----:B------:R-:W-:Y:S07]  /*ace0*/  LDSM.16.MT88.4 R124, [R209+0x5000] ;  /* 0x00500000d17c783b */ /* 0x000fee0000004200 */
[C---:B---3--:R-:W-:Y:S08]  /*acf0*/  HMMA.16816.F32.BF16 R184, R132.reuse, R68, R128 ;  /* 0x0000004484b8723c */ /* 0x048ff00000041880 */
[----:B------:R-:W-:Y:S01]  /*ad00*/  HMMA.16816.F32.BF16 R4, R132, R70, R4 ;  /* 0x000000468404723c */ /* 0x000fe20000041804 */
[----:B------:R-:W3:Y:S04]  /*ad10*/  LDSM.16.MT88.4 R68, [R220+0x13000] ;  /* 0x01300000dc44783b */ /* 0x000ee80000004200 */
[----:B------:R-:W3:Y:S03]  /*ad20*/  LDSM.16.MT88.4 R132, [R220+0x17000] ;  /* 0x01700000dc84783b */ /* 0x000ee60000004200 */
[C---:B-1----:R-:W-:Y:S08]  /*ad30*/  HMMA.16816.F32.BF16 R24, R188.reuse, R56, R24 ;  /* 0x00000038bc18723c */ /* 0x042ff00000041818 */
[C---:B------:R-:W-:Y:S08]  /*ad40*/  HMMA.16816.F32.BF16 R28, R188.reuse, R58, R28 ;  /* 0x0000003abc1c723c */ /* 0x040ff0000004181c */
[C---:B------:R-:W-:Y:S01]  /*ad50*/  HMMA.16816.F32.BF16 R8, R188.reuse, R88, R140 ;  /* 0x00000058bc08723c */ /* 0x040fe2000004188c */
[----:B------:R-:W-:Y:S07]  /*ad60*/  LDSM.16.MT88.4 R140, [R216+0x17800] ;  /* 0x01780000d88c783b */ /* 0x000fee0000004200 */
[C---:B------:R-:W-:Y:S08]  /*ad70*/  HMMA.16816.F32.BF16 R144, R188.reuse, R90, R144 ;  /* 0x0000005abc90723c */ /* 0x040ff00000041890 */
[C---:B----4-:R-:W-:Y:S08]  /*ad80*/  HMMA.16816.F32.BF16 R56, R188.reuse, R60, R136 ;  /* 0x0000003cbc38723c */ /* 0x050ff00000041888 */
[C---:B-----5:R-:W-:Y:S01]  /*ad90*/  HMMA.16816.F32.BF16 R88, R188.reuse, R92, R152 ;  /* 0x0000005cbc58723c */ /* 0x060fe20000041898 */
        /* <DEDUP_REMOVED lines=8> */
[C---:B------:R-:W-:Y:S08]  /*ae20*/  HMMA.16816.F32.BF16 R48, R188.reuse, R96, R48 ;  /* 0x00000060bc30723c */ /* 0x040ff00000041830 */
[C---:B------:R-:W-:Y:S08]  /*ae30*/  HMMA.16816.F32.BF16 R52, R188.reuse, R98, R52 ;  /* 0x00000062bc34723c */ /* 0x040ff00000041834 */
[C---:B---3--:R-:W-:Y:S08]  /*ae40*/  HMMA.16816.F32.BF16 R64, R188.reuse, R68, R40 ;  /* 0x00000044bc40723c */ /* 0x048ff00000041828 */
[C---:B------:R-:W-:Y:S08]  /*ae50*/  HMMA.16816.F32.BF16 R92, R188.reuse, R94, R148 ;  /* 0x0000005ebc5c723c */ /* 0x040ff00000041894 */
[C---:B------:R-:W-:Y:S08]  /*ae60*/  HMMA.16816.F32.BF16 R96, R188.reuse, R100, R72 ;  /* 0x00000064bc60723c */ /* 0x040ff00000041848 */
[C---:B------:R-:W-:Y:S08]  /*ae70*/  HMMA.16816.F32.BF16 R156, R188.reuse, R120, R156 ;  /* 0x00000078bc9c723c */ /* 0x040ff0000004189c */
[C---:B------:R-:W-:Y:S08]  /*ae80*/  HMMA.16816.F32.BF16 R164, R188.reuse, R122, R164 ;  /* 0x0000007abca4723c */ /* 0x040ff000000418a4 */
[C---:B------:R-:W-:Y:S08]  /*ae90*/  HMMA.16816.F32.BF16 R128, R188.reuse, R132, R104 ;  /* 0x00000084bc80723c */ /* 0x040ff00000041868 */
[C---:B------:R-:W-:Y:S01]  /*aea0*/  HMMA.16816.F32.BF16 R68, R188.reuse, R70, R44 ;  /* 0x00000046bc44723c */ /* 0x040fe2000004182c */
[----:B------:R-:W3:Y:S07]  /*aeb0*/  LDSM.16.MT88.4 R44, [R216+0x11800] ;  /* 0x01180000d82c783b */ /* 0x000eee0000004200 */
[C---:B------:R-:W-:Y:S01]  /*aec0*/  HMMA.16816.F32.BF16 R100, R188.reuse, R102, R76 ;  /* 0x00000066bc64723c */ /* 0x040fe2000004184c */
[----:B------:R-:W5:Y:S07]  /*aed0*/  LDSM.16.MT88.4 R76, [R216+0x13800] ;  /* 0x01380000d84c783b */ /* 0x000f6e0000004200 */
[C---:B------:R-:W-:Y:S01]  /*aee0*/  HMMA.16816.F32.BF16 R120, R188.reuse, R124, R172 ;  /* 0x0000007cbc78723c */ /* 0x040fe200000418ac */
[----:B------:R-:W-:Y:S07]  /*aef0*/  LDSM.16.MT88.4 R172, [R215+0x7800] ;  /* 0x00780000d7ac783b */ /* 0x000fee0000004200 */
[C---:B------:R-:W-:Y:S01]  /*af00*/  HMMA.16816.F32.BF16 R132, R188.reuse, R134, R108 ;  /* 0x00000086bc84723c */ /* 0x040fe2000004186c */
[----:B------:R-:W5:Y:S07]  /*af10*/  LDSM.16.MT88.4 R108, [R216+0x15800] ;  /* 0x01580000d86c783b */ /* 0x000f6e0000004200 */
[C---:B-1----:R-:W-:Y:S01]  /*af20*/  HMMA.16816.F32.BF16 R148, R188.reuse, R152, R184 ;  /* 0x00000098bc94723c */ /* 0x042fe200000418b8 */
[----:B------:R-:W-:Y:S07]  /*af30*/  LDSM.16.MT88.4 R184, [R215+0x5800] ;  /* 0x00580000d7b8783b */ /* 0x000fee0000004200 */
[C---:B------:R-:W-:Y:S01]  /*af40*/  HMMA.16816.F32.BF16 R124, R188.reuse, R126, R168 ;  /* 0x0000007ebc7c723c */ /* 0x040fe200000418a8 */
[----:B------:R-:W-:Y:S07]  /*af50*/  LDSM.16.MT88.4 R168, [R220+0x11800] ;  /* 0x01180000dca8783b */ /* 0x000fee0000004200 */
[C---:B----4-:R-:W-:Y:S08]  /*af60*/  HMMA.16816.F32.BF16 R112, R188.reuse, R32, R112 ;  /* 0x00000020bc70723c */ /* 0x050ff00000041870 */
[C---:B------:R-:W-:Y:S01]  /*af70*/  HMMA.16816.F32.BF16 R116, R188.reuse, R34, R116 ;  /* 0x00000022bc74723c */ /* 0x040fe20000041874 */
[----:B------:R-:W-:Y:S07]  /*af80*/  LDSM.16.MT88.4 R32, [R209+0x1800] ;  /* 0x00180000d120783b */ /* 0x000fee0000004200 */
[C---:B--2---:R-:W-:Y:S08]  /*af90*/  HMMA.16816.F32.BF16 R176, R188.reuse, R12, R176 ;  /* 0x0000000cbcb0723c */ /* 0x044ff000000418b0 */
[C---:B------:R-:W-:Y:S01]  /*afa0*/  HMMA.16816.F32.BF16 R180, R188.reuse, R14, R180 ;  /* 0x0000000ebcb4723c */ /* 0x040fe200000418b4 */
[----:B------:R-:W-:Y:S07]  /*afb0*/  LDSM.16.MT88.4 R12, [R220+0x15800] ;  /* 0x01580000dc0c783b */ /* 0x000fee0000004200 */
[----:B------:R-:W-:Y:S01]  /*afc0*/  HMMA.16816.F32.BF16 R152, R188, R154, R4 ;  /* 0x0000009abc98723c */ /* 0x000fe20000041804 */
[----:B------:R-:W1:Y:S01]  /*afd0*/  LDSM.16.MT88.4 R188, [R215+0x3800] ;  /* 0x00380000d7bc783b */ /* 0x000e620000004200 */
[----:B------:R-:W-:Y:S01]  /*afe0*/  F2FP.BF16.F32.PACK_AB R4, R247, R238 ;  /* 0x000000eef704723e */ /* 0x000fe200000010ff */
[----:B------:R-:W-:Y:S01]  /*aff0*/  FADD.FTZ R238, R238, R229 ;  /* 0x000000e5eeee7221 */ /* 0x000fe20000010000 */
[----:B------:R-:W-:Y:S01]  /*b000*/  F2FP.BF16.F32.PACK_AB R5, R249, R224 ;  /* 0x000000e0f905723e */ /* 0x000fe200000010ff */
[----:B------:R-:W-:Y:S01]  /*b010*/  FADD.FTZ R224, R224, R239 ;  /* 0x000000efe0e07221 */ /* 0x000fe20000010000 */
[----:B------:R-:W-:Y:S01]  /*b020*/  F2FP.BF16.F32.PACK_AB R6, R223, R234 ;  /* 0x000000eadf06723e */ /* 0x000fe200000010ff */
[----:B------:R-:W-:Y:S01]  /*b030*/  FADD.FTZ R247, R247, R238 ;  /* 0x000000eef7f77221 */ /* 0x000fe20000010000 */
[----:B------:R-:W-:Y:S01]  /*b040*/  F2FP.BF16.F32.PACK_AB R7, R251, R222 ;  /* 0x000000defb07723e */ /* 0x000fe200000010ff */
[----:B------:R-:W-:Y:S01]  /*b050*/  FADD.FTZ R249, R249, R224 ;  /* 0x000000e0f9f97221 */ /* 0x000fe20000010000 */
[----:B------:R-:W-:Y:S01]  /*b060*/  IADD3 R238, PT, PT, R0, -0x3, RZ ;  /* 0xfffffffd00ee7810 */ /* 0x000fe20007ffe0ff */
[----:B------:R-:W-:-:S02]  /*b070*/  FADD.FTZ R234, R234, R247 ;  /* 0x000000f7eaea7221 */ /* 0x000fc40000010000 */
[----:B------:R-:W-:Y:S02]  /*b080*/  FADD.FTZ R222, R222, R249 ;  /* 0x000000f9dede7221 */ /* 0x000fe40000010000 */
[----:B---3--:R-:W-:Y:S01]  /*b090*/  HMMA.16816.F32.BF16 R40, R4, R44, R16 ;  /* 0x0000002c0428723c */ /* 0x008fe20000041810 */
[----:B------:R-:W-:Y:S01]  /*b0a0*/  LDSM.16.MT88.4 R16, [R209+0x3800] ;  /* 0x00380000d110783b */ /* 0x000fe20000004200 */
[----:B------:R-:W-:Y:S01]  /*b0b0*/  FADD.FTZ R243, R223, R234 ;  /* 0x000000eadff37221 */ /* 0x000fe20000010000 */
[----:B------:R-:W-:-:S05]  /*b0c0*/  FADD.FTZ R241, R251, R222 ;  /* 0x000000defbf17221 */ /* 0x000fca0000010000 */
[C---:B-----5:R-:W-:Y:S08]  /*b0d0*/  HMMA.16816.F32.BF16 R72, R4.reuse, R76, R48 ;  /* 0x0000004c0448723c */ /* 0x060ff00000041830 */
[C---:B------:R-:W-:Y:S08]  /*b0e0*/  HMMA.16816.F32.BF16 R104, R4.reuse, R108, R80 ;  /* 0x0000006c0468723c */ /* 0x040ff00000041850 */
[C---:B------:R-:W-:Y:S01]  /*b0f0*/  HMMA.16816.F32.BF16 R44, R4.reuse, R46, R20 ;  /* 0x0000002e042c723c */ /* 0x040fe20000041814 */
[----:B------:R-:W2:Y:S07]  /*b100*/  LDSM.16.MT88.4 R20, [R220+0x13800] ;  /* 0x01380000dc14783b */ /* 0x000eae0000004200 */
[C---:B------:R-:W-:Y:S01]  /*b110*/  HMMA.16816.F32.BF16 R48, R4.reuse, R192, R24 ;  /* 0x000000c00430723c */ /* 0x040fe20000041818 */
[----:B------:R-:W-:Y:S07]  /*b120*/  LDSM.16.MT88.4 R24, [R220+0x17800] ;  /* 0x01780000dc18783b */ /* 0x000fee0000004200 */
[C---:B-1----:R-:W-:Y:S01]  /*b130*/  HMMA.16816.F32.BF16 R80, R4.reuse, R188, R8 ;  /* 0x000000bc0450723c */ /* 0x042fe20000041808 */
[----:B------:R-:W1:Y:S07]  /*b140*/  LDSM.16.MT88.4 R8, [R209+0x5800] ;  /* 0x00580000d108783b */ /* 0x000e6e0000004200 */
[C---:B------:R-:W-:Y:S08]  /*b150*/  HMMA.16816.F32.BF16 R96, R4.reuse, R12, R96 ;  /* 0x0000000c0460723c */ /* 0x040ff00000041860 */
[C---:B------:R-:W-:Y:S01]  /*b160*/  HMMA.16816.F32.BF16 R100, R4.reuse, R14, R100 ;  /* 0x0000000e0464723c */ /* 0x040fe20000041864 */
[----:B------:R-:W3:Y:S07]  /*b170*/  LDSM.16.MT88.4 R12, [R209+0x7800] ;  /* 0x00780000d10c783b */ /* 0x000eee0000004200 */
[C---:B------:R-:W-:Y:S08]  /*b180*/  HMMA.16816.F32.BF16 R108, R4.reuse, R110, R84 ;  /* 0x0000006e046c723c */ /* 0x040ff00000041854 */
        /* <DEDUP_REMOVED lines=11> */
[C---:B--2---:R-:W-:Y:S08]  /*b240*/  HMMA.16816.F32.BF16 R64, R4.reuse, R20, R64 ;  /* 0x000000140440723c */ /* 0x044ff00000041840 */
[C---:B------:R-:W-:Y:S08]  /*b250*/  HMMA.16816.F32.BF16 R68, R4.reuse, R22, R68 ;  /* 0x000000160444723c */ /* 0x040ff00000041844 */
[C---:B------:R-:W-:Y:S08]  /*b260*/  HMMA.16816.F32.BF16 R88, R4.reuse, R16, R88 ;  /* 0x000000100458723c */ /* 0x040ff00000041858 */
[C---:B------:R-:W-:Y:S08]  /*b270*/  HMMA.16816.F32.BF16 R92, R4.reuse, R18, R92 ;  /* 0x00000012045c723c */ /* 0x040ff0000004185c */
[C---:B-1----:R-:W-:Y:S08]  /*b280*/  HMMA.16816.F32.BF16 R120, R4.reuse, R8, R120 ;  /* 0x000000080478723c */ /* 0x042ff00000041878 */
[C---:B------:R-:W-:Y:S08]  /*b290*/  HMMA.16816.F32.BF16 R124, R4.reuse, R10, R124 ;  /* 0x0000000a047c723c */ /* 0x040ff0000004187c */
[C---:B------:R-:W-:Y:S08]  /*b2a0*/  HMMA.16816.F32.BF16 R128, R4.reuse, R24, R128 ;  /* 0x000000180480723c */ /* 0x040ff00000041880 */
[C---:B------:R-:W-:Y:S08]  /*b2b0*/  HMMA.16816.F32.BF16 R132, R4.reuse, R26, R132 ;  /* 0x0000001a0484723c */ /* 0x040ff00000041884 */
[C---:B---3--:R-:W-:Y:S08]  /*b2c0*/  HMMA.16816.F32.BF16 R148, R4.reuse, R12, R148 ;  /* 0x0000000c0494723c */ /* 0x048ff00000041894 */
[C---:B------:R-:W-:Y:S08]  /*b2d0*/  HMMA.16816.F32.BF16 R152, R4.reuse, R14, R152 ;  /* 0x0000000e0498723c */ /* 0x040ff00000041898 */
[C---:B------:R-:W-:Y:S08]  /*b2e0*/  HMMA.16816.F32.BF16 R140, R4.reuse, R142, R116 ;  /* 0x0000008e048c723c */ /* 0x040ff00000041874 */
[----:B------:R-:W-:Y:S01]  /*b2f0*/  HMMA.16816.F32.BF16 R116, R4, R186, R164 ;  /* 0x000000ba0474723c */ /* 0x000fe200000418a4 */
[----:B------:R-:W-:-:S15]  /*b300*/  MOV R164, R201 ;  /* 0x000000c900a47202 */ /* 0x000fde0000000f00 */
[----:B------:R-:W-:-:S04]  /*b310*/  NOP ;  /* 0x0000000000007918 */ /* 0x000fc80000000000 */
.L_x_533:
[----:B------:R-:W-:-:S13]  /*b320*/  ISETP.GE.AND P2, PT, R238, RZ, PT ;  /* 0x000000ffee00720c */ /* 0x000fda0003f46270 */
[----:B------:R-:W-:Y:S05]  /*b330*/  @!P2 BRA `(.L_x_539) ;  /* 0x0000004000fca947 */ /* 0x000fea0003800000 */
[----:B------:R-:W1:Y:S01]  /*b340*/  LDCU.64 UR6, c[0x0][0x4e0] ;  /* 0x00009c00ff0677ac */ /* 0x000e620008000a00 */
[----:B------:R-:W2:Y:S01]  /*b350*/  S2UR UR5, SR_CgaCtaId ;  /* 0x00000000000579c3 */ /* 0x000ea20000008800 */
[----:B------:R-:W-:Y:S01]  /*b360*/  IMAD.MOV.U32 R0, RZ, RZ, R3 ;  /* 0x000000ffff007224 */ /* 0x000fe200078e0003 */
[C---:B------:R-:W-:Y:S01]  /*b370*/  LEA R239, R238.reuse, 0x40, 0x6 ;  /* 0x00000040eeef7811 */ /* 0x040fe200078e30ff */
[----:B------:R-:W-:Y:S01]  /*b380*/  IMAD.MOV.U32 R3, RZ, RZ, 0x20 ;  /* 0x00000020ff037424 */ /* 0x000fe200078e00ff */
[----:B------:R-:W-:Y:S01]  /*b390*/  IADD3 R238, PT, PT, R238, 0x1, RZ ;  /* 0x00000001eeee7810 */ /* 0x000fe20007ffe0ff */
[----:B------:R-:W-:Y:S01]  /*b3a0*/  IMAD.MOV.U32 R165, RZ, RZ, R164 ;  /* 0x000000ffffa57224 */ /* 0x000fe200078e00a4 */
[C---:B------:R-:W-:Y:S01]  /*b3b0*/  IADD3 R234, PT, PT, R220.reuse, 0x10000, RZ ;  /* 0x00010000dcea7810 */ /* 0x040fe20007ffe0ff */
[----:B------:R-:W-:Y:S01]  /*b3c0*/  VIADD R233, R220, 0x10040 ;  /* 0x00010040dce97836 */ /* 0x000fe20000000000 */
[----:B------:R-:W-:Y:S01]  /*b3d0*/  SEL R3, R3, 0xffffffe0, !P1 ;  /* 0xffffffe003037807 */ /* 0x000fe20004800000 */
[----:B------:R-:W-:Y:S01]  /*b3e0*/  UMOV UR11, 0x400 ;  /* 0x00000400000b7882 */ /* 0x000fe20000000000 */
[----:B------:R-:W-:Y:S01]  /*b3f0*/  MOV R235, RZ ;  /* 0x000000ff00eb7202 */ /* 0x000fe20000000f00 */
[----:B------:R-:W3:Y:S02]  /*b400*/  LDCU UR10, c[0x0][0x440] ;  /* 0x00008800ff0a77ac */ /* 0x000ee40008000800 */
[----:B------:R-:W-:Y:S01]  /*b410*/  IMAD.IADD R216, R3, 0x1, R220 ;  /* 0x0000000103d87824 */ /* 0x000fe200078e02dc */
[----:B------:R-:W4:Y:S01]  /*b420*/  LDCU UR4, c[0x0][0x45c] ;  /* 0x00008b80ff0477ac */ /* 0x000f220008000800 */
[----:B-1----:R-:W-:Y:S01]  /*b430*/  UISETP.NE.U32.AND UP0, UPT, UR6, URZ, UPT ;  /* 0x000000ff0600728c */ /* 0x002fe2000bf05070 */
[----:B------:R-:W1:Y:S03]  /*b440*/  LDCU.64 UR8, c[0x0][0x3a8] ;  /* 0x00007500ff0877ac */ /* 0x000e660008000a00 */
[----:B------:R-:W-:Y:S01]  /*b450*/  UISETP.NE.AND.EX UP0, UPT, UR7, URZ, UPT, UP0 ;  /* 0x000000ff0700728c */ /* 0x000fe2000bf05300 */
[----:B------:R-:W1:Y:S05]  /*b460*/  LDCU.64 UR6, c[0x0][0x3a0] ;  /* 0x00007400ff0677ac */ /* 0x000e6a0008000a00 */
[----:B------:R-:W-:Y:S01]  /*b470*/  PLOP3.LUT P5, PT, PT, PT, UP0, 0x80, 0x8 ;  /* 0x000000000008781c */ /* 0x000fe20003faf008 */
[----:B--2---:R-:W-:-:S12]  /*b480*/  ULEA UR5, UR5, UR11, 0x18 ;  /* 0x0000000b05057291 */ /* 0x004fd8000f8ec0ff */
.L_x_543:
[----:B------:R-:W-:Y:S01]  /*b490*/  @!P5 IADD3 R7, P0, PT, RZ, -R235, RZ ;  /* 0x800000ebff07d210 */ /* 0x000fe20007f1e0ff */
[----:B------:R-:W-:Y:S01]  /*b4a0*/  IMAD.SHL.U32 R6, R219, 0x8, RZ ;  /* 0x00000008db067824 */ /* 0x000fe200078e00ff */
[----:B------:R-:W2:Y:S01]  /*b4b0*/  @!P5 LDC R212, c[0x0][0x3c0] ;  /* 0x0000f000ffd4db82 */ /* 0x000ea20000000800 */
[----:B------:R-:W-:Y:S04]  /*b4c0*/  DEPBAR.LE SB0, 0x0 ;  /* 0x000080000000791a */ /* 0x000fe80000000000 */
[C---:B------:R-:W-:Y:S03]  /*b4d0*/  LOP3.LUT R8, R6.reuse, 0x1f8, RZ, 0xc0, !PT ;  /* 0x000001f806087812 */ /* 0x040fe600078ec0ff */
[----:B------:R-:W1:Y:S01]  /*b4e0*/  LDC R215, c[0x0][0x3c4] ;  /* 0x0000f100ffd77b82 */ /* 0x000e620000000800 */
[----:B------:R-:W-:Y:S07]  /*b4f0*/  LOP3.LUT R218, R6, 0x38, RZ, 0xc0, !PT ;  /* 0x0000003806da7812 */ /* 0x000fee00078ec0ff */
[----:B------:R-:W-:Y:S01]  /*b500*/  BAR.SYNC.DEFER_BLOCKING 0x0 ;  /* 0x0000000000007b1d */ /* 0x000fe20000010000 */
[----:B------:R-:W-:Y:S02]  /*b510*/  LOP3.LUT R245, R8, 0x38, R219, 0x78, !PT ;  /* 0x0000003808f57812 */ /* 0x000fe400078e78db */
[C---:B------:R-:W-:Y:S02]  /*b520*/  LOP3.LUT R244, R218.reuse, 0x40, RZ, 0xfc, !PT ;  /* 0x00000040daf47812 */ /* 0x040fe400078efcff */
[----:B------:R-:W-:Y:S02]  /*b530*/  LOP3.LUT R245, R245, 0x1e00, R6, 0xf8, !PT ;  /* 0x00001e00f5f57812 */ /* 0x000fe400078ef806 */
[C---:B------:R-:W-:Y:S02]  /*b540*/  LOP3.LUT R242, R218.reuse, 0x80, RZ, 0xfc, !PT ;  /* 0x00000080daf27812 */ /* 0x040fe400078efcff */
[----:B---3--:R-:W-:Y:S02]  /*b550*/  ISETP.GE.AND P4, PT, R218, UR10, PT ;  /* 0x0000000ada007c0c */ /* 0x008fe4000bf86270 */
[----:B------:R-:W-:Y:S02]  /*b560*/  ISETP.GE.AND P3, PT, R244, UR10, PT ;  /* 0x0000000af4007c0c */ /* 0x000fe4000bf66270 */
[----:B------:R-:W-:Y:S02]  /*b570*/  ISETP.GE.AND P2, PT, R242, UR10, PT ;  /* 0x0000000af2007c0c */ /* 0x000fe4000bf46270 */
[----:B------:R-:W-:Y:S01]  /*b580*/  LOP3.LUT R240, R218, 0xc0, RZ, 0xfc, !PT ;  /* 0x000000c0daf07812 */ /* 0x000fe200078efcff */
[----:B--2---:R-:W-:Y:S01]  /*b590*/  @!P5 IMAD.SHL.U32 R8, R212, 0x40, RZ ;  /* 0x00000040d408d824 */ /* 0x004fe200078e00ff */
[----:B------:R-:W-:Y:S03]  /*b5a0*/  LEA R245, R245, UR5, 0x1 ;  /* 0x00000005f5f57c11 */ /* 0x000fe6000f8e08ff */
[----:B------:R-:W-:Y:S05]  /*b5b0*/  @!P5 IMAD.X R8, RZ, RZ, ~R8, P0 ;  /* 0x000000ffff08d224 */ /* 0x000fea00000e0e08 */
[----:B------:R-:W-:Y:S01]  /*b5c0*/  @!P5 SHF.R.S64 R7, R7, 0x1f, R8 ;  /* 0x0000001f0707d819 */ /* 0x000fe20000001008 */
[----:B------:R-:W2:Y:S02]  /*b5d0*/  S2R R219, SR_TID.X ;  /* 0x0000000000db7919 */ /* 0x000ea40000002100 */
[----:B--2---:R-:W-:Y:S01]  /*b5e0*/  SHF.R.U32.HI R221, RZ, 0x1, R219 ;  /* 0x00000001ffdd7819 */ /* 0x004fe200000116db */
[C---:B------:R-:W-:Y:S02]  /*b5f0*/  IMAD.SHL.U32 R3, R219.reuse, 0x40, RZ ;  /* 0x00000040db037824 */ /* 0x040fe400078e00ff */
[----:B------:R-:W-:Y:S01]  /*b600*/  IMAD.SHL.U32 R6, R219, 0x20, RZ ;  /* 0x00000020db067824 */ /* 0x000fe200078e00ff */
[----:B------:R-:W-:Y:S02]  /*b610*/  LOP3.LUT R2, R221, 0x8, RZ, 0xc0, !PT ;  /* 0x00000008dd027812 */ /* 0x000fe400078ec0ff */
[----:B------:R-:W-:Y:S02]  /*b620*/  LOP3.LUT R4, R218, 0x1c0, R3, 0xf8, !PT ;  /* 0x000001c0da047812 */ /* 0x000fe400078ef803 */
[----:B------:R-:W-:Y:S01]  /*b630*/  LOP3.LUT R217, R6, 0x7c00, RZ, 0xc0, !PT ;  /* 0x00007c0006d97812 */ /* 0x000fe200078ec0ff */
[----:B------:R-:W-:Y:S01]  /*b640*/  IMAD.MOV.U32 R6, RZ, RZ, R230 ;  /* 0x000000ffff067224 */ /* 0x000fe200078e00e6 */
[----:B------:R-:W-:Y:S02]  /*b650*/  LOP3.LUT R224, R3, 0x400, RZ, 0xc0, !PT ;  /* 0x0000040003e07812 */ /* 0x000fe400078ec0ff */
[----:B------:R-:W-:Y:S02]  /*b660*/  LOP3.LUT R5, R4, 0x8, R219, 0x78, !PT ;  /* 0x0000000804057812 */ /* 0x000fe400078e78db */
[----:B------:R-:W-:Y:S02]  /*b670*/  LOP3.LUT R3, R217, 0x200, R3, 0xf8, !PT ;  /* 0x00000200d9037812 */ /* 0x000fe400078ef803 */
[----:B------:R-:W-:Y:S01]  /*b680*/  @!P5 IADD3 R230, P0, PT, R230, R7, RZ ;  /* 0x00000007e6e6d210 */ /* 0x000fe20007f1e0ff */
[----:B------:R-:W-:Y:S01]  /*b690*/  IMAD.MOV.U32 R7, RZ, RZ, R231 ;  /* 0x000000ffff077224 */ /* 0x000fe200078e00e7 */
[----:B------:R-:W-:Y:S01]  /*b6a0*/  LOP3.LUT R2, R3, R4, R2, 0xf6, !PT ;  /* 0x0000000403027212 */ /* 0x000fe200078ef602 */
[----:B------:R-:W-:Y:S01]  /*b6b0*/  IMAD R224, R5, 0x2, R224 ;  /* 0x0000000205e07824 */ /* 0x000fe200078e02e0 */
[----:B------:R-:W-:Y:S01]  /*b6c0*/  @!P5 LEA.HI.X.SX32 R231, R8, R231, 0x1, P0 ;  /* 0x000000e708e7d211 */ /* 0x000fe200000f0eff */
[----:B-1----:R-:W-:Y:S08]  /*b6d0*/  @!P5 BRA `(.L_x_540) ;  /* 0x0000000000f4d947 */ /* 0x002ff00003800000 */
[----:B------:R-:W-:Y:S01]  /*b6e0*/  VIADD R9, R239, 0xffffffc0 ;  /* 0xffffffc0ef097836 */ /* 0x000fe20000000000 */
[----:B------:R-:W1:Y:S01]  /*b6f0*/  LDC R4, c[0x0][0x4f0] ;  /* 0x00013c00ff047b82 */ /* 0x000e620000000800 */
[----:B------:R-:W-:Y:S03]  /*b700*/  MOV R12, RZ ;  /* 0x000000ff000c7202 */ /* 0x000fe60000000f00 */
[----:B------:R-:W-:Y:S04]  /*b710*/  IABS R10, R9 ;  /* 0x00000009000a7213 */ /* 0x000fe80000000000 */
[----:B------:R-:W2:Y:S01]  /*b720*/  LDC.64 R212, c[0x0][0x3c0] ;  /* 0x0000f000ffd47b82 */ /* 0x000ea20000000a00 */
[-C--:B-1----:R-:W-:Y:S02]  /*b730*/  IABS R5, R4.reuse ;  /* 0x0000000400057213 */ /* 0x082fe40000000000 */
[----:B------:R-:W-:Y:S02]  /*b740*/  LOP3.LUT R9, R9, R4, RZ, 0x3c, !PT ;  /* 0x0000000409097212 */ /* 0x000fe400078e3cff */
[----:B------:R-:W1:Y:S10]  /*b750*/  I2F.RP R11, R5 ;  /* 0x00000005000b7306 */ /* 0x000e740000209400 */
[----:B-1----:R-:W1:Y:S02]  /*b760*/  MUFU.RCP R3, R11 ;  /* 0x0000000b00037308 */ /* 0x002e640000001000 */
[----:B-1----:R-:W-:Y:S08]  /*b770*/  VIADD R13, R3, 0xffffffe ;  /* 0x0ffffffe030d7836 */ /* 0x002ff00000000000 */
[----:B------:R-:W1:Y:S02]  /*b780*/  F2I.FTZ.U32.TRUNC.NTZ R13, R13 ;  /* 0x0000000d000d7305 */ /* 0x000e64000021f000 */
[--C-:B-1----:R-:W-:Y:S04]  /*b790*/  IMAD.MOV R8, RZ, RZ, -R13.reuse ;  /* 0x000000ffff087224 */ /* 0x102fe800078e0a0d */
[----:B------:R-:W-:Y:S04]  /*b7a0*/  IMAD R3, R8, R5, RZ ;  /* 0x0000000508037224 */ /* 0x000fe800078e02ff */
[----:B------:R-:W-:Y:S01]  /*b7b0*/  IMAD.HI.U32 R3, R13, R3, R12 ;  /* 0x000000030d037227 */ /* 0x000fe200078e000c */
[----:B------:R-:W-:Y:S05]  /*b7c0*/  IABS R12, R239 ;  /* 0x000000ef000c7213 */ /* 0x000fea0000000000 */
[C---:B------:R-:W-:Y:S04]  /*b7d0*/  IMAD.HI.U32 R11, R3.reuse, R10, RZ ;  /* 0x0000000a030b7227 */ /* 0x040fe800078e00ff */
[----:B------:R-:W-:Y:S02]  /*b7e0*/  IMAD.MOV R8, RZ, RZ, -R11 ;  /* 0x000000ffff087224 */ /* 0x000fe400078e0a0b */
[----:B------:R-:W-:Y:S04]  /*b7f0*/  IMAD.HI.U32 R3, R3, R12, RZ ;  /* 0x0000000c03037227 */ /* 0x000fe800078e00ff */
[C---:B------:R-:W-:Y:S02]  /*b800*/  IMAD R10, R5.reuse, R8, R10 ;  /* 0x00000008050a7224 */ /* 0x040fe400078e020a */
[----:B------:R-:W-:Y:S03]  /*b810*/  IMAD.MOV R8, RZ, RZ, -R3 ;  /* 0x000000ffff087224 */ /* 0x000fe600078e0a03 */
[C---:B------:R-:W-:Y:S01]  /*b820*/  ISETP.GT.U32.AND P0, PT, R5.reuse, R10, PT ;  /* 0x0000000a0500720c */ /* 0x040fe20003f04070 */
[C---:B------:R-:W-:Y:S01]  /*b830*/  IMAD R12, R5.reuse, R8, R12 ;  /* 0x00000008050c7224 */ /* 0x040fe200078e020c */
[----:B------:R-:W-:Y:S04]  /*b840*/  LOP3.LUT R8, RZ, R4, RZ, 0x33, !PT ;  /* 0x00000004ff087212 */ /* 0x000fe800078e33ff */
[----:B------:R-:W-:Y:S07]  /*b850*/  ISETP.GT.U32.AND P1, PT, R5, R12, PT ;  /* 0x0000000c0500720c */ /* 0x000fee0003f24070 */
[----:B------:R-:W-:Y:S02]  /*b860*/  @!P0 IMAD.IADD R10, R10, 0x1, -R5 ;  /* 0x000000010a0a8824 */ /* 0x000fe400078e0a05 */
[----:B------:R-:W-:Y:S03]  /*b870*/  @!P0 VIADD R11, R11, 0x1 ;  /* 0x000000010b0b8836 */ /* 0x000fe60000000000 */
[-C--:B------:R-:W-:Y:S01]  /*b880*/  ISETP.GE.U32.AND P6, PT, R10, R5.reuse, PT ;  /* 0x000000050a00720c */ /* 0x080fe20003fc6070 */
[----:B------:R-:W-:Y:S01]  /*b890*/  @!P1 VIADD R3, R3, 0x1 ;  /* 0x0000000103039836 */ /* 0x000fe20000000000 */
[-C--:B------:R-:W-:Y:S02]  /*b8a0*/  @!P1 IADD3 R12, PT, PT, R12, -R5.reuse, RZ ;  /* 0x800000050c0c9210 */ /* 0x080fe40007ffe0ff */
[----:B------:R-:W-:Y:S02]  /*b8b0*/  ISETP.GE.AND P1, PT, R9, RZ, PT ;  /* 0x000000ff0900720c */ /* 0x000fe40003f26270 */
[----:B------:R-:W-:Y:S02]  /*b8c0*/  ISETP.GE.U32.AND P0, PT, R12, R5, PT ;  /* 0x000000050c00720c */ /* 0x000fe40003f06070 */
[----:B------:R-:W-:Y:S05]  /*b8d0*/  LOP3.LUT R5, R239, R4, RZ, 0x3c, !PT ;  /* 0x00000004ef057212 */ /* 0x000fea00078e3cff */
[----:B------:R-:W-:Y:S02]  /*b8e0*/  @P6 IADD3 R11, PT, PT, R11, 0x1, RZ ;  /* 0x000000010b0b6810 */ /* 0x000fe40007ffe0ff */
[----:B------:R-:W-:Y:S03]  /*b8f0*/  ISETP.GE.AND P6, PT, R5, RZ, PT ;  /* 0x000000ff0500720c */ /* 0x000fe60003fc6270 */
[----:B------:R-:W-:Y:S02]  /*b900*/  @!P1 IMAD.MOV R11, RZ, RZ, -R11 ;  /* 0x000000ffff0b9224 */ /* 0x000fe400078e0a0b */
[----:B------:R-:W-:Y:S01]  /*b910*/  @P0 VIADD R3, R3, 0x1 ;  /* 0x0000000103030836 */ /* 0x000fe20000000000 */
[----:B------:R-:W-:Y:S04]  /*b920*/  ISETP.NE.AND P0, PT, R4, RZ, PT ;  /* 0x000000ff0400720c */ /* 0x000fe80003f05270 */
[C---:B------:R-:W-:Y:S03]  /*b930*/  SEL R11, R8.reuse, R11, !P0 ;  /* 0x0000000b080b7207 */ /* 0x040fe60004000000 */
[----:B------:R-:W-:Y:S02]  /*b940*/  @!P6 IADD3 R3, PT, PT, -R3, RZ, RZ ;  /* 0x000000ff0303e210 */ /* 0x000fe40007ffe1ff */
[CC--:B------:R-:W-:Y:S02]  /*b950*/  LEA R14, P1, R11.reuse, R236.reuse, 0x2 ;  /* 0x000000ec0b0e7211 */ /* 0x0c0fe400078210ff */
[----:B------:R-:W-:Y:S02]  /*b960*/  SEL R5, R8, R3, !P0 ;  /* 0x0000000308057207 */ /* 0x000fe40004000000 */
[-C--:B------:R-:W-:Y:S02]  /*b970*/  LEA.HI.X.SX32 R15, R11, R237.reuse, 0x2, P1 ;  /* 0x000000ed0b0f7211 */ /* 0x080fe400008f16ff */
[C---:B------:R-:W-:Y:S03]  /*b980*/  LEA R12, P0, R5.reuse, R236, 0x2 ;  /* 0x000000ec050c7211 */ /* 0x040fe600078010ff */
[----:B------:R-:W3:Y:S01]  /*b990*/  LDG.E R8, desc[UR16][R14.64] ;  /* 0x000000100e087981 */ /* 0x000ee2000c1e1900 */
[C---:B------:R-:W-:Y:S01]  /*b9a0*/  LEA.HI.X.SX32 R13, R5.reuse, R237, 0x2, P0 ;  /* 0x000000ed050d7211 */ /* 0x040fe200000f16ff */
[----:B------:R-:W-:Y:S04]  /*b9b0*/  IMAD.IADD R5, R5, 0x1, -R11 ;  /* 0x0000000105057824 */ /* 0x000fe800078e0a0b */
[----:B------:R-:W-:Y:S01]  /*b9c0*/  IMAD R5, R5, R4, -0x40 ;  /* 0xffffffc005057424 */ /* 0x000fe200078e0204 */
[----:B------:R-:W3:Y:S03]  /*b9d0*/  LDG.E R3, desc[UR16][R12.64] ;  /* 0x000000100c037981 */ /* 0x000ee6000c1e1900 */
[-C--:B--2---:R-:W-:Y:S01]  /*b9e0*/  IMAD.WIDE.U32 R10, R5, R212.reuse, RZ ;  /* 0x000000d4050a7225 */ /* 0x084fe200078e00ff */
[----:B------:R-:W-:Y:S05]  /*b9f0*/  SHF.R.S32.HI R9, RZ, 0x1f, R5 ;  /* 0x0000001fff097819 */ /* 0x000fea0000011405 */
[----:B------:R-:W-:Y:S04]  /*ba00*/  IMAD R4, R9, R212, RZ ;  /* 0x000000d409047224 */ /* 0x000fe800078e02ff */
[----:B------:R-:W-:Y:S05]  /*ba10*/  IMAD R4, R5, R213, R4 ;  /* 0x000000d505047224 */ /* 0x000fea00078e0204 */
[----:B------:R-:W-:Y:S01]  /*ba20*/  IADD3 R11, PT, PT, R11, R4, RZ ;  /* 0x000000040b0b7210 */ /* 0x000fe20007ffe0ff */
[----:B---3--:R-:W-:Y:S04]  /*ba30*/  IMAD.IADD R3, R8, 0x1, -R3 ;  /* 0x0000000108037824 */ /* 0x008fe800078e0a03 */
[----:B------:R-:W-:Y:S01]  /*ba40*/  IMAD.WIDE.U32 R10, R3, UR8, R10 ;  /* 0x00000008030a7c25 */ /* 0x000fe2000f8e000a */
[----:B------:R-:W-:Y:S02]  /*ba50*/  SHF.R.S32.HI R5, RZ, 0x1f, R3 ;  /* 0x0000001fff057819 */ /* 0x000fe40000011403 */
[C---:B------:R-:W-:Y:S03]  /*ba60*/  LEA R230, P0, R10.reuse, R6, 0x1 ;  /* 0x000000060ae67211 */ /* 0x040fe600078008ff */
[----:B------:R-:W-:Y:S04]  /*ba70*/  IMAD R4, R5, UR8, RZ ;  /* 0x0000000805047c24 */ /* 0x000fe8000f8e02ff */
[----:B------:R-:W-:Y:S04]  /*ba80*/  IMAD R4, R3, UR9, R4 ;  /* 0x0000000903047c24 */ /* 0x000fe8000f8e0204 */
[----:B------:R-:W-:Y:S05]  /*ba90*/  IMAD.IADD R4, R11, 0x1, R4 ;  /* 0x000000010b047824 */ /* 0x000fea00078e0204 */
[----:B------:R-:W-:Y:S07]  /*baa0*/  LEA.HI.X R231, R10, R7, R4, 0x1, P0 ;  /* 0x000000070ae77211 */ /* 0x000fee00000f0c04 */
.L_x_540:
[----:B------:R-:W-:Y:S01]  /*bab0*/  @!PT LDS RZ, [RZ] ;  /* 0x00000000fffff984 */ /* 0x000fe20000000800 */
[----:B------:R-:W-:Y:S01]  /*bac0*/  @!PT LDS RZ, [RZ] ;  /* 0x00000000fffff984 */ /* 0x000fe20000000800 */
[----:B------:R-:W-:Y:S01]  /*bad0*/  @!PT LDS RZ, [RZ] ;  /* 0x00000000fffff984 */ /* 0x000fe20000000800 */
[----:B------:R-:W-:Y:S01]  /*bae0*/  @!P4 LDGSTS.E.BYPASS.LTC128B.128 [R245+0x10000], desc[UR16][R230.64] ;  /* 0x10000000e6f5cfae */ /* 0x000fe2000b981a10 */
[----:B------:R-:W-:Y:S01]  /*baf0*/  ISETP.GE.AND P1, PT, R240, UR10, PT ;  /* 0x0000000af0007c0c */ /* 0x000fe2000bf26270 */
[C---:B------:R-:W-:Y:S01]  /*bb00*/  IMAD.SHL.U32 R164, R212.reuse, 0x20, RZ ;  /* 0x00000020d4a47824 */ /* 0x040fe200078e00ff */
[C---:B------:R-:W-:Y:S01]  /*bb10*/  LEA R214, P0, R212.reuse, R230, 0x5 ;  /* 0x000000e6d4d67211 */ /* 0x040fe200078028ff */
[----:B------:R-:W-:Y:S01]  /*bb20*/  @P4 STS.128 [R245+0x10000], RZ ;  /* 0x010000fff5004388 */ /* 0x000fe20000000c00 */
[C-C-:B------:R-:W-:Y:S01]  /*bb30*/  SHF.L.U64.HI R213, R212.reuse, 0x5, R215.reuse ;  /* 0x00000005d4d57819 */ /* 0x140fe200000102d7 */
[----:B------:R-:W-:Y:S01]  /*bb40*/  IMAD.MOV.U32 R222, RZ, RZ, 0x20 ;  /* 0x00000020ffde7424 */ /* 0x000fe200078e00ff */
[----:B------:R-:W-:Y:S01]  /*bb50*/  LEA.HI.X R215, R212, R231, R215, 0x5, P0 ;  /* 0x000000e7d4d77211 */ /* 0x000fe200000f2cd7 */
[----:B------:R-:W-:Y:S01]  /*bb60*/  @!PT LDS RZ, [RZ] ;  /* 0x00000000fffff984 */ /* 0x000fe20000000800 */
[----:B------:R-:W-:Y:S01]  /*bb70*/  @!PT LDS RZ, [RZ] ;  /* 0x00000000fffff984 */ /* 0x000fe20000000800 */
[----:B------:R-:W-:Y:S01]  /*bb80*/  @!PT LDS RZ, [RZ] ;  /* 0x00000000fffff984 */ /* 0x000fe20000000800 */
[----:B------:R-:W-:Y:S01]  /*bb90*/  @!P3 LDGSTS.E.BYPASS.LTC128B.128 [R245+0x12000], desc[UR16][R230.64+0x80] ;  /* 0x12000080e6f5bfae */ /* 0x000fe2000b981a10 */
[----:B------:R-:W-:Y:S01]  /*bba0*/  IADD3 R246, P6, PT, R164, R214, RZ ;  /* 0x000000d6a4f67210 */ /* 0x000fe20007fde0ff */
[----:B------:R-:W-:Y:S01]  /*bbb0*/  VIADD R3, R224, UR5 ;  /* 0x00000005e0037c36 */ /* 0x000fe20008000000 */
[----:B------:R-:W-:Y:S01]  /*bbc0*/  LEA R225, R2, UR5, 0x1 ;  /* 0x0000000502e17c11 */ /* 0x000fe2000f8e08ff */
[----:B------:R-:W-:Y:S01]  /*bbd0*/  @P3 STS.128 [R245+0x12000], RZ ;  /* 0x012000fff5003388 */ /* 0x000fe20000000c00 */
[----:B------:R-:W-:Y:S01]  /*bbe0*/  IADD3 R212, P0, PT, R164, R246, RZ ;  /* 0x000000f6a4d47210 */ /* 0x000fe20007f1e0ff */
[C---:B------:R-:W-:Y:S01]  /*bbf0*/  IMAD.X R247, R213.reuse, 0x1, R215, P6 ;  /* 0x00000001d5f77824 */ /* 0x040fe200030e06d7 */
[----:B------:R-:W-:Y:S01]  /*bc00*/  ISETP.NE.AND P6, PT, R238, 0x1, PT ;  /* 0x00000001ee00780c */ /* 0x000fe20003fc5270 */
[----:B------:R-:W-:Y:S01]  /*bc10*/  @!PT LDS RZ, [RZ] ;  /* 0x00000000fffff984 */ /* 0x000fe20000000800 */
[----:B------:R-:W-:Y:S01]  /*bc20*/  @!PT LDS RZ, [RZ] ;  /* 0x00000000fffff984 */ /* 0x000fe20000000800 */
[----:B------:R-:W-:Y:S01]  /*bc30*/  @!PT LDS RZ, [RZ] ;  /* 0x00000000fffff984 */ /* 0x000fe20000000800 */
[----:B------:R-:W-:Y:S01]  /*bc40*/  @!P2 LDGSTS.E.BYPASS.LTC128B.128 [R245+0x14000], desc[UR16][R230.64+0x100] ;  /* 0x14000100e6f5afae */ /* 0x000fe2000b981a10 */
[----:B------:R-:W-:Y:S02]  /*bc50*/  IMAD.MOV.U32 R2, RZ, RZ, 0x40 ;  /* 0x00000040ff027424 */ /* 0x000fe400078e00ff */
[----:B------:R-:W-:Y:S01]  /*bc60*/  IMAD.X R213, R213, 0x1, R247, P0 ;  /* 0x00000001d5d57824 */ /* 0x000fe200000e06f7 */
[----:B------:R-:W-:Y:S01]  /*bc70*/  @P2 STS.128 [R245+0x14000], RZ ;  /* 0x014000fff5002388 */ /* 0x000fe20000000c00 */
[C---:B------:R-:W-:Y:S03]  /*bc80*/  LOP3.LUT P0, RZ, R219.reuse, 0x2, RZ, 0xc0, !PT ;  /* 0x00000002dbff7812 */ /* 0x040fe6000780c0ff */
[----:B------:R-:W-:Y:S01]  /*bc90*/  @!PT LDS RZ, [RZ] ;  /* 0x00000000fffff984 */ /* 0x000fe20000000800 */
[----:B------:R-:W-:Y:S01]  /*bca0*/  @!PT LDS RZ, [RZ] ;  /* 0x00000000fffff984 */ /* 0x000fe20000000800 */
[----:B------:R-:W-:Y:S01]  /*bcb0*/  @!PT LDS RZ, [RZ] ;  /* 0x00000000fffff984 */ /* 0x000fe20000000800 */
[----:B------:R-:W-:Y:S01]  /*bcc0*/  @!P1 LDGSTS.E.BYPASS.LTC128B.128 [R245+0x16000], desc[UR16][R230.64+0x180] ;  /* 0x16000180e6f59fae */ /* 0x000fe2000b981a10 */
[----:B------:R-:W-:Y:S02]  /*bcd0*/  SEL R222, R222, 0xffffffe0, !P0 ;  /* 0xffffffe0dede7807 */ /* 0x000fe40004000000 */
[----:B------:R-:W-:Y:S01]  /*bce0*/  LOP3.LUT P0, RZ, R219, 0x4, RZ, 0xc0, !PT ;  /* 0x00000004dbff7812 */ /* 0x000fe2000780c0ff */
[----:B------:R-:W-:Y:S02]  /*bcf0*/  @P1 STS.128 [R245+0x16000], RZ ;  /* 0x016000fff5001388 */ /* 0x000fe40000000c00 */
[--C-:B------:R-:W-:Y:S01]  /*bd00*/  IMAD.IADD R223, R222, 0x1, R225.reuse ;  /* 0x00000001dedf7824 */ /* 0x100fe200078e02e1 */
[----:B------:R-:W-:Y:S01]  /*bd10*/  SEL R2, R2, 0xffffffc0, !P0 ;  /* 0xffffffc002027807 */ /* 0x000fe20004000000 */
[----:B------:R-:W-:Y:S01]  /*bd20*/  @!PT LDS RZ, [RZ] ;  /* 0x00000000fffff984 */ /* 0x000fe20000000800 */
[----:B------:R-:W-:Y:S01]  /*bd30*/  @!PT LDS RZ, [RZ] ;  /* 0x00000000fffff984 */ /* 0x000fe20000000800 */
[----:B------:R-:W-:Y:S01]  /*bd40*/  @!PT LDS RZ, [RZ] ;  /* 0x00000000fffff984 */ /* 0x000fe20000000800 */
[----:B------:R-:W-:Y:S01]  /*bd50*/  @!P4 LDGSTS.E.BYPASS.LTC128B.128 [R245+0x10800], desc[UR16][R214.64] ;  /* 0x10800000d6f5cfae */ /* 0x000fe2000b981a10 */
[C---:B------:R-:W-:Y:S03]  /*bd60*/  IMAD.IADD R166, R3.reuse, 0x1, R222 ;  /* 0x0000000103a67824 */ /* 0x040fe600078e02de */
[----:B------:R-:W-:Y:S01]  /*bd70*/  @P4 STS.128 [R245+0x10800], RZ ;  /* 0x010800fff5004388 */ /* 0x000fe20000000c00 */
[----:B------:R-:W-:Y:S02]  /*bd80*/  IMAD.IADD R167, R2, 0x1, R225 ;  /* 0x0000000102a77824 */ /* 0x000fe400078e02e1 */
[----:B------:R-:W-:Y:S01]  /*bd90*/  IMAD.IADD R3, R3, 0x1, R2 ;  /* 0x0000000103037824 */ /* 0x000fe200078e0202 */
[----:B------:R-:W-:Y:S01]  /*bda0*/  @!PT LDS RZ, [RZ] ;  /* 0x00000000fffff984 */ /* 0x000fe20000000800 */
[----:B------:R-:W-:Y:S01]  /*bdb0*/  @!PT LDS RZ, [RZ] ;  /* 0x00000000fffff984 */ /* 0x000fe20000000800 */
[----:B------:R-:W-:Y:S01]  /*bdc0*/  @!PT LDS RZ, [RZ] ;  /* 0x00000000fffff984 */ /* 0x000fe20000000800 */
[----:B------:R-:W-:Y:S01]  /*bdd0*/  @!P3 LDGSTS.E.BYPASS.LTC128B.128 [R245+0x12800], desc[UR16][R214.64+0x80] ;  /* 0x12800080d6f5bfae */ /* 0x000fe2000b981a10 */
[C---:B------:R-:W-:Y:S02]  /*bde0*/  IMAD.IADD R164, R222.reuse, 0x1, R167 ;  /* 0x00000001dea47824 */ /* 0x040fe400078e02a7 */
[----:B------:R-:W-:Y:S01]  /*bdf0*/  IMAD.IADD R2, R222, 0x1, R3 ;  /* 0x00000001de027824 */ /* 0x000fe200078e0203 */
        /* <DEDUP_REMOVED lines=54> */
[----:B------:R-:W5:Y:S04]  /*c160*/  LDSM.16.M88.4 R180, [R224+UR5+0x9000] ;  /* 0x00900005e0b4783b */ /* 0x000f680008000200 */
[----:B------:R-:W0:Y:S04]  /*c170*/  LDGDEPBAR ;  /* 0x00000000000079af */ /* 0x000e280000000000 */
[----:B------:R-:W4:Y:S04]  /*c180*/  LDSM.16.M88.4 R184, [R224+UR5+0x9800] ;  /* 0x00980005e0b8783b */ /* 0x000f280008000200 */
[----:B------:R-:W-:Y:S04]  /*c190*/  LDSM.16.M88.4 R188, [R223] ;  /* 0x00000000dfbc783b */ /* 0x000fe80000000200 */
[----:B------:R-:W4:Y:S04]  /*c1a0*/  LDSM.16.M88.4 R192, [R166+0x8000] ;  /* 0x00800000a6c0783b */ /* 0x000f280000000200 */
[----:B------:R-:W4:Y:S04]  /*c1b0*/  LDSM.16.M88.4 R196, [R166+0x8800] ;  /* 0x00880000a6c4783b */ /* 0x000f280000000200 */
[----:B------:R-:W-:Y:S04]  /*c1c0*/  LDSM.16.M88.4 R200, [R167] ;  /* 0x00000000a7c8783b */ /* 0x000fe80000000200 */
[----:B------:R-:W-:Y:S01]  /*c1d0*/  LDSM.16.M88.4 R204, [R3+0x8000] ;  /* 0x0080000003cc783b */ /* 0x000fe20000000200 */
[C---:B--2---:R-:W-:Y:S03]  /*c1e0*/  HMMA.16816.F32.BF16 R4, R168.reuse, R172, RZ ;  /* 0x000000aca804723c */ /* 0x044fe600000418ff */
[----:B------:R-:W-:Y:S04]  /*c1f0*/  LDSM.16.M88.4 R208, [R3+0x8800] ;  /* 0x0088000003d0783b */ /* 0x000fe80000000200 */
[----:B-1----:R-:W-:Y:S01]  /*c200*/  LDSM.16.M88.4 R212, [R224+UR5+0xe000] ;  /* 0x00e00005e0d4783b */ /* 0x002fe20008000200 */
[C---:B------:R-:W-:Y:S03]  /*c210*/  HMMA.16816.F32.BF16 R8, R168.reuse, R174, RZ ;  /* 0x000000aea808723c */ /* 0x040fe600000418ff */
[----:B------:R-:W1:Y:S05]  /*c220*/  LDSM.16.M88.4 R172, [R166+0x9000] ;  /* 0x00900000a6ac783b */ /* 0x000e6a0000000200 */
[C---:B---3--:R-:W-:Y:S08]  /*c230*/  HMMA.16816.F32.BF16 R12, R168.reuse, R176, RZ ;  /* 0x000000b0a80c723c */ /* 0x048ff000000418ff */
[C---:B------:R-:W-:Y:S01]  /*c240*/  HMMA.16816.F32.BF16 R16, R168.reuse, R178, RZ ;  /* 0x000000b2a810723c */ /* 0x040fe200000418ff */
[----:B------:R-:W2:Y:S07]  /*c250*/  LDSM.16.M88.4 R176, [R166+0x9800] ;  /* 0x00980000a6b0783b */ /* 0x000eae0000000200 */
[C---:B-----5:R-:W-:Y:S08]  /*c260*/  HMMA.16816.F32.BF16 R20, R168.reuse, R180, RZ ;  /* 0x000000b4a814723c */ /* 0x060ff000000418ff */
[C---:B------:R-:W-:Y:S01]  /*c270*/  HMMA.16816.F32.BF16 R24, R168.reuse, R182, RZ ;  /* 0x000000b6a818723c */ /* 0x040fe200000418ff */
[----:B------:R-:W-:Y:S07]  /*c280*/  LDSM.16.M88.4 R180, [R3+0x9800] ;  /* 0x0098000003b4783b */ /* 0x000fee0000000200 */
[C---:B----4-:R-:W-:Y:S08]  /*c290*/  HMMA.16816.F32.BF16 R28, R168.reuse, R184, RZ ;  /* 0x000000b8a81c723c */ /* 0x050ff000000418ff */
[----:B------:R-:W-:Y:S01]  /*c2a0*/  HMMA.16816.F32.BF16 R32, R168, R186, RZ ;  /* 0x000000baa820723c */ /* 0x000fe200000418ff */
[----:B------:R-:W3:Y:S04]  /*c2b0*/  LDSM.16.M88.4 R168, [R3+0x9000] ;  /* 0x0090000003a8783b */ /* 0x000ee80000000200 */
[----:B------:R-:W-:Y:S03]  /*c2c0*/  LDSM.16.M88.4 R184, [R164] ;  /* 0x00000000a4b8783b */ /* 0x000fe60000000200 */
[C---:B------:R-:W-:Y:S08]  /*c2d0*/  HMMA.16816.F32.BF16 R4, R188.reuse, R192, R4 ;  /* 0x000000c0bc04723c */ /* 0x040ff00000041804 */
[C---:B------:R-:W-:Y:S01]  /*c2e0*/  HMMA.16816.F32.BF16 R8, R188.reuse, R194, R8 ;  /* 0x000000c2bc08723c */ /* 0x040fe20000041808 */
[----:B------:R-:W4:Y:S07]  /*c2f0*/  LDSM.16.M88.4 R192, [R2+0x8000] ;  /* 0x0080000002c0783b */ /* 0x000f2e0000000200 */
[C---:B------:R-:W-:Y:S08]  /*c300*/  HMMA.16816.F32.BF16 R12, R188.reuse, R196, R12 ;  /* 0x000000c4bc0c723c */ /* 0x040ff0000004180c */
[C---:B------:R-:W-:Y:S01]  /*c310*/  HMMA.16816.F32.BF16 R16, R188.reuse, R198, R16 ;  /* 0x000000c6bc10723c */ /* 0x040fe20000041810 */
[----:B------:R-:W5:Y:S07]  /*c320*/  LDSM.16.M88.4 R196, [R2+0x8800] ;  /* 0x0088000002c4783b */ /* 0x000f6e0000000200 */
[C---:B-1----:R-:W-:Y:S08]  /*c330*/  HMMA.16816.F32.BF16 R20, R188.reuse, R172, R20 ;  /* 0x000000acbc14723c */ /* 0x042ff00000041814 */
[C---:B------:R-:W-:Y:S01]  /*c340*/  HMMA.16816.F32.BF16 R24, R188.reuse, R174, R24 ;  /* 0x000000aebc18723c */ /* 0x040fe20000041818 */
[----:B------:R-:W1:Y:S07]  /*c350*/  LDSM.16.M88.4 R172, [R2+0x9000] ;  /* 0x0090000002ac783b */ /* 0x000e6e0000000200 */
[C---:B--2---:R-:W-:Y:S08]  /*c360*/  HMMA.16816.F32.BF16 R28, R188.reuse, R176, R28 ;  /* 0x000000b0bc1c723c */ /* 0x044ff0000004181c */
[----:B------:R-:W-:Y:S01]  /*c370*/  HMMA.16816.F32.BF16 R32, R188, R178, R32 ;  /* 0x000000b2bc20723c */ /* 0x000fe20000041820 */
[----:B------:R-:W2:Y:S04]  /*c380*/  LDSM.16.M88.4 R176, [R2+0x9800] ;  /* 0x0098000002b0783b */ /* 0x000ea80000000200 */
[----:B------:R-:W-:Y:S03]  /*c390*/  LDSM.16.M88.4 R188, [R225+0x2000] ;  /* 0x00200000e1bc783b */ /* 0x000fe60000000200 */
[C---:B------:R-:W-:Y:S08]  /*c3a0*/  HMMA.16816.F32.BF16 R4, R200.reuse, R204, R4 ;  /* 0x000000ccc804723c */ /* 0x040ff00000041804 */
[C---:B------:R-:W-:Y:S01]  /*c3b0*/  HMMA.16816.F32.BF16 R8, R200.reuse, R206, R8 ;  /* 0x000000cec808723c */ /* 0x040fe20000041808 */
[----:B------:R-:W2:Y:S07]  /*c3c0*/  LDSM.16.M88.4 R204, [R224+UR5+0xa000] ;  /* 0x00a00005e0cc783b */ /* 0x000eae0008000200 */
[C---:B------:R-:W-:Y:S08]  /*c3d0*/  HMMA.16816.F32.BF16 R12, R200.reuse, R208, R12 ;  /* 0x000000d0c80c723c */ /* 0x040ff0000004180c */
        /* <DEDUP_REMOVED lines=12> */
[C---:B-----5:R-:W-:Y:S08]  /*c4a0*/  HMMA.16816.F32.BF16 R12, R184.reuse, R196, R12 ;  /* 0x000000c4b80c723c */ /* 0x060ff0000004180c */
        /* <DEDUP_REMOVED lines=11> */
[----:B------:R-:W-:Y:S07]  /*c560*/  LDSM.16.M88.4 R204, [R166+0xc000] ;  /* 0x00c00000a6cc783b */ /* 0x000fee0000000200 */
[C---:B------:R-:W-:Y:S08]  /*c570*/  HMMA.16816.F32.BF16 R12, R188.reuse, R208, R12 ;  /* 0x000000d0bc0c723c */ /* 0x040ff0000004180c */
[C---:B------:R-:W-:Y:S01]  /*c580*/  HMMA.16816.F32.BF16 R16, R188.reuse, R210, R16 ;  /* 0x000000d2bc10723c */ /* 0x040fe20000041810 */
[----:B------:R-:W-:Y:S07]  /*c590*/  LDSM.16.M88.4 R208, [R225+0x6000] ;  /* 0x00600000e1d0783b */ /* 0x000fee0000000200 */
[C---:B---3--:R-:W-:Y:S08]  /*c5a0*/  HMMA.16816.F32.BF16 R20, R188.reuse, R168, R20 ;  /* 0x000000a8bc14723c */ /* 0x048ff00000041814 */
[C---:B------:R-:W-:Y:S01]  /*c5b0*/  HMMA.16816.F32.BF16 R24, R188.reuse, R170, R24 ;  /* 0x000000aabc18723c */ /* 0x040fe20000041818 */
[----:B------:R-:W-:Y:S07]  /*c5c0*/  LDSM.16.M88.4 R168, [R167+0x2000] ;  /* 0x00200000a7a8783b */ /* 0x000fee0000000200 */
[C---:B------:R-:W-:Y:S08]  /*c5d0*/  HMMA.16816.F32.BF16 R28, R188.reuse, R180, R28 ;  /* 0x000000b4bc1c723c */ /* 0x040ff0000004181c */
[----:B------:R-:W-:Y:S01]  /*c5e0*/  HMMA.16816.F32.BF16 R32, R188, R182, R32 ;  /* 0x000000b6bc20723c */ /* 0x000fe20000041820 */
[----:B------:R-:W3:Y:S04]  /*c5f0*/  LDSM.16.M88.4 R180, [R3+0xa000] ;  /* 0x00a0000003b4783b */ /* 0x000ee80000000200 */
[----:B------:R-:W3:Y:S03]  /*c600*/  LDSM.16.M88.4 R188, [R3+0xb000] ;  /* 0x00b0000003bc783b */ /* 0x000ee60000000200 */
[C---:B----4-:R-:W-:Y:S08]  /*c610*/  HMMA.16816.F32.BF16 R4, R192.reuse, R200, R4 ;  /* 0x000000c8c004723c */ /* 0x050ff00000041804 */
[C---:B------:R-:W-:Y:S01]  /*c620*/  HMMA.16816.F32.BF16 R8, R192.reuse, R202, R8 ;  /* 0x000000cac008723c */ /* 0x040fe20000041808 */
[----:B------:R-:W-:Y:S07]  /*c630*/  LDSM.16.M88.4 R200, [R2+0xa000] ;  /* 0x00a0000002c8783b */ /* 0x000fee0000000200 */
[C---:B-----5:R-:W-:Y:S08]  /*c640*/  HMMA.16816.F32.BF16 R12, R192.reuse, R196, R12 ;  /* 0x000000c4c00c723c */ /* 0x060ff0000004180c */
[C---:B------:R-:W-:Y:S01]  /*c650*/  HMMA.16816.F32.BF16 R16, R192.reuse, R198, R16 ;  /* 0x000000c6c010723c */ /* 0x040fe20000041810 */
[----:B------:R-:W-:Y:S07]  /*c660*/  LDSM.16.M88.4 R196, [R164+0x2000] ;  /* 0x00200000a4c4783b */ /* 0x000fee0000000200 */
[C---:B-1----:R-:W-:Y:S08]  /*c670*/  HMMA.16816.F32.BF16 R20, R192.reuse, R172, R20 ;  /* 0x000000acc014723c */ /* 0x042ff00000041814 */
[C---:B------:R-:W-:Y:S01]  /*c680*/  HMMA.16816.F32.BF16 R24, R192.reuse, R174, R24 ;  /* 0x000000aec018723c */ /* 0x040fe20000041818 */
[----:B------:R-:W1:Y:S07]  /*c690*/  LDSM.16.M88.4 R172, [R3+0xb800] ;  /* 0x00b8000003ac783b */ /* 0x000e6e0000000200 */
[C---:B--2---:R-:W-:Y:S08]  /*c6a0*/  HMMA.16816.F32.BF16 R28, R192.reuse, R176, R28 ;  /* 0x000000b0c01c723c */ /* 0x044ff0000004181c */
[----:B------:R-:W-:Y:S01]  /*c6b0*/  HMMA.16816.F32.BF16 R32, R192, R178, R32 ;  /* 0x000000b2c020723c */ /* 0x000fe20000041820 */
[----:B------:R-:W2:Y:S04]  /*c6c0*/  LDSM.16.M88.4 R176, [R2+0xa800] ;  /* 0x00a8000002b0783b */ /* 0x000ea80000000200 */
[----:B------:R-:W-:Y:S03]  /*c6d0*/  LDSM.16.M88.4 R192, [R224+UR5+0xd000] ;  /* 0x00d00005e0c0783b */ /* 0x000fe60008000200 */
[C---:B---3--:R-:W-:Y:S08]  /*c6e0*/  HMMA.16816.F32.BF16 R4, R168.reuse, R180, R4 ;  /* 0x000000b4a804723c */ /* 0x048ff00000041804 */
[C---:B------:R-:W-:Y:S01]  /*c6f0*/  HMMA.16816.F32.BF16 R8, R168.reuse, R182, R8 ;  /* 0x000000b6a808723c */ /* 0x040fe20000041808 */
[----:B------:R-:W3:Y:S07]  /*c700*/  LDSM.16.M88.4 R180, [R2+0xb000] ;  /* 0x00b0000002b4783b */ /* 0x000eee0000000200 */
[C---:B------:R-:W-:Y:S08]  /*c710*/  HMMA.16816.F32.BF16 R12, R168.reuse, R184, R12 ;  /* 0x000000b8a80c723c */ /* 0x040ff0000004180c */
[C---:B------:R-:W-:Y:S01]  /*c720*/  HMMA.16816.F32.BF16 R16, R168.reuse, R186, R16 ;  /* 0x000000baa810723c */ /* 0x040fe20000041810 */
[----:B------:R-:W-:Y:S07]  /*c730*/  LDSM.16.M88.4 R184, [R224+UR5+0xc000] ;  /* 0x00c00005e0b8783b */ /* 0x000fee0008000200 */
[C---:B------:R-:W-:Y:S08]  /*c740*/  HMMA.16816.F32.BF16 R20, R168.reuse, R188, R20 ;  /* 0x000000bca814723c */ /* 0x040ff00000041814 */
[C---:B------:R-:W-:Y:S01]  /*c750*/  HMMA.16816.F32.BF16 R24, R168.reuse, R190, R24 ;  /* 0x000000bea818723c */ /* 0x040fe20000041818 */
[----:B------:R-:W-:Y:S07]  /*c760*/  LDSM.16.M88.4 R188, [R224+UR5+0xc800] ;  /* 0x00c80005e0bc783b */ /* 0x000fee0008000200 */
[C---:B-1----:R-:W-:Y:S08]  /*c770*/  HMMA.16816.F32.BF16 R28, R168.reuse, R172, R28 ;  /* 0x000000aca81c723c */ /* 0x042ff0000004181c */
[----:B------:R-:W-:Y:S01]  /*c780*/  HMMA.16816.F32.BF16 R32, R168, R174, R32 ;  /* 0x000000aea820723c */ /* 0x000fe20000041820 */
[----:B------:R-:W1:Y:S04]  /*c790*/  LDSM.16.M88.4 R168, [R2+0xb800] ;  /* 0x00b8000002a8783b */ /* 0x000e680000000200 */
[----:B------:R-:W4:Y:S03]  /*c7a0*/  LDSM.16.M88.4 R172, [R225+0x4000] ;  /* 0x00400000e1ac783b */ /* 0x000f260000000200 */
[C---:B------:R-:W-:Y:S08]  /*c7b0*/  HMMA.16816.F32.BF16 R4, R196.reuse, R200, R4 ;  /* 0x000000c8c404723c */ /* 0x040ff00000041804 */
[C---:B------:R-:W-:Y:S01]  /*c7c0*/  HMMA.16816.F32.BF16 R8, R196.reuse, R202, R8 ;  /* 0x000000cac408723c */ /* 0x040fe20000041808 */
[----:B------:R-:W-:Y:S07]  /*c7d0*/  LDSM.16.M88.4 R200, [R223+0x4000] ;  /* 0x00400000dfc8783b */ /* 0x000fee0000000200 */
[C---:B--2---:R-:W-:Y:S08]  /*c7e0*/  HMMA.16816.F32.BF16 R12, R196.reuse, R176, R12 ;  /* 0x000000b0c40c723c */ /* 0x044ff0000004180c */
[C---:B------:R-:W-:Y:S01]  /*c7f0*/  HMMA.16816.F32.BF16 R16, R196.reuse, R178, R16 ;  /* 0x000000b2c410723c */ /* 0x040fe20000041810 */
[----:B------:R-:W2:Y:S07]  /*c800*/  LDSM.16.M88.4 R176, [R224+UR5+0xd800] ;  /* 0x00d80005e0b0783b */ /* 0x000eae0008000200 */
[C---:B---3--:R-:W-:Y:S08]  /*c810*/  HMMA.16816.F32.BF16 R20, R196.reuse, R180, R20 ;  /* 0x000000b4c414723c */ /* 0x048ff00000041814 */
[C---:B------:R-:W-:Y:S01]  /*c820*/  HMMA.16816.F32.BF16 R24, R196.reuse, R182, R24 ;  /* 0x000000b6c418723c */ /* 0x040fe20000041818 */
[----:B------:R-:W-:Y:S07]  /*c830*/  LDSM.16.M88.4 R180, [R166+0xd000] ;  /* 0x00d00000a6b4783b */ /* 0x000fee0000000200 */
[C---:B-1----:R-:W-:Y:S08]  /*c840*/  HMMA.16816.F32.BF16 R28, R196.reuse, R168, R28 ;  /* 0x000000a8c41c723c */ /* 0x042ff0000004181c */
[----:B------:R-:W-:Y:S01]  /*c850*/  HMMA.16816.F32.BF16 R32, R196, R170, R32 ;  /* 0x000000aac420723c */ /* 0x000fe20000041820 */
[----:B------:R-:W1:Y:S04]  /*c860*/  LDSM.16.M88.4 R168, [R166+0xc800] ;  /* 0x00c80000a6a8783b */ /* 0x000e680000000200 */
[----:B------:R-:W-:Y:S03]  /*c870*/  LDSM.16.M88.4 R196, [R2+0xc000] ;  /* 0x00c0000002c4783b */ /* 0x000fe60000000200 */
[C---:B----4-:R-:W-:Y:S08]  /*c880*/  HMMA.16816.F32.BF16 R4, R172.reuse, R184, R4 ;  /* 0x000000b8ac04723c */ /* 0x050ff00000041804 */
        /* <DEDUP_REMOVED lines=8> */
[C---:B--2---:R-:W-:Y:S08]  /*c910*/  HMMA.16816.F32.BF16 R28, R172.reuse, R176, R28 ;  /* 0x000000b0ac1c723c */ /* 0x044ff0000004181c */
[----:B------:R-:W-:Y:S01]  /*c920*/  HMMA.16816.F32.BF16 R32, R172, R178, R32 ;  /* 0x000000b2ac20723c */ /* 0x000fe20000041820 */
[----:B------:R-:W2:Y:S04]  /*c930*/  LDSM.16.M88.4 R172, [R166+0xd800] ;  /* 0x00d80000a6ac783b */ /* 0x000ea80000000200 */
[----:B------:R-:W3:Y:S03]  /*c940*/  LDSM.16.M88.4 R176, [R167+0x4000] ;  /* 0x00400000a7b0783b */ /* 0x000ee60000000200 */
[C---:B------:R-:W-:Y:S08]  /*c950*/  HMMA.16816.F32.BF16 R4, R200.reuse, R204, R4 ;  /* 0x000000ccc804723c */ /* 0x040ff00000041804 */
[C---:B------:R-:W-:Y:S01]  /*c960*/  HMMA.16816.F32.BF16 R8, R200.reuse, R206, R8 ;  /* 0x000000cec808723c */ /* 0x040fe20000041808 */
[----:B------:R-:W-:Y:S07]  /*c970*/  LDSM.16.M88.4 R204, [R2+0xd800] ;  /* 0x00d8000002cc783b */ /* 0x000fee0000000200 */
[C---:B-1----:R-:W-:Y:S08]  /*c980*/  HMMA.16816.F32.BF16 R12, R200.reuse, R168, R12 ;  /* 0x000000a8c80c723c */ /* 0x042ff0000004180c */
[C---:B------:R-:W-:Y:S01]  /*c990*/  HMMA.16816.F32.BF16 R16, R200.reuse, R170, R16 ;  /* 0x000000aac810723c */ /* 0x040fe20000041810 */
[----:B------:R-:W1:Y:S07]  /*c9a0*/  LDSM.16.M88.4 R168, [R3+0xc800] ;  /* 0x00c8000003a8783b */ /* 0x000e6e0000000200 */
[C---:B------:R-:W-:Y:S08]  /*c9b0*/  HMMA.16816.F32.BF16 R20, R200.reuse, R180, R20 ;  /* 0x000000b4c814723c */ /* 0x040ff00000041814 */
[C---:B------:R-:W-:Y:S01]  /*c9c0*/  HMMA.16816.F32.BF16 R24, R200.reuse, R182, R24 ;  /* 0x000000b6c818723c */ /* 0x040fe20000041818 */
[----:B------:R-:W4:Y:S07]  /*c9d0*/  LDSM.16.M88.4 R180, [R164+0x4000] ;  /* 0x00400000a4b4783b */ /* 0x000f2e0000000200 */
[C---:B--2---:R-:W-:Y:S08]  /*c9e0*/  HMMA.16816.F32.BF16 R28, R200.reuse, R172, R28 ;  /* 0x000000acc81c723c */ /* 0x044ff0000004181c */
[----:B------:R-:W-:Y:S01]  /*c9f0*/  HMMA.16816.F32.BF16 R32, R200, R174, R32 ;  /* 0x000000aec820723c */ /* 0x000fe20000041820 */
[----:B------:R-:W2:Y:S04]  /*ca00*/  LDSM.16.M88.4 R172, [R2+0xc800] ;  /* 0x00c8000002ac783b */ /* 0x000ea80000000200 */
[----:B------:R-:W5:Y:S03]  /*ca10*/  LDSM.16.M88.4 R200, [R2+0xd000] ;  /* 0x00d0000002c8783b */ /* 0x000f660000000200 */
[C---:B---3--:R-:W-:Y:S08]  /*ca20*/  HMMA.16816.F32.BF16 R4, R176.reuse, R184, R4 ;  /* 0x000000b8b004723c */ /* 0x048ff00000041804 */
[C---:B------:R-:W-:Y:S01]  /*ca30*/  HMMA.16816.F32.BF16 R8, R176.reuse, R186, R8 ;  /* 0x000000bab008723c */ /* 0x040fe20000041808 */
[----:B------:R-:W-:Y:S07]  /*ca40*/  LDSM.16.M88.4 R184, [R224+UR5+0xf800] ;  /* 0x00f80005e0b8783b */ /* 0x000fee0008000200 */
[C---:B-1----:R-:W-:Y:S08]  /*ca50*/  HMMA.16816.F32.BF16 R12, R176.reuse, R168, R12 ;  /* 0x000000a8b00c723c */ /* 0x042ff0000004180c */
[C---:B------:R-:W-:Y:S01]  /*ca60*/  HMMA.16816.F32.BF16 R16, R176.reuse, R170, R16 ;  /* 0x000000aab010723c */ /* 0x040fe20000041810 */
[----:B------:R-:W1:Y:S07]  /*ca70*/  LDSM.16.M88.4 R168, [R224+UR5+0xe800] ;  /* 0x00e80005e0a8783b */ /* 0x000e6e0008000200 */
[C---:B------:R-:W-:Y:S08]  /*ca80*/  HMMA.16816.F32.BF16 R20, R176.reuse, R188, R20 ;  /* 0x000000bcb014723c */ /* 0x040ff00000041814 */
[C---:B------:R-:W-:Y:S01]  /*ca90*/  HMMA.16816.F32.BF16 R24, R176.reuse, R190, R24 ;  /* 0x000000beb018723c */ /* 0x040fe20000041818 */
[----:B------:R-:W-:Y:S07]  /*caa0*/  LDSM.16.M88.4 R188, [R166+0xe800] ;  /* 0x00e80000a6bc783b */ /* 0x000fee0000000200 */
[C---:B------:R-:W-:Y:S08]  /*cab0*/  HMMA.16816.F32.BF16 R28, R176.reuse, R192, R28 ;  /* 0x000000c0b01c723c */ /* 0x040ff0000004181c */
[----:B------:R-:W-:Y:S01]  /*cac0*/  HMMA.16816.F32.BF16 R32, R176, R194, R32 ;  /* 0x000000c2b020723c */ /* 0x000fe20000041820 */
[----:B------:R-:W3:Y:S04]  /*cad0*/  LDSM.16.M88.4 R176, [R224+UR5+0xf000] ;  /* 0x00f00005e0b0783b */ /* 0x000ee80008000200 */
[----:B------:R-:W-:Y:S03]  /*cae0*/  LDSM.16.M88.4 R192, [R166+0xf000] ;  /* 0x00f00000a6c0783b */ /* 0x000fe60000000200 */
[C---:B----4-:R-:W-:Y:S08]  /*caf0*/  HMMA.16816.F32.BF16 R4, R180.reuse, R196, R4 ;  /* 0x000000c4b404723c */ /* 0x050ff00000041804 */
[C---:B------:R-:W-:Y:S01]  /*cb00*/  HMMA.16816.F32.BF16 R8, R180.reuse, R198, R8 ;  /* 0x000000c6b408723c */ /* 0x040fe20000041808 */
[----:B------:R-:W-:Y:S07]  /*cb10*/  LDSM.16.M88.4 R196, [R166+0xf800] ;  /* 0x00f80000a6c4783b */ /* 0x000fee0000000200 */
[C---:B--2---:R-:W-:Y:S08]  /*cb20*/  HMMA.16816.F32.BF16 R12, R180.reuse, R172, R12 ;  /* 0x000000acb40c723c */ /* 0x044ff0000004180c */
[C---:B------:R-:W-:Y:S01]  /*cb30*/  HMMA.16816.F32.BF16 R16, R180.reuse, R174, R16 ;  /* 0x000000aeb410723c */ /* 0x040fe20000041810 */
[----:B------:R-:W-:Y:S07]  /*cb40*/  LDSM.16.M88.4 R172, [R223+0x6000] ;  /* 0x00600000dfac783b */ /* 0x000fee0000000200 */
[C---:B-----5:R-:W-:Y:S08]  /*cb50*/  HMMA.16816.F32.BF16 R20, R180.reuse, R200, R20 ;  /* 0x000000c8b414723c */ /* 0x060ff00000041814 */
[C---:B------:R-:W-:Y:S01]  /*cb60*/  HMMA.16816.F32.BF16 R24, R180.reuse, R202, R24 ;  /* 0x000000cab418723c */ /* 0x040fe20000041818 */
[----:B------:R-:W-:Y:S07]  /*cb70*/  LDSM.16.M88.4 R200, [R3+0xe800] ;  /* 0x00e8000003c8783b */ /* 0x000fee0000000200 */
[C---:B------:R-:W-:Y:S08]  /*cb80*/  HMMA.16816.F32.BF16 R28, R180.reuse, R204, R28 ;  /* 0x000000ccb41c723c */ /* 0x040ff0000004181c */
[----:B------:R-:W-:Y:S01]  /*cb90*/  HMMA.16816.F32.BF16 R32, R180, R206, R32 ;  /* 0x000000ceb420723c */ /* 0x000fe20000041820 */
[----:B------:R-:W2:Y:S04]  /*cba0*/  LDSM.16.M88.4 R180, [R166+0xe000] ;  /* 0x00e00000a6b4783b */ /* 0x000ea80000000200 */
[----:B------:R-:W-:Y:S03]  /*cbb0*/  LDSM.16.M88.4 R204, [R3+0xf000] ;  /* 0x00f0000003cc783b */ /* 0x000fe60000000200 */
[C---:B------:R-:W-:Y:S08]  /*cbc0*/  HMMA.16816.F32.BF16 R4, R208.reuse, R212, R4 ;  /* 0x000000d4d004723c */ /* 0x040ff00000041804 */
[C---:B------:R-:W-:Y:S01]  /*cbd0*/  HMMA.16816.F32.BF16 R8, R208.reuse, R214, R8 ;  /* 0x000000d6d008723c */ /* 0x040fe20000041808 */
[----:B------:R-:W-:Y:S07]  /*cbe0*/  LDSM.16.M88.4 R212, [R2+0xf800] ;  /* 0x00f8000002d4783b */ /* 0x000fee0000000200 */
[C---:B-1----:R-:W-:Y:S08]  /*cbf0*/  HMMA.16816.F32.BF16 R12, R208.reuse, R168, R12 ;  /* 0x000000a8d00c723c */ /* 0x042ff0000004180c */
[C---:B------:R-:W-:Y:S01]  /*cc00*/  HMMA.16816.F32.BF16 R16, R208.reuse, R170, R16 ;  /* 0x000000aad010723c */ /* 0x040fe20000041810 */
[----:B------:R-:W-:Y:S07]  /*cc10*/  LDSM.16.M88.4 R168, [R167+0x6000] ;  /* 0x00600000a7a8783b */ /* 0x000fee0000000200 */
[C---:B---3--:R-:W-:Y:S08]  /*cc20*/  HMMA.16816.F32.BF16 R20, R208.reuse, R176, R20 ;  /* 0x000000b0d014723c */ /* 0x048ff00000041814 */
[C---:B------:R-:W-:Y:S01]  /*cc30*/  HMMA.16816.F32.BF16 R24, R208.reuse, R178, R24 ;  /* 0x000000b2d018723c */ /* 0x040fe20000041818 */
[----:B------:R-:W1:Y:S07]  /*cc40*/  LDSM.16.M88.4 R176, [R3+0xe000] ;  /* 0x00e0000003b0783b */ /* 0x000e6e0000000200 */
[C---:B------:R-:W-:Y:S08]  /*cc50*/  HMMA.16816.F32.BF16 R28, R208.reuse, R184, R28 ;  /* 0x000000b8d01c723c */ /* 0x040ff0000004181c */
        /* <DEDUP_REMOVED lines=11> */
[----:B------:R-:W4:Y:S01]  /*cd10*/  LDSM.16.M88.4 R192, [R2+0xe800] ;  /* 0x00e8000002c0783b */ /* 0x000f220000000200 */
[----:B------:R-:W-:Y:S04]  /*cd20*/  DEPBAR.LE SB0, 0x0 ;  /* 0x000080000000791a */ /* 0x000fe80000000000 */
[----:B------:R-:W-:Y:S02]  /*cd30*/  BAR.SYNC.DEFER_BLOCKING 0x0 ;  /* 0x0000000000007b1d */ /* 0x000fe40000010000 */
        /* <DEDUP_REMOVED lines=8> */
[C---:B---3--:R-:W-:Y:S08]  /*cdc0*/  HMMA.16816.F32.BF16 R28, R168.reuse, R184, R28 ;  /* 0x000000b8a81c723c */ /* 0x048ff0000004181c */
[----:B------:R-:W-:Y:S08]  /*cdd0*/  HMMA.16816.F32.BF16 R32, R168, R186, R32 ;  /* 0x000000baa820723c */ /* 0x000ff00000041820 */
[C---:B--2---:R-:W-:Y:S08]  /*cde0*/  HMMA.16816.F32.BF16 R4, R180.reuse, R188, R4 ;  /* 0x000000bcb404723c */ /* 0x044ff00000041804 */
[C---:B------:R-:W-:Y:S08]  /*cdf0*/  HMMA.16816.F32.BF16 R8, R180.reuse, R190, R8 ;  /* 0x000000beb408723c */ /* 0x040ff00000041808 */
[C---:B----4-:R-:W-:Y:S08]  /*ce00*/  HMMA.16816.F32.BF16 R12, R180.reuse, R192, R12 ;  /* 0x000000c0b40c723c */ /* 0x050ff0000004180c */
[C---:B------:R-:W-:Y:S08]  /*ce10*/  HMMA.16816.F32.BF16 R16, R180.reuse, R194, R16 ;  /* 0x000000c2b410723c */ /* 0x040ff00000041810 */
[C---:B------:R-:W-:Y:S08]  /*ce20*/  HMMA.16816.F32.BF16 R20, R180.reuse, R208, R20 ;  /* 0x000000d0b414723c */ /* 0x040ff00000041814 */
[C---:B------:R-:W-:Y:S08]  /*ce30*/  HMMA.16816.F32.BF16 R24, R180.reuse, R210, R24 ;  /* 0x000000d2b418723c */ /* 0x040ff00000041818 */
[C---:B------:R-:W-:Y:S08]  /*ce40*/  HMMA.16816.F32.BF16 R28, R180.reuse, R212, R28 ;  /* 0x000000d4b41c723c */ /* 0x040ff0000004181c */
[----:B------:R-:W-:Y:S01]  /*ce50*/  HMMA.16816.F32.BF16 R32, R180, R214, R32 ;  /* 0x000000d6b420723c */ /* 0x000fe20000041820 */
[----:B------:R-:W-:Y:S08]  /*ce60*/  @!UPT UIADD3 URZ, UPT, UPT, URZ, URZ, URZ ;  /* 0x000000fffffff290 */ /* 0x000ff0000fffe0ff */
[----:B------:R-:W-:Y:S11]  /*ce70*/  @!P6 BRA `(.L_x_541) ;  /* 0x0000000800b4e947 */ /* 0x000ff60003800000 */
[----:B------:R-:W1:Y:S08]  /*ce80*/  LDC.64 R2, c[0x0][0x4e0] ;  /* 0x00013800ff027b82 */ /* 0x000e700000000a00 */
[----:B------:R-:W2:Y:S01]  /*ce90*/  LDC R167, c[0x0][0x3bc] ;  /* 0x0000ef00ffa77b82 */ /* 0x000ea20000000800 */
[----:B-1----:R-:W-:Y:S04]  /*cea0*/  ISETP.NE.U32.AND P5, PT, R2, RZ, PT ;  /* 0x000000ff0200720c */ /* 0x002fe80003fa5070 */
[----:B------:R-:W-:Y:S11]  /*ceb0*/  ISETP.NE.AND.EX P5, PT, R3, RZ, PT, P5 ;  /* 0x000000ff0300720c */ /* 0x000ff60003fa5350 */
[----:B------:R-:W-:Y:S02]  /*cec0*/  @!UPT UIADD3 URZ, UPT, UPT, URZ, URZ, URZ ;  /* 0x000000fffffff290 */ /* 0x000fe4000fffe0ff */
[----:B------:R-:W1:Y:S01]  /*ced0*/  @!P5 LDC R2, c[0x0][0x3b8] ;  /* 0x0000ee00ff02db82 */ /* 0x000e620000000800 */
[----:B------:R-:W-:Y:S05]  /*cee0*/  @!P5 IMAD.MOV.U32 R164, RZ, RZ, RZ ;  /* 0x000000ffffa4d224 */ /* 0x000fea00078e00ff */
[----:B------:R-:W-:Y:S01]  /*cef0*/  @!P5 IADD3 R164, P6, PT, RZ, -R164, RZ ;  /* 0x800000a4ffa4d210 */ /* 0x000fe20007fde0ff */
[----:B-1----:R-:W-:Y:S04]  /*cf00*/  @!P5 IMAD.SHL.U32 R3, R2, 0x40, RZ ;  /* 0x000000400203d824 */ /* 0x002fe800078e00ff */
[----:B------:R-:W-:Y:S05]  /*cf10*/  @!P5 IMAD.X R3, RZ, RZ, ~R3, P6 ;  /* 0x000000ffff03d224 */ /* 0x000fea00030e0e03 */
[----:B------:R-:W-:Y:S04]  /*cf20*/  @!P5 SHF.R.S64 R169, R164, 0x1f, R3 ;  /* 0x0000001fa4a9d819 */ /* 0x000fe80000001003 */
[----:B------:R-:W-:Y:S04]  /*cf30*/  @!P5 IADD3 R228, P6, PT, R169, R228, RZ ;  /* 0x000000e4a9e4d210 */ /* 0x000fe80007fde0ff */
[----:B------:R-:W-:Y:S01]  /*cf40*/  @!P5 LEA.HI.X.SX32 R227, R3, R227, 0x1, P6 ;  /* 0x000000e303e3d211 */ /* 0x000fe200030f0eff */
[----:B--2---:R-:W-:Y:S08]  /*cf50*/  @!P5 BRA `(.L_x_542) ;  /* 0x000000040004d947 */ /* 0x004ff00003800000 */
[----:B------:R-:W-:Y:S01]  /*cf60*/  VIADD R173, R239, 0xffffff80 ;  /* 0xffffff80efad7836 */ /* 0x000fe20000000000 */
[----:B------:R-:W1:Y:S04]  /*cf70*/  LDC R164, c[0x0][0x4f0] ;  /* 0x00013c00ffa47b82 */ /* 0x000e680000000800 */
[----:B------:R-:W-:Y:S02]  /*cf80*/  IABS R168, R173 ;  /* 0x000000ad00a87213 */ /* 0x000fe40000000000 */
[-C--:B-1----:R-:W-:Y:S02]  /*cf90*/  IABS R169, R164.reuse ;  /* 0x000000a400a97213 */ /* 0x082fe40000000000 */
[----:B------:R-:W-:Y:S02]  /*cfa0*/  LOP3.LUT R173, R173, R164, RZ, 0x3c, !PT ;  /* 0x000000a4adad7212 */ /* 0x000fe400078e3cff */
[----:B------:R-:W1:Y:S10]  /*cfb0*/  I2F.RP R170, R169 ;  /* 0x000000a900aa7306 */ /* 0x000e740000209400 */
[----:B-1----:R-:W1:Y:S02]  /*cfc0*/  MUFU.RCP R2, R170 ;  /* 0x000000aa00027308 */ /* 0x002e640000001000 */
[----:B-1----:R-:W-:Y:S08]  /*cfd0*/  VIADD R166, R2, 0xffffffe ;  /* 0x0ffffffe02a67836 */ /* 0x002ff00000000000 */
[----:B------:R-:W1:Y:S02]  /*cfe0*/  F2I.FTZ.U32.TRUNC.NTZ R3, R166 ;  /* 0x000000a600037305 */ /* 0x000e64000021f000 */
[--C-:B-1----:R-:W-:Y:S04]  /*cff0*/  IMAD.MOV R2, RZ, RZ, -R3.reuse ;  /* 0x000000ffff027224 */ /* 0x102fe800078e0a03 */
[----:B------:R-:W-:Y:S01]  /*d000*/  IMAD R171, R2, R169, RZ ;  /* 0x000000a902ab7224 */ /* 0x000fe200078e02ff */
[----:B------:R-:W-:Y:S05]  /*d010*/  MOV R2, RZ ;  /* 0x000000ff00027202 */ /* 0x000fea0000000f00 */
[----:B------:R-:W-:Y:S04]  /*d020*/  IMAD.HI.U32 R3, R3, R171, R2 ;  /* 0x000000ab03037227 */ /* 0x000fe800078e0002 */
[----:B------:R-:W-:Y:S02]  /*d030*/  VIADD R171, R239, 0xffffffc0 ;  /* 0xffffffc0efab7836 */ /* 0x000fe40000000000 */
[----:B------:R-:W-:Y:S03]  /*d040*/  IMAD.HI.U32 R170, R3, R168, RZ ;  /* 0x000000a803aa7227 */ /* 0x000fe600078e00ff */
[----:B------:R-:W-:Y:S01]  /*d050*/  IABS R2, R171 ;  /* 0x000000ab00027213 */ /* 0x000fe20000000000 */
[----:B------:R-:W-:Y:S01]  /*d060*/  IMAD.MOV R166, RZ, RZ, -R170 ;  /* 0x000000ffffa67224 */ /* 0x000fe200078e0aaa */
[----:B------:R-:W-:Y:S03]  /*d070*/  LOP3.LUT R171, R171, R164, RZ, 0x3c, !PT ;  /* 0x000000a4abab7212 */ /* 0x000fe600078e3cff */
[----:B------:R-:W-:Y:S02]  /*d080*/  IMAD R168, R169, R166, R168 ;  /* 0x000000a6a9a87224 */ /* 0x000fe400078e02a8 */
[----:B------:R-:W-:Y:S03]  /*d090*/  IMAD.HI.U32 R166, R3, R2, RZ ;  /* 0x0000000203a67227 */ /* 0x000fe600078e00ff */
[C---:B------:R-:W-:Y:S02]  /*d0a0*/  ISETP.GT.U32.AND P6, PT, R169.reuse, R168, PT ;  /* 0x000000a8a900720c */ /* 0x040fe40003fc4070 */
[----:B------:R-:W-:Y:S05]  /*d0b0*/  IADD3 R3, PT, PT, -R166, RZ, RZ ;  /* 0x000000ffa6037210 */ /* 0x000fea0007ffe1ff */
[C---:B------:R-:W-:Y:S06]  /*d0c0*/  IMAD R2, R169.reuse, R3, R2 ;  /* 0x00000003a9027224 */ /* 0x040fec00078e0202 */
[----:B------:R-:W-:Y:S02]  /*d0d0*/  @!P6 IMAD.IADD R168, R168, 0x1, -R169 ;  /* 0x00000001a8a8e824 */ /* 0x000fe400078e0aa9 */
[----:B------:R-:W-:Y:S01]  /*d0e0*/  @!P6 VIADD R170, R170, 0x1 ;  /* 0x00000001aaaae836 */ /* 0x000fe20000000000 */
[----:B------:R-:W-:Y:S11]  /*d0f0*/  ISETP.GT.U32.AND P6, PT, R169, R2, PT ;  /* 0x00000002a900720c */ /* 0x000ff60003fc4070 */
[----:B------:R-:W-:Y:S02]  /*d100*/  @!UPT UIADD3 URZ, UPT, UPT, URZ, URZ, URZ ;  /* 0x000000fffffff290 */ /* 0x000fe4000fffe0ff */
[-C--:B------:R-:W-:Y:S01]  /*d110*/  @!P6 IADD3 R2, PT, PT, R2, -R169.reuse, RZ ;  /* 0x800000a90202e210 */ /* 0x080fe20007ffe0ff */
[----:B------:R-:W-:Y:S01]  /*d120*/  @!P6 VIADD R166, R166, 0x1 ;  /* 0x00000001a6a6e836 */ /* 0x000fe20000000000 */
[-C--:B------:R-:W-:Y:S11]  /*d130*/  ISETP.GE.U32.AND P6, PT, R168, R169.reuse, PT ;  /* 0x000000a9a800720c */ /* 0x080ff60003fc6070 */
[----:B------:R-:W-:Y:S02]  /*d140*/  @!UPT UIADD3 URZ, UPT, UPT, URZ, URZ, URZ ;  /* 0x000000fffffff290 */ /* 0x000fe4000fffe0ff */
[----:B------:R-:W-:Y:S01]  /*d150*/  @P6 VIADD R170, R170, 0x1 ;  /* 0x00000001aaaa6836 */ /* 0x000fe20000000000 */
[----:B------:R-:W-:Y:S02]  /*d160*/  ISETP.GE.U32.AND P6, PT, R2, R169, PT ;  /* 0x000000a90200720c */ /* 0x000fe40003fc6070 */
[----:B------:R-:W1:Y:S11]  /*d170*/  LDC.64 R2, c[0x0][0x3b8] ;  /* 0x0000ee00ff027b82 */ /* 0x000e760000000a00 */
[----:B------:R-:W-:Y:S02]  /*d180*/  @P6 IADD3 R166, PT, PT, R166, 0x1, RZ ;  /* 0x00000001a6a66810 */ /* 0x000fe40007ffe0ff */
[----:B------:R-:W-:Y:S11]  /*d190*/  ISETP.GE.AND P6, PT, R173, RZ, PT ;  /* 0x000000ffad00720c */ /* 0x000ff60003fc6270 */
[----:B------:R-:W-:Y:S02]  /*d1a0*/  @!UPT UIADD3 URZ, UPT, UPT, URZ, URZ, URZ ;  /* 0x000000fffffff290 */ /* 0x000fe4000fffe0ff */
[----:B------:R-:W-:Y:S01]  /*d1b0*/  @!P6 IMAD.MOV R170, RZ, RZ, -R170 ;  /* 0x000000ffffaae224 */ /* 0x000fe200078e0aaa */
[----:B------:R-:W-:Y:S02]  /*d1c0*/  ISETP.GE.AND P6, PT, R171, RZ, PT ;  /* 0x000000ffab00720c */ /* 0x000fe40003fc6270 */
[----:B------:R-:W-:Y:S11]  /*d1d0*/  LOP3.LUT R171, RZ, R164, RZ, 0x33, !PT ;  /* 0x000000a4ffab7212 */ /* 0x000ff600078e33ff */
[----:B------:R-:W-:Y:S01]  /*d1e0*/  @!P6 IMAD.MOV R166, RZ, RZ, -R166 ;  /* 0x000000ffffa6e224 */ /* 0x000fe200078e0aa6 */
[----:B------:R-:W-:Y:S04]  /*d1f0*/  ISETP.NE.AND P6, PT, R164, RZ, PT ;  /* 0x000000ffa400720c */ /* 0x000fe80003fc5270 */
[C---:B------:R-:W-:Y:S02]  /*d200*/  SEL R173, R171.reuse, R170, !P6 ;  /* 0x000000aaabad7207 */ /* 0x040fe40007000000 */
[----:B------:R-:W-:Y:S02]  /*d210*/  SEL R171, R171, R166, !P6 ;  /* 0x000000a6abab7207 */ /* 0x000fe40007000000 */
[CC--:B------:R-:W-:Y:S04]  /*d220*/  LEA R176, P6, R173.reuse, R236.reuse, 0x2 ;  /* 0x000000ecadb07211 */ /* 0x0c0fe800078c10ff */
[-C--:B------:R-:W-:Y:S02]  /*d230*/  LEA.HI.X.SX32 R177, R173, R237.reuse, 0x2, P6 ;  /* 0x000000edadb17211 */ /* 0x080fe400030f16ff */
[C---:B------:R-:W-:Y:S03]  /*d240*/  LEA R174, P6, R171.reuse, R236, 0x2 ;  /* 0x000000ecabae7211 */ /* 0x040fe600078c10ff */
[----:B------:R-:W2:Y:S01]  /*d250*/  LDG.E R169, desc[UR16][R176.64] ;  /* 0x00000010b0a97981 */ /* 0x000ea2000c1e1900 */
[C---:B------:R-:W-:Y:S02]  /*d260*/  LEA.HI.X.SX32 R175, R171.reuse, R237, 0x2, P6 ;  /* 0x000000edabaf7211 */ /* 0x040fe400030f16ff */
[----:B------:R-:W-:Y:S03]  /*d270*/  IADD3 R171, PT, PT, R171, -R173, RZ ;  /* 0x800000adabab7210 */ /* 0x000fe60007ffe0ff */
[----:B------:R-:W2:Y:S02]  /*d280*/  LDG.E R166, desc[UR16][R174.64] ;  /* 0x00000010aea67981 */ /* 0x000ea4000c1e1900 */
[----:B------:R-:W-:Y:S05]  /*d290*/  IMAD R171, R171, R164, -0x40 ;  /* 0xffffffc0abab7424 */ /* 0x000fea00078e02a4 */
[----:B------:R-:W-:Y:S05]  /*d2a0*/  SHF.R.S32.HI R173, RZ, 0x1f, R171 ;  /* 0x0000001fffad7819 */ /* 0x000fea00000114ab */
[-C--:B-1----:R-:W-:Y:S02]  /*d2b0*/  IMAD R164, R173, R2.reuse, RZ ;  /* 0x00000002ada47224 */ /* 0x082fe400078e02ff */
[C---:B------:R-:W-:Y:S04]  /*d2c0*/  IMAD.WIDE.U32 R172, R171.reuse, R2, RZ ;  /* 0x00000002abac7225 */ /* 0x040fe800078e00ff */
[----:B------:R-:W-:Y:S04]  /*d2d0*/  IMAD R164, R171, R3, R164 ;  /* 0x00000003aba47224 */ /* 0x000fe800078e02a4 */
[----:B------:R-:W-:Y:S02]  /*d2e0*/  IMAD.IADD R173, R173, 0x1, R164 ;  /* 0x00000001adad7824 */ /* 0x000fe400078e02a4 */
[----:B--2---:R-:W-:Y:S04]  /*d2f0*/  IMAD.IADD R169, R169, 0x1, -R166 ;  /* 0x00000001a9a97824 */ /* 0x004fe800078e0aa6 */
[----:B------:R-:W-:Y:S01]  /*d300*/  IMAD.WIDE.U32 R172, R169, UR6, R172 ;  /* 0x00000006a9ac7c25 */ /* 0x000fe2000f8e00ac */
[----:B------:R-:W-:Y:S02]  /*d310*/  SHF.R.S32.HI R3, RZ, 0x1f, R169 ;  /* 0x0000001fff037819 */ /* 0x000fe400000114a9 */
[C---:B------:R-:W-:Y:S03]  /*d320*/  LEA R228, P6, R172.reuse, R228, 0x1 ;  /* 0x000000e4ace47211 */ /* 0x040fe600078c08ff */
[----:B------:R-:W-:Y:S04]  /*d330*/  IMAD R164, R3, UR6, RZ ;  /* 0x0000000603a47c24 */ /* 0x000fe8000f8e02ff */
[----:B------:R-:W-:Y:S05]  /*d340*/  IMAD R164, R169, UR7, R164 ;  /* 0x00000007a9a47c24 */ /* 0x000fea000f8e02a4 */
[----:B------:R-:W-:Y:S04]  /*d350*/  IADD3 R164, PT, PT, R173, R164, RZ ;  /* 0x000000a4ada47210 */ /* 0x000fe80007ffe0ff */
[----:B------:R-:W-:Y:S07]  /*d360*/  LEA.HI.X R227, R172, R227, R164, 0x1, P6 ;  /* 0x000000e3ace37211 */ /* 0x000fee00030f0ca4 */
.L_x_542:
[----:B------:R-:W-:Y:S01]  /*d370*/  @!P4 IMAD.MOV.U32 R229, RZ, RZ, R227 ;  /* 0x000000ffffe5c224 */ /* 0x000fe200078e00e3 */
[C---:B------:R-:W-:Y:S01]  /*d380*/  LEA R166, P6, R2.reuse, R228, 0x5 ;  /* 0x000000e402a67211 */ /* 0x040fe200078c28ff */
[C---:B------:R-:W-:Y:S01]  /*d390*/  IMAD.SHL.U32 R3, R2.reuse, 0x20, RZ ;  /* 0x0000002002037824 */ /* 0x040fe200078e00ff */
[C-C-:B------:R-:W-:Y:S02]  /*d3a0*/  SHF.L.U64.HI R164, R2.reuse, 0x5, R167.reuse ;  /* 0x0000000502a47819 */ /* 0x140fe400000102a7 */
[----:B------:R-:W-:Y:S01]  /*d3b0*/  @!PT LDS RZ, [RZ] ;  /* 0x00000000fffff984 */ /* 0x000fe20000000800 */
[----:B------:R-:W-:Y:S01]  /*d3c0*/  @!PT LDS RZ, [RZ] ;  /* 0x00000000fffff984 */ /* 0x000fe20000000800 */
[----:B------:R-:W-:Y:S01]  /*d3d0*/  @!PT LDS RZ, [RZ] ;  /* 0x00000000fffff984 */ /* 0x000fe20000000800 */
[----:B------:R1:W-:Y:S01]  /*d3e0*/  @!P4 LDGSTS.E.BYPASS.LTC128B.128 [R245+0x8000], desc[UR16][R228.64] ;  /* 0x08000000e4f5cfae */ /* 0x0003e2000b981a10 */
[----:B------:R-:W-:Y:S02]  /*d3f0*/  LEA.HI.X R167, R2, R227, R167, 0x5, P6 ;  /* 0x000000e302a77211 */ /* 0x000fe400030f2ca7 */
[C---:B------:R-:W-:Y:S01]  /*d400*/  IADD3 R168, P6, PT, R3.reuse, R166, RZ ;  /* 0x000000a603a87210 */ /* 0x040fe20007fde0ff */
[----:B------:R2:W-:Y:S01]  /*d410*/  @P4 STS.128 [R245+0x8000], RZ ;  /* 0x008000fff5004388 */ /* 0x0005e20000000c00 */
[----:B------:R-:W-:Y:S03]  /*d420*/  @!P1 MOV R2, R228 ;  /* 0x000000e400029202 */ /* 0x000fe60000000f00 */
[C---:B------:R-:W-:Y:S01]  /*d430*/  IMAD.X R169, R164.reuse, 0x1, R167, P6 ;  /* 0x00000001a4a97824 */ /* 0x040fe200030e06a7 */
[----:B------:R-:W-:Y:S01]  /*d440*/  IADD3 R170, P6, PT, R3, R168, RZ ;  /* 0x000000a803aa7210 */ /* 0x000fe20007fde0ff */
[--C-:B------:R-:W-:Y:S03]  /*d450*/  @!P1 IMAD.MOV.U32 R3, RZ, RZ, R227.reuse ;  /* 0x000000ffff039224 */ /* 0x100fe600078e00e3 */
[----:B------:R-:W-:Y:S02]  /*d460*/  IADD3.X R171, PT, PT, R164, R169, RZ, P6, !PT ;  /* 0x000000a9a4ab7210 */ /* 0x000fe400037fe4ff */
[----:B-1----:R-:W-:Y:S05]  /*d470*/  @!P3 MOV R229, R227 ;  /* 0x000000e300e5b202 */ /* 0x002fea0000000f00 */
[----:B------:R-:W-:Y:S01]  /*d480*/  @!PT LDS RZ, [RZ] ;  /* 0x00000000fffff984 */ /* 0x000fe20000000800 */
[----:B------:R-:W-:Y:S01]  /*d490*/  @!PT LDS RZ, [RZ] ;  /* 0x00000000fffff984 */ /* 0x000fe20000000800 */
[----:B------:R-:W-:Y:S01]  /*d4a0*/  @!PT LDS RZ, [RZ] ;  /* 0x00000000fffff984 */ /* 0x000fe20000000800 */
[----:B------:R1:W-:Y:S04]  /*d4b0*/  @!P3 LDGSTS.E.BYPASS.LTC128B.128 [R245+0xa000], desc[UR16][R228.64+0x80] ;  /* 0x0a000080e4f5bfae */ /* 0x0003e8000b981a10 */
[----:B------:R2:W-:Y:S01]  /*d4c0*/  @P3 STS.128 [R245+0xa000], RZ ;  /* 0x00a000fff5003388 */ /* 0x0005e20000000c00 */
[----:B-1----:R-:W-:Y:S05]  /*d4d0*/  @!P2 IMAD.MOV.U32 R229, RZ, RZ, R227 ;  /* 0x000000ffffe5a224 */ /* 0x002fea00078e00e3 */
        /* <DEDUP_REMOVED lines=71> */
.L_x_541:
[----:B--2---:R-:W-:Y:S01]  /*d950*/  FMNMX3.FTZ R2, R0, R6, R7, !PT ;  /* 0x0000000600027276 */ /* 0x004fe20007810007 */
[----:B------:R-:W-:Y:S01]  /*d960*/  LDSM.16.MT88.4 R172, [R216+0x10000] ;  /* 0x01000000d8ac783b */ /* 0x000fe20000004200 */
[----:B------:R-:W-:Y:S02]  /*d970*/  FMNMX3.FTZ R3, R165, R4, R5, !PT ;  /* 0x00000004a5037276 */ /* 0x000fe40007810005 */
[----:B------:R-:W-:Y:S02]  /*d980*/  FMNMX3.FTZ R2, R2, R10, R11, !PT ;  /* 0x0000000a02027276 */ /* 0x000fe4000781000b */
[----:B------:R-:W-:Y:S02]  /*d990*/  FMNMX3.FTZ R3, R3, R8, R9, !PT ;  /* 0x0000000803037276 */ /* 0x000fe40007810009 */
[----:B------:R-:W-:Y:S01]  /*d9a0*/  FMNMX3.FTZ R2, R2, R14, R15, !PT ;  /* 0x0000000e02027276 */ /* 0x000fe2000781000f */
        /* <DEDUP_REMOVED lines=9> */
[----:B------:R-:W-:Y:S02]  /*da40*/  FMNMX3.FTZ R2, R2, R30, R31, !PT ;  /* 0x0000001e02027276 */ /* 0x000fe4000781001f */
[----:B------:R-:W-:Y:S02]  /*da50*/  FMNMX3.FTZ R3, R3, R28, R29, !PT ;  /* 0x0000001c03037276 */ /* 0x000fe4000781001d */
[----:B------:R-:W-:Y:S02]  /*da60*/  FMNMX3.FTZ R167, R2, R34, R35, !PT ;  /* 0x0000002202a77276 */ /* 0x000fe40007810023 */
[----:B------:R-:W-:Y:S02]  /*da70*/  FMNMX3.FTZ R168, R3, R32, R33, !PT ;  /* 0x0000002003a87276 */ /* 0x000fe40007810021 */
[----:B------:R-:W-:Y:S01]  /*da80*/  IADD3 R238, PT, PT, R238, -0x1, RZ ;  /* 0xffffffffeeee7810 */ /* 0x000fe20007ffe0ff */
[----:B------:R-:W-:Y:S01]  /*da90*/  SHFL.BFLY PT, R2, R167, 0x2, 0x1f ;  /* 0x0c401f00a7027f89 */ /* 0x000fe200000e0000 */
[----:B------:R-:W-:Y:S07]  /*daa0*/  IADD3 R239, PT, PT, R239, -0x40, RZ ;  /* 0xffffffc0efef7810 */ /* 0x000fee0007ffe0ff */
[----:B------:R-:W1:Y:S02]  /*dab0*/  SHFL.BFLY PT, R3, R168, 0x2, 0x1f ;  /* 0x0c401f00a8037f89 */ /* 0x000e6400000e0000 */
[----:B-1----:R-:W-:Y:S02]  /*dac0*/  FMNMX.FTZ R169, R168, R3, !PT ;  /* 0x00000003a8a97209 */ /* 0x002fe40007810000 */
[----:B------:R-:W-:Y:S04]  /*dad0*/  FMNMX.FTZ R166, R167, R2, !PT ;  /* 0x00000002a7a67209 */ /* 0x000fe80007810000 */
[----:B------:R-:W1:Y:S08]  /*dae0*/  SHFL.BFLY PT, R164, R169, 0x1, 0x1f ;  /* 0x0c201f00a9a47f89 */ /* 0x000e7000000e0000 */
[----:B------:R-:W2:Y:S01]  /*daf0*/  SHFL.BFLY PT, R3, R166, 0x1, 0x1f ;  /* 0x0c201f00a6037f89 */ /* 0x000ea200000e0000 */
[----:B-1----:R-:W-:Y:S07]  /*db00*/  FMNMX.FTZ R164, R169, R164, !PT ;  /* 0x000000a4a9a47209 */ /* 0x002fee0007810000 */
[----:B------:R-:W1:Y:S01]  /*db10*/  LDSM.16.MT88.4 R168, [R220+0x10000] ;  /* 0x01000000dca8783b */ /* 0x000e620000004200 */
[----:B--2---:R-:W-:Y:S01]  /*db20*/  FMNMX.FTZ R3, R166, R3, !PT ;  /* 0x00000003a6037209 */ /* 0x004fe20007810000 */
[C---:B------:R-:W-:Y:S01]  /*db30*/  FMUL.FTZ R202, R164.reuse, UR4 ;  /* 0x00000004a4ca7c20 */ /* 0x040fe20008410000 */
[C---:B------:R-:W-:Y:S01]  /*db40*/  FSETP.NEU.FTZ.AND P1, PT, R164.reuse, -INF , PT ;  /* 0xff800000a400780b */ /* 0x040fe20003f3d000 */
[----:B------:R-:W-:Y:S02]  /*db50*/  FADD.FTZ R2, -R164, R165 ;  /* 0x000000a5a4027221 */ /* 0x000fe40000010100 */
[C---:B------:R-:W-:Y:S01]  /*db60*/  FADD.FTZ R0, -R3.reuse, R0 ;  /* 0x0000000003007221 */ /* 0x040fe20000010100 */
[----:B------:R-:W-:Y:S01]  /*db70*/  FSEL R202, R202, RZ, P1 ;  /* 0x000000ffcaca7208 */ /* 0x000fe20000800000 */
[C---:B------:R-:W-:Y:S01]  /*db80*/  FMUL.FTZ R200, R3.reuse, UR4 ;  /* 0x0000000403c87c20 */ /* 0x040fe20008410000 */
[----:B------:R-:W-:Y:S01]  /*db90*/  FSETP.NEU.FTZ.AND P1, PT, R3, -INF , PT ;  /* 0xff8000000300780b */ /* 0x000fe20003f3d000 */
[----:B------:R-:W-:Y:S01]  /*dba0*/  FMUL.FTZ R167, R0, UR4 ;  /* 0x0000000400a77c20 */ /* 0x000fe20008410000 */
[----:B------:R-:W-:Y:S01]  /*dbb0*/  FMUL.FTZ R165, R2, UR4 ;  /* 0x0000000402a57c20 */ /* 0x000fe20008410000 */
[--C-:B------:R-:W-:Y:S01]  /*dbc0*/  FFMA.FTZ R197, R4, UR4, -R202.reuse ;  /* 0x0000000404c57c23 */ /* 0x100fe200080108ca */
[----:B------:R-:W-:Y:S01]  /*dbd0*/  FSEL R200, R200, RZ, P1 ;  /* 0x000000ffc8c87208 */ /* 0x000fe20000800000 */
[----:B------:R2:W3:Y:S01]  /*dbe0*/  MUFU.EX2 R0, R167 ;  /* 0x000000a700007308 */ /* 0x0004e20000000800 */
[--C-:B------:R-:W-:Y:S01]  /*dbf0*/  FFMA.FTZ R196, R5, UR4, -R202.reuse ;  /* 0x0000000405c47c23 */ /* 0x100fe200080108ca */
[--C-:B------:R-:W-:Y:S01]  /*dc00*/  FFMA.FTZ R166, R8, UR4, -R202.reuse ;  /* 0x0000000408a67c23 */ /* 0x100fe200080108ca */
[----:B------:R-:W-:Y:S01]  /*dc10*/  FFMA.FTZ R203, R12, UR4, -R202 ;  /* 0x000000040ccb7c23 */ /* 0x000fe200080108ca */
[--C-:B------:R-:W-:Y:S01]  /*dc20*/  FFMA.FTZ R199, R6, UR4, -R200.reuse ;  /* 0x0000000406c77c23 */ /* 0x100fe200080108c8 */
[--C-:B------:R-:W-:Y:S01]  /*dc30*/  FFMA.FTZ R6, R7, UR4, -R200.reuse ;  /* 0x0000000407067c23 */ /* 0x100fe200080108c8 */
[--C-:B------:R-:W-:Y:S01]  /*dc40*/  FFMA.FTZ R198, R10, UR4, -R200.reuse ;  /* 0x000000040ac67c23 */ /* 0x100fe200080108c8 */
[----:B------:R-:W-:Y:S03]  /*dc50*/  FFMA.FTZ R201, R11, UR4, -R200 ;  /* 0x000000040bc97c23 */ /* 0x000fe600080108c8 */
[----:B------:R-:W4:Y:S01]  /*dc60*/  MUFU.EX2 R2, R165 ;  /* 0x000000a500027308 */ /* 0x000f220000000800 */
[----:B------:R-:W-:Y:S01]  /*dc70*/  MOV R7, R233 ;  /* 0x000000e900077202 */ /* 0x000fe20000000f00 */
[----:B------:R-:W-:Y:S01]  /*dc80*/  FFMA.FTZ R204, R13, UR4, -R202 ;  /* 0x000000040dcc7c23 */ /* 0x000fe200080108ca */
[----:B------:R-:W-:Y:S01]  /*dc90*/  @P0 IADD3 R7, PT, PT, R234, -0x40, RZ ;  /* 0xffffffc0ea070810 */ /* 0x000fe20007ffe0ff */
[--C-:B------:R-:W-:Y:S01]  /*dca0*/  FFMA.FTZ R205, R14, UR4, -R200.reuse ;  /* 0x000000040ecd7c23 */ /* 0x100fe200080108c8 */
[----:B------:R-:W-:Y:S01]  /*dcb0*/  FFMA.FTZ R206, R15, UR4, -R200 ;  /* 0x000000040fce7c23 */ /* 0x000fe200080108c8 */
[--C-:B------:R-:W-:Y:S01]  /*dcc0*/  FFMA.FTZ R207, R16, UR4, -R202.reuse ;  /* 0x0000000410cf7c23 */ /* 0x100fe200080108ca */
[----:B------:R-:W-:Y:S03]  /*dcd0*/  IADD3 R222, PT, PT, R222, R7, RZ ;  /* 0x00000007dede7210 */ /* 0x000fe60007ffe0ff */
[----:B------:R-:W-:Y:S01]  /*dce0*/  MUFU.EX2 R197, R197 ;  /* 0x000000c500c57308 */ /* 0x000fe20000000800 */
[--C-:B--2---:R-:W-:Y:S01]  /*dcf0*/  FFMA.FTZ R167, R9, UR4, -R202.reuse ;  /* 0x0000000409a77c23 */ /* 0x104fe200080108ca */
[C---:B---3--:R-:W-:Y:S01]  /*dd00*/  FMUL.FTZ R10, R0.reuse, R162 ;  /* 0x000000a2000a7220 */ /* 0x048fe20000410000 */
[C---:B------:R-:W-:Y:S01]  /*dd10*/  FMUL.FTZ R11, R0.reuse, R163 ;  /* 0x000000a3000b7220 */ /* 0x040fe20000410000 */
[----:B------:R-:W2:Y:S01]  /*dd20*/  LDSM.16.MT88.4 R176, [R7] ;  /* 0x0000000007b0783b */ /* 0x000ea20000004200 */
[C---:B------:R-:W-:Y:S01]  /*dd30*/  FMUL.FTZ R38, R0.reuse, R38 ;  /* 0x0000002600267220 */ /* 0x040fe20000410000 */
[C---:B------:R-:W-:Y:S01]  /*dd40*/  FMUL.FTZ R39, R0.reuse, R39 ;  /* 0x0000002700277220 */ /* 0x040fe20000410000 */
[----:B------:R-:W-:Y:S03]  /*dd50*/  FMUL.FTZ R42, R0, R42 ;  /* 0x0000002a002a7220 */ /* 0x000fe60000410000 */
[----:B------:R-:W3:Y:S01]  /*dd60*/  MUFU.EX2 R196, R196 ;  /* 0x000000c400c47308 */ /* 0x000ee20000000800 */
[C---:B----4-:R-:W-:Y:S01]  /*dd70*/  FMUL.FTZ R8, R2.reuse, R160 ;  /* 0x000000a002087220 */ /* 0x050fe20000410000 */
[C---:B------:R-:W-:Y:S01]  /*dd80*/  FMUL.FTZ R9, R2.reuse, R161 ;  /* 0x000000a102097220 */ /* 0x040fe20000410000 */
[C---:B------:R-:W-:Y:S01]  /*dd90*/  FMUL.FTZ R36, R2.reuse, R36 ;  /* 0x0000002402247220 */ /* 0x040fe20000410000 */
[C---:B------:R-:W-:Y:S01]  /*dda0*/  FMUL.FTZ R37, R2.reuse, R37 ;  /* 0x0000002502257220 */ /* 0x040fe20000410000 */
[C---:B------:R-:W-:Y:S01]  /*ddb0*/  FMUL.FTZ R40, R2.reuse, R40 ;  /* 0x0000002802287220 */ /* 0x040fe20000410000 */
[----:B------:R-:W-:Y:S01]  /*ddc0*/  FMUL.FTZ R41, R2, R41 ;  /* 0x0000002902297220 */ /* 0x000fe20000410000 */
[----:B------:R-:W-:Y:S03]  /*ddd0*/  FMUL.FTZ R43, R0, R43 ;  /* 0x0000002b002b7220 */ /* 0x000fe60000410000 */
[----:B------:R-:W-:Y:S01]  /*dde0*/  MUFU.EX2 R199, R199 ;  /* 0x000000c700c77308 */ /* 0x000fe20000000800 */
[C---:B------:R-:W-:Y:S01]  /*ddf0*/  FMUL.FTZ R44, R2.reuse, R44 ;  /* 0x0000002c022c7220 */ /* 0x040fe20000410000 */
[----:B------:R-:W-:Y:S01]  /*de00*/  FMUL.FTZ R45, R2, R45 ;  /* 0x0000002d022d7220 */ /* 0x000fe20000410000 */
[C---:B------:R-:W-:Y:S01]  /*de10*/  FMUL.FTZ R46, R0.reuse, R46 ;  /* 0x0000002e002e7220 */ /* 0x040fe20000410000 */
[----:B------:R-:W-:Y:S01]  /*de20*/  FMUL.FTZ R47, R0, R47 ;  /* 0x0000002f002f7220 */ /* 0x000fe20000410000 */
[----:B------:R-:W-:Y:S01]  /*de30*/  LDSM.16.MT88.4 R184, [R222+0x2800] ;  /* 0x00280000deb8783b */ /* 0x000fe20000004200 */
[C---:B------:R-:W-:Y:S01]  /*de40*/  FMUL.FTZ R12, R2.reuse, R156 ;  /* 0x0000009c020c7220 */ /* 0x040fe20000410000 */
[----:B------:R-:W-:Y:S03]  /*de50*/  FMUL.FTZ R13, R2, R157 ;  /* 0x0000009d020d7220 */ /* 0x000fe60000410000 */
[----:B------:R-:W4:Y:S01]  /*de60*/  MUFU.EX2 R6, R6 ;  /* 0x0000000600067308 */ /* 0x000f220000000800 */
[----:B---3--:R-:W-:Y:S01]  /*de70*/  F2FP.BF16.F32.PACK_AB R160, R196, R197 ;  /* 0x000000c5c4a0723e */ /* 0x008fe200000010ff */
[C---:B------:R-:W-:Y:S01]  /*de80*/  FMUL.FTZ R14, R0.reuse, R158 ;  /* 0x0000009e000e7220 */ /* 0x040fe20000410000 */
[----:B------:R-:W-:Y:S01]  /*de90*/  FMUL.FTZ R15, R0, R159 ;  /* 0x0000009f000f7220 */ /* 0x000fe20000410000 */
[C---:B------:R-:W-:Y:S01]  /*dea0*/  FMUL.FTZ R48, R2.reuse, R48 ;  /* 0x0000003002307220 */ /* 0x040fe20000410000 */
[----:B------:R-:W-:Y:S01]  /*deb0*/  LDSM.16.MT88.4 R156, [R220+0x10800] ;  /* 0x01080000dc9c783b */ /* 0x000fe20000004200 */
[----:B------:R-:W-:Y:S01]  /*dec0*/  FMUL.FTZ R49, R2, R49 ;  /* 0x0000003102317220 */ /* 0x000fe20000410000 */
[C---:B------:R-:W-:Y:S03]  /*ded0*/  FMUL.FTZ R50, R0.reuse, R50 ;  /* 0x0000003200327220 */ /* 0x040fe60000410000 */
[----:B------:R-:W-:Y:S01]  /*dee0*/  MUFU.EX2 R166, R166 ;  /* 0x000000a600a67308 */ /* 0x000fe20000000800 */
[----:B------:R-:W-:Y:S01]  /*def0*/  FMUL.FTZ R51, R0, R51 ;  /* 0x0000003300337220 */ /* 0x000fe20000410000 */
[C---:B------:R-:W-:Y:S01]  /*df00*/  FMUL.FTZ R52, R2.reuse, R52 ;  /* 0x0000003402347220 */ /* 0x040fe20000410000 */
[----:B------:R-:W-:Y:S01]  /*df10*/  FMUL.FTZ R53, R2, R53 ;  /* 0x0000003502357220 */ /* 0x000fe20000410000 */
[C---:B------:R-:W-:Y:S01]  /*df20*/  FMUL.FTZ R54, R0.reuse, R54 ;  /* 0x0000003600367220 */ /* 0x040fe20000410000 */
[----:B------:R-:W-:Y:S01]  /*df30*/  LDSM.16.MT88.4 R192, [R7+0x4800] ;  /* 0x0048000007c0783b */ /* 0x000fe20000004200 */
[----:B------:R-:W-:Y:S01]  /*df40*/  FMUL.FTZ R55, R0, R55 ;  /* 0x0000003700377220 */ /* 0x000fe20000410000 */
[----:B------:R-:W-:Y:S03]  /*df50*/  FMUL.FTZ R56, R2, R56 ;  /* 0x0000003802387220 */ /* 0x000fe60000410000 */
[----:B------:R-:W3:Y:S01]  /*df60*/  MUFU.EX2 R167, R167 ;  /* 0x000000a700a77308 */ /* 0x000ee20000000800 */
[----:B----4-:R-:W-:Y:S01]  /*df70*/  F2FP.BF16.F32.PACK_AB R161, R6, R199 ;  /* 0x000000c706a1723e */ /* 0x010fe200000010ff */
[----:B------:R-:W-:Y:S01]  /*df80*/  FMUL.FTZ R57, R2, R57 ;  /* 0x0000003902397220 */ /* 0x000fe20000410000 */
[C---:B------:R-:W-:Y:S01]  /*df90*/  FMUL.FTZ R58, R0.reuse, R58 ;  /* 0x0000003a003a7220 */ /* 0x040fe20000410000 */
[----:B------:R-:W-:Y:S01]  /*dfa0*/  FMUL.FTZ R59, R0, R59 ;  /* 0x0000003b003b7220 */ /* 0x000fe20000410000 */
[C---:B------:R-:W-:Y:S01]  /*dfb0*/  FMUL.FTZ R60, R2.reuse, R60 ;  /* 0x0000003c023c7220 */ /* 0x040fe20000410000 */
[----:B------:R-:W-:Y:S01]  /*dfc0*/  FMUL.FTZ R61, R2, R61 ;  /* 0x0000003d023d7220 */ /* 0x000fe20000410000 */
[C---:B------:R-:W-:Y:S03]  /*dfd0*/  FMUL.FTZ R62, R0.reuse, R62 ;  /* 0x0000003e003e7220 */ /* 0x040fe60000410000 */
[----:B------:R-:W-:Y:S01]  /*dfe0*/  MUFU.EX2 R198, R198 ;  /* 0x000000c600c67308 */ /* 0x000fe20000000800 */
[----:B------:R-:W-:Y:S01]  /*dff0*/  FMUL.FTZ R63, R0, R63 ;  /* 0x0000003f003f7220 */ /* 0x000fe20000410000 */
[C---:B------:R-:W-:Y:S01]  /*e000*/  FMUL.FTZ R64, R2.reuse, R64 ;  /* 0x0000004002407220 */ /* 0x040fe20000410000 */
[----:B------:R-:W-:Y:S01]  /*e010*/  FMUL.FTZ R65, R2, R65 ;  /* 0x0000004102417220 */ /* 0x000fe20000410000 */
[C---:B------:R-:W-:Y:S01]  /*e020*/  FMUL.FTZ R66, R0.reuse, R66 ;  /* 0x0000004200427220 */ /* 0x040fe20000410000 */
[----:B------:R-:W-:Y:S01]  /*e030*/  FMUL.FTZ R67, R0, R67 ;  /* 0x0000004300437220 */ /* 0x000fe20000410000 */
[C---:B------:R-:W-:Y:S01]  /*e040*/  FMUL.FTZ R68, R2.reuse, R68 ;  /* 0x0000004402447220 */ /* 0x040fe20000410000 */
[----:B------:R-:W-:Y:S03]  /*e050*/  FMUL.FTZ R69, R2, R69 ;  /* 0x0000004502457220 */ /* 0x000fe60000410000 */
[----:B------:R-:W4:Y:S01]  /*e060*/  MUFU.EX2 R201, R201 ;  /* 0x000000c900c97308 */ /* 0x000f220000000800 */
[----:B---3--:R-:W-:Y:S01]  /*e070*/  F2FP.BF16.F32.PACK_AB R162, R167, R166 ;  /* 0x000000a6a7a2723e */ /* 0x008fe200000010ff */
[C---:B------:R-:W-:Y:S01]  /*e080*/  FMUL.FTZ R70, R0.reuse, R70 ;  /* 0x0000004600467220 */ /* 0x040fe20000410000 */
[----:B------:R-:W-:Y:S01]  /*e090*/  FMUL.FTZ R71, R0, R71 ;  /* 0x0000004700477220 */ /* 0x000fe20000410000 */
        /* <DEDUP_REMOVED lines=13> */
[----:B----4-:R-:W-:Y:S01]  /*e170*/  F2FP.BF16.F32.PACK_AB R163, R201, R198 ;  /* 0x000000c6c9a3723e */ /* 0x010fe200000010ff */
[----:B------:R-:W-:Y:S01]  /*e180*/  FMUL.FTZ R85, R2, R85 ;  /* 0x0000005502557220 */ /* 0x000fe20000410000 */
[C---:B------:R-:W-:Y:S01]  /*e190*/  FMUL.FTZ R86, R0.reuse, R86 ;  /* 0x0000005600567220 */ /* 0x040fe20000410000 */
[----:B------:R-:W-:Y:S01]  /*e1a0*/  FMUL.FTZ R87, R0, R87 ;  /* 0x0000005700577220 */ /* 0x000fe20000410000 */
[C---:B------:R-:W-:Y:S01]  /*e1b0*/  FMUL.FTZ R88, R2.reuse, R88 ;  /* 0x0000005802587220 */ /* 0x040fe20000410000 */
[----:B------:R-:W-:Y:S01]  /*e1c0*/  FMUL.FTZ R89, R2, R89 ;  /* 0x0000005902597220 */ /* 0x000fe20000410000 */
[C---:B------:R-:W-:Y:S01]  /*e1d0*/  FMUL.FTZ R90, R0.reuse, R90 ;  /* 0x0000005a005a7220 */ /* 0x040fe20000410000 */
[C---:B-1----:R-:W-:Y:S01]  /*e1e0*/  HMMA.16816.F32.BF16 R8, R160.reuse, R168, R8 ;  /* 0x000000a8a008723c */ /* 0x042fe20000041808 */
[----:B------:R-:W-:Y:S04]  /*e1f0*/  MUFU.EX2 R203, R203 ;  /* 0x000000cb00cb7308 */ /* 0x000fe80000000800 */
[----:B------:R-:W-:Y:S01]  /*e200*/  FMUL.FTZ R91, R0, R91 ;  /* 0x0000005b005b7220 */ /* 0x000fe20000410000 */
[C---:B------:R-:W-:Y:S01]  /*e210*/  FMUL.FTZ R92, R2.reuse, R92 ;  /* 0x0000005c025c7220 */ /* 0x040fe20000410000 */
[----:B------:R-:W-:Y:S01]  /*e220*/  FMUL.FTZ R93, R2, R93 ;  /* 0x0000005d025d7220 */ /* 0x000fe20000410000 */
[C---:B------:R-:W-:Y:S01]  /*e230*/  HMMA.16816.F32.BF16 R36, R160.reuse, R170, R36 ;  /* 0x000000aaa024723c */ /* 0x040fe20000041824 */
[----:B------:R-:W1:Y:S02]  /*e240*/  LDSM.16.MT88.4 R168, [R222] ;  /* 0x00000000dea8783b */ /* 0x000e640000004200 */
[----:B------:R-:W3:Y:S01]  /*e250*/  MUFU.EX2 R204, R204 ;  /* 0x000000cc00cc7308 */ /* 0x000ee20000000800 */
[C---:B------:R-:W-:Y:S01]  /*e260*/  FMUL.FTZ R94, R0.reuse, R94 ;  /* 0x0000005e005e7220 */ /* 0x040fe20000410000 */
[----:B------:R-:W-:Y:S01]  /*e270*/  FMUL.FTZ R95, R0, R95 ;  /* 0x0000005f005f7220 */ /* 0x000fe20000410000 */
[C---:B------:R-:W-:Y:S01]  /*e280*/  FMUL.FTZ R96, R2.reuse, R96 ;  /* 0x0000006002607220 */ /* 0x040fe20000410000 */
[----:B------:R-:W-:Y:S01]  /*e290*/  FMUL.FTZ R97, R2, R97 ;  /* 0x0000006102617220 */ /* 0x000fe20000410000 */
[C---:B------:R-:W-:Y:S01]  /*e2a0*/  FMUL.FTZ R98, R0.reuse, R98 ;  /* 0x0000006200627220 */ /* 0x040fe20000410000 */
[C---:B------:R-:W-:Y:S04]  /*e2b0*/  HMMA.16816.F32.BF16 R40, R160.reuse, R172, R40 ;  /* 0x000000aca028723c */ /* 0x040fe80000041828 */
[----:B------:R-:W-:Y:S01]  /*e2c0*/  MUFU.EX2 R205, R205 ;  /* 0x000000cd00cd7308 */ /* 0x000fe20000000800 */
[----:B------:R-:W-:Y:S01]  /*e2d0*/  FMUL.FTZ R99, R0, R99 ;  /* 0x0000006300637220 */ /* 0x000fe20000410000 */
[C---:B------:R-:W-:Y:S01]  /*e2e0*/  FMUL.FTZ R100, R2.reuse, R100 ;  /* 0x0000006402647220 */ /* 0x040fe20000410000 */
[----:B------:R-:W-:Y:S01]  /*e2f0*/  FMUL.FTZ R101, R2, R101 ;  /* 0x0000006502657220 */ /* 0x000fe20000410000 */
[C---:B------:R-:W-:Y:S01]  /*e300*/  FMUL.FTZ R102, R0.reuse, R102 ;  /* 0x0000006600667220 */ /* 0x040fe20000410000 */
[----:B------:R-:W-:Y:S01]  /*e310*/  FMUL.FTZ R103, R0, R103 ;  /* 0x0000006700677220 */ /* 0x000fe20000410000 */
[C---:B------:R-:W-:Y:S01]  /*e320*/  HMMA.16816.F32.BF16 R44, R160.reuse, R174, R44 ;  /* 0x000000aea02c723c */ /* 0x040fe2000004182c */
[----:B------:R-:W4:Y:S03]  /*e330*/  LDSM.16.MT88.4 R172, [R220+0x12000] ;  /* 0x01200000dcac783b */ /* 0x000f260000004200 */
[----:B------:R-:W5:Y:S01]  /*e340*/  MUFU.EX2 R206, R206 ;  /* 0x000000ce00ce7308 */ /* 0x000f620000000800 */
[C---:B------:R-:W-:Y:S01]  /*e350*/  FMUL.FTZ R104, R2.reuse, R104 ;  /* 0x0000006802687220 */ /* 0x040fe20000410000 */
[----:B------:R-:W-:Y:S01]  /*e360*/  FMUL.FTZ R105, R2, R105 ;  /* 0x0000006902697220 */ /* 0x000fe20000410000 */
[C---:B------:R-:W-:Y:S01]  /*e370*/  FMUL.FTZ R106, R0.reuse, R106 ;  /* 0x0000006a006a7220 */ /* 0x040fe20000410000 */
[----:B------:R-:W-:Y:S01]  /*e380*/  FMUL.FTZ R107, R0, R107 ;  /* 0x0000006b006b7220 */ /* 0x000fe20000410000 */
[C---:B------:R-:W-:Y:S01]  /*e390*/  FMUL.FTZ R108, R2.reuse, R108 ;  /* 0x0000006c026c7220 */ /* 0x040fe20000410000 */
[C---:B--2---:R-:W-:Y:S04]  /*e3a0*/  HMMA.16816.F32.BF16 R48, R160.reuse, R176, R48 ;  /* 0x000000b0a030723c */ /* 0x044fe80000041830 */
[----:B------:R-:W-:Y:S01]  /*e3b0*/  MUFU.EX2 R207, R207 ;  /* 0x000000cf00cf7308 */ /* 0x000fe20000000800 */
[----:B------:R-:W-:Y:S01]  /*e3c0*/  FMUL.FTZ R109, R2, R109 ;  /* 0x0000006d026d7220 */ /* 0x000fe20000410000 */
[C---:B------:R-:W-:Y:S01]  /*e3d0*/  FMUL.FTZ R110, R0.reuse, R110 ;  /* 0x0000006e006e7220 */ /* 0x040fe20000410000 */
[----:B------:R-:W-:Y:S01]  /*e3e0*/  FMUL.FTZ R111, R0, R111 ;  /* 0x0000006f006f7220 */ /* 0x000fe20000410000 */
[C---:B------:R-:W-:Y:S01]  /*e3f0*/  FMUL.FTZ R112, R2.reuse, R112 ;  /* 0x0000007002707220 */ /* 0x040fe20000410000 */
[----:B------:R-:W-:Y:S01]  /*e400*/  FMUL.FTZ R113, R2, R113 ;  /* 0x0000007102717220 */ /* 0x000fe20000410000 */
[C---:B------:R-:W-:Y:S01]  /*e410*/  HMMA.16816.F32.BF16 R52, R160.reuse, R178, R52 ;  /* 0x000000b2a034723c */ /* 0x040fe20000041834 */
[----:B------:R-:W2:Y:S02]  /*e420*/  LDSM.16.MT88.4 R176, [R216+0x12000] ;  /* 0x01200000d8b0783b */ /* 0x000ea40000004200 */
[C---:B------:R-:W-:Y:S01]  /*e430*/  FMUL.FTZ R114, R0.reuse, R114 ;  /* 0x0000007200727220 */ /* 0x040fe20000410000 */
[----:B------:R-:W-:Y:S01]  /*e440*/  FMUL.FTZ R115, R0, R115 ;  /* 0x0000007300737220 */ /* 0x000fe20000410000 */
[C---:B------:R-:W-:Y:S01]  /*e450*/  FMUL.FTZ R116, R2.reuse, R116 ;  /* 0x0000007402747220 */ /* 0x040fe20000410000 */
[----:B------:R-:W-:Y:S01]  /*e460*/  FMUL.FTZ R117, R2, R117 ;  /* 0x0000007502757220 */ /* 0x000fe20000410000 */
[C---:B------:R-:W-:Y:S01]  /*e470*/  FMUL.FTZ R118, R0.reuse, R118 ;  /* 0x0000007600767220 */ /* 0x040fe20000410000 */
[----:B------:R-:W-:Y:S01]  /*e480*/  FMUL.FTZ R119, R0, R119 ;  /* 0x0000007700777220 */ /* 0x000fe20000410000 */
[C---:B-1----:R-:W-:Y:S03]  /*e490*/  HMMA.16816.F32.BF16 R56, R160.reuse, R168, R56 ;  /* 0x000000a8a038723c */ /* 0x042fe60000041838 */
[C---:B------:R-:W-:Y:S01]  /*e4a0*/  FMUL.FTZ R120, R2.reuse, R120 ;  /* 0x0000007802787220 */ /* 0x040fe20000410000 */
[----:B------:R-:W-:Y:S01]  /*e4b0*/  FMUL.FTZ R121, R2, R121 ;  /* 0x0000007902797220 */ /* 0x000fe20000410000 */
[C---:B------:R-:W-:Y:S01]  /*e4c0*/  FMUL.FTZ R122, R0.reuse, R122 ;  /* 0x0000007a007a7220 */ /* 0x040fe20000410000 */
[----:B------:R-:W-:Y:S01]  /*e4d0*/  FMUL.FTZ R123, R0, R123 ;  /* 0x0000007b007b7220 */ /* 0x000fe20000410000 */
[C---:B------:R-:W-:Y:S01]  /*e4e0*/  FMUL.FTZ R124, R2.reuse, R124 ;  /* 0x0000007c027c7220 */ /* 0x040fe20000410000 */
[C---:B------:R-:W-:Y:S01]  /*e4f0*/  HMMA.16816.F32.BF16 R60, R160.reuse, R170, R60 ;  /* 0x000000aaa03c723c */ /* 0x040fe2000004183c */
[----:B------:R-:W1:Y:S02]  /*e500*/  LDSM.16.MT88.4 R168, [R7+0x2000] ;  /* 0x0020000007a8783b */ /* 0x000e640000004200 */
[----:B------:R-:W-:Y:S01]  /*e510*/  FMUL.FTZ R125, R2, R125 ;  /* 0x0000007d027d7220 */ /* 0x000fe20000410000 */
[C---:B------:R-:W-:Y:S01]  /*e520*/  FMUL.FTZ R126, R0.reuse, R126 ;  /* 0x0000007e007e7220 */ /* 0x040fe20000410000 */
[----:B------:R-:W-:Y:S01]  /*e530*/  FMUL.FTZ R127, R0, R127 ;  /* 0x0000007f007f7220 */ /* 0x000fe20000410000 */
[C---:B------:R-:W-:Y:S01]  /*e540*/  FMUL.FTZ R128, R2.reuse, R128 ;  /* 0x0000008002807220 */ /* 0x040fe20000410000 */
[----:B------:R-:W-:Y:S01]  /*e550*/  FMUL.FTZ R129, R2, R129 ;  /* 0x0000008102817220 */ /* 0x000fe20000410000 */
[C---:B----4-:R-:W-:Y:S03]  /*e560*/  HMMA.16816.F32.BF16 R64, R160.reuse, R172, R64 ;  /* 0x000000aca040723c */ /* 0x050fe60000041840 */
[C---:B------:R-:W-:Y:S01]  /*e570*/  FMUL.FTZ R130, R0.reuse, R130 ;  /* 0x0000008200827220 */ /* 0x040fe20000410000 */
[----:B------:R-:W-:Y:S01]  /*e580*/  FMUL.FTZ R131, R0, R131 ;  /* 0x0000008300837220 */ /* 0x000fe20000410000 */
[C---:B------:R-:W-:Y:S01]  /*e590*/  FMUL.FTZ R132, R2.reuse, R132 ;  /* 0x0000008402847220 */ /* 0x040fe20000410000 */
[----:B------:R-:W-:Y:S01]  /*e5a0*/  FMUL.FTZ R133, R2, R133 ;  /* 0x0000008502857220 */ /* 0x000fe20000410000 */
[C---:B------:R-:W-:Y:S01]  /*e5b0*/  FMUL.FTZ R134, R0.reuse, R134 ;  /* 0x0000008600867220 */ /* 0x040fe20000410000 */
[C---:B------:R-:W-:Y:S01]  /*e5c0*/  HMMA.16816.F32.BF16 R68, R160.reuse, R174, R68 ;  /* 0x000000aea044723c */ /* 0x040fe20000041844 */
[----:B------:R-:W4:Y:S02]  /*e5d0*/  LDSM.16.MT88.4 R172, [R222+0x2000] ;  /* 0x00200000deac783b */ /* 0x000f240000004200 */
[----:B------:R-:W-:Y:S01]  /*e5e0*/  FMUL.FTZ R135, R0, R135 ;  /* 0x0000008700877220 */ /* 0x000fe20000410000 */
[C---:B------:R-:W-:Y:S01]  /*e5f0*/  FMUL.FTZ R136, R2.reuse, R136 ;  /* 0x0000008802887220 */ /* 0x040fe20000410000 */
[----:B------:R-:W-:Y:S01]  /*e600*/  FMUL.FTZ R137, R2, R137 ;  /* 0x0000008902897220 */ /* 0x000fe20000410000 */
[C---:B------:R-:W-:Y:S01]  /*e610*/  FMUL.FTZ R138, R0.reuse, R138 ;  /* 0x0000008a008a7220 */ /* 0x040fe20000410000 */
[----:B------:R-:W-:Y:S01]  /*e620*/  FMUL.FTZ R139, R0, R139 ;  /* 0x0000008b008b7220 */ /* 0x000fe20000410000 */
[C---:B--2---:R-:W-:Y:S03]  /*e630*/  HMMA.16816.F32.BF16 R72, R160.reuse, R176, R72 ;  /* 0x000000b0a048723c */ /* 0x044fe60000041848 */
[C---:B------:R-:W-:Y:S01]  /*e640*/  FMUL.FTZ R140, R2.reuse, R140 ;  /* 0x0000008c028c7220 */ /* 0x040fe20000410000 */
[----:B------:R-:W-:Y:S01]  /*e650*/  FMUL.FTZ R141, R2, R141 ;  /* 0x0000008d028d7220 */ /* 0x000fe20000410000 */
[C---:B------:R-:W-:Y:S01]  /*e660*/  FMUL.FTZ R142, R0.reuse, R142 ;  /* 0x0000008e008e7220 */ /* 0x040fe20000410000 */
[----:B------:R-:W-:Y:S01]  /*e670*/  FMUL.FTZ R143, R0, R143 ;  /* 0x0000008f008f7220 */ /* 0x000fe20000410000 */
[C---:B------:R-:W-:Y:S01]  /*e680*/  FMUL.FTZ R144, R2.reuse, R144 ;  /* 0x0000009002907220 */ /* 0x040fe20000410000 */
[C---:B------:R-:W-:Y:S01]  /*e690*/  HMMA.16816.F32.BF16 R76, R160.reuse, R178, R76 ;  /* 0x000000b2a04c723c */ /* 0x040fe2000004184c */
[----:B------:R-:W2:Y:S02]  /*e6a0*/  LDSM.16.MT88.4 R176, [R220+0x14000] ;  /* 0x01400000dcb0783b */ /* 0x000ea40000004200 */
[----:B------:R-:W-:Y:S01]  /*e6b0*/  FMUL.FTZ R145, R2, R145 ;  /* 0x0000009102917220 */ /* 0x000fe20000410000 */
[C---:B------:R-:W-:Y:S01]  /*e6c0*/  FMUL.FTZ R146, R0.reuse, R146 ;  /* 0x0000009200927220 */ /* 0x040fe20000410000 */
[----:B------:R-:W-:Y:S01]  /*e6d0*/  FMUL.FTZ R147, R0, R147 ;  /* 0x0000009300937220 */ /* 0x000fe20000410000 */
[----:B------:R-:W-:Y:S01]  /*e6e0*/  FFMA.FTZ R208, R17, UR4, -R202 ;  /* 0x0000000411d07c23 */ /* 0x000fe200080108ca */
[--C-:B------:R-:W-:Y:S01]  /*e6f0*/  FFMA.FTZ R209, R18, UR4, -R200.reuse ;  /* 0x0000000412d17c23 */ /* 0x100fe200080108c8 */
[----:B------:R-:W-:Y:S01]  /*e700*/  FFMA.FTZ R210, R19, UR4, -R200 ;  /* 0x0000000413d27c23 */ /* 0x000fe200080108c8 */
[C---:B-1----:R-:W-:Y:S03]  /*e710*/  HMMA.16816.F32.BF16 R80, R160.reuse, R168, R80 ;  /* 0x000000a8a050723c */ /* 0x042fe60000041850 */
[----:B------:R-:W1:Y:S01]  /*e720*/  MUFU.EX2 R208, R208 ;  /* 0x000000d000d07308 */ /* 0x000e620000000800 */
[C---:B------:R-:W-:Y:S01]  /*e730*/  FMUL.FTZ R148, R2.reuse, R148 ;  /* 0x0000009402947220 */ /* 0x040fe20000410000 */
[----:B------:R-:W-:Y:S01]  /*e740*/  FMUL.FTZ R149, R2, R149 ;  /* 0x0000009502957220 */ /* 0x000fe20000410000 */
[C---:B------:R-:W-:Y:S01]  /*e750*/  FMUL.FTZ R150, R0.reuse, R150 ;  /* 0x0000009600967220 */ /* 0x040fe20000410000 */
[----:B------:R-:W-:Y:S01]  /*e760*/  FMUL.FTZ R151, R0, R151 ;  /* 0x0000009700977220 */ /* 0x000fe20000410000 */
[C---:B------:R-:W-:Y:S01]  /*e770*/  HMMA.16816.F32.BF16 R84, R160.reuse, R170, R84 ;  /* 0x000000aaa054723c */ /* 0x040fe20000041854 */
[----:B------:R-:W2:Y:S04]  /*e780*/  LDSM.16.MT88.4 R168, [R216+0x14000] ;  /* 0x01400000d8a8783b */ /* 0x000ea80000004200 */
[----:B------:R-:W-:Y:S01]  /*e790*/  MUFU.EX2 R209, R209 ;  /* 0x000000d100d17308 */ /* 0x000fe20000000800 */
[----:B------:R-:W-:Y:S01]  /*e7a0*/  FMUL.FTZ R16, R2, R152 ;  /* 0x0000009802107220 */ /* 0x000fe20000410000 */
[----:B---3--:R-:W-:Y:S01]  /*e7b0*/  F2FP.BF16.F32.PACK_AB R152, R204, R203 ;  /* 0x000000cbcc98723e */ /* 0x008fe200000010ff */
[----:B------:R-:W-:Y:S01]  /*e7c0*/  FMUL.FTZ R17, R2, R153 ;  /* 0x0000009902117220 */ /* 0x000fe20000410000 */
[----:B-----5:R-:W-:Y:S01]  /*e7d0*/  F2FP.BF16.F32.PACK_AB R153, R206, R205 ;  /* 0x000000cdce99723e */ /* 0x020fe200000010ff */
[C---:B----4-:R-:W-:Y:S05]  /*e7e0*/  HMMA.16816.F32.BF16 R88, R160.reuse, R172, R88 ;  /* 0x000000aca058723c */ /* 0x050fea0000041858 */
[----:B------:R-:W3:Y:S01]  /*e7f0*/  MUFU.EX2 R210, R210 ;  /* 0x000000d200d27308 */ /* 0x000ee20000000800 */
[----:B------:R-:W-:Y:S01]  /*e800*/  FMUL.FTZ R18, R0, R154 ;  /* 0x0000009a00127220 */ /* 0x000fe20000410000 */
[----:B-1----:R-:W-:Y:S01]  /*e810*/  F2FP.BF16.F32.PACK_AB R154, R208, R207 ;  /* 0x000000cfd09a723e */ /* 0x002fe200000010ff */
[----:B------:R-:W-:Y:S01]  /*e820*/  FMUL.FTZ R19, R0, R155 ;  /* 0x0000009b00137220 */ /* 0x000fe20000410000 */
[----:B------:R-:W-:Y:S01]  /*e830*/  FFMA.FTZ R197, R2, R243, R197 ;  /* 0x000000f302c57223 */ /* 0x000fe200000100c5 */
[C---:B------:R-:W-:Y:S01]  /*e840*/  HMMA.16816.F32.BF16 R92, R160.reuse, R174, R92 ;  /* 0x000000aea05c723c */ /* 0x040fe2000004185c */
[----:B------:R-:W1:Y:S02]  /*e850*/  LDSM.16.MT88.4 R172, [R7+0x4000] ;  /* 0x0040000007ac783b */ /* 0x000e640000004200 */
[----:B------:R-:W-:Y:S01]  /*e860*/  ISETP.NE.AND P1, PT, R238, RZ, PT ;  /* 0x000000ffee00720c */ /* 0x000fe20003f25270 */
[----:B------:R-:W-:Y:S01]  /*e870*/  FFMA.FTZ R199, R0, R241, R199 ;  /* 0x000000f100c77223 */ /* 0x000fe200000100c7 */
[----:B------:R-:W-:Y:S01]  /*e880*/  FADD.FTZ R197, R196, R197 ;  /* 0x000000c5c4c57221 */ /* 0x000fe20000010000 */
[----:B------:R-:W-:Y:S02]  /*e890*/  MOV R165, R164 ;  /* 0x000000a400a57202 */ /* 0x000fe40000000f00 */
[C---:B--2---:R-:W-:Y:S03]  /*e8a0*/  HMMA.16816.F32.BF16 R96, R160.reuse, R176, R96 ;  /* 0x000000b0a060723c */ /* 0x044fe60000041860 */
[----:B------:R-:W-:Y:S01]  /*e8b0*/  FADD.FTZ R199, R6, R199 ;  /* 0x000000c706c77221 */ /* 0x000fe20000010000 */
[----:B---3--:R-:W-:Y:S01]  /*e8c0*/  F2FP.BF16.F32.PACK_AB R155, R210, R209 ;  /* 0x000000d1d29b723e */ /* 0x008fe200000010ff */
[----:B------:R-:W-:Y:S02]  /*e8d0*/  FADD.FTZ R0, R166, R197 ;  /* 0x000000c5a6007221 */ /* 0x000fe40000010000 */
[----:B------:R-:W-:Y:S01]  /*e8e0*/  FADD.FTZ R198, R198, R199 ;  /* 0x000000c7c6c67221 */ /* 0x000fe20000010000 */
[C---:B------:R-:W-:Y:S01]  /*e8f0*/  HMMA.16816.F32.BF16 R100, R160.reuse, R178, R100 ;  /* 0x000000b2a064723c */ /* 0x040fe20000041864 */
[----:B------:R-:W2:Y:S02]  /*e900*/  LDSM.16.MT88.4 R176, [R222+0x4000] ;  /* 0x00400000deb0783b */ /* 0x000ea40000004200 */
[----:B------:R-:W-:Y:S01]  /*e910*/  FADD.FTZ R0, R167, R0 ;  /* 0x00000000a7007221 */ /* 0x000fe20000010000 */
[----:B------:R-:W-:Y:S03]  /*e920*/  FADD.FTZ R198, R201, R198 ;  /* 0x000000c6c9c67221 */ /* 0x000fe60000010000 */
[----:B------:R-:W-:Y:S01]  /*e930*/  FADD.FTZ R203, R203, R0 ;  /* 0x00000000cbcb7221 */ /* 0x000fe20000010000 */
[----:B------:R-:W-:Y:S01]  /*e940*/  MOV R0, R3 ;  /* 0x0000000300007202 */ /* 0x000fe20000000f00 */
[C---:B------:R-:W-:Y:S03]  /*e950*/  HMMA.16816.F32.BF16 R104, R160.reuse, R168, R104 ;  /* 0x000000a8a068723c */ /* 0x040fe60000041868 */
[----:B------:R-:W-:Y:S01]  /*e960*/  FADD.FTZ R205, R205, R198 ;  /* 0x000000c6cdcd7221 */ /* 0x000fe20000010000 */
[----:B------:R-:W-:Y:S03]  /*e970*/  FADD.FTZ R204, R204, R203 ;  /* 0x000000cbcccc7221 */ /* 0x000fe60000010000 */
[----:B------:R-:W-:Y:S01]  /*e980*/  FADD.FTZ R206, R206, R205 ;  /* 0x000000cdcece7221 */ /* 0x000fe20000010000 */
[C---:B------:R-:W-:Y:S01]  /*e990*/  HMMA.16816.F32.BF16 R108, R160.reuse, R170, R108 ;  /* 0x000000aaa06c723c */ /* 0x040fe2000004186c */
[----:B------:R-:W3:Y:S02]  /*e9a0*/  LDSM.16.MT88.4 R168, [R220+0x16000] ;  /* 0x01600000dca8783b */ /* 0x000ee40000004200 */
[----:B------:R-:W-:Y:S04]  /*e9b0*/  FADD.FTZ R209, R209, R206 ;  /* 0x000000ced1d17221 */ /* 0x000fe80000010000 */
[----:B------:R-:W-:Y:S01]  /*e9c0*/  FADD.FTZ R209, R210, R209 ;  /* 0x000000d1d2d17221 */ /* 0x000fe20000010000 */
[C---:B-1----:R-:W-:Y:S08]  /*e9d0*/  HMMA.16816.F32.BF16 R112, R160.reuse, R172, R112 ;  /* 0x000000aca070723c */ /* 0x042ff00000041870 */
[C---:B------:R-:W-:Y:S01]  /*e9e0*/  HMMA.16816.F32.BF16 R116, R160.reuse, R174, R116 ;  /* 0x000000aea074723c */ /* 0x040fe20000041874 */
[----:B------:R-:W1:Y:S07]  /*e9f0*/  LDSM.16.MT88.4 R172, [R216+0x16000] ;  /* 0x01600000d8ac783b */ /* 0x000e6e0000004200 */
[C---:B--2---:R-:W-:Y:S08]  /*ea00*/  HMMA.16816.F32.BF16 R120, R160.reuse, R176, R120 ;  /* 0x000000b0a078723c */ /* 0x044ff00000041878 */
[C---:B------:R-:W-:Y:S01]  /*ea10*/  HMMA.16816.F32.BF16 R124, R160.reuse, R178, R124 ;  /* 0x000000b2a07c723c */ /* 0x040fe2000004187c */
[----:B------:R-:W2:Y:S07]  /*ea20*/  LDSM.16.MT88.4 R176, [R7+0x6000] ;  /* 0x0060000007b0783b */ /* 0x000eae0000004200 */
[C---:B---3--:R-:W-:Y:S08]  /*ea30*/  HMMA.16816.F32.BF16 R128, R160.reuse, R168, R128 ;  /* 0x000000a8a080723c */ /* 0x048ff00000041880 */
[C---:B------:R-:W-:Y:S01]  /*ea40*/  HMMA.16816.F32.BF16 R132, R160.reuse, R170, R132 ;  /* 0x000000aaa084723c */ /* 0x040fe20000041884 */
[----:B------:R-:W3:Y:S07]  /*ea50*/  LDSM.16.MT88.4 R168, [R222+0x6000] ;  /* 0x00600000dea8783b */ /* 0x000eee0000004200 */
[C---:B-1----:R-:W-:Y:S08]  /*ea60*/  HMMA.16816.F32.BF16 R136, R160.reuse, R172, R136 ;  /* 0x000000aca088723c */ /* 0x042ff00000041888 */
[C---:B------:R-:W-:Y:S01]  /*ea70*/  HMMA.16816.F32.BF16 R140, R160.reuse, R174, R140 ;  /* 0x000000aea08c723c */ /* 0x040fe2000004188c */
[----:B------:R-:W1:Y:S07]  /*ea80*/  LDSM.16.MT88.4 R172, [R216+0x10800] ;  /* 0x01080000d8ac783b */ /* 0x000e6e0000004200 */
[C---:B--2---:R-:W-:Y:S08]  /*ea90*/  HMMA.16816.F32.BF16 R144, R160.reuse, R176, R144 ;  /* 0x000000b0a090723c */ /* 0x044ff00000041890 */
[C---:B------:R-:W-:Y:S01]  /*eaa0*/  HMMA.16816.F32.BF16 R12, R160.reuse, R178, R12 ;  /* 0x000000b2a00c723c */ /* 0x040fe2000004180c */
[----:B------:R-:W2:Y:S07]  /*eab0*/  LDSM.16.MT88.4 R176, [R7+0x800] ;  /* 0x0008000007b0783b */ /* 0x000eae0000004200 */
[C---:B---3--:R-:W-:Y:S08]  /*eac0*/  HMMA.16816.F32.BF16 R148, R160.reuse, R168, R148 ;  /* 0x000000a8a094723c */ /* 0x048ff00000041894 */
[----:B------:R-:W-:Y:S01]  /*ead0*/  HMMA.16816.F32.BF16 R16, R160, R170, R16 ;  /* 0x000000aaa010723c */ /* 0x000fe20000041810 */
[----:B------:R-:W3:Y:S07]  /*eae0*/  LDSM.16.MT88.4 R160, [R222+0x800] ;  /* 0x00080000dea0783b */ /* 0x000eee0000004200 */
[C---:B------:R-:W-:Y:S01]  /*eaf0*/  HMMA.16816.F32.BF16 R8, R152.reuse, R156, R8 ;  /* 0x0000009c9808723c */ /* 0x040fe20000041808 */
[----:B------:R-:W4:Y:S07]  /*eb00*/  LDSM.16.MT88.4 R168, [R220+0x12800] ;  /* 0x01280000dca8783b */ /* 0x000f2e0000004200 */
[C---:B------:R-:W-:Y:S01]  /*eb10*/  HMMA.16816.F32.BF16 R36, R152.reuse, R158, R36 ;  /* 0x0000009e9824723c */ /* 0x040fe20000041824 */
[----:B------:R-:W5:Y:S07]  /*eb20*/  LDSM.16.MT88.4 R156, [R7+0x2800] ;  /* 0x00280000079c783b */ /* 0x000f6e0000004200 */
        /* <DEDUP_REMOVED lines=9> */
[C---:B----4-:R-:W-:Y:S08]  /*ebc0*/  HMMA.16816.F32.BF16 R64, R152.reuse, R168, R64 ;  /* 0x000000a89840723c */ /* 0x050ff00000041840 */
[C---:B------:R-:W-:Y:S01]  /*ebd0*/  HMMA.16816.F32.BF16 R68, R152.reuse, R170, R68 ;  /* 0x000000aa9844723c */ /* 0x040fe20000041844 */
[----:B------:R-:W-:Y:S07]  /*ebe0*/  LDSM.16.MT88.4 R168, [R7+0x6800] ;  /* 0x0068000007a8783b */ /* 0x000fee0000004200 */
[C---:B------:R-:W-:Y:S08]  /*ebf0*/  HMMA.16816.F32.BF16 R72, R152.reuse, R180, R72 ;  /* 0x000000b49848723c */ /* 0x040ff00000041848 */
[C---:B------:R-:W-:Y:S01]  /*ec00*/  HMMA.16816.F32.BF16 R76, R152.reuse, R182, R76 ;  /* 0x000000b6984c723c */ /* 0x040fe2000004184c */
[----:B------:R-:W-:Y:S07]  /*ec10*/  LDSM.16.MT88.4 R180, [R222+0x3000] ;  /* 0x00300000deb4783b */ /* 0x000fee0000004200 */
[C---:B-----5:R-:W-:Y:S08]  /*ec20*/  HMMA.16816.F32.BF16 R80, R152.reuse, R156, R80 ;  /* 0x0000009c9850723c */ /* 0x060ff00000041850 */
[C---:B------:R-:W-:Y:S01]  /*ec30*/  HMMA.16816.F32.BF16 R84, R152.reuse, R158, R84 ;  /* 0x0000009e9854723c */ /* 0x040fe20000041854 */
[----:B------:R-:W4:Y:S07]  /*ec40*/  LDSM.16.MT88.4 R156, [R216+0x16800] ;  /* 0x01680000d89c783b */ /* 0x000f2e0000004200 */
[C---:B------:R-:W-:Y:S08]  /*ec50*/  HMMA.16816.F32.BF16 R88, R152.reuse, R184, R88 ;  /* 0x000000b89858723c */ /* 0x040ff00000041858 */
[C---:B------:R-:W-:Y:S01]  /*ec60*/  HMMA.16816.F32.BF16 R92, R152.reuse, R186, R92 ;  /* 0x000000ba985c723c */ /* 0x040fe2000004185c */
[----:B------:R-:W-:Y:S07]  /*ec70*/  LDSM.16.MT88.4 R184, [R216+0x15000] ;  /* 0x01500000d8b8783b */ /* 0x000fee0000004200 */
[C---:B-1----:R-:W-:Y:S08]  /*ec80*/  HMMA.16816.F32.BF16 R96, R152.reuse, R172, R96 ;  /* 0x000000ac9860723c */ /* 0x042ff00000041860 */
[C---:B------:R-:W-:Y:S01]  /*ec90*/  HMMA.16816.F32.BF16 R100, R152.reuse, R174, R100 ;  /* 0x000000ae9864723c */ /* 0x040fe20000041864 */
[----:B------:R-:W1:Y:S07]  /*eca0*/  LDSM.16.MT88.4 R172, [R222+0x6800] ;  /* 0x00680000deac783b */ /* 0x000e6e0000004200 */
[C---:B------:R-:W-:Y:S03]  /*ecb0*/  HMMA.16816.F32.BF16 R104, R152.reuse, R188, R104 ;  /* 0x000000bc9868723c */ /* 0x040fe60000041868 */
[--C-:B------:R-:W-:Y:S01]  /*ecc0*/  FFMA.FTZ R188, R20, UR4, -R202.reuse ;  /* 0x0000000414bc7c23 */ /* 0x100fe200080108ca */
[----:B------:R-:W-:Y:S04]  /*ecd0*/  FFMA.FTZ R189, R21, UR4, -R202 ;  /* 0x0000000415bd7c23 */ /* 0x000fe800080108ca */
[C---:B------:R-:W-:Y:S01]  /*ece0*/  HMMA.16816.F32.BF16 R108, R152.reuse, R190, R108 ;  /* 0x000000be986c723c */ /* 0x040fe2000004186c */
[----:B------:R-:W-:Y:S02]  /*ecf0*/  MUFU.EX2 R188, R188 ;  /* 0x000000bc00bc7308 */ /* 0x000fe40000000800 */
[--C-:B------:R-:W-:Y:S01]  /*ed00*/  FFMA.FTZ R190, R22, UR4, -R200.reuse ;  /* 0x0000000416be7c23 */ /* 0x100fe200080108c8 */
[----:B------:R-:W-:Y:S04]  /*ed10*/  FFMA.FTZ R191, R23, UR4, -R200 ;  /* 0x0000000417bf7c23 */ /* 0x000fe800080108c8 */
[C---:B------:R-:W-:Y:S03]  /*ed20*/  HMMA.16816.F32.BF16 R112, R152.reuse, R192, R112 ;  /* 0x000000c09870723c */ /* 0x040fe60000041870 */
[----:B------:R-:W5:Y:S01]  /*ed30*/  MUFU.EX2 R189, R189 ;  /* 0x000000bd00bd7308 */ /* 0x000f620000000800 */
[--C-:B------:R-:W-:Y:S01]  /*ed40*/  FFMA.FTZ R192, R24, UR4, -R202.reuse ;  /* 0x0000000418c07c23 */ /* 0x100fe200080108ca */
[----:B------:R-:W-:Y:S03]  /*ed50*/  FFMA.FTZ R193, R25, UR4, -R202 ;  /* 0x0000000419c17c23 */ /* 0x000fe600080108ca */
[C---:B------:R-:W-:Y:S05]  /*ed60*/  HMMA.16816.F32.BF16 R116, R152.reuse, R194, R116 ;  /* 0x000000c29874723c */ /* 0x040fea0000041874 */
[----:B------:R-:W-:Y:S01]  /*ed70*/  MUFU.EX2 R190, R190 ;  /* 0x000000be00be7308 */ /* 0x000fe20000000800 */
[--C-:B------:R-:W-:Y:S01]  /*ed80*/  FFMA.FTZ R194, R26, UR4, -R200.reuse ;  /* 0x000000041ac27c23 */ /* 0x100fe200080108c8 */
[----:B------:R-:W-:Y:S02]  /*ed90*/  FFMA.FTZ R195, R27, UR4, -R200 ;  /* 0x000000041bc37c23 */ /* 0x000fe400080108c8 */
[----:B------:R-:W-:Y:S01]  /*eda0*/  LDSM.16.MT88.4 R24, [R7+0x1000] ;  /* 0x001000000718783b */ /* 0x000fe20000004200 */
[C---:B--2---:R-:W-:Y:S05]  /*edb0*/  HMMA.16816.F32.BF16 R120, R152.reuse, R176, R120 ;  /* 0x000000b09878723c */ /* 0x044fea0000041878 */
[----:B------:R-:W2:Y:S01]  /*edc0*/  MUFU.EX2 R191, R191 ;  /* 0x000000bf00bf7308 */ /* 0x000ea20000000800 */
[----:B-----5:R-:W-:Y:S02]  /*edd0*/  F2FP.BF16.F32.PACK_AB R20, R189, R188 ;  /* 0x000000bcbd14723e */ /* 0x020fe400000010ff */
[C---:B------:R-:W-:Y:S01]  /*ede0*/  HMMA.16816.F32.BF16 R124, R152.reuse, R178, R124 ;  /* 0x000000b2987c723c */ /* 0x040fe2000004187c */
[----:B------:R-:W-:Y:S06]  /*edf0*/  LDSM.16.MT88.4 R176, [R220+0x13000] ;  /* 0x01300000dcb0783b */ /* 0x000fec0000004200 */
[----:B------:R-:W-:Y:S01]  /*ee00*/  MUFU.EX2 R192, R192 ;  /* 0x000000c000c07308 */ /* 0x000fe20000000800 */
[C---:B---3--:R-:W-:Y:S09]  /*ee10*/  HMMA.16816.F32.BF16 R128, R152.reuse, R160, R128 ;  /* 0x000000a09880723c */ /* 0x048ff20000041880 */
[----:B------:R-:W3:Y:S01]  /*ee20*/  MUFU.EX2 R193, R193 ;  /* 0x000000c100c17308 */ /* 0x000ee20000000800 */
[C---:B--2---:R-:W-:Y:S01]  /*ee30*/  F2FP.BF16.F32.PACK_AB R21, R191.reuse, R190 ;  /* 0x000000bebf15723e */ /* 0x044fe200000010ff */
[----:B------:R-:W-:Y:S01]  /*ee40*/  FADD.FTZ R190, R190, R209 ;  /* 0x000000d1bebe7221 */ /* 0x000fe20000010000 */
[C---:B------:R-:W-:Y:S01]  /*ee50*/  HMMA.16816.F32.BF16 R132, R152.reuse, R162, R132 ;  /* 0x000000a29884723c */ /* 0x040fe20000041884 */
[----:B------:R-:W-:Y:S06]  /*ee60*/  LDSM.16.MT88.4 R160, [R216+0x11000] ;  /* 0x01100000d8a0783b */ /* 0x000fec0000004200 */
[----:B------:R-:W-:Y:S01]  /*ee70*/  MUFU.EX2 R194, R194 ;  /* 0x000000c200c27308 */ /* 0x000fe20000000800 */
[----:B------:R-:W-:Y:S01]  /*ee80*/  FADD.FTZ R191, R191, R190 ;  /* 0x000000bebfbf7221 */ /* 0x000fe20000010000 */
[C---:B----4-:R-:W-:Y:S08]  /*ee90*/  HMMA.16816.F32.BF16 R136, R152.reuse, R156, R136 ;  /* 0x0000009c9888723c */ /* 0x050ff00000041888 */
[----:B------:R-:W2:Y:S01]  /*eea0*/  MUFU.EX2 R195, R195 ;  /* 0x000000c300c37308 */ /* 0x000ea20000000800 */
[----:B---3--:R-:W-:Y:S01]  /*eeb0*/  F2FP.BF16.F32.PACK_AB R22, R193, R192 ;  /* 0x000000c0c116723e */ /* 0x008fe200000010ff */
[C---:B------:R-:W-:Y:S01]  /*eec0*/  HMMA.16816.F32.BF16 R140, R152.reuse, R158, R140 ;  /* 0x0000009e988c723c */ /* 0x040fe2000004188c */
[----:B------:R-:W3:Y:S07]  /*eed0*/  LDSM.16.MT88.4 R156, [R220+0x11000] ;  /* 0x01100000dc9c783b */ /* 0x000eee0000004200 */
[C---:B------:R-:W-:Y:S03]  /*eee0*/  HMMA.16816.F32.BF16 R144, R152.reuse, R168, R144 ;  /* 0x000000a89890723c */ /* 0x040fe60000041890 */
[C---:B--2---:R-:W-:Y:S01]  /*eef0*/  F2FP.BF16.F32.PACK_AB R23, R195.reuse, R194 ;  /* 0x000000c2c317723e */ /* 0x044fe200000010ff */
[----:B------:R-:W-:Y:S04]  /*ef00*/  FADD.FTZ R194, R194, R191 ;  /* 0x000000bfc2c27221 */ /* 0x000fe80000010000 */
[C---:B------:R-:W-:Y:S01]  /*ef10*/  HMMA.16816.F32.BF16 R12, R152.reuse, R170, R12 ;  /* 0x000000aa980c723c */ /* 0x040fe2000004180c */
[----:B------:R-:W2:Y:S02]  /*ef20*/  LDSM.16.MT88.4 R168, [R222+0x1000] ;  /* 0x00100000dea8783b */ /* 0x000ea40000004200 */
[----:B------:R-:W-:Y:S05]  /*ef30*/  FADD.FTZ R195, R195, R194 ;  /* 0x000000c2c3c37221 */ /* 0x000fea0000010000 */
[C---:B-1----:R-:W-:Y:S08]  /*ef40*/  HMMA.16816.F32.BF16 R148, R152.reuse, R172, R148 ;  /* 0x000000ac9894723c */ /* 0x042ff00000041894 */
[----:B------:R-:W-:Y:S01]  /*ef50*/  HMMA.16816.F32.BF16 R16, R152, R174, R16 ;  /* 0x000000ae9810723c */ /* 0x000fe20000041810 */
[----:B------:R-:W1:Y:S07]  /*ef60*/  LDSM.16.MT88.4 R152, [R216+0x13000] ;  /* 0x01300000d898783b */ /* 0x000e6e0000004200 */
[C---:B---3--:R-:W-:Y:S01]  /*ef70*/  HMMA.16816.F32.BF16 R8, R20.reuse, R156, R8 ;  /* 0x0000009c1408723c */ /* 0x048fe20000041808 */
[----:B------:R-:W3:Y:S07]  /*ef80*/  LDSM.16.MT88.4 R172, [R7+0x3000] ;  /* 0x0030000007ac783b */ /* 0x000eee0000004200 */
[C---:B------:R-:W-:Y:S01]  /*ef90*/  HMMA.16816.F32.BF16 R36, R20.reuse, R158, R36 ;  /* 0x0000009e1424723c */ /* 0x040fe20000041824 */
[----:B------:R-:W4:Y:S07]  /*efa0*/  LDSM.16.MT88.4 R156, [R220+0x15000] ;  /* 0x01500000dc9c783b */ /* 0x000f2e0000004200 */
[C---:B------:R-:W-:Y:S08]  /*efb0*/  HMMA.16816.F32.BF16 R40, R20.reuse, R160, R40 ;  /* 0x000000a01428723c */ /* 0x040ff00000041828 */
[C---:B------:R-:W-:Y:S01]  /*efc0*/  HMMA.16816.F32.BF16 R44, R20.reuse, R162, R44 ;  /* 0x000000a2142c723c */ /* 0x040fe2000004182c */
[----:B------:R-:W5:Y:S07]  /*efd0*/  LDSM.16.MT88.4 R160, [R7+0x5000] ;  /* 0x0050000007a0783b */ /* 0x000f6e0000004200 */
[C---:B------:R-:W-:Y:S08]  /*efe0*/  HMMA.16816.F32.BF16 R48, R20.reuse, R24, R48 ;  /* 0x000000181430723c */ /* 0x040ff00000041830 */
[C---:B------:R-:W-:Y:S01]  /*eff0*/  HMMA.16816.F32.BF16 R52, R20.reuse, R26, R52 ;  /* 0x0000001a1434723c */ /* 0x040fe20000041834 */
[----:B------:R-:W5:Y:S07]  /*f000*/  LDSM.16.MT88.4 R24, [R222+0x5000] ;  /* 0x00500000de18783b */ /* 0x000f6e0000004200 */
[C---:B--2---:R-:W-:Y:S08]  /*f010*/  HMMA.16816.F32.BF16 R56, R20.reuse, R168, R56 ;  /* 0x000000a81438723c */ /* 0x044ff00000041838 */
[C---:B------:R-:W-:Y:S01]  /*f020*/  HMMA.16816.F32.BF16 R60, R20.reuse, R170, R60 ;  /* 0x000000aa143c723c */ /* 0x040fe2000004183c */
[----:B------:R-:W-:Y:S07]  /*f030*/  LDSM.16.MT88.4 R168, [R220+0x11800] ;  /* 0x01180000dca8783b */ /* 0x000fee0000004200 */
[C---:B------:R-:W-:Y:S08]  /*f040*/  HMMA.16816.F32.BF16 R64, R20.reuse, R176, R64 ;  /* 0x000000b01440723c */ /* 0x040ff00000041840 */
[C---:B------:R-:W-:Y:S01]  /*f050*/  HMMA.16816.F32.BF16 R68, R20.reuse, R178, R68 ;  /* 0x000000b21444723c */ /* 0x040fe20000041844 */
[----:B------:R-:W-:Y:S07]  /*f060*/  LDSM.16.MT88.4 R176, [R7+0x5800] ;  /* 0x0058000007b0783b */ /* 0x000fee0000004200 */
[C---:B-1----:R-:W-:Y:S08]  /*f070*/  HMMA.16816.F32.BF16 R72, R20.reuse, R152, R72 ;  /* 0x000000981448723c */ /* 0x042ff00000041848 */
[C---:B------:R-:W-:Y:S01]  /*f080*/  HMMA.16816.F32.BF16 R76, R20.reuse, R154, R76 ;  /* 0x0000009a144c723c */ /* 0x040fe2000004184c */
[----:B------:R-:W1:Y:S07]  /*f090*/  LDSM.16.MT88.4 R152, [R220+0x17000] ;  /* 0x01700000dc98783b */ /* 0x000e6e0000004200 */
[C---:B---3--:R-:W-:Y:S08]  /*f0a0*/  HMMA.16816.F32.BF16 R80, R20.reuse, R172, R80 ;  /* 0x000000ac1450723c */ /* 0x048ff00000041850 */
[C---:B------:R-:W-:Y:S01]  /*f0b0*/  HMMA.16816.F32.BF16 R84, R20.reuse, R174, R84 ;  /* 0x000000ae1454723c */ /* 0x040fe20000041854 */
[----:B------:R-:W-:Y:S07]  /*f0c0*/  LDSM.16.MT88.4 R172, [R216+0x11800] ;  /* 0x01180000d8ac783b */ /* 0x000fee0000004200 */
[C---:B------:R-:W-:Y:S03]  /*f0d0*/  HMMA.16816.F32.BF16 R88, R20.reuse, R180, R88 ;  /* 0x000000b41458723c */ /* 0x040fe60000041858 */
[--C-:B------:R-:W-:Y:S01]  /*f0e0*/  FFMA.FTZ R180, R28, UR4, -R202.reuse ;  /* 0x000000041cb47c23 */ /* 0x100fe200080108ca */
[----:B------:R-:W-:Y:S04]  /*f0f0*/  FFMA.FTZ R181, R29, UR4, -R202 ;  /* 0x000000041db57c23 */ /* 0x000fe800080108ca */
[C---:B------:R-:W-:Y:S01]  /*f100*/  HMMA.16816.F32.BF16 R92, R20.reuse, R182, R92 ;  /* 0x000000b6145c723c */ /* 0x040fe2000004185c */
[----:B------:R-:W-:Y:S02]  /*f110*/  MUFU.EX2 R180, R180 ;  /* 0x000000b400b47308 */ /* 0x000fe40000000800 */
[--C-:B------:R-:W-:Y:S01]  /*f120*/  FFMA.FTZ R182, R30, UR4, -R200.reuse ;  /* 0x000000041eb67c23 */ /* 0x100fe200080108c8 */
[----:B------:R-:W-:Y:S02]  /*f130*/  FFMA.FTZ R183, R31, UR4, -R200 ;  /* 0x000000041fb77c23 */ /* 0x000fe400080108c8 */
[----:B------:R-:W-:Y:S02]  /*f140*/  LDSM.16.MT88.4 R28, [R222+0x7000] ;  /* 0x00700000de1c783b */ /* 0x000fe40000004200 */
[C---:B----4-:R-:W-:Y:S03]  /*f150*/  HMMA.16816.F32.BF16 R96, R20.reuse, R156, R96 ;  /* 0x0000009c1460723c */ /* 0x050fe60000041860 */
[----:B------:R-:W2:Y:S05]  /*f160*/  MUFU.EX2 R181, R181 ;  /* 0x000000b500b57308 */ /* 0x000eaa0000000800 */
[C---:B------:R-:W-:Y:S01]  /*f170*/  HMMA.16816.F32.BF16 R100, R20.reuse, R158, R100 ;  /* 0x0000009e1464723c */ /* 0x040fe20000041864 */
[----:B------:R-:W3:Y:S04]  /*f180*/  LDSM.16.MT88.4 R156, [R216+0x17000] ;  /* 0x01700000d89c783b */ /* 0x000ee80000004200 */
[----:B------:R-:W-:Y:S03]  /*f190*/  MUFU.EX2 R182, R182 ;  /* 0x000000b600b67308 */ /* 0x000fe60000000800 */
[C---:B------:R-:W-:Y:S07]  /*f1a0*/  HMMA.16816.F32.BF16 R104, R20.reuse, R184, R104 ;  /* 0x000000b81468723c */ /* 0x040fee0000041868 */
[----:B------:R-:W4:Y:S01]  /*f1b0*/  MUFU.EX2 R183, R183 ;  /* 0x000000b700b77308 */ /* 0x000f220000000800 */
[--C-:B------:R-:W-:Y:S01]  /*f1c0*/  FFMA.FTZ R184, R32, UR4, -R202.reuse ;  /* 0x0000000420b87c23 */ /* 0x100fe200080108ca */
[----:B------:R-:W-:Y:S01]  /*f1d0*/  FFMA.FTZ R202, R33, UR4, -R202 ;  /* 0x0000000421ca7c23 */ /* 0x000fe200080108ca */
[C---:B------:R-:W-:Y:S07]  /*f1e0*/  HMMA.16816.F32.BF16 R108, R20.reuse, R186, R108 ;  /* 0x000000ba146c723c */ /* 0x040fee000004186c */
[----:B------:R-:W-:Y:S01]  /*f1f0*/  MUFU.EX2 R184, R184 ;  /* 0x000000b800b87308 */ /* 0x000fe20000000800 */
[--C-:B------:R-:W-:Y:S01]  /*f200*/  FFMA.FTZ R186, R34, UR4, -R200.reuse ;  /* 0x0000000422ba7c23 */ /* 0x100fe200080108c8 */
[----:B------:R-:W-:Y:S02]  /*f210*/  FFMA.FTZ R200, R35, UR4, -R200 ;  /* 0x0000000423c87c23 */ /* 0x000fe400080108c8 */
[----:B------:R-:W-:Y:S01]  /*f220*/  LDSM.16.MT88.4 R32, [R7+0x1800] ;  /* 0x001800000720783b */ /* 0x000fe20000004200 */
[C---:B-----5:R-:W-:Y:S05]  /*f230*/  HMMA.16816.F32.BF16 R112, R20.reuse, R160, R112 ;  /* 0x000000a01470723c */ /* 0x060fea0000041870 */
[----:B------:R-:W5:Y:S03]  /*f240*/  MUFU.EX2 R185, R202 ;  /* 0x000000ca00b97308 */ /* 0x000f660000000800 */
[C---:B------:R-:W-:Y:S07]  /*f250*/  HMMA.16816.F32.BF16 R116, R20.reuse, R162, R116 ;  /* 0x000000a21474723c */ /* 0x040fee0000041874 */
[----:B------:R-:W-:Y:S01]  /*f260*/  MUFU.EX2 R186, R186 ;  /* 0x000000ba00ba7308 */ /* 0x000fe20000000800 */
[C---:B------:R-:W-:Y:S09]  /*f270*/  HMMA.16816.F32.BF16 R120, R20.reuse, R24, R120 ;  /* 0x000000181478723c */ /* 0x040ff20000041878 */
[----:B------:R-:W3:Y:S01]  /*f280*/  MUFU.EX2 R187, R200 ;  /* 0x000000c800bb7308 */ /* 0x000ee20000000800 */
[C---:B------:R-:W-:Y:S01]  /*f290*/  HMMA.16816.F32.BF16 R124, R20.reuse, R26, R124 ;  /* 0x0000001a147c723c */ /* 0x040fe2000004187c */
[----:B------:R-:W3:Y:S07]  /*f2a0*/  LDSM.16.MT88.4 R24, [R7+0x7000] ;  /* 0x007000000718783b */ /* 0x000eee0000004200 */
[C---:B-1----:R-:W-:Y:S03]  /*f2b0*/  HMMA.16816.F32.BF16 R128, R20.reuse, R152, R128 ;  /* 0x000000981480723c */ /* 0x042fe60000041880 */
[----:B--2---:R-:W-:Y:S02]  /*f2c0*/  F2FP.BF16.F32.PACK_AB R152, R181, R180 ;  /* 0x000000b4b598723e */ /* 0x004fe400000010ff */
[----:B----4-:R-:W-:Y:S01]  /*f2d0*/  F2FP.BF16.F32.PACK_AB R153, R183, R182 ;  /* 0x000000b6b799723e */ /* 0x010fe200000010ff */
[----:B------:R-:W-:Y:S02]  /*f2e0*/  FADD.FTZ R182, R182, R195 ;  /* 0x000000c3b6b67221 */ /* 0x000fe40000010000 */
[C---:B------:R-:W-:Y:S03]  /*f2f0*/  HMMA.16816.F32.BF16 R132, R20.reuse, R154, R132 ;  /* 0x0000009a1484723c */ /* 0x040fe60000041884 */
[----:B-----5:R-:W-:Y:S01]  /*f300*/  F2FP.BF16.F32.PACK_AB R154, R185, R184 ;  /* 0x000000b8b99a723e */ /* 0x020fe200000010ff */
[----:B------:R-:W-:Y:S01]  /*f310*/  FADD.FTZ R183, R183, R182 ;  /* 0x000000b6b7b77221 */ /* 0x000fe20000010000 */
[C---:B---3--:R-:W-:Y:S03]  /*f320*/  F2FP.BF16.F32.PACK_AB R155, R187.reuse, R186 ;  /* 0x000000babb9b723e */ /* 0x048fe600000010ff */
[C---:B------:R-:W-:Y:S03]  /*f330*/  HMMA.16816.F32.BF16 R136, R20.reuse, R156, R136 ;  /* 0x0000009c1488723c */ /* 0x040fe60000041888 */
[----:B------:R-:W-:Y:S04]  /*f340*/  FADD.FTZ R186, R186, R183 ;  /* 0x000000b7baba7221 */ /* 0x000fe80000010000 */
[----:B------:R-:W-:Y:S01]  /*f350*/  FADD.FTZ R241, R187, R186 ;  /* 0x000000babbf17221 */ /* 0x000fe20000010000 */
[C---:B------:R-:W-:Y:S01]  /*f360*/  HMMA.16816.F32.BF16 R140, R20.reuse, R158, R140 ;  /* 0x0000009e148c723c */ /* 0x040fe2000004188c */
[----:B------:R-:W-:Y:S07]  /*f370*/  LDSM.16.MT88.4 R156, [R222+0x3800] ;  /* 0x00380000de9c783b */ /* 0x000fee0000004200 */
[C---:B------:R-:W-:Y:S08]  /*f380*/  HMMA.16816.F32.BF16 R144, R20.reuse, R24, R144 ;  /* 0x000000181490723c */ /* 0x040ff00000041890 */
[C---:B------:R-:W-:Y:S01]  /*f390*/  HMMA.16816.F32.BF16 R12, R20.reuse, R26, R12 ;  /* 0x0000001a140c723c */ /* 0x040fe2000004180c */
[----:B------:R-:W-:Y:S07]  /*f3a0*/  LDSM.16.MT88.4 R24, [R216+0x13800] ;  /* 0x01380000d818783b */ /* 0x000fee0000004200 */
[C---:B------:R-:W-:Y:S08]  /*f3b0*/  HMMA.16816.F32.BF16 R148, R20.reuse, R28, R148 ;  /* 0x0000001c1494723c */ /* 0x040ff00000041894 */
[----:B------:R-:W-:Y:S01]  /*f3c0*/  HMMA.16816.F32.BF16 R16, R20, R30, R16 ;  /* 0x0000001e1410723c */ /* 0x000fe20000041810 */
[----:B------:R-:W1:Y:S07]  /*f3d0*/  LDSM.16.MT88.4 R20, [R222+0x1800] ;  /* 0x00180000de14783b */ /* 0x000e6e0000004200 */
[C---:B------:R-:W-:Y:S01]  /*f3e0*/  HMMA.16816.F32.BF16 R160, R152.reuse, R168, R8 ;  /* 0x000000a898a0723c */ /* 0x040fe20000041808 */
[----:B------:R-:W2:Y:S07]  /*f3f0*/  LDSM.16.MT88.4 R8, [R220+0x13800] ;  /* 0x01380000dc08783b */ /* 0x000eae0000004200 */
[C---:B------:R-:W-:Y:S01]  /*f400*/  HMMA.16816.F32.BF16 R36, R152.reuse, R170, R36 ;  /* 0x000000aa9824723c */ /* 0x040fe20000041824 */
[----:B------:R-:W3:Y:S07]  /*f410*/  LDSM.16.MT88.4 R28, [R7+0x3800] ;  /* 0x00380000071c783b */ /* 0x000eee0000004200 */
[C---:B------:R-:W-:Y:S01]  /*f420*/  HMMA.16816.F32.BF16 R40, R152.reuse, R172, R40 ;  /* 0x000000ac9828723c */ /* 0x040fe20000041828 */
[----:B------:R-:W4:Y:S07]  /*f430*/  LDSM.16.MT88.4 R168, [R220+0x15800] ;  /* 0x01580000dca8783b */ /* 0x000f2e0000004200 */
[C---:B------:R-:W-:Y:S01]  /*f440*/  HMMA.16816.F32.BF16 R44, R152.reuse, R174, R44 ;  /* 0x000000ae982c723c */ /* 0x040fe2000004182c */
[----:B------:R-:W5:Y:S07]  /*f450*/  LDSM.16.MT88.4 R172, [R216+0x15800] ;  /* 0x01580000d8ac783b */ /* 0x000f6e0000004200 */
[C---:B------:R-:W-:Y:S08]  /*f460*/  HMMA.16816.F32.BF16 R48, R152.reuse, R32, R48 ;  /* 0x000000209830723c */ /* 0x040ff00000041830 */
        /* <DEDUP_REMOVED lines=8> */
[C---:B------:R-:W-:Y:S08]  /*f4f0*/  HMMA.16816.F32.BF16 R72, R152.reuse, R24, R72 ;  /* 0x000000189848723c */ /* 0x040ff00000041848 */
[C---:B------:R-:W-:Y:S08]  /*f500*/  HMMA.16816.F32.BF16 R76, R152.reuse, R26, R76 ;  /* 0x0000001a984c723c */ /* 0x040ff0000004184c */
[C---:B---3--:R-:W-:Y:S08]  /*f510*/  HMMA.16816.F32.BF16 R80, R152.reuse, R28, R80 ;  /* 0x0000001c9850723c */ /* 0x048ff00000041850 */
[C---:B------:R-:W-:Y:S08]  /*f520*/  HMMA.16816.F32.BF16 R84, R152.reuse, R30, R84 ;  /* 0x0000001e9854723c */ /* 0x040ff00000041854 */
[C---:B------:R-:W-:Y:S08]  /*f530*/  HMMA.16816.F32.BF16 R88, R152.reuse, R156, R88 ;  /* 0x0000009c9858723c */ /* 0x040ff00000041858 */
[C---:B------:R-:W-:Y:S01]  /*f540*/  HMMA.16816.F32.BF16 R92, R152.reuse, R158, R92 ;  /* 0x0000009e985c723c */ /* 0x040fe2000004185c */
[----:B------:R3:W2:Y:S07]  /*f550*/  LDSM.16.MT88.4 R156, [R7+0x7800] ;  /* 0x00780000079c783b */ /* 0x0006ae0000004200 */
[C---:B----4-:R-:W-:Y:S08]  /*f560*/  HMMA.16816.F32.BF16 R96, R152.reuse, R168, R96 ;  /* 0x000000a89860723c */ /* 0x050ff00000041860 */
[C---:B------:R-:W-:Y:S08]  /*f570*/  HMMA.16816.F32.BF16 R100, R152.reuse, R170, R100 ;  /* 0x000000aa9864723c */ /* 0x040ff00000041864 */
[C---:B-----5:R-:W-:Y:S03]  /*f580*/  HMMA.16816.F32.BF16 R104, R152.reuse, R172, R104 ;  /* 0x000000ac9868723c */ /* 0x060fe60000041868 */
[----:B---3--:R-:W-:Y:S04]  /*f590*/  FADD.FTZ R7, R207, R204 ;  /* 0x000000cccf077221 */ /* 0x008fe80000010000 */
[----:B------:R-:W-:Y:S01]  /*f5a0*/  FADD.FTZ R7, R208, R7 ;  /* 0x00000007d0077221 */ /* 0x000fe20000010000 */
[C---:B------:R-:W-:Y:S03]  /*f5b0*/  HMMA.16816.F32.BF16 R108, R152.reuse, R174, R108 ;  /* 0x000000ae986c723c */ /* 0x040fe6000004186c */
[----:B------:R-:W-:Y:S04]  /*f5c0*/  FADD.FTZ R188, R188, R7 ;  /* 0x00000007bcbc7221 */ /* 0x000fe80000010000 */
        /* <DEDUP_REMOVED lines=10> */
[C---:B------:R-:W-:Y:S08]  /*f670*/  HMMA.16816.F32.BF16 R124, R152.reuse, R34, R124 ;  /* 0x00000022987c723c */ /* 0x040ff0000004187c */
[C---:B-1----:R-:W-:Y:S08]  /*f680*/  HMMA.16816.F32.BF16 R128, R152.reuse, R20, R128 ;  /* 0x000000149880723c */ /* 0x042ff00000041880 */
[C---:B------:R-:W-:Y:S01]  /*f690*/  HMMA.16816.F32.BF16 R132, R152.reuse, R22, R132 ;  /* 0x000000169884723c */ /* 0x040fe20000041884 */
[----:B------:R-:W1:Y:S07]  /*f6a0*/  LDSM.16.MT88.4 R20, [R222+0x7800] ;  /* 0x00780000de14783b */ /* 0x000e6e0000004200 */
[C---:B--2---:R-:W-:Y:S08]  /*f6b0*/  HMMA.16816.F32.BF16 R136, R152.reuse, R8, R136 ;  /* 0x000000089888723c */ /* 0x044ff00000041888 */
[C---:B------:R-:W-:Y:S08]  /*f6c0*/  HMMA.16816.F32.BF16 R140, R152.reuse, R10, R140 ;  /* 0x0000000a988c723c */ /* 0x040ff0000004188c */
[C---:B------:R-:W-:Y:S08]  /*f6d0*/  HMMA.16816.F32.BF16 R144, R152.reuse, R156, R144 ;  /* 0x0000009c9890723c */ /* 0x040ff00000041890 */
[C---:B------:R-:W-:Y:S08]  /*f6e0*/  HMMA.16816.F32.BF16 R156, R152.reuse, R158, R12 ;  /* 0x0000009e989c723c */ /* 0x040ff0000004180c */
[C---:B-1----:R-:W-:Y:S08]  /*f6f0*/  HMMA.16816.F32.BF16 R148, R152.reuse, R20, R148 ;  /* 0x000000149894723c */ /* 0x042ff00000041894 */
[----:B------:R-:W-:Y:S01]  /*f700*/  HMMA.16816.F32.BF16 R152, R152, R22, R16 ;  /* 0x000000169898723c */ /* 0x000fe20000041810 */
[----:B------:R-:W-:Y:S08]  /*f710*/  @!UPT UIADD3 URZ, UPT, UPT, URZ, URZ, URZ ;  /* 0x000000fffffff290 */ /* 0x000ff0000fffe0ff */
[----:B------:R-:W-:Y:S11]  /*f720*/  @P1 BRA `(.L_x_543) ;  /* 0xffffffbc00581947 */ /* 0x000ff6000383ffff */
.L_x_539:
[----:B------:R-:W1:Y:S01]  /*f730*/  SHFL.BFLY PT, R0, R241, 0x2, 0x1f ;  /* 0x0c401f00f1007f89 */ /* 0x000e6200000e0000 */
[C---:B------:R-:W-:Y:S01]  /*f740*/  LOP3.LUT P3, RZ, R219.reuse, 0x10, RZ, 0xc0, !PT ;  /* 0x00000010dbff7812 */ /* 0x040fe2000786c0ff */
[----:B------:R-:W2:Y:S01]  /*f750*/  S2UR UR6, SR_CTAID.X ;  /* 0x00000000000679c3 */ /* 0x000ea20000002500 */
[C---:B------:R-:W-:Y:S01]  /*f760*/  LOP3.LUT P4, RZ, R219.reuse, 0x8, RZ, 0xc0, !PT ;  /* 0x00000008dbff7812 */ /* 0x040fe2000788c0ff */
[----:B------:R-:W3:Y:S01]  /*f770*/  SHFL.BFLY PT, R8, R243, 0x2, 0x1f ;  /* 0x0c401f00f3087f89 */ /* 0x000ee200000e0000 */
[----:B------:R-:W-:Y:S01]  /*f780*/  LOP3.LUT P5, RZ, R219, 0x3, RZ, 0xc0, !PT ;  /* 0x00000003dbff7812 */ /* 0x000fe200078ac0ff */
[----:B------:R-:W-:Y:S01]  /*f790*/  BSSY.RECONVERGENT B0, `(.L_x_544) ;  /* 0x0000150000007945 */ /* 0x000fe20003800200 */
[----:B------:R-:W-:Y:S01]  /*f7a0*/  LOP3.LUT R18, R221, 0x30, RZ, 0xc0, !PT ;  /* 0x00000030dd127812 */ /* 0x000fe200078ec0ff */
[----:B------:R-:W4:Y:S01]  /*f7b0*/  S2R R29, SR_CTAID.Z ;  /* 0x00000000001d7919 */ /* 0x000f220000002700 */
[----:B-1----:R-:W-:Y:S01]  /*f7c0*/  FADD.FTZ R9, R0, R241 ;  /* 0x000000f100097221 */ /* 0x002fe20000010000 */
[----:B------:R-:W-:Y:S01]  /*f7d0*/  SHF.L.U32 R0, R219, 0x1, RZ ;  /* 0x00000001db007819 */ /* 0x000fe200000006ff */
[----:B--2---:R-:W-:Y:S01]  /*f7e0*/  USHF.L.U32 UR6, UR6, 0x6, URZ ;  /* 0x0000000606067899 */ /* 0x004fe200080006ff */
[----:B---3--:R-:W-:-:S02]  /*f7f0*/  FADD.FTZ R8, R8, R243 ;  /* 0x000000f308087221 */ /* 0x008fc40000010000 */
[----:B------:R-:W1:Y:S01]  /*f800*/  SHFL.BFLY PT, R2, R9, 0x1, 0x1f ;  /* 0x0c201f0009027f89 */ /* 0x000e6200000e0000 */
[----:B------:R-:W-:-:S03]  /*f810*/  LOP3.LUT R217, R217, 0x6, R0, 0xf8, !PT ;  /* 0x00000006d9d97812 */ /* 0x000fc600078ef800 */
[----:B------:R-:W2:Y:S01]  /*f820*/  SHFL.BFLY PT, R5, R8, 0x1, 0x1f ;  /* 0x0c201f0008057f89 */ /* 0x000ea200000e0000 */
[----:B-1----:R-:W-:Y:S01]  /*f830*/  FADD.FTZ R2, R9, R2 ;  /* 0x0000000209027221 */ /* 0x002fe20000010000 */
[----:B--2---:R-:W-:-:S03]  /*f840*/  FADD.FTZ R4, R8, R5 ;  /* 0x0000000508047221 */ /* 0x004fc60000010000 */
[----:B------:R-:W1:Y:S01]  /*f850*/  MUFU.RCP R6, R2 ;  /* 0x0000000200067308 */ /* 0x000e620000001000 */
[----:B------:R-:W-:Y:S02]  /*f860*/  SHF.L.U32 R5, R219, 0x4, RZ ;  /* 0x00000004db057819 */ /* 0x000fe400000006ff */
[----:B------:R-:W-:Y:S02]  /*f870*/  FSETP.NE.FTZ.AND P1, PT, R2, RZ, PT ;  /* 0x000000ff0200720b */ /* 0x000fe40003f35000 */
[----:B------:R-:W-:Y:S02]  /*f880*/  LOP3.LUT R5, R5, 0x1c0, RZ, 0xc0, !PT ;  /* 0x000001c005057812 */ /* 0x000fe400078ec0ff */
[----:B------:R-:W-:Y:S01]  /*f890*/  FSETP.NE.FTZ.AND P2, PT, R4, RZ, PT ;  /* 0x000000ff0400720b */ /* 0x000fe20003f55000 */
[----:B------:R-:W2:Y:S01]  /*f8a0*/  MUFU.RCP R7, R4 ;  /* 0x0000000400077308 */ /* 0x000ea20000001000 */
[----:B------:R-:W-:Y:S02]  /*f8b0*/  LOP3.LUT R0, R5, 0x38, R0, 0xf8, !PT ;  /* 0x0000003805007812 */ /* 0x000fe400078ef800 */
[----:B------:R-:W-:-:S02]  /*f8c0*/  MOV R5, 0x20 ;  /* 0x0000002000057802 */ /* 0x000fc40000000f00 */
[----:B------:R-:W-:-:S03]  /*f8d0*/  LOP3.LUT R0, R217, R0, RZ, 0xfc, !PT ;  /* 0x00000000d9007212 */ /* 0x000fc600078efcff */
[----:B------:R-:W3:Y:S01]  /*f8e0*/  @P1 LDC R10, c[0x0][0x458] ;  /* 0x00011600ff0a1b82 */ /* 0x000ee20000000800 */
[----:B-1----:R-:W-:Y:S01]  /*f8f0*/  FSEL R6, R6, 1, P1 ;  /* 0x3f80000006067808 */ /* 0x002fe20000800000 */
[----:B------:R-:W1:Y:S01]  /*f900*/  @P1 MUFU.LG2 R2, R2 ;  /* 0x0000000200021308 */ /* 0x000e620000000c00 */
[----:B------:R-:W-:Y:S02]  /*f910*/  LEA R9, R0, UR5, 0x1 ;  /* 0x0000000500097c11 */ /* 0x000fe4000f8e08ff */
[----:B------:R-:W-:Y:S01]  /*f920*/  SEL R0, R5, 0xffffffe0, !P4 ;  /* 0xffffffe005007807 */ /* 0x000fe20006000000 */
[C---:B------:R-:W-:Y:S01]  /*f930*/  FMUL.FTZ R162, R6.reuse, R162 ;  /* 0x000000a206a27220 */ /* 0x040fe20000410000 */
[C---:B------:R-:W-:Y:S01]  /*f940*/  FMUL.FTZ R163, R6.reuse, R163 ;  /* 0x000000a306a37220 */ /* 0x040fe20000410000 */
[C---:B------:R-:W-:Y:S01]  /*f950*/  FMUL.FTZ R38, R6.reuse, R38 ;  /* 0x0000002606267220 */ /* 0x040fe20000410000 */
[----:B--2---:R-:W-:Y:S01]  /*f960*/  FSEL R7, R7, 1, P2 ;  /* 0x3f80000007077808 */ /* 0x004fe20001000000 */
[C---:B------:R-:W-:Y:S01]  /*f970*/  FMUL.FTZ R39, R6.reuse, R39 ;  /* 0x0000002706277220 */ /* 0x040fe20000410000 */
        /* <DEDUP_REMOVED lines=59> */
[----:B------:R-:W-:Y:S01]  /*fd30*/  FMUL.FTZ R155, R6, R155 ;  /* 0x0000009b069b7220 */ /* 0x000fe20000410000 */
[----:B------:R-:W-:Y:S01]  /*fd40*/  MOV R6, 0x10 ;  /* 0x0000001000067802 */ /* 0x000fe20000000f00 */
[C---:B------:R-:W-:Y:S01]  /*fd50*/  FMUL.FTZ R160, R7.reuse, R160 ;  /* 0x000000a007a07220 */ /* 0x040fe20000410000 */
[C---:B------:R-:W-:Y:S01]  /*fd60*/  FMUL.FTZ R161, R7.reuse, R161 ;  /* 0x000000a107a17220 */ /* 0x040fe20000410000 */
[C---:B------:R-:W-:Y:S01]  /*fd70*/  FMUL.FTZ R36, R7.reuse, R36 ;  /* 0x0000002407247220 */ /* 0x040fe20000410000 */
[C---:B------:R-:W-:Y:S01]  /*fd80*/  FMUL.FTZ R37, R7.reuse, R37 ;  /* 0x0000002507257220 */ /* 0x040fe20000410000 */
[C---:B------:R-:W-:Y:S01]  /*fd90*/  FMUL.FTZ R40, R7.reuse, R40 ;  /* 0x0000002807287220 */ /* 0x040fe20000410000 */
[C---:B------:R-:W-:Y:S01]  /*fda0*/  FMUL.FTZ R41, R7.reuse, R41 ;  /* 0x0000002907297220 */ /* 0x040fe20000410000 */
[----:B------:R-:W-:Y:S01]  /*fdb0*/  SEL R6, R6, 0xfffffff0, !P0 ;  /* 0xfffffff006067807 */ /* 0x000fe20004000000 */
[C---:B------:R-:W-:Y:S01]  /*fdc0*/  FMUL.FTZ R44, R7.reuse, R44 ;  /* 0x0000002c072c7220 */ /* 0x040fe20000410000 */
[----:B------:R-:W-:Y:S01]  /*fdd0*/  FMUL.FTZ R45, R7, R45 ;  /* 0x0000002d072d7220 */ /* 0x000fe20000410000 */
[----:B------:R-:W-:Y:S01]  /*fde0*/  IADD3 R13, PT, PT, R9, 0x40, RZ ;  /* 0x00000040090d7810 */ /* 0x000fe20007ffe0ff */
[C---:B------:R-:W-:Y:S01]  /*fdf0*/  FMUL.FTZ R48, R7.reuse, R48 ;  /* 0x0000003007307220 */ /* 0x040fe20000410000 */
[----:B------:R-:W-:Y:S01]  /*fe00*/  FMUL.FTZ R49, R7, R49 ;  /* 0x0000003107317220 */ /* 0x000fe20000410000 */
[----:B------:R-:W-:Y:S01]  /*fe10*/  IADD3 R11, PT, PT, R9, R0, RZ ;  /* 0x00000000090b7210 */ /* 0x000fe20007ffe0ff */
[----:B------:R-:W-:Y:S01]  /*fe20*/  FMUL.FTZ R52, R7, R52 ;  /* 0x0000003407347220 */ /* 0x000fe20000410000 */
[----:B------:R-:W-:Y:S01]  /*fe30*/  @P3 IADD3 R13, PT, PT, R9, -0x40, RZ ;  /* 0xffffffc0090d3810 */ /* 0x000fe20007ffe0ff */
[----:B------:R-:W-:Y:S01]  /*fe40*/  FMUL.FTZ R53, R7, R53 ;  /* 0x0000003507357220 */ /* 0x000fe20000410000 */
[----:B------:R-:W-:Y:S01]  /*fe50*/  F2FP.BF16.F32.PACK_AB R160, R161, R160 ;  /* 0x000000a0a1a0723e */ /* 0x000fe200000010ff */
[----:B------:R-:W-:Y:S01]  /*fe60*/  FMUL.FTZ R56, R7, R56 ;  /* 0x0000003807387220 */ /* 0x000fe20000410000 */
[----:B------:R-:W-:Y:S01]  /*fe70*/  F2FP.BF16.F32.PACK_AB R162, R163, R162 ;  /* 0x000000a2a3a2723e */ /* 0x000fe200000010ff */
[----:B------:R-:W-:Y:S01]  /*fe80*/  FMUL.FTZ R57, R7, R57 ;  /* 0x0000003907397220 */ /* 0x000fe20000410000 */
[----:B------:R-:W-:Y:S01]  /*fe90*/  F2FP.BF16.F32.PACK_AB R36, R37, R36 ;  /* 0x000000242524723e */ /* 0x000fe200000010ff */
[----:B------:R-:W-:Y:S01]  /*fea0*/  FMUL.FTZ R60, R7, R60 ;  /* 0x0000003c073c7220 */ /* 0x000fe20000410000 */
[----:B------:R-:W-:Y:S01]  /*feb0*/  F2FP.BF16.F32.PACK_AB R38, R39, R38 ;  /* 0x000000262726723e */ /* 0x000fe200000010ff */
[----:B------:R-:W-:Y:S01]  /*fec0*/  FMUL.FTZ R61, R7, R61 ;  /* 0x0000003d073d7220 */ /* 0x000fe20000410000 */
[----:B------:R-:W-:Y:S01]  /*fed0*/  IADD3 R5, PT, PT, R9, R6, RZ ;  /* 0x0000000609057210 */ /* 0x000fe20007ffe0ff */
        /* <DEDUP_REMOVED lines=8> */
[C---:B------:R-:W-:Y:S01]  /*ff60*/  FMUL.FTZ R72, R7.reuse, R72 ;  /* 0x0000004807487220 */ /* 0x040fe20000410000 */
[----:B------:R-:W-:Y:S01]  /*ff70*/  IADD3 R15, PT, PT, R6, R11, RZ ;  /* 0x0000000b060f7210 */ /* 0x000fe20007ffe0ff */
[----:B------:R-:W-:Y:S01]  /*ff80*/  FMUL.FTZ R73, R7, R73 ;  /* 0x0000004907497220 */ /* 0x000fe20000410000 */
[----:B------:R-:W-:Y:S01]  /*ff90*/  IADD3 R17, PT, PT, R0, R13, RZ ;  /* 0x0000000d00117210 */ /* 0x000fe20007ffe0ff */
[----:B------:R-:W-:Y:S01]  /*ffa0*/  STS [R9], R160 ;  /* 0x000000a009007388 */ /* 0x000fe20000000800 */
[----:B------:R-:W-:Y:S01]  /*ffb0*/  F2FP.BF16.F32.PACK_AB R48, R49, R48 ;  /* 0x000000303130723e */ /* 0x000fe200000010ff */
[----:B------:R-:W-:Y:S01]  /*ffc0*/  FMUL.FTZ R76, R7, R76 ;  /* 0x0000004c074c7220 */ /* 0x000fe20000410000 */
[----:B------:R-:W-:Y:S01]  /*ffd0*/  F2FP.BF16.F32.PACK_AB R50, R51, R50 ;  /* 0x000000323332723e */ /* 0x000fe200000010ff */
[----:B------:R-:W-:Y:S01]  /*ffe0*/  STS [R9+0x400], R162 ;  /* 0x000400a209007388 */ /* 0x000fe20000000800 */
[----:B------:R-:W-:Y:S01]  /*fff0*/  F2FP.BF16.F32.PACK_AB R52, R53, R52 ;  /* 0x000000343534723e */ /* 0x000fe200000010ff */
[----:B------:R-:W-:Y:S01]  /*10000*/  FMUL.FTZ R77, R7, R77 ;  /* 0x0000004d074d7220 */ /* 0x000fe20000410000 */
[----:B------:R-:W-:Y:S01]  /*10010*/  F2FP.BF16.F32.PACK_AB R54, R55, R54 ;  /* 0x000000363736723e */ /* 0x000fe200000010ff */
[----:B------:R-:W-:Y:S01]  /*10020*/  STS [R5], R36 ;  /* 0x0000002405007388 */ /* 0x000fe20000000800 */
[C---:B------:R-:W-:Y:S01]  /*10030*/  IADD3 R19, PT, PT, R6.reuse, R13, RZ ;  /* 0x0000000d06137210 */ /* 0x040fe20007ffe0ff */
[----:B------:R-:W-:Y:S01]  /*10040*/  FMUL.FTZ R80, R7, R80 ;  /* 0x0000005007507220 */ /* 0x000fe20000410000 */
[----:B------:R-:W-:Y:S01]  /*10050*/  F2FP.BF16.F32.PACK_AB R56, R57, R56 ;  /* 0x000000383938723e */ /* 0x000fe200000010ff */
[----:B------:R-:W-:Y:S01]  /*10060*/  STS [R5+0x400], R38 ;  /* 0x0004002605007388 */ /* 0x000fe20000000800 */
[----:B------:R-:W-:Y:S01]  /*10070*/  F2FP.BF16.F32.PACK_AB R58, R59, R58 ;  /* 0x0000003a3b3a723e */ /* 0x000fe200000010ff */
[----:B------:R-:W-:Y:S01]  /*10080*/  FMUL.FTZ R81, R7, R81 ;  /* 0x0000005107517220 */ /* 0x000fe20000410000 */
[----:B------:R-:W-:Y:S01]  /*10090*/  F2FP.BF16.F32.PACK_AB R60, R61, R60 ;  /* 0x0000003c3d3c723e */ /* 0x000fe200000010ff */
[----:B------:R-:W-:Y:S01]  /*100a0*/  STS [R11], R40 ;  /* 0x000000280b007388 */ /* 0x000fe20000000800 */
[----:B------:R-:W-:Y:S01]  /*100b0*/  F2FP.BF16.F32.PACK_AB R62, R63, R62 ;  /* 0x0000003e3f3e723e */ /* 0x000fe200000010ff */
[C---:B------:R-:W-:Y:S01]  /*100c0*/  FMUL.FTZ R84, R7.reuse, R84 ;  /* 0x0000005407547220 */ /* 0x040fe20000410000 */
[----:B------:R-:W-:Y:S01]  /*100d0*/  IADD3 R21, PT, PT, R6, R17, RZ ;  /* 0x0000001106157210 */ /* 0x000fe20007ffe0ff */
[----:B------:R-:W-:Y:S01]  /*100e0*/  STS [R11+0x400], R42 ;  /* 0x0004002a0b007388 */ /* 0x000fe20000000800 */
[----:B------:R-:W-:Y:S01]  /*100f0*/  FMUL.FTZ R85, R7, R85 ;  /* 0x0000005507557220 */ /* 0x000fe20000410000 */
[----:B------:R-:W-:Y:S01]  /*10100*/  F2FP.BF16.F32.PACK_AB R64, R65, R64 ;  /* 0x000000404140723e */ /* 0x000fe200000010ff */
[----:B------:R-:W-:Y:S01]  /*10110*/  FMUL.FTZ R88, R7, R88 ;  /* 0x0000005807587220 */ /* 0x000fe20000410000 */
[----:B------:R-:W-:Y:S01]  /*10120*/  F2FP.BF16.F32.PACK_AB R66, R67, R66 ;  /* 0x000000424342723e */ /* 0x000fe200000010ff */
[----:B------:R-:W-:Y:S01]  /*10130*/  STS [R15], R44 ;  /* 0x0000002c0f007388 */ /* 0x000fe20000000800 */
[----:B------:R-:W-:Y:S01]  /*10140*/  FMUL.FTZ R89, R7, R89 ;  /* 0x0000005907597220 */ /* 0x000fe20000410000 */
[----:B------:R-:W-:Y:S01]  /*10150*/  F2FP.BF16.F32.PACK_AB R68, R69, R68 ;  /* 0x000000444544723e */ /* 0x000fe200000010ff */
[----:B------:R-:W-:Y:S01]  /*10160*/  FMUL.FTZ R92, R7, R92 ;  /* 0x0000005c075c7220 */ /* 0x000fe20000410000 */
[----:B------:R-:W-:Y:S01]  /*10170*/  STS [R15+0x400], R46 ;  /* 0x0004002e0f007388 */ /* 0x000fe20000000800 */
[----:B------:R-:W-:Y:S01]  /*10180*/  F2FP.BF16.F32.PACK_AB R70, R71, R70 ;  /* 0x000000464746723e */ /* 0x000fe200000010ff */
[----:B------:R-:W-:Y:S01]  /*10190*/  FMUL.FTZ R93, R7, R93 ;  /* 0x0000005d075d7220 */ /* 0x000fe20000410000 */
[----:B------:R-:W-:Y:S01]  /*101a0*/  F2FP.BF16.F32.PACK_AB R72, R73, R72 ;  /* 0x000000484948723e */ /* 0x000fe200000010ff */
[----:B------:R-:W-:Y:S01]  /*101b0*/  STS [R13], R48 ;  /* 0x000000300d007388 */ /* 0x000fe20000000800 */
[----:B------:R-:W-:Y:S01]  /*101c0*/  F2FP.BF16.F32.PACK_AB R74, R75, R74 ;  /* 0x0000004a4b4a723e */ /* 0x000fe200000010ff */
[C---:B------:R-:W-:Y:S01]  /*101d0*/  FMUL.FTZ R96, R7.reuse, R96 ;  /* 0x0000006007607220 */ /* 0x040fe20000410000 */
[----:B------:R-:W-:Y:S01]  /*101e0*/  FMUL.FTZ R97, R7, R97 ;  /* 0x0000006107617220 */ /* 0x000fe20000410000 */
[----:B------:R-:W-:Y:S01]  /*101f0*/  STS [R13+0x400], R50 ;  /* 0x000400320d007388 */ /* 0x000fe20000000800 */
        /* <DEDUP_REMOVED lines=27> */
[----:B------:R-:W-:Y:S01]  /*103b0*/  STS [R9+0x2000], R64 ;  /* 0x0020004009007388 */ /* 0x000fe20000000800 */
[----:B------:R-:W-:Y:S01]  /*103c0*/  F2FP.BF16.F32.PACK_AB R98, R99, R98 ;  /* 0x000000626362723e */ /* 0x000fe200000010ff */
[C---:B------:R-:W-:Y:S01]  /*103d0*/  FMUL.FTZ R120, R7.reuse, R120 ;  /* 0x0000007807787220 */ /* 0x040fe20000410000 */
[----:B------:R-:W-:Y:S01]  /*103e0*/  FMUL.FTZ R121, R7, R121 ;  /* 0x0000007907797220 */ /* 0x000fe20000410000 */
[----:B------:R-:W-:Y:S01]  /*103f0*/  STS [R9+0x2400], R66 ;  /* 0x0024004209007388 */ /* 0x000fe20000000800 */
[----:B------:R-:W-:Y:S01]  /*10400*/  F2FP.BF16.F32.PACK_AB R100, R101, R100 ;  /* 0x000000646564723e */ /* 0x000fe200000010ff */
[----:B------:R-:W-:Y:S01]  /*10410*/  FMUL.FTZ R124, R7, R124 ;  /* 0x0000007c077c7220 */ /* 0x000fe20000410000 */
[----:B------:R-:W-:Y:S01]  /*10420*/  F2FP.BF16.F32.PACK_AB R102, R103, R102 ;  /* 0x000000666766723e */ /* 0x000fe200000010ff */
[----:B------:R-:W-:Y:S01]  /*10430*/  STS [R5+0x2000], R68 ;  /* 0x0020004405007388 */ /* 0x000fe20000000800 */
        /* <DEDUP_REMOVED lines=44> */
[----:B------:R-:W-:Y:S01]  /*10700*/  F2FP.BF16.F32.PACK_AB R136, R137, R136 ;  /* 0x000000888988723e */ /* 0x000fe200000010ff */
[----:B------:R-:W2:Y:S01]  /*10710*/  LDC.U8 R0, c[0x0][0x548] ;  /* 0x00015200ff007b82 */ /* 0x000ea20000000000 */
[----:B------:R-:W-:Y:S01]  /*10720*/  F2FP.BF16.F32.PACK_AB R138, R139, R138 ;  /* 0x0000008a8b8a723e */ /* 0x000fe200000010ff */
[----:B------:R-:W-:Y:S01]  /*10730*/  STS [R21+0x2000], R92 ;  /* 0x0020005c15007388 */ /* 0x000fe20000000800 */
[----:B------:R-:W-:Y:S01]  /*10740*/  F2FP.BF16.F32.PACK_AB R140, R141, R140 ;  /* 0x0000008c8d8c723e */ /* 0x000fe200000010ff */
[----:B------:R5:W4:Y:S01]  /*10750*/  @P2 MUFU.LG2 R16, R4 ;  /* 0x0000000400102308 */ /* 0x000b220000000c00 */
[----:B------:R-:W-:Y:S01]  /*10760*/  F2FP.BF16.F32.PACK_AB R142, R143, R142 ;  /* 0x0000008e8f8e723e */ /* 0x000fe200000010ff */
[----:B------:R-:W-:Y:S01]  /*10770*/  STS [R21+0x2400], R94 ;  /* 0x0024005e15007388 */ /* 0x000fe20000000800 */
[----:B------:R-:W-:Y:S01]  /*10780*/  F2FP.BF16.F32.PACK_AB R144, R145, R144 ;  /* 0x000000909190723e */ /* 0x000fe200000010ff */
[----:B-1----:R-:W-:Y:S01]  /*10790*/  @P1 FMUL.FTZ R2, R2, 0.69314718246459960938 ;  /* 0x3f31721802021820 */ /* 0x002fe20000410000 */
[----:B------:R-:W-:Y:S01]  /*107a0*/  F2FP.BF16.F32.PACK_AB R146, R147, R146 ;  /* 0x000000929392723e */ /* 0x000fe200000010ff */
[----:B------:R-:W-:Y:S01]  /*107b0*/  STS [R9+0x4000], R96 ;  /* 0x0040006009007388 */ /* 0x000fe20000000800 */
[----:B------:R-:W-:-:S02]  /*107c0*/  F2FP.BF16.F32.PACK_AB R156, R157, R156 ;  /* 0x0000009c9d9c723e */ /* 0x000fc400000010ff */
[----:B------:R-:W-:Y:S01]  /*107d0*/  F2FP.BF16.F32.PACK_AB R158, R159, R158 ;  /* 0x0000009e9f9e723e */ /* 0x000fe200000010ff */
[----:B------:R-:W-:Y:S01]  /*107e0*/  STS [R9+0x4400], R98 ;  /* 0x0044006209007388 */ /* 0x000fe20000000800 */
[----:B------:R-:W-:Y:S02]  /*107f0*/  F2FP.BF16.F32.PACK_AB R148, R149, R148 ;  /* 0x000000949594723e */ /* 0x000fe400000010ff */
[----:B------:R-:W-:Y:S01]  /*10800*/  F2FP.BF16.F32.PACK_AB R150, R151, R150 ;  /* 0x000000969796723e */ /* 0x000fe200000010ff */
[----:B------:R-:W-:Y:S01]  /*10810*/  STS [R5+0x4000], R100 ;  /* 0x0040006405007388 */ /* 0x000fe20000000800 */
[----:B------:R-:W-:Y:S02]  /*10820*/  F2FP.BF16.F32.PACK_AB R7, R7, R152 ;  /* 0x000000980707723e */ /* 0x000fe400000010ff */
[----:B------:R-:W-:Y:S01]  /*10830*/  F2FP.BF16.F32.PACK_AB R154, R155, R154 ;  /* 0x0000009a9b9a723e */ /* 0x000fe200000010ff */
[----:B------:R-:W-:Y:S01]  /*10840*/  STS [R5+0x4400], R102 ;  /* 0x0044006605007388 */ /* 0x000fe20000000800 */
[----:B------:R-:W-:-:S02]  /*10850*/  ISETP.NE.AND P3, PT, R232, -0x1, PT ;  /* 0xffffffffe800780c */ /* 0x000fc40003f65270 */
[----:B--2---:R-:W-:Y:S01]  /*10860*/  ISETP.NE.AND P4, PT, R0, RZ, PT ;  /* 0x000000ff0000720c */ /* 0x004fe20003f85270 */
[----:B------:R-:W-:Y:S03]  /*10870*/  STS [R11+0x4000], R104 ;  /* 0x004000680b007388 */ /* 0x000fe60000000800 */
[----:B------:R-:W-:Y:S01]  /*10880*/  ISETP.NE.OR P0, PT, R232, -0x1, !P4 ;  /* 0xffffffffe800780c */ /* 0x000fe20006705670 */
[----:B------:R-:W-:Y:S04]  /*10890*/  STS [R11+0x4400], R106 ;  /* 0x0044006a0b007388 */ /* 0x000fe80000000800 */
[----:B------:R-:W-:Y:S02]  /*108a0*/  STS [R15+0x4000], R108 ;  /* 0x0040006c0f007388 */ /* 0x000fe40000000800 */
[----:B------:R-:W1:Y:S02]  /*108b0*/  @!P3 LDC.64 R22, c[0x0][0x400] ;  /* 0x00010000ff16bb82 */ /* 0x000e640000000a00 */
[----:B------:R-:W-:Y:S04]  /*108c0*/  STS [R15+0x4400], R110 ;  /* 0x0044006e0f007388 */ /* 0x000fe80000000800 */
[----:B------:R-:W-:Y:S02]  /*108d0*/  STS [R13+0x4000], R112 ;  /* 0x004000700d007388 */ /* 0x000fe40000000800 */
[----:B------:R-:W2:Y:S02]  /*108e0*/  @!P4 LDC R0, c[0x0][0x3e0] ;  /* 0x0000f800ff00cb82 */ /* 0x000ea40000000800 */
[----:B------:R-:W-:Y:S04]  /*108f0*/  STS [R13+0x4400], R114 ;  /* 0x004400720d007388 */ /* 0x000fe80000000800 */
[----:B------:R-:W-:Y:S04]  /*10900*/  STS [R19+0x4000], R116 ;  /* 0x0040007413007388 */ /* 0x000fe80000000800 */
[----:B------:R-:W-:Y:S04]  /*10910*/  STS [R19+0x4400], R118 ;  /* 0x0044007613007388 */ /* 0x000fe80000000800 */
[----:B------:R-:W-:Y:S04]  /*10920*/  STS [R17+0x4000], R120 ;  /* 0x0040007811007388 */ /* 0x000fe80000000800 */
[----:B------:R-:W-:Y:S04]  /*10930*/  STS [R17+0x4400], R122 ;  /* 0x0044007a11007388 */ /* 0x000fe80000000800 */
[----:B------:R-:W-:Y:S04]  /*10940*/  STS [R21+0x4000], R124 ;  /* 0x0040007c15007388 */ /* 0x000fe80000000800 */
[----:B------:R-:W-:Y:S04]  /*10950*/  STS [R21+0x4400], R126 ;  /* 0x0044007e15007388 */ /* 0x000fe80000000800 */
[----:B------:R-:W-:Y:S04]  /*10960*/  STS [R9+0x6000], R128 ;  /* 0x0060008009007388 */ /* 0x000fe80000000800 */
[----:B------:R3:W-:Y:S04]  /*10970*/  STS [R9+0x6400], R130 ;  /* 0x0064008209007388 */ /* 0x0007e80000000800 */
[----:B------:R-:W-:Y:S04]  /*10980*/  STS [R5+0x6000], R132 ;  /* 0x0060008405007388 */ /* 0x000fe80000000800 */
[----:B------:R5:W-:Y:S04]  /*10990*/  STS [R5+0x6400], R134 ;  /* 0x0064008605007388 */ /* 0x000be80000000800 */
[----:B------:R-:W-:Y:S04]  /*109a0*/  STS [R11+0x6000], R136 ;  /* 0x006000880b007388 */ /* 0x000fe80000000800 */
[----:B------:R4:W-:Y:S04]  /*109b0*/  STS [R11+0x6400], R138 ;  /* 0x0064008a0b007388 */ /* 0x0009e80000000800 */
[----:B------:R-:W-:Y:S04]  /*109c0*/  STS [R15+0x6000], R140 ;  /* 0x0060008c0f007388 */ /* 0x000fe80000000800 */
[----:B------:R-:W-:Y:S01]  /*109d0*/  STS [R15+0x6400], R142 ;  /* 0x0064008e0f007388 */ /* 0x000fe20000000800 */
[----:B---3--:R-:W3:Y:S03]  /*109e0*/  @P3 LDC.64 R8, c[0x0][0x408] ;  /* 0x00010200ff083b82 */ /* 0x008ee60000000a00 */
[----:B------:R-:W-:Y:S04]  /*109f0*/  STS [R13+0x6000], R144 ;  /* 0x006000900d007388 */ /* 0x000fe80000000800 */
[----:B------:R-:W-:Y:S01]  /*10a00*/  STS [R13+0x6400], R146 ;  /* 0x006400920d007388 */ /* 0x000fe20000000800 */
[----:B-----5:R-:W1:Y:S03]  /*10a10*/  LDC.64 R4, c[0x0][0x408] ;  /* 0x00010200ff047b82 */ /* 0x020e660000000a00 */
[----:B------:R-:W-:Y:S04]  /*10a20*/  STS [R19+0x6000], R156 ;  /* 0x0060009c13007388 */ /* 0x000fe80000000800 */
[----:B------:R5:W-:Y:S01]  /*10a30*/  STS [R19+0x6400], R158 ;  /* 0x0064009e13007388 */ /* 0x000be20000000800 */
[----:B----4-:R-:W4:Y:S03]  /*10a40*/  LDC R11, c[0x0][0x434] ;  /* 0x00010d00ff0b7b82 */ /* 0x010f260000000800 */
[----:B------:R-:W-:Y:S04]  /*10a50*/  STS [R17+0x6000], R148 ;  /* 0x0060009411007388 */ /* 0x000fe80000000800 */
[----:B------:R2:W-:Y:S04]  /*10a60*/  STS [R17+0x6400], R150 ;  /* 0x0064009611007388 */ /* 0x0005e80000000800 */
[----:B------:R3:W-:Y:S04]  /*10a70*/  STS [R21+0x6000], R7 ;  /* 0x0060000715007388 */ /* 0x0007e80000000800 */
[----:B------:R1:W-:Y:S01]  /*10a80*/  STS [R21+0x6400], R154 ;  /* 0x0064009a15007388 */ /* 0x0003e20000000800 */
[----:B------:R-:W-:Y:S08]  /*10a90*/  BAR.SYNC.DEFER_BLOCKING 0x0 ;  /* 0x0000000000007b1d */ /* 0x000ff00000010000 */
[----:B-----5:R-:W5:Y:S01]  /*10aa0*/  @P2 LDC R19, c[0x0][0x458] ;  /* 0x00011600ff132b82 */ /* 0x020f620000000800 */
[----:B------:R-:W4:Y:S01]  /*10ab0*/  S2R R6, SR_CTAID.Y ;  /* 0x0000000000067919 */ /* 0x000f220000002600 */
[----:B--2---:R-:W-:-:S06]  /*10ac0*/  SHF.R.U32.HI R17, RZ, 0x2, R219 ;  /* 0x00000002ff117819 */ /* 0x004fcc00000116db */
[----:B---3--:R-:W2:Y:S01]  /*10ad0*/  @P4 LDC R7, c[0x0][0x454] ;  /* 0x00011500ff074b82 */ /* 0x008ea20000000800 */
[----:B------:R-:W-:Y:S01]  /*10ae0*/  LOP3.LUT R17, R18, 0x7, R17, 0xf8, !PT ;  /* 0x0000000712117812 */ /* 0x000fe200078ef811 */
[----:B-1----:R-:W-:Y:S01]  /*10af0*/  @P3 IMAD.WIDE.U32 R20, R232, R8, RZ ;  /* 0x00000008e8143225 */ /* 0x002fe200078e00ff */
[----:B------:R-:W-:Y:S01]  /*10b00*/  MOV R8, 0x7f800000 ;  /* 0x7f80000000087802 */ /* 0x000fe20000000f00 */
[----:B------:R1:W3:Y:S02]  /*10b10*/  LDS.128 R12, [R245+0x1800] ;  /* 0x00180000f50c7984 */ /* 0x0002e40000000c00 */
[----:B----4-:R-:W-:-:S04]  /*10b20*/  @!P3 IMAD.WIDE.U32 R24, R6, R22, RZ ;  /* 0x000000160618b225 */ /* 0x010fc800078e00ff */
[----:B------:R-:W-:Y:S02]  /*10b30*/  @!P3 IMAD R23, R6, R23, R25 ;  /* 0x000000170617b224 */ /* 0x000fe400078e0219 */
[----:B------:R-:W-:Y:S01]  /*10b40*/  @P2 FMUL.FTZ R25, R16, 0.69314718246459960938 ;  /* 0x3f31721810192820 */ /* 0x000fe20000410000 */
[----:B------:R-:W-:Y:S01]  /*10b50*/  @P3 IMAD R23, R232, R9, R21 ;  /* 0x00000009e8173224 */ /* 0x000fe200078e0215 */
[----:B------:R-:W-:Y:S01]  /*10b60*/  MOV R9, 0x7f800000 ;  /* 0x7f80000000097802 */ /* 0x000fe20000000f00 */
[----:B------:R-:W-:Y:S02]  /*10b70*/  @!P4 IMAD R0, R6, R0, R29 ;  /* 0x000000000600c224 */ /* 0x000fe400078e021d */
[----:B-----5:R-:W-:Y:S01]  /*10b80*/  @P2 FFMA.FTZ R8, R164, R19, R25 ;  /* 0x00000013a4082223 */ /* 0x020fe20000010019 */
[-C--:B------:R-:W-:Y:S02]  /*10b90*/  @!P0 IMAD R232, R6, R11.reuse, RZ ;  /* 0x0000000b06e88224 */ /* 0x080fe400078e02ff */
[----:B------:R-:W-:Y:S01]  /*10ba0*/  @P1 FFMA.FTZ R9, R3, R10, R2 ;  /* 0x0000000a03091223 */ /* 0x000fe20000010002 */
[----:B------:R-:W-:-:S02]  /*10bb0*/  @!P4 IMAD R0, R0, R11, RZ ;  /* 0x0000000b0000c224 */ /* 0x000fc400078e02ff */
[----:B--2---:R-:W-:Y:S01]  /*10bc0*/  @P4 IMAD R0, R29, R7, R232 ;  /* 0x000000071d004224 */ /* 0x004fe200078e02e8 */
[----:B-1-3--:R-:W-:Y:S06]  /*10bd0*/  @P5 BRA `(.L_x_545) ;  /* 0x00000000002c5947 */ /* 0x00afec0003800000 */
[----:B------:R-:W1:Y:S01]  /*10be0*/  LDCU.64 UR4, c[0x0][0x420] ;  /* 0x00008400ff0477ac */ /* 0x000e620008000a00 */
[----:B------:R-:W-:Y:S01]  /*10bf0*/  VIADD R0, R0, UR6 ;  /* 0x0000000600007c36 */ /* 0x000fe20008000000 */
[C---:B------:R-:W-:Y:S01]  /*10c00*/  ISETP.GE.AND P2, PT, R17.reuse, R226, PT ;  /* 0x000000e21100720c */ /* 0x040fe20003f46270 */
[----:B------:R-:W-:-:S03]  /*10c10*/  VIADD R3, R17, 0x8 ;  /* 0x0000000811037836 */ /* 0x000fc60000000000 */
[C---:B------:R-:W-:Y:S02]  /*10c20*/  IADD3 R2, P0, PT, R0.reuse, R17, RZ ;  /* 0x0000001100027210 */ /* 0x040fe40007f1e0ff */
[----:B------:R-:W-:Y:S02]  /*10c30*/  ISETP.GE.AND P1, PT, R3, R226, PT ;  /* 0x000000e20300720c */ /* 0x000fe40003f26270 */
[----:B------:R-:W-:Y:S02]  /*10c40*/  LEA.HI.X.SX32 R3, R0, RZ, 0x1, P0 ;  /* 0x000000ff00037211 */ /* 0x000fe400000f0eff */
[----:B-1----:R-:W-:-:S04]  /*10c50*/  LEA R6, P0, R2, UR4, 0x2 ;  /* 0x0000000402067c11 */ /* 0x002fc8000f8010ff */
[----:B------:R-:W-:-:S05]  /*10c60*/  LEA.HI.X R7, R2, UR5, R3, 0x2, P0 ;  /* 0x0000000502077c11 */ /* 0x000fca00080f1403 */
[----:B------:R1:W-:Y:S04]  /*10c70*/  @!P2 STG.E desc[UR16][R6.64], R8 ;  /* 0x000000080600a986 */ /* 0x0003e8000c101910 */
[----:B------:R1:W-:Y:S02]  /*10c80*/  @!P1 STG.E desc[UR16][R6.64+0x20], R9 ;  /* 0x0000200906009986 */ /* 0x0003e4000c101910 */
.L_x_545:
[----:B------:R-:W-:Y:S05]  /*10c90*/  BSYNC.RECONVERGENT B0 ;  /* 0x0000000000007941 */ /* 0x000fea0003800200 */
.L_x_544:
[----:B------:R-:W-:Y:S01]  /*10ca0*/  MOV R3, RZ ;  /* 0x000000ff00037202 */ /* 0x000fe20000000f00 */
[----:B------:R-:W-:Y:S01]  /*10cb0*/  IMAD.MOV.U32 R2, RZ, RZ, R218 ;  /* 0x000000ffff027224 */ /* 0x000fe200078e00da */
[----:B------:R-:W2:Y:S01]  /*10cc0*/  LDCU.64 UR4, c[0x0][0x410] ;  /* 0x00008200ff0477ac */ /* 0x000ea20008000a00 */
[----:B------:R-:W-:Y:S01]  /*10cd0*/  @P3 IMAD.MOV.U32 R24, RZ, RZ, R20 ;  /* 0x000000ffff183224 */ /* 0x000fe200078e0014 */
[----:B------:R3:W4:Y:S01]  /*10ce0*/  LDS.128 R16, [R245+0x4000] ;  /* 0x00400000f5107984 */ /* 0x0007220000000c00 */
[----:B-1----:R-:W-:Y:S01]  /*10cf0*/  IMAD.WIDE.U32 R6, R4, UR6, R2 ;  /* 0x0000000604067c25 */ /* 0x002fe2000f8e0002 */
[----:B------:R-:W-:Y:S01]  /*10d00*/  SHF.R.U32.HI R3, RZ, 0x3, R219 ;  /* 0x00000003ff037819 */ /* 0x000fe200000116db */
[----:B------:R-:W-:Y:S02]  /*10d10*/  BSSY.RECONVERGENT B0, `(.L_x_546) ;  /* 0x0000020000007945 */ /* 0x000fe40003800200 */
[----:B------:R-:W-:Y:S01]  /*10d20*/  IMAD R0, R5, UR6, R7 ;  /* 0x0000000605007c24 */ /* 0x000fe2000f8e0207 */
[C---:B------:R-:W-:Y:S01]  /*10d30*/  IADD3 R9, PT, PT, R3.reuse, 0x10, RZ ;  /* 0x0000001003097810 */ /* 0x040fe20007ffe0ff */
[----:B------:R-:W-:Y:S01]  /*10d40*/  VIADD R7, R3, 0x20 ;  /* 0x0000002003077836 */ /* 0x000fe20000000000 */
[----:B------:R-:W-:-:S02]  /*10d50*/  IADD3 R24, P0, PT, R24, R6, RZ ;  /* 0x0000000618187210 */ /* 0x000fc40007f1e0ff */
[----:B------:R-:W-:Y:S01]  /*10d60*/  ISETP.GE.AND P2, PT, R9, R226, PT ;  /* 0x000000e20900720c */ /* 0x000fe20003f46270 */
[----:B------:R-:W-:Y:S01]  /*10d70*/  VIADD R9, R3, 0x30 ;  /* 0x0000003003097836 */ /* 0x000fe20000000000 */
[----:B------:R-:W-:Y:S02]  /*10d80*/  IADD3.X R25, PT, PT, R23, R0, RZ, P0, !PT ;  /* 0x0000000017197210 */ /* 0x000fe400007fe4ff */
[-C--:B------:R-:W-:Y:S01]  /*10d90*/  ISETP.GE.AND P1, PT, R7, R226.reuse, PT ;  /* 0x000000e20700720c */ /* 0x080fe20003f26270 */
[----:B------:R3:W1:Y:S01]  /*10da0*/  LDS.128 R20, [R245+0x2000] ;  /* 0x00200000f5147984 */ /* 0x0006620000000c00 */
[-C--:B------:R-:W-:Y:S01]  /*10db0*/  ISETP.GE.AND P0, PT, R9, R226.reuse, PT ;  /* 0x000000e20900720c */ /* 0x080fe20003f06270 */
[----:B--2---:R-:W-:Y:S01]  /*10dc0*/  IMAD.WIDE.U32 R6, R29, UR4, R24 ;  /* 0x000000041d067c25 */ /* 0x004fe2000f8e0018 */
[----:B------:R-:W-:Y:S01]  /*10dd0*/  ISETP.GE.AND P3, PT, R3, R226, PT ;  /* 0x000000e20300720c */ /* 0x000fe20003f66270 */
[----:B------:R3:W2:Y:S02]  /*10de0*/  LDS.128 R24, [R245] ;  /* 0x00000000f5187984 */ /* 0x0006a40000000c00 */
[----:B------:R-:W-:-:S02]  /*10df0*/  IMAD R29, R29, UR5, R7 ;  /* 0x000000051d1d7c24 */ /* 0x000fc4000f8e0207 */
[----:B------:R3:W1:Y:S08]  /*10e00*/  LDS.128 R8, [R245+0x6000] ;  /* 0x00600000f5087984 */ /* 0x0006700000000c00 */
[----:B------:R-:W-:Y:S05]  /*10e10*/  @P3 BRA `(.L_x_547) ;  /* 0x00000000003c3947 */ /* 0x000fea0003800000 */
[----:B------:R-:W5:Y:S01]  /*10e20*/  LDCU.64 UR4, c[0x0][0x3f0] ;  /* 0x00007e00ff0477ac */ /* 0x000f620008000a00 */
[----:B------:R-:W-:Y:S01]  /*10e30*/  IMAD.MOV.U32 R28, RZ, RZ, R6 ;  /* 0x000000ffff1c7224 */ /* 0x000fe200078e0006 */
[----:B------:R-:W4:Y:S03]  /*10e40*/  LDCU UR6, c[0x0][0x440] ;  /* 0x00008800ff0677ac */ /* 0x000f260008000800 */
[----:B------:R-:W-:-:S04]  /*10e50*/  IMAD.WIDE.U32 R32, R3, R4, R28 ;  /* 0x0000000403207225 */ /* 0x000fc800078e001c */
[----:B------:R-:W-:Y:S01]  /*10e60*/  IMAD R0, R3, R5, R33 ;  /* 0x0000000503007224 */ /* 0x000fe200078e0221 */
[----:B-----5:R-:W-:-:S04]  /*10e70*/  LEA R30, P3, R32, UR4, 0x1 ;  /* 0x00000004201e7c11 */ /* 0x020fc8000f8608ff */
[----:B------:R-:W-:Y:S02]  /*10e80*/  LEA.HI.X R31, R32, UR5, R0, 0x1, P3 ;  /* 0x00000005201f7c11 */ /* 0x000fe400098f0c00 */
[----:B----4-:R-:W-:Y:S02]  /*10e90*/  ISETP.GE.AND P6, PT, R218, UR6, PT ;  /* 0x00000006da007c0c */ /* 0x010fe4000bfc6270 */
[----:B------:R-:W-:Y:S02]  /*10ea0*/  ISETP.GE.AND P5, PT, R244, UR6, PT ;  /* 0x00000006f4007c0c */ /* 0x000fe4000bfa6270 */
[----:B------:R-:W-:Y:S02]  /*10eb0*/  ISETP.GE.AND P4, PT, R242, UR6, PT ;  /* 0x00000006f2007c0c */ /* 0x000fe4000bf86270 */
[----:B------:R-:W-:-:S07]  /*10ec0*/  ISETP.GE.AND P3, PT, R240, UR6, PT ;  /* 0x00000006f0007c0c */ /* 0x000fce000bf66270 */
[----:B--2---:R2:W-:Y:S04]  /*10ed0*/  @!P6 STG.E.128 desc[UR16][R30.64], R24 ;  /* 0x000000181e00e986 */ /* 0x0045e8000c101d10 */
[----:B-1----:R2:W-:Y:S04]  /*10ee0*/  @!P5 STG.E.128 desc[UR16][R30.64+0x80], R20 ;  /* 0x000080141e00d986 */ /* 0x0025e8000c101d10 */
[----:B------:R2:W-:Y:S04]  /*10ef0*/  @!P4 STG.E.128 desc[UR16][R30.64+0x100], R16 ;  /* 0x000100101e00c986 */ /* 0x0005e8000c101d10 */
[----:B------:R2:W-:Y:S02]  /*10f00*/  @!P3 STG.E.128 desc[UR16][R30.64+0x180], R8 ;  /* 0x000180081e00b986 */ /* 0x0005e4000c101d10 */
.L_x_547:
[----:B------:R-:W-:Y:S05]  /*10f10*/  BSYNC.RECONVERGENT B0 ;  /* 0x0000000000007941 */ /* 0x000fea0003800200 */
.L_x_546:
[----:B--2---:R2:W2:Y:S01]  /*10f20*/  LDS.128 R24, [R245+0x800] ;  /* 0x00080000f5187984 */ /* 0x0044a20000000c00 */
[----:B------:R-:W-:Y:S03]  /*10f30*/  BSSY.RECONVERGENT B0, `(.L_x_548) ;  /* 0x0000019000007945 */ /* 0x000fe60003800200 */
[----:B-1----:R1:W1:Y:S04]  /*10f40*/  LDS.128 R20, [R245+0x2800] ;  /* 0x00280000f5147984 */ /* 0x0022680000000c00 */
[----:B----4-:R4:W1:Y:S04]  /*10f50*/  LDS.128 R16, [R245+0x4800] ;  /* 0x00480000f5107984 */ /* 0x0108680000000c00 */
[----:B------:R4:W1:Y:S01]  /*10f60*/  LDS.128 R8, [R245+0x6800] ;  /* 0x00680000f5087984 */ /* 0x0008620000000c00 */
[----:B------:R-:W-:Y:S05]  /*10f70*/  @P2 BRA `(.L_x_549) ;  /* 0x0000000000502947 */ /* 0x000fea0003800000 */
[----:B------:R-:W5:Y:S01]  /*10f80*/  LDCU UR6, c[0x0][0x440] ;  /* 0x00008800ff0677ac */ /* 0x000f620008000800 */
[----:B------:R-:W-:Y:S01]  /*10f90*/  IADD3 R31, P2, PT, R3, 0x10, RZ ;  /* 0x00000010031f7810 */ /* 0x000fe20007f5e0ff */
[----:B------:R-:W-:Y:S01]  /*10fa0*/  IMAD.MOV.U32 R32, RZ, RZ, R6 ;  /* 0x000000ffff207224 */ /* 0x000fe200078e0006 */
[----:B------:R-:W3:Y:S03]  /*10fb0*/  LDCU.64 UR4, c[0x0][0x3f0] ;  /* 0x00007e00ff0477ac */ /* 0x000ee60008000a00 */
[----:B------:R-:W-:-:S04]  /*10fc0*/  IMAD.X R33, RZ, RZ, RZ, P2 ;  /* 0x000000ffff217224 */ /* 0x000fc800010e06ff */
[-C--:B------:R-:W-:Y:S02]  /*10fd0*/  IMAD R0, R33, R4.reuse, RZ ;  /* 0x0000000421007224 */ /* 0x080fe400078e02ff */
[----:B------:R-:W-:Y:S02]  /*10fe0*/  IMAD.MOV.U32 R33, RZ, RZ, R29 ;  /* 0x000000ffff217224 */ /* 0x000fe400078e001d */
[C---:B------:R-:W-:Y:S02]  /*10ff0*/  IMAD R0, R31.reuse, R5, R0 ;  /* 0x000000051f007224 */ /* 0x040fe400078e0200 */
[----:B------:R-:W-:Y:S01]  /*11000*/  IMAD.WIDE.U32 R32, R31, R4, R32 ;  /* 0x000000041f207225 */ /* 0x000fe200078e0020 */
[----:B-----5:R-:W-:Y:S02]  /*11010*/  ISETP.GE.AND P5, PT, R218, UR6, PT ;  /* 0x00000006da007c0c */ /* 0x020fe4000bfa6270 */
[----:B------:R-:W-:Y:S01]  /*11020*/  ISETP.GE.AND P4, PT, R244, UR6, PT ;  /* 0x00000006f4007c0c */ /* 0x000fe2000bf86270 */
[----:B------:R-:W-:Y:S01]  /*11030*/  IMAD.IADD R0, R0, 0x1, R33 ;  /* 0x0000000100007824 */ /* 0x000fe200078e0221 */
[----:B------:R-:W-:-:S02]  /*11040*/  ISETP.GE.AND P3, PT, R242, UR6, PT ;  /* 0x00000006f2007c0c */ /* 0x000fc4000bf66270 */
[----:B------:R-:W-:Y:S02]  /*11050*/  ISETP.GE.AND P2, PT, R240, UR6, PT ;  /* 0x00000006f0007c0c */ /* 0x000fe4000bf46270 */
[----:B---3--:R-:W-:-:S04]  /*11060*/  LEA R30, P6, R32, UR4, 0x1 ;  /* 0x00000004201e7c11 */ /* 0x008fc8000f8c08ff */
[----:B------:R-:W-:-:S05]  /*11070*/  LEA.HI.X R31, R32, UR5, R0, 0x1, P6 ;  /* 0x00000005201f7c11 */ /* 0x000fca000b0f0c00 */
[----:B--2---:R2:W-:Y:S04]  /*11080*/  @!P5 STG.E.128 desc[UR16][R30.64], R24 ;  /* 0x000000181e00d986 */ /* 0x0045e8000c101d10 */
[----:B-1----:R2:W-:Y:S04]  /*11090*/  @!P4 STG.E.128 desc[UR16][R30.64+0x80], R20 ;  /* 0x000080141e00c986 */ /* 0x0025e8000c101d10 */
[----:B------:R2:W-:Y:S04]  /*110a0*/  @!P3 STG.E.128 desc[UR16][R30.64+0x100], R16 ;  /* 0x000100101e00b986 */ /* 0x0005e8000c101d10 */
[----:B------:R2:W-:Y:S02]  /*110b0*/  @!P2 STG.E.128 desc[UR16][R30.64+0x180], R8 ;  /* 0x000180081e00a986 */ /* 0x0005e4000c101d10 */
.L_x_549:
[----:B------:R-:W-:Y:S05]  /*110c0*/  BSYNC.RECONVERGENT B0 ;  /* 0x0000000000007941 */ /* 0x000fea0003800200 */
.L_x_548:
[----:B--2---:R2:W2:Y:S01]  /*110d0*/  LDS.128 R24, [R245+0x1000] ;  /* 0x00100000f5187984 */ /* 0x0044a20000000c00 */
[----:B------:R-:W-:Y:S03]  /*110e0*/  BSSY.RECONVERGENT B0, `(.L_x_550) ;  /* 0x0000019000007945 */ /* 0x000fe60003800200 */
[----:B-1----:R1:W1:Y:S04]  /*110f0*/  LDS.128 R20, [R245+0x3000] ;  /* 0x00300000f5147984 */ /* 0x0022680000000c00 */
[----:B------:R1:W1:Y:S04]  /*11100*/  LDS.128 R16, [R245+0x5000] ;  /* 0x00500000f5107984 */ /* 0x0002680000000c00 */
        /* <DEDUP_REMOVED lines=22> */
.L_x_551:
[----:B------:R-:W-:Y:S05]  /*11270*/  BSYNC.RECONVERGENT B0 ;  /* 0x0000000000007941 */ /* 0x000fea0003800200 */
.L_x_550:
[----:B-12---:R1:W2:Y:S04]  /*11280*/  LDS.128 R16, [R245+0x3800] ;  /* 0x00380000f5107984 */ /* 0x0062a80000000c00 */
[----:B------:R1:W1:Y:S01]  /*11290*/  LDS.128 R8, [R245+0x5800] ;  /* 0x00580000f5087984 */ /* 0x0002620000000c00 */
[----:B------:R-:W-:Y:S05]  /*112a0*/  @P0 EXIT ;  /* 0x000000000000094d */ /* 0x000fea0003800000 */
[----:B------:R-:W-:Y:S01]  /*112b0*/  IADD3 R3, P0, PT, R3, 0x30, RZ ;  /* 0x0000003003037810 */ /* 0x000fe20007f1e0ff */
[----:B------:R-:W5:Y:S01]  /*112c0*/  LDCU.64 UR4, c[0x0][0x3f0] ;  /* 0x00007e00ff0477ac */ /* 0x000f620008000a00 */
[----:B------:R1:W1:Y:S01]  /*112d0*/  LDS.128 R20, [R245+0x7800] ;  /* 0x00780000f5147984 */ /* 0x0002620000000c00 */
[----:B------:R-:W3:Y:S02]  /*112e0*/  LDCU UR6, c[0x0][0x440] ;  /* 0x00008800ff0677ac */ /* 0x000ee40008000800 */
[----:B------:R-:W-:-:S04]  /*112f0*/  IMAD.X R7, RZ, RZ, RZ, P0 ;  /* 0x000000ffff077224 */ /* 0x000fc800000e06ff */
[-C--:B------:R-:W-:Y:S02]  /*11300*/  IMAD R0, R7, R4.reuse, RZ ;  /* 0x0000000407007224 */ /* 0x080fe400078e02ff */
[----:B------:R-:W-:Y:S02]  /*11310*/  IMAD.MOV.U32 R7, RZ, RZ, R29 ;  /* 0x000000ffff077224 */ /* 0x000fe400078e001d */
[C---:B------:R-:W-:Y:S02]  /*11320*/  IMAD R0, R3.reuse, R5, R0 ;  /* 0x0000000503007224 */ /* 0x040fe400078e0200 */
[----:B------:R-:W-:-:S04]  /*11330*/  IMAD.WIDE.U32 R6, R3, R4, R6 ;  /* 0x0000000403067225 */ /* 0x000fc800078e0006 */
[----:B------:R-:W-:Y:S01]  /*11340*/  IMAD.IADD R0, R0, 0x1, R7 ;  /* 0x0000000100007824 */ /* 0x000fe200078e0207 */
[----:B-----5:R-:W-:Y:S02]  /*11350*/  LEA R2, P0, R6, UR4, 0x1 ;  /* 0x0000000406027c11 */ /* 0x020fe4000f8008ff */
[----:B---3--:R-:W-:Y:S02]  /*11360*/  ISETP.GE.AND P3, PT, R218, UR6, PT ;  /* 0x00000006da007c0c */ /* 0x008fe4000bf66270 */
[----:B------:R-:W-:Y:S02]  /*11370*/  ISETP.GE.AND P2, PT, R244, UR6, PT ;  /* 0x00000006f4007c0c */ /* 0x000fe4000bf46270 */
[----:B------:R-:W-:Y:S02]  /*11380*/  ISETP.GE.AND P1, PT, R242, UR6, PT ;  /* 0x00000006f2007c0c */ /* 0x000fe4000bf26270 */
[----:B------:R-:W-:Y:S02]  /*11390*/  LEA.HI.X R3, R6, UR5, R0, 0x1, P0 ;  /* 0x0000000506037c11 */ /* 0x000fe400080f0c00 */
[----:B------:R-:W-:-:S05]  /*113a0*/  ISETP.GE.AND P0, PT, R240, UR6, PT ;  /* 0x00000006f0007c0c */ /* 0x000fca000bf06270 */
[----:B------:R3:W-:Y:S04]  /*113b0*/  @!P3 STG.E.128 desc[UR16][R2.64], R12 ;  /* 0x0000000c0200b986 */ /* 0x0007e8000c101d10 */
[----:B--2---:R3:W-:Y:S04]  /*113c0*/  @!P2 STG.E.128 desc[UR16][R2.64+0x80], R16 ;  /* 0x000080100200a986 */ /* 0x0047e8000c101d10 */
[----:B-1----:R3:W-:Y:S01]  /*113d0*/  @!P1 STG.E.128 desc[UR16][R2.64+0x100], R8 ;  /* 0x0001000802009986 */ /* 0x0027e2000c101d10 */
[----:B------:R-:W-:Y:S05]  /*113e0*/  @P0 EXIT ;  /* 0x000000000000094d */ /* 0x000fea0003800000 */
[----:B------:R-:W-:Y:S01]  /*113f0*/  STG.E.128 desc[UR16][R2.64+0x180], R20 ;  /* 0x0001801402007986 */ /* 0x000fe2000c101d10 */
[----:B------:R-:W-:Y:S05]  /*11400*/  EXIT ;  /* 0x000000000000794d */ /* 0x000fea0003800000 */
.L_x_552:
        /* <DEDUP_REMOVED lines=15> */
.L_x_4060:


//--------------------- .text._ZN5flash24flash_fwd_splitkv_kernelI23Flash_fwd_kernel_traitsILi256ELi64ELi64ELi4ELb0ELb0EN7cutlass10bfloat16_tE19Flash_kernel_traitsILi256ELi64ELi64ELi4ES3_EELb1ELb0ELb0ELb0ELb0ELb1ELb0ELb0EEEvNS_16Flash_fwd_paramsE --------------------------
	.section	.text._ZN5flash24flash_fwd_splitkv_kernelI23Flash_fwd_kernel_traitsILi256ELi64ELi64ELi4ELb0ELb0EN7cutlass10bfloat16_tE19Flash_kernel_traitsILi256ELi64ELi64ELi4ES3_EELb1ELb0ELb0ELb0ELb0ELb1ELb0ELb0EEEvNS_16Flash_fwd_paramsE,"ax",@progbits
	.align	128
        .global         _ZN5flash24flash_fwd_splitkv_kernelI23Flash_fwd_kernel_traitsILi256ELi64ELi64ELi4ELb0ELb0EN7cutlass10bfloat16_tE19Flash_kernel_traitsILi256ELi64ELi64ELi4ES3_EELb1ELb0ELb0ELb0ELb0ELb1ELb0ELb0EEEvNS_16Flash_fwd_paramsE
        .type           _ZN5flash24flash_fwd_splitkv_kernelI23Flash_fwd_kernel_traitsILi256ELi64ELi64ELi4ELb0ELb0EN7cutlass10bfloat16_tE19Flash_kernel_traitsILi256ELi64ELi64ELi4ES3_EELb1ELb0ELb0ELb0ELb0ELb1ELb0ELb0EEEvNS_16Flash_fwd_paramsE,@function
        .size           _ZN5flash24flash_fwd_splitkv_kernelI23Flash_fwd_kernel_traitsILi256ELi64ELi64ELi4ELb0ELb0EN7cutlass10bfloat16_tE19Flash_kernel_traitsILi256ELi64ELi64ELi4ES3_EELb1ELb0ELb0ELb0ELb0ELb1ELb0ELb0EEEvNS_16Flash_fwd_paramsE,(.L_x_4061 - _ZN5flash24flash_fwd_splitkv_kernelI23Flash_fwd_kernel_traitsILi256ELi64ELi64ELi4ELb0ELb0EN7cutlass10bfloat16_tE19Flash_kernel_traitsILi256ELi64ELi64ELi4ES3_EELb1ELb0ELb0ELb0ELb0ELb1ELb0ELb0EEEvNS_16Flash_fwd_paramsE)
        .other          _ZN5flash24flash_fwd_splitkv_kernelI23Flash_fwd_kernel_traitsILi256ELi64ELi64ELi4ELb0ELb0EN7cutlass10bfloat16_tE19Flash_kernel_traitsILi256ELi64ELi64ELi4ES3_EELb1ELb0ELb0ELb0ELb0ELb1ELb0ELb0EEEvNS_16Flash_fwd_paramsE,@"STO_CUDA_ENTRY STV_DEFAULT"
_ZN5flash24flash_fwd_splitkv_kernelI23Flash_fwd_kernel_traitsILi256ELi64ELi64ELi4ELb0ELb0EN7cutlass10bfloat16_tE19Flash_kernel_traitsILi256ELi64ELi64ELi4ES3_EELb1ELb0ELb0ELb0ELb0ELb1ELb0ELb0EEEvNS_16Flash_fwd_paramsE:
.text._ZN5flash24flash_fwd_splitkv_kernelI23Flash_fwd_kernel_traitsILi256ELi64ELi64ELi4ELb0ELb0EN7cutlass10bfloat16_tE19Flash_kernel_traitsILi256ELi64ELi64ELi4ES3_EELb1ELb0ELb0ELb0ELb0ELb1ELb0ELb0EEEvNS_16Flash_fwd_paramsE:
        /* <DEDUP_REMOVED lines=51> */
.L_x_553:
        /* <DEDUP_REMOVED lines=78> */
.L_x_556:
[----:B------:R-:W-:Y:S05]  /*0810*/  BSYNC.RECONVERGENT B0 ;  /* 0x0000000000007941 */ /* 0x000fea0003800200 */
.L_x_555:
        /* <DEDUP_REMOVED lines=23> */
.L_x_558:
[----:B------:R-:W-:Y:S05]  /*0990*/  BSYNC.RECONVERGENT B0 ;  /* 0x0000000000007941 */ /* 0x000fea0003800200 */
.L_x_557:
        /* <DEDUP_REMOVED lines=22> */
.L_x_560:
[----:B------:R-:W-:Y:S05]  /*0b00*/  BSYNC.RECONVERGENT B0 ;  /* 0x0000000000007941 */ /* 0x000fea0003800200 */
.L_x_559:
        /* <DEDUP_REMOVED lines=21> */
.L_x_562:
[----:B------:R-:W-:Y:S05]  /*0c60*/  BSYNC.RECONVERGENT B0 ;  /* 0x0000000000007941 */ /* 0x000fea0003800200 */
.L_x_561:
        /* <DEDUP_REMOVED lines=20> */
.L_x_554:
        /* <DEDUP_REMOVED lines=10> */
.L_x_563:
        /* <DEDUP_REMOVED lines=100> */
.L_x_564:
        /* <DEDUP_REMOVED lines=15> */
.L_x_566:
[----:B------:R-:W2:Y:S01]  /*1580*/  LDC.64 R166, c[0x0][0x3b8] ;  /* 0x0000ee00ffa67b82 */ /* 0x000ea20000000a00 */
[----:B------:R-:W-:-:S05]  /*1590*/  IADD3 R6, PT, PT, R4, R5, RZ ;  /* 0x0000000504067210 */ /* 0x000fca0007ffe0ff */
[C---:B--2---:R-:W-:Y:S02]  /*15a0*/  IMAD R13, R6.reuse, R167, RZ ;  /* 0x000000a7060d7224 */ /* 0x044fe400078e02ff */
[----:B------:R-:W-:-:S05]  /*15b0*/  IMAD.WIDE.U32 R6, R6, R166, RZ ;  /* 0x000000a606067225 */ /* 0x000fca00078e00ff */
[----:B------:R-:W-:Y:S02]  /*15c0*/  IADD3 R13, PT, PT, R7, R13, RZ ;  /* 0x0000000d070d7210 */ /* 0x000fe40007ffe0ff */
[----:B------:R-:W-:Y:S02]  /*15d0*/  MOV R12, R6 ;  /* 0x00000006000c7202 */ /* 0x000fe40000000f00 */
.L_x_567:
        /* <DEDUP_REMOVED lines=14> */
.L_x_568:
[----:B------:R-:W2:Y:S01]  /*16c0*/  LDC.64 R180, c[0x0][0x3c0] ;  /* 0x0000f000ffb47b82 */ /* 0x000ea20000000a00 */
[----:B------:R-:W-:-:S05]  /*16d0*/  IADD3 R4, PT, PT, R4, R5, RZ ;  /* 0x0000000504047210 */ /* 0x000fca0007ffe0ff */
[C---:B--2---:R-:W-:Y:S02]  /*16e0*/  IMAD R17, R4.reuse, R181, RZ ;  /* 0x000000b504117224 */ /* 0x044fe400078e02ff */
[----:B------:R-:W-:-:S05]  /*16f0*/  IMAD.WIDE.U32 R4, R4, R180, RZ ;  /* 0x000000b404047225 */ /* 0x000fca00078e00ff */
[----:B------:R-:W-:Y:S02]  /*1700*/  IADD3 R17, PT, PT, R5, R17, RZ ;  /* 0x0000001105117210 */ /* 0x000fe40007ffe0ff */
[----:B------:R-:W-:-:S07]  /*1710*/  MOV R16, R4 ;  /* 0x0000000400107202 */ /* 0x000fce0000000f00 */
.L_x_569:
        /* <DEDUP_REMOVED lines=44> */
.L_x_565:
        /* <DEDUP_REMOVED lines=87> */
.L_x_571:
[----:B------:R-:W-:Y:S05]  /*1f50*/  BSYNC.RECONVERGENT B0 ;  /* 0x0000000000007941 */ /* 0x000fea0003800200 */
.L_x_570:
        /* <DEDUP_REMOVED lines=41> */
.L_x_573:
[----:B------:R-:W-:Y:S05]  /*21f0*/  BSYNC.RECONVERGENT B0 ;  /* 0x0000000000007941 */ /* 0x000fea0003800200 */
.L_x_572:
        /* <DEDUP_REMOVED lines=40> */
.L_x_575:
[----:B------:R-:W-:Y:S05]  /*2480*/  BSYNC.RECONVERGENT B0 ;  /* 0x0000000000007941 */ /* 0x000fea0003800200 */
.L_x_574:
        /* <DEDUP_REMOVED lines=42> */
.L_x_577:
[----:B------:R-:W-:Y:S05]  /*2730*/  BSYNC.RECONVERGENT B0 ;  /* 0x0000000000007941 */ /* 0x000fea0003800200 */
.L_x_576:
        /* <DEDUP_REMOVED lines=33> */
.L_x_579:
[----:B------:R-:W-:Y:S05]  /*2950*/  BSYNC.RECONVERGENT B0 ;  /* 0x0000000000007941 */ /* 0x000fea0003800200 */
.L_x_578:
        /* <DEDUP_REMOVED lines=29> */
.L_x_581:
[----:B------:R-:W-:Y:S05]  /*2b30*/  BSYNC.RECONVERGENT B0 ;  /* 0x0000000000007941 */ /* 0x000fea0003800200 */
.L_x_580:
        /* <DEDUP_REMOVED lines=30> */
.L_x_583:
[----:B------:R-:W-:Y:S05]  /*2d20*/  BSYNC.RECONVERGENT B0 ;  /* 0x0000000000007941 */ /* 0x000fea0003800200 */
.L_x_582:
        /* <DEDUP_REMOVED lines=31> */
.L_x_585:
[----:B------:R-:W-:Y:S05]  /*2f20*/  BSYNC.RECONVERGENT B0 ;  /* 0x0000000000007941 */ /* 0x000fea0003800200 */
.L_x_584:
        /* <DEDUP_REMOVED lines=49> */
.L_x_587:
[----:B------:R1:W-:Y:S04]  /*3240*/  STS.128 [R245+0x10000], RZ ;  /* 0x010000fff5007388 */ /* 0x0003e80000000c00 */
[----:B------:R1:W-:Y:S04]  /*3250*/  STS.128 [R245+0x12000], RZ ;  /* 0x012000fff5007388 */ /* 0x0003e80000000c00 */
[----:B------:R1:W-:Y:S04]  /*3260*/  STS.128 [R245+0x14000], RZ ;  /* 0x014000fff5007388 */ /* 0x0003e80000000c00 */
[----:B------:R1:W-:Y:S02]  /*3270*/  STS.128 [R245+0x16000], RZ ;  /* 0x016000fff5007388 */ /* 0x0003e40000000c00 */
.L_x_588:
[----:B------:R-:W-:Y:S05]  /*3280*/  BSYNC.RECONVERGENT B0 ;  /* 0x0000000000007941 */ /* 0x000fea0003800200 */
.L_x_586:
[----:B------:R-:W-:Y:S01]  /*3290*/  ISETP.GE.AND P0, PT, R9, R6, PT ;  /* 0x000000060900720c */ /* 0x000fe20003f06270 */
        /* <DEDUP_REMOVED lines=43> */
.L_x_590:
[----:B------:R-:W-:Y:S05]  /*3550*/  BSYNC.RECONVERGENT B0 ;  /* 0x0000000000007941 */ /* 0x000fea0003800200 */
.L_x_589:
        /* <DEDUP_REMOVED lines=33> */
.L_x_592:
[----:B------:R-:W-:Y:S05]  /*3770*/  BSYNC.RECONVERGENT B0 ;  /* 0x0000000000007941 */ /* 0x000fea0003800200 */
.L_x_591:
        /* <DEDUP_REMOVED lines=34> */
.L_x_594:
[----:B------:R-:W-:Y:S05]  /*39a0*/  BSYNC.RECONVERGENT B0 ;  /* 0x0000000000007941 */ /* 0x000fea0003800200 */
.L_x_593:
[----:B------:R-:W-:Y:S01]  /*39b0*/  LDSM.16.M88.4 R48, [R88] ;  /* 0x000000005830783b */ /* 0x000fe20000000200 */
[----:B------:R-:W-:Y:S01]  /*39c0*/  LOP3.LUT P1, RZ, R217, 0x2, RZ, 0xc0, !PT ;  /* 0x00000002d9ff7812 */ /* 0x000fe2000782c0ff */
[----:B------:R-:W5:Y:S01]  /*39d0*/  LDCU UR4, c[0x0][0x50c] ;  /* 0x0000a180ff0477ac */ /* 0x000f620008000800 */
[----:B------:R-:W-:Y:S01]  /*39e0*/  MOV R77, 0x20 ;  /* 0x00000020004d7802 */ /* 0x000fe20000000f00 */
[----:B-1----:R-:W1:Y:S01]  /*39f0*/  LDSM.16.M88.4 R20, [R224+UR5+0x8000] ;  /* 0x00800005e014783b */ /* 0x002e620008000200 */
[----:B------:R-:W-:Y:S02]  /*3a00*/  IADD3 R82, PT, PT, R224, UR5, RZ ;  /* 0x00000005e0527c10 */ /* 0x000fe4000fffe0ff */
[----:B------:R-:W-:Y:S01]  /*3a10*/  SEL R77, R77, 0xffffffe0, !P1 ;  /* 0xffffffe04d4d7807 */ /* 0x000fe20004800000 */
[----:B----4-:R-:W2:Y:S01]  /*3a20*/  LDSM.16.M88.4 R12, [R224+UR5+0x8800] ;  /* 0x00880005e00c783b */ /* 0x010ea20008000200 */
[----:B------:R-:W-:Y:S02]  /*3a30*/  LOP3.LUT P0, RZ, R217, 0x4, RZ, 0xc0, !PT ;  /* 0x00000004d9ff7812 */ /* 0x000fe4000780c0ff */
[-C--:B------:R-:W-:Y:S01]  /*3a40*/  IADD3 R87, PT, PT, R88, R77.reuse, RZ ;  /* 0x0000004d58577210 */ /* 0x080fe20007ffe0ff */
[----:B------:R-:W4:Y:S01]  /*3a50*/  LDSM.16.M88.4 R56, [R224+UR5+0x9000] ;  /* 0x00900005e038783b */ /* 0x000f220008000200 */
[----:B------:R-:W-:-:S02]  /*3a60*/  IADD3 R84, PT, PT, R82, R77, RZ ;  /* 0x0000004d52547210 */ /* 0x000fc40007ffe0ff */
[----:B------:R-:W-:Y:S01]  /*3a70*/  MOV R205, 0x40 ;  /* 0x0000004000cd7802 */ /* 0x000fe20000000f00 */
[----:B------:R-:W5:Y:S01]  /*3a80*/  LDSM.16.M88.4 R28, [R224+UR5+0x9800] ;  /* 0x00980005e01c783b */ /* 0x000f620008000200 */
[----:B------:R-:W-:Y:S02]  /*3a90*/  ISETP.NE.AND P6, PT, R0, 0x1, PT ;  /* 0x000000010000780c */ /* 0x000fe40003fc5270 */
[----:B------:R-:W-:Y:S01]  /*3aa0*/  SEL R205, R205, 0xffffffc0, !P0 ;  /* 0xffffffc0cdcd7807 */ /* 0x000fe20004000000 */
[----:B------:R-:W-:Y:S01]  /*3ab0*/  LDSM.16.M88.4 R4, [R87] ;  /* 0x000000005704783b */ /* 0x000fe20000000200 */
[----:B------:R-:W-:Y:S02]  /*3ac0*/  VIMNMX R165, PT, PT, R2, R83, PT ;  /* 0x0000005302a57248 */ /* 0x000fe40003fe0100 */
[-C--:B------:R-:W-:Y:S01]  /*3ad0*/  IADD3 R86, PT, PT, R88, R205.reuse, RZ ;  /* 0x000000cd58567210 */ /* 0x080fe20007ffe0ff */
[----:B------:R-:W5:Y:S01]  /*3ae0*/  LDSM.16.M88.4 R32, [R84+0x8000] ;  /* 0x008000005420783b */ /* 0x000f620000000200 */
[----:B------:R-:W-:-:S02]  /*3af0*/  IADD3 R82, PT, PT, R82, R205, RZ ;  /* 0x000000cd52527210 */ /* 0x000fc40007ffe0ff */
[C---:B------:R-:W-:Y:S01]  /*3b00*/  IADD3 R85, PT, PT, R77.reuse, R86, RZ ;  /* 0x000000564d557210 */ /* 0x040fe20007ffe0ff */
[----:B------:R-:W5:Y:S01]  /*3b10*/  LDSM.16.M88.4 R8, [R84+0x8800] ;  /* 0x008800005408783b */ /* 0x000f620000000200 */
[----:B------:R-:W-:Y:S02]  /*3b20*/  IADD3 R80, PT, PT, R77, R82, RZ ;  /* 0x000000524d507210 */ /* 0x000fe40007ffe0ff */
[----:B------:R-:W-:Y:S01]  /*3b30*/  VIADDMNMX R2, R2, 0x8, R83, PT ;  /* 0x0000000802027846 */ /* 0x000fe20003800153 */
[----:B------:R-:W5:Y:S04]  /*3b40*/  LDSM.16.M88.4 R72, [R84+0x9000] ;  /* 0x009000005448783b */ /* 0x000f680000000200 */
[----:B------:R-:W5:Y:S04]  /*3b50*/  LDSM.16.M88.4 R44, [R84+0x9800] ;  /* 0x00980000542c783b */ /* 0x000f680000000200 */
[----:B------:R-:W-:Y:S01]  /*3b60*/  LDSM.16.M88.4 R36, [R82+0x8000] ;  /* 0x008000005224783b */ /* 0x000fe20000000200 */
[C---:B-1----:R-:W-:Y:S03]  /*3b70*/  HMMA.16816.F32.BF16 R24, R48.reuse, R20, RZ ;  /* 0x000000143018723c */ /* 0x042fe600000418ff */
[----:B------:R-:W-:Y:S04]  /*3b80*/  LDSM.16.M88.4 R68, [R82+0x8800] ;  /* 0x008800005244783b */ /* 0x000fe80000000200 */
[----:B------:R-:W-:Y:S01]  /*3b90*/  LDSM.16.M88.4 R64, [R82+0x9000] ;  /* 0x009000005240783b */ /* 0x000fe20000000200 */
[C---:B--23--:R-:W-:Y:S03]  /*3ba0*/  HMMA.16816.F32.BF16 R16, R48.reuse, R12, RZ ;  /* 0x0000000c3010723c */ /* 0x04cfe600000418ff */
[----:B------:R-:W-:Y:S04]  /*3bb0*/  LDSM.16.M88.4 R40, [R82+0x9800] ;  /* 0x009800005228783b */ /* 0x000fe80000000200 */
[----:B------:R-:W0:Y:S01]  /*3bc0*/  LDGDEPBAR ;  /* 0x00000000000079af */ /* 0x000e220000000000 */
[C---:B----4-:R-:W-:Y:S08]  /*3bd0*/  HMMA.16816.F32.BF16 R60, R48.reuse, R56, RZ ;  /* 0x00000038303c723c */ /* 0x050ff000000418ff */
[C---:B------:R-:W-:Y:S08]  /*3be0*/  HMMA.16816.F32.BF16 R20, R48.reuse, R22, RZ ;  /* 0x000000163014723c */ /* 0x040ff000000418ff */
[C---:B------:R-:W-:Y:S08]  /*3bf0*/  HMMA.16816.F32.BF16 R12, R48.reuse, R14, RZ ;  /* 0x0000000e300c723c */ /* 0x040ff000000418ff */
[C---:B------:R-:W-:Y:S08]  /*3c00*/  HMMA.16816.F32.BF16 R56, R48.reuse, R58, RZ ;  /* 0x0000003a3038723c */ /* 0x040ff000000418ff */
[C---:B-----5:R-:W-:Y:S08]  /*3c10*/  HMMA.16816.F32.BF16 R52, R48.reuse, R28, RZ ;  /* 0x0000001c3034723c */ /* 0x060ff000000418ff */
[----:B------:R-:W-:Y:S01]  /*3c20*/  HMMA.16816.F32.BF16 R48, R48, R30, RZ ;  /* 0x0000001e3030723c */ /* 0x000fe200000418ff */
[----:B------:R-:W1:Y:S07]  /*3c30*/  LDSM.16.M88.4 R28, [R86] ;  /* 0x00000000561c783b */ /* 0x000e6e0000000200 */
[C---:B------:R-:W-:Y:S08]  /*3c40*/  HMMA.16816.F32.BF16 R24, R4.reuse, R32, R24 ;  /* 0x000000200418723c */ /* 0x040ff00000041818 */
[C---:B------:R-:W-:Y:S01]  /*3c50*/  HMMA.16816.F32.BF16 R20, R4.reuse, R34, R20 ;  /* 0x000000220414723c */ /* 0x040fe20000041814 */
[----:B------:R-:W-:Y:S07]  /*3c60*/  LDSM.16.M88.4 R32, [R85] ;  /* 0x000000005520783b */ /* 0x000fee0000000200 */
[C---:B------:R-:W-:Y:S08]  /*3c70*/  HMMA.16816.F32.BF16 R16, R4.reuse, R8, R16 ;  /* 0x000000080410723c */ /* 0x040ff00000041810 */
[C---:B------:R-:W-:Y:S01]  /*3c80*/  HMMA.16816.F32.BF16 R12, R4.reuse, R10, R12 ;  /* 0x0000000a040c723c */ /* 0x040fe2000004180c */
[----:B------:R-:W2:Y:S07]  /*3c90*/  LDSM.16.M88.4 R8, [R80+0x8000] ;  /* 0x008000005008783b */ /* 0x000eae0000000200 */
[C---:B------:R-:W-:Y:S08]  /*3ca0*/  HMMA.16816.F32.BF16 R60, R4.reuse, R72, R60 ;  /* 0x00000048043c723c */ /* 0x040ff0000004183c */
[C---:B------:R-:W-:Y:S01]  /*3cb0*/  HMMA.16816.F32.BF16 R56, R4.reuse, R74, R56 ;  /* 0x0000004a0438723c */ /* 0x040fe20000041838 */
[----:B------:R-:W-:Y:S07]  /*3cc0*/  LDSM.16.M88.4 R72, [R85+0x2000] ;  /* 0x002000005548783b */ /* 0x000fee0000000200 */
[C---:B------:R-:W-:Y:S08]  /*3cd0*/  HMMA.16816.F32.BF16 R52, R4.reuse, R44, R52 ;  /* 0x0000002c0434723c */ /* 0x040ff00000041834 */
[----:B------:R-:W-:Y:S01]  /*3ce0*/  HMMA.16816.F32.BF16 R48, R4, R46, R48 ;  /* 0x0000002e0430723c */ /* 0x000fe20000041830 */
[----:B------:R-:W3:Y:S04]  /*3cf0*/  LDSM.16.M88.4 R4, [R80+0x8800] ;  /* 0x008800005004783b */ /* 0x000ee80000000200 */
[----:B------:R-:W-:Y:S03]  /*3d00*/  LDSM.16.M88.4 R44, [R80+0x9800] ;  /* 0x00980000502c783b */ /* 0x000fe60000000200 */
[C---:B-1----:R-:W-:Y:S08]  /*3d10*/  HMMA.16816.F32.BF16 R24, R28.reuse, R36, R24 ;  /* 0x000000241c18723c */ /* 0x042ff00000041818 */
[C---:B------:R-:W-:Y:S01]  /*3d20*/  HMMA.16816.F32.BF16 R20, R28.reuse, R38, R20 ;  /* 0x000000261c14723c */ /* 0x040fe20000041814 */
[----:B------:R-:W1:Y:S07]  /*3d30*/  LDSM.16.M88.4 R36, [R80+0x9000] ;  /* 0x009000005024783b */ /* 0x000e6e0000000200 */
        /* <DEDUP_REMOVED lines=8> */
[----:B------:R-:W-:Y:S04]  /*3dc0*/  LDSM.16.M88.4 R28, [R88+0x2000] ;  /* 0x00200000581c783b */ /* 0x000fe80000000200 */
[----:B------:R-:W-:Y:S03]  /*3dd0*/  LDSM.16.M88.4 R40, [R224+UR5+0xb000] ;  /* 0x00b00005e028783b */ /* 0x000fe60008000200 */
[C---:B--2---:R-:W-:Y:S08]  /*3de0*/  HMMA.16816.F32.BF16 R24, R32.reuse, R8, R24 ;  /* 0x000000082018723c */ /* 0x044ff00000041818 */
[C---:B------:R-:W-:Y:S01]  /*3df0*/  HMMA.16816.F32.BF16 R20, R32.reuse, R10, R20 ;  /* 0x0000000a2014723c */ /* 0x040fe20000041814 */
[----:B------:R-:W2:Y:S07]  /*3e00*/  LDSM.16.M88.4 R8, [R224+UR5+0xa000] ;  /* 0x00a00005e008783b */ /* 0x000eae0008000200 */
[C---:B---3--:R-:W-:Y:S08]  /*3e10*/  HMMA.16816.F32.BF16 R16, R32.reuse, R4, R16 ;  /* 0x000000042010723c */ /* 0x048ff00000041810 */
[C---:B------:R-:W-:Y:S01]  /*3e20*/  HMMA.16816.F32.BF16 R12, R32.reuse, R6, R12 ;  /* 0x00000006200c723c */ /* 0x040fe2000004180c */
[----:B------:R-:W3:Y:S07]  /*3e30*/  LDSM.16.M88.4 R4, [R224+UR5+0xa800] ;  /* 0x00a80005e004783b */ /* 0x000eee0008000200 */
[C---:B-1----:R-:W-:Y:S08]  /*3e40*/  HMMA.16816.F32.BF16 R60, R32.reuse, R36, R60 ;  /* 0x00000024203c723c */ /* 0x042ff0000004183c */
[C---:B------:R-:W-:Y:S01]  /*3e50*/  HMMA.16816.F32.BF16 R56, R32.reuse, R38, R56 ;  /* 0x000000262038723c */ /* 0x040fe20000041838 */
[----:B------:R-:W1:Y:S07]  /*3e60*/  LDSM.16.M88.4 R36, [R224+UR5+0xb800] ;  /* 0x00b80005e024783b */ /* 0x000e6e0008000200 */
[C---:B------:R-:W-:Y:S08]  /*3e70*/  HMMA.16816.F32.BF16 R52, R32.reuse, R44, R52 ;  /* 0x0000002c2034723c */ /* 0x040ff00000041834 */
[----:B------:R-:W-:Y:S01]  /*3e80*/  HMMA.16816.F32.BF16 R48, R32, R46, R48 ;  /* 0x0000002e2030723c */ /* 0x000fe20000041830 */
[----:B------:R-:W4:Y:S04]  /*3e90*/  LDSM.16.M88.4 R32, [R84+0xa000] ;  /* 0x00a000005420783b */ /* 0x000f280000000200 */
        /* <DEDUP_REMOVED lines=13> */
[----:B------:R-:W5:Y:S03]  /*3f70*/  LDSM.16.M88.4 R36, [R82+0xb000] ;  /* 0x00b000005224783b */ /* 0x000f660000000200 */
[C---:B----4-:R-:W-:Y:S08]  /*3f80*/  HMMA.16816.F32.BF16 R24, R64.reuse, R32, R24 ;  /* 0x000000204018723c */ /* 0x050ff00000041818 */
[C---:B------:R-:W-:Y:S01]  /*3f90*/  HMMA.16816.F32.BF16 R20, R64.reuse, R34, R20 ;  /* 0x000000224014723c */ /* 0x040fe20000041814 */
[----:B------:R-:W4:Y:S07]  /*3fa0*/  LDSM.16.M88.4 R32, [R82+0xb800] ;  /* 0x00b800005220783b */ /* 0x000f2e0000000200 */
[C---:B--2---:R-:W-:Y:S08]  /*3fb0*/  HMMA.16816.F32.BF16 R16, R64.reuse, R8, R16 ;  /* 0x000000084010723c */ /* 0x044ff00000041810 */
[C---:B------:R-:W-:Y:S01]  /*3fc0*/  HMMA.16816.F32.BF16 R12, R64.reuse, R10, R12 ;  /* 0x0000000a400c723c */ /* 0x040fe2000004180c */
[----:B------:R-:W2:Y:S07]  /*3fd0*/  LDSM.16.M88.4 R8, [R80+0xa000] ;  /* 0x00a000005008783b */ /* 0x000eae0000000200 */
[C---:B---3--:R-:W-:Y:S08]  /*3fe0*/  HMMA.16816.F32.BF16 R60, R64.reuse, R4, R60 ;  /* 0x00000004403c723c */ /* 0x048ff0000004183c */
[C---:B------:R-:W-:Y:S01]  /*3ff0*/  HMMA.16816.F32.BF16 R56, R64.reuse, R6, R56 ;  /* 0x000000064038723c */ /* 0x040fe20000041838 */
[----:B------:R-:W3:Y:S07]  /*4000*/  LDSM.16.M88.4 R4, [R80+0xa800] ;  /* 0x00a800005004783b */ /* 0x000eee0000000200 */
[C---:B------:R-:W-:Y:S08]  /*4010*/  HMMA.16816.F32.BF16 R52, R64.reuse, R68, R52 ;  /* 0x000000444034723c */ /* 0x040ff00000041834 */
[----:B------:R-:W-:Y:S01]  /*4020*/  HMMA.16816.F32.BF16 R48, R64, R70, R48 ;  /* 0x000000464030723c */ /* 0x000fe20000041830 */
[----:B------:R-:W3:Y:S04]  /*4030*/  LDSM.16.M88.4 R64, [R80+0xb800] ;  /* 0x00b800005040783b */ /* 0x000ee80000000200 */
[----:B------:R-:W3:Y:S03]  /*4040*/  LDSM.16.M88.4 R68, [R80+0xb000] ;  /* 0x00b000005044783b */ /* 0x000ee60000000200 */
[C---:B-1----:R-:W-:Y:S08]  /*4050*/  HMMA.16816.F32.BF16 R24, R28.reuse, R44, R24 ;  /* 0x0000002c1c18723c */ /* 0x042ff00000041818 */
[C---:B------:R-:W-:Y:S01]  /*4060*/  HMMA.16816.F32.BF16 R20, R28.reuse, R46, R20 ;  /* 0x0000002e1c14723c */ /* 0x040fe20000041814 */
[----:B------:R-:W-:Y:S04]  /*4070*/  LDSM.16.M88.4 R44, [R88+0x4000] ;  /* 0x00400000582c783b */ /* 0x000fe80000000200 */
[----:B------:R-:W-:Y:S03]  /*4080*/  LDSM.16.M88.4 R88, [R88+0x6000] ;  /* 0x006000005858783b */ /* 0x000fe60000000200 */
[C---:B------:R-:W-:Y:S08]  /*4090*/  HMMA.16816.F32.BF16 R16, R28.reuse, R40, R16 ;  /* 0x000000281c10723c */ /* 0x040ff00000041810 */
[C---:B------:R-:W-:Y:S01]  /*40a0*/  HMMA.16816.F32.BF16 R12, R28.reuse, R42, R12 ;  /* 0x0000002a1c0c723c */ /* 0x040fe2000004180c */
[----:B------:R-:W1:Y:S07]  /*40b0*/  LDSM.16.M88.4 R40, [R224+UR5+0xc000] ;  /* 0x00c00005e028783b */ /* 0x000e6e0008000200 */
[C---:B-----5:R-:W-:Y:S08]  /*40c0*/  HMMA.16816.F32.BF16 R60, R28.reuse, R36, R60 ;  /* 0x000000241c3c723c */ /* 0x060ff0000004183c */
[C---:B------:R-:W-:Y:S01]  /*40d0*/  HMMA.16816.F32.BF16 R56, R28.reuse, R38, R56 ;  /* 0x000000261c38723c */ /* 0x040fe20000041838 */
[----:B------:R-:W-:Y:S07]  /*40e0*/  LDSM.16.M88.4 R36, [R224+UR5+0xc800] ;  /* 0x00c80005e024783b */ /* 0x000fee0008000200 */
[C---:B----4-:R-:W-:Y:S08]  /*40f0*/  HMMA.16816.F32.BF16 R52, R28.reuse, R32, R52 ;  /* 0x000000201c34723c */ /* 0x050ff00000041834 */
[----:B------:R-:W-:Y:S01]  /*4100*/  HMMA.16816.F32.BF16 R48, R28, R34, R48 ;  /* 0x000000221c30723c */ /* 0x000fe20000041830 */
[----:B------:R-:W4:Y:S04]  /*4110*/  LDSM.16.M88.4 R32, [R224+UR5+0xd000] ;  /* 0x00d00005e020783b */ /* 0x000f280008000200 */
[----:B------:R-:W5:Y:S03]  /*4120*/  LDSM.16.M88.4 R28, [R224+UR5+0xd800] ;  /* 0x00d80005e01c783b */ /* 0x000f660008000200 */
[C---:B--2---:R-:W-:Y:S08]  /*4130*/  HMMA.16816.F32.BF16 R24, R72.reuse, R8, R24 ;  /* 0x000000084818723c */ /* 0x044ff00000041818 */
[C---:B------:R-:W-:Y:S01]  /*4140*/  HMMA.16816.F32.BF16 R20, R72.reuse, R10, R20 ;  /* 0x0000000a4814723c */ /* 0x040fe20000041814 */
[----:B------:R-:W-:Y:S07]  /*4150*/  LDSM.16.M88.4 R8, [R87+0x4000] ;  /* 0x004000005708783b */ /* 0x000fee0000000200 */
[C---:B---3--:R-:W-:Y:S08]  /*4160*/  HMMA.16816.F32.BF16 R16, R72.reuse, R4, R16 ;  /* 0x000000044810723c */ /* 0x048ff00000041810 */
[C---:B------:R-:W-:Y:S01]  /*4170*/  HMMA.16816.F32.BF16 R12, R72.reuse, R6, R12 ;  /* 0x00000006480c723c */ /* 0x040fe2000004180c */
[----:B------:R-:W2:Y:S07]  /*4180*/  LDSM.16.M88.4 R4, [R84+0xc000] ;  /* 0x00c000005404783b */ /* 0x000eae0000000200 */
[C---:B------:R-:W-:Y:S08]  /*4190*/  HMMA.16816.F32.BF16 R52, R72.reuse, R64, R52 ;  /* 0x000000404834723c */ /* 0x040ff00000041834 */
[C---:B------:R-:W-:Y:S08]  /*41a0*/  HMMA.16816.F32.BF16 R60, R72.reuse, R68, R60 ;  /* 0x00000044483c723c */ /* 0x040ff0000004183c */
[C---:B------:R-:W-:Y:S01]  /*41b0*/  HMMA.16816.F32.BF16 R56, R72.reuse, R70, R56 ;  /* 0x000000464838723c */ /* 0x040fe20000041838 */
[----:B------:R-:W-:Y:S07]  /*41c0*/  LDSM.16.M88.4 R68, [R84+0xd000] ;  /* 0x00d000005444783b */ /* 0x000fee0000000200 */
[----:B------:R-:W-:Y:S01]  /*41d0*/  HMMA.16816.F32.BF16 R64, R72, R66, R48 ;  /* 0x000000424840723c */ /* 0x000fe20000041830 */
[----:B------:R-:W3:Y:S07]  /*41e0*/  LDSM.16.M88.4 R48, [R84+0xc800] ;  /* 0x00c800005430783b */ /* 0x000eee0000000200 */
[C---:B-1----:R-:W-:Y:S08]  /*41f0*/  HMMA.16816.F32.BF16 R24, R44.reuse, R40, R24 ;  /* 0x000000282c18723c */ /* 0x042ff00000041818 */
[C---:B------:R-:W-:Y:S01]  /*4200*/  HMMA.16816.F32.BF16 R20, R44.reuse, R42, R20 ;  /* 0x0000002a2c14723c */ /* 0x040fe20000041814 */
[----:B------:R-:W1:Y:S07]  /*4210*/  LDSM.16.M88.4 R40, [R84+0xd800] ;  /* 0x00d800005428783b */ /* 0x000e6e0000000200 */
        /* <DEDUP_REMOVED lines=8> */
[----:B------:R-:W-:Y:S04]  /*42a0*/  LDSM.16.M88.4 R36, [R82+0xd000] ;  /* 0x00d000005224783b */ /* 0x000fe80000000200 */
[----:B------:R-:W-:Y:S03]  /*42b0*/  LDSM.16.M88.4 R44, [R82+0xd800] ;  /* 0x00d80000522c783b */ /* 0x000fe60000000200 */
[C---:B--2---:R-:W-:Y:S08]  /*42c0*/  HMMA.16816.F32.BF16 R24, R8.reuse, R4, R24 ;  /* 0x000000040818723c */ /* 0x044ff00000041818 */
[C---:B------:R-:W-:Y:S01]  /*42d0*/  HMMA.16816.F32.BF16 R20, R8.reuse, R6, R20 ;  /* 0x000000060814723c */ /* 0x040fe20000041814 */
[----:B------:R-:W2:Y:S07]  /*42e0*/  LDSM.16.M88.4 R4, [R82+0xc800] ;  /* 0x00c800005204783b */ /* 0x000eae0000000200 */
[C---:B---3--:R-:W-:Y:S08]  /*42f0*/  HMMA.16816.F32.BF16 R16, R8.reuse, R48, R16 ;  /* 0x000000300810723c */ /* 0x048ff00000041810 */
[C---:B------:R-:W-:Y:S01]  /*4300*/  HMMA.16816.F32.BF16 R12, R8.reuse, R50, R12 ;  /* 0x00000032080c723c */ /* 0x040fe2000004180c */
[----:B------:R-:W-:Y:S07]  /*4310*/  LDSM.16.M88.4 R48, [R224+UR5+0xe000] ;  /* 0x00e00005e030783b */ /* 0x000fee0008000200 */
[C---:B------:R-:W-:Y:S08]  /*4320*/  HMMA.16816.F32.BF16 R60, R8.reuse, R68, R60 ;  /* 0x00000044083c723c */ /* 0x040ff0000004183c */
[C---:B------:R-:W-:Y:S01]  /*4330*/  HMMA.16816.F32.BF16 R56, R8.reuse, R70, R56 ;  /* 0x000000460838723c */ /* 0x040fe20000041838 */
[----:B------:R-:W-:Y:S07]  /*4340*/  LDSM.16.M88.4 R68, [R86+0x6000] ;  /* 0x006000005644783b */ /* 0x000fee0000000200 */
[C---:B-1----:R-:W-:Y:S08]  /*4350*/  HMMA.16816.F32.BF16 R52, R8.reuse, R40, R52 ;  /* 0x000000280834723c */ /* 0x042ff00000041834 */
[----:B------:R-:W-:Y:S01]  /*4360*/  HMMA.16816.F32.BF16 R64, R8, R42, R64 ;  /* 0x0000002a0840723c */ /* 0x000fe20000041840 */
[----:B------:R-:W-:Y:S04]  /*4370*/  LDSM.16.M88.4 R40, [R85+0x4000] ;  /* 0x004000005528783b */ /* 0x000fe80000000200 */
[----:B------:R-:W1:Y:S03]  /*4380*/  LDSM.16.M88.4 R8, [R80+0xc000] ;  /* 0x00c000005008783b */ /* 0x000e660000000200 */
[C---:B----4-:R-:W-:Y:S08]  /*4390*/  HMMA.16816.F32.BF16 R24, R32.reuse, R28, R24 ;  /* 0x0000001c2018723c */ /* 0x050ff00000041818 */
[C---:B------:R-:W-:Y:S01]  /*43a0*/  HMMA.16816.F32.BF16 R20, R32.reuse, R30, R20 ;  /* 0x0000001e2014723c */ /* 0x040fe20000041814 */
[----:B------:R-:W3:Y:S07]  /*43b0*/  LDSM.16.M88.4 R28, [R80+0xc800] ;  /* 0x00c80000501c783b */ /* 0x000eee0000000200 */
[C---:B--2---:R-:W-:Y:S08]  /*43c0*/  HMMA.16816.F32.BF16 R16, R32.reuse, R4, R16 ;  /* 0x000000042010723c */ /* 0x044ff00000041810 */
[C---:B------:R-:W-:Y:S01]  /*43d0*/  HMMA.16816.F32.BF16 R12, R32.reuse, R6, R12 ;  /* 0x00000006200c723c */ /* 0x040fe2000004180c */
[----:B------:R-:W2:Y:S07]  /*43e0*/  LDSM.16.M88.4 R4, [R80+0xd000] ;  /* 0x00d000005004783b */ /* 0x000eae0000000200 */
[C---:B------:R-:W-:Y:S08]  /*43f0*/  HMMA.16816.F32.BF16 R60, R32.reuse, R36, R60 ;  /* 0x00000024203c723c */ /* 0x040ff0000004183c */
        /* <DEDUP_REMOVED lines=8> */
[----:B------:R-:W1:Y:S07]  /*4480*/  LDSM.16.M88.4 R8, [R224+UR5+0xe800] ;  /* 0x00e80005e008783b */ /* 0x000e6e0008000200 */
[C---:B---3--:R-:W-:Y:S08]  /*4490*/  HMMA.16816.F32.BF16 R16, R40.reuse, R28, R16 ;  /* 0x0000001c2810723c */ /* 0x048ff00000041810 */
[----:B------:R-:W-:Y:S01]  /*44a0*/  HMMA.16816.F32.BF16 R12, R40, R30, R12 ;  /* 0x0000001e280c723c */ /* 0x000fe2000004180c */
[----:B------:R-:W3:Y:S07]  /*44b0*/  LDSM.16.M88.4 R28, [R82+0xe000] ;  /* 0x00e00000521c783b */ /* 0x000eee0000000200 */
[----:B------:R-:W-:Y:S08]  /*44c0*/  HMMA.16816.F32.BF16 R24, R88, R48, R24 ;  /* 0x000000305818723c */ /* 0x000ff00000041818 */
[C---:B--2---:R-:W-:Y:S08]  /*44d0*/  HMMA.16816.F32.BF16 R60, R40.reuse, R4, R60 ;  /* 0x00000004283c723c */ /* 0x044ff0000004183c */
[----:B------:R-:W-:Y:S01]  /*44e0*/  HMMA.16816.F32.BF16 R56, R40, R6, R56 ;  /* 0x000000062838723c */ /* 0x000fe20000041838 */
[----:B------:R-:W2:Y:S07]  /*44f0*/  LDSM.16.M88.4 R4, [R224+UR5+0xf000] ;  /* 0x00f00005e004783b */ /* 0x000eae0008000200 */
[----:B------:R-:W-:Y:S01]  /*4500*/  HMMA.16816.F32.BF16 R20, R88, R50, R20 ;  /* 0x000000325814723c */ /* 0x000fe20000041814 */
[----:B------:R-:W-:Y:S07]  /*4510*/  LDSM.16.M88.4 R48, [R84+0xe800] ;  /* 0x00e800005430783b */ /* 0x000fee0000000200 */
[C---:B----4-:R-:W-:Y:S08]  /*4520*/  HMMA.16816.F32.BF16 R52, R40.reuse, R32, R52 ;  /* 0x000000202834723c */ /* 0x050ff00000041834 */
[----:B------:R-:W-:Y:S01]  /*4530*/  HMMA.16816.F32.BF16 R64, R40, R34, R64 ;  /* 0x000000222840723c */ /* 0x000fe20000041840 */
[----:B------:R-:W-:Y:S04]  /*4540*/  LDSM.16.M88.4 R40, [R85+0x6000] ;  /* 0x006000005528783b */ /* 0x000fe80000000200 */
[----:B------:R-:W4:Y:S03]  /*4550*/  LDSM.16.M88.4 R32, [R80+0xe000] ;  /* 0x00e000005020783b */ /* 0x000f260000000200 */
[C---:B-----5:R-:W-:Y:S08]  /*4560*/  HMMA.16816.F32.BF16 R24, R44.reuse, R36, R24 ;  /* 0x000000242c18723c */ /* 0x060ff00000041818 */
[----:B------:R-:W-:Y:S08]  /*4570*/  HMMA.16816.F32.BF16 R20, R44, R38, R20 ;  /* 0x000000262c14723c */ /* 0x000ff00000041814 */
[----:B-1----:R-:W-:Y:S08]  /*4580*/  HMMA.16816.F32.BF16 R16, R88, R8, R16 ;  /* 0x000000085810723c */ /* 0x002ff00000041810 */
[----:B---3--:R-:W-:Y:S08]  /*4590*/  HMMA.16816.F32.BF16 R24, R68, R28, R24 ;  /* 0x0000001c4418723c */ /* 0x008ff00000041818 */
[C---:B------:R-:W-:Y:S01]  /*45a0*/  HMMA.16816.F32.BF16 R12, R88.reuse, R10, R12 ;  /* 0x0000000a580c723c */ /* 0x040fe2000004180c */
[----:B------:R-:W1:Y:S07]  /*45b0*/  LDSM.16.M88.4 R8, [R82+0xe800] ;  /* 0x00e800005208783b */ /* 0x000e6e0000000200 */
[C---:B--2---:R-:W-:Y:S08]  /*45c0*/  HMMA.16816.F32.BF16 R60, R88.reuse, R4, R60 ;  /* 0x00000004583c723c */ /* 0x044ff0000004183c */
[----:B------:R-:W-:Y:S01]  /*45d0*/  HMMA.16816.F32.BF16 R56, R88, R6, R56 ;  /* 0x000000065838723c */ /* 0x000fe20000041838 */
[----:B------:R-:W2:Y:S04]  /*45e0*/  LDSM.16.M88.4 R4, [R84+0xf000] ;  /* 0x00f000005404783b */ /* 0x000ea80000000200 */
[----:B------:R-:W-:Y:S03]  /*45f0*/  LDSM.16.M88.4 R84, [R84+0xf800] ;  /* 0x00f800005454783b */ /* 0x000fe60000000200 */
[----:B------:R-:W-:Y:S01]  /*4600*/  HMMA.16816.F32.BF16 R20, R68, R30, R20 ;  /* 0x0000001e4414723c */ /* 0x000fe20000041814 */
[----:B------:R-:W3:Y:S07]  /*4610*/  LDSM.16.M88.4 R28, [R224+UR5+0xf800] ;  /* 0x00f80005e01c783b */ /* 0x000eee0008000200 */
[----:B----4-:R-:W-:Y:S08]  /*4620*/  HMMA.16816.F32.BF16 R24, R40, R32, R24 ;  /* 0x000000202818723c */ /* 0x010ff00000041818 */
[C---:B------:R-:W-:Y:S01]  /*4630*/  HMMA.16816.F32.BF16 R36, R44.reuse, R48, R16 ;  /* 0x000000302c24723c */ /* 0x040fe20000041810 */
[----:B------:R-:W4:Y:S07]  /*4640*/  LDSM.16.M88.4 R16, [R80+0xe800] ;  /* 0x00e800005010783b */ /* 0x000f2e0000000200 */
[----:B------:R-:W-:Y:S03]  /*4650*/  HMMA.16816.F32.BF16 R12, R44, R50, R12 ;  /* 0x000000322c0c723c */ /* 0x000fe6000004180c */
[----:B------:R-:W-:Y:S01]  /*4660*/  FMUL.FTZ R24, R24, UR4 ;  /* 0x0000000418187c20 */ /* 0x000fe20008410000 */
[----:B------:R-:W-:-:S03]  /*4670*/  FMUL.FTZ R33, R25, UR4 ;  /* 0x0000000419217c20 */ /* 0x000fc60008410000 */
[----:B------:R5:W2:Y:S01]  /*4680*/  MUFU.TANH R32, R24 ;  /* 0x0000001800207308 */ /* 0x000aa20000002400 */
[----:B------:R-:W-:Y:S01]  /*4690*/  HMMA.16816.F32.BF16 R20, R40, R34, R20 ;  /* 0x000000222814723c */ /* 0x000fe20000041814 */
[----:B------:R-:W-:Y:S01]  /*46a0*/  FMUL.FTZ R34, R26, UR4 ;  /* 0x000000041a227c20 */ /* 0x000fe20008410000 */
[----:B------:R-:W-:-:S05]  /*46b0*/  FMUL.FTZ R35, R27, UR4 ;  /* 0x000000041b237c20 */ /* 0x000fca0008410000 */
[----:B------:R-:W2:Y:S01]  /*46c0*/  MUFU.TANH R33, R33 ;  /* 0x0000002100217308 */ /* 0x000ea20000002400 */
[C---:B-1----:R-:W-:Y:S07]  /*46d0*/  HMMA.16816.F32.BF16 R36, R68.reuse, R8, R36 ;  /* 0x000000084424723c */ /* 0x042fee0000041824 */
[----:B------:R-:W1:Y:S01]  /*46e0*/  MUFU.TANH R34, R34 ;  /* 0x0000002200227308 */ /* 0x000e620000002400 */
[----:B------:R-:W-:Y:S01]  /*46f0*/  HMMA.16816.F32.BF16 R12, R68, R10, R12 ;  /* 0x0000000a440c723c */ /* 0x000fe2000004180c */
[----:B-----5:R-:W5:Y:S02]  /*4700*/  LDSM.16.M88.4 R24, [R82+0xf000] ;  /* 0x00f000005218783b */ /* 0x020f640000000200 */
[----:B------:R-:W-:Y:S01]  /*4710*/  FMUL.FTZ R20, R20, UR4 ;  /* 0x0000000414147c20 */ /* 0x000fe20008410000 */
[----:B------:R-:W-:Y:S01]  /*4720*/  FMUL.FTZ R21, R21, UR4 ;  /* 0x0000000415157c20 */ /* 0x000fe20008410000 */
[----:B------:R-:W-:Y:S01]  /*4730*/  LDSM.16.M88.4 R8, [R80+0xf000] ;  /* 0x00f000005008783b */ /* 0x000fe20000000200 */
[----:B------:R-:W-:Y:S01]  /*4740*/  FMUL.FTZ R22, R22, UR4 ;  /* 0x0000000416167c20 */ /* 0x000fe20008410000 */
[----:B------:R-:W-:Y:S01]  /*4750*/  FMUL.FTZ R23, R23, UR4 ;  /* 0x0000000417177c20 */ /* 0x000fe20008410000 */
[C---:B--2---:R-:W-:Y:S01]  /*4760*/  HMMA.16816.F32.BF16 R60, R44.reuse, R4, R60 ;  /* 0x000000042c3c723c */ /* 0x044fe2000004183c */
[----:B------:R-:W2:Y:S07]  /*4770*/  MUFU.TANH R35, R35 ;  /* 0x0000002300237308 */ /* 0x000eae0000002400 */
[----:B------:R-:W-:Y:S01]  /*4780*/  HMMA.16816.F32.BF16 R56, R44, R6, R56 ;  /* 0x000000062c38723c */ /* 0x000fe20000041838 */
[----:B------:R-:W1:Y:S01]  /*4790*/  LDSM.16.M88.4 R4, [R82+0xf800] ;  /* 0x00f800005204783b */ /* 0x000e620000000200 */
[----:B------:R-:W1:Y:S06]  /*47a0*/  MUFU.TANH R20, R20 ;  /* 0x0000001400147308 */ /* 0x000e6c0000002400 */
[C---:B---3--:R-:W-:Y:S02]  /*47b0*/  HMMA.16816.F32.BF16 R52, R88.reuse, R28, R52 ;  /* 0x0000001c5834723c */ /* 0x048fe40000041834 */
[----:B------:R-:W3:Y:S06]  /*47c0*/  MUFU.TANH R21, R21 ;  /* 0x0000001500157308 */ /* 0x000eec0000002400 */
[----:B------:R-:W-:Y:S02]  /*47d0*/  HMMA.16816.F32.BF16 R64, R88, R30, R64 ;  /* 0x0000001e5840723c */ /* 0x000fe40000041840 */
[----:B------:R-:W1:Y:S06]  /*47e0*/  MUFU.TANH R22, R22 ;  /* 0x0000001600167308 */ /* 0x000e6c0000002400 */
[C---:B----4-:R-:W-:Y:S02]  /*47f0*/  HMMA.16816.F32.BF16 R36, R40.reuse, R16, R36 ;  /* 0x000000102824723c */ /* 0x050fe40000041824 */
[----:B------:R-:W4:Y:S06]  /*4800*/  MUFU.TANH R23, R23 ;  /* 0x0000001700177308 */ /* 0x000f2c0000002400 */
[----:B------:R-:W-:Y:S01]  /*4810*/  HMMA.16816.F32.BF16 R12, R40, R18, R12 ;  /* 0x00000012280c723c */ /* 0x000fe2000004180c */
[----:B------:R-:W2:Y:S01]  /*4820*/  LDSM.16.M88.4 R16, [R80+0xf800] ;  /* 0x00f800005010783b */ /* 0x000ea20000000200 */
[----:B------:R-:W-:-:S06]  /*4830*/  DEPBAR.LE SB0, 0x0 ;  /* 0x000080000000791a */ /* 0x000fcc0000000000 */
[----:B------:R-:W-:Y:S03]  /*4840*/  HMMA.16816.F32.BF16 R52, R44, R84, R52 ;  /* 0x000000542c34723c */ /* 0x000fe60000041834 */
[----:B------:R-:W-:Y:S01]  /*4850*/  FMUL.FTZ R28, R36, UR4 ;  /* 0x00000004241c7c20 */ /* 0x000fe20008410000 */
[----:B------:R-:W-:-:S04]  /*4860*/  FMUL.FTZ R29, R37, UR4 ;  /* 0x00000004251d7c20 */ /* 0x000fc80008410000 */
[----:B------:R-:W-:Y:S01]  /*4870*/  HMMA.16816.F32.BF16 R64, R44, R86, R64 ;  /* 0x000000562c40723c */ /* 0x000fe20000041840 */
[----:B------:R-:W1:Y:S02]  /*4880*/  MUFU.TANH R28, R28 ;  /* 0x0000001c001c7308 */ /* 0x000e640000002400 */
[----:B------:R-:W-:Y:S01]  /*4890*/  FMUL.FTZ R12, R12, UR4 ;  /* 0x000000040c0c7c20 */ /* 0x000fe20008410000 */
[----:B------:R-:W-:-:S04]  /*48a0*/  FMUL.FTZ R14, R14, UR4 ;  /* 0x000000040e0e7c20 */ /* 0x000fc80008410000 */
[C---:B-----5:R-:W-:Y:S01]  /*48b0*/  HMMA.16816.F32.BF16 R60, R68.reuse, R24, R60 ;  /* 0x00000018443c723c */ /* 0x060fe2000004183c */
[----:B------:R-:W-:Y:S01]  /*48c0*/  FMUL.FTZ R24, R38, UR4 ;  /* 0x0000000426187c20 */ /* 0x000fe20008410000 */
[----:B------:R-:W-:Y:S01]  /*48d0*/  FMUL.FTZ R25, R39, UR4 ;  /* 0x0000000427197c20 */ /* 0x000fe20008410000 */
[----:B------:R-:W2:Y:S05]  /*48e0*/  MUFU.TANH R29, R29 ;  /* 0x0000001d001d7308 */ /* 0x000eaa0000002400 */
[C---:B------:R-:W-:Y:S03]  /*48f0*/  HMMA.16816.F32.BF16 R56, R68.reuse, R26, R56 ;  /* 0x0000001a4438723c */ /* 0x040fe60000041838 */
[----:B------:R-:W2:Y:S05]  /*4900*/  MUFU.TANH R24, R24 ;  /* 0x0000001800187308 */ /* 0x000eaa0000002400 */
[----:B-1----:R-:W-:Y:S01]  /*4910*/  HMMA.16816.F32.BF16 R52, R68, R4, R52 ;  /* 0x000000044434723c */ /* 0x002fe20000041834 */
[----:B------:R-:W-:-:S02]  /*4920*/  FMUL.FTZ R5, R15, UR4 ;  /* 0x000000040f057c20 */ /* 0x000fc40008410000 */
[----:B------:R-:W1:Y:S05]  /*4930*/  MUFU.TANH R25, R25 ;  /* 0x0000001900197308 */ /* 0x000e6a0000002400 */
[----:B------:R-:W-:Y:S03]  /*4940*/  HMMA.16816.F32.BF16 R64, R68, R6, R64 ;  /* 0x000000064440723c */ /* 0x000fe60000041840 */
[----:B------:R-:W1:Y:S05]  /*4950*/  MUFU.TANH R12, R12 ;  /* 0x0000000c000c7308 */ /* 0x000e6a0000002400 */
[----:B------:R-:W-:Y:S01]  /*4960*/  HMMA.16816.F32.BF16 R60, R40, R8, R60 ;  /* 0x00000008283c723c */ /* 0x000fe2000004183c */
[----:B------:R-:W-:-:S02]  /*4970*/  FMUL.FTZ R9, R13, UR4 ;  /* 0x000000040d097c20 */ /* 0x000fc40008410000 */
[----:B------:R-:W1:Y:S05]  /*4980*/  MUFU.TANH R14, R14 ;  /* 0x0000000e000e7308 */ /* 0x000e6a0000002400 */
[C---:B------:R-:W-:Y:S03]  /*4990*/  HMMA.16816.F32.BF16 R56, R40.reuse, R10, R56 ;  /* 0x0000000a2838723c */ /* 0x040fe60000041838 */
[----:B------:R-:W1:Y:S05]  /*49a0*/  MUFU.TANH R9, R9 ;  /* 0x0000000900097308 */ /* 0x000e6a0000002400 */
[C---:B--2---:R-:W-:Y:S03]  /*49b0*/  HMMA.16816.F32.BF16 R52, R40.reuse, R16, R52 ;  /* 0x000000102834723c */ /* 0x044fe60000041834 */
[----:B------:R-:W-:Y:S01]  /*49c0*/  FMUL.FTZ R60, R60, UR4 ;  /* 0x000000043c3c7c20 */ /* 0x000fe20008410000 */
[----:B------:R-:W-:Y:S01]  /*49d0*/  FMUL.FTZ R61, R61, UR4 ;  /* 0x000000043d3d7c20 */ /* 0x000fe20008410000 */
[----:B------:R-:W-:Y:S01]  /*49e0*/  FMUL.FTZ R62, R62, UR4 ;  /* 0x000000043e3e7c20 */ /* 0x000fe20008410000 */
[----:B------:R-:W-:Y:S01]  /*49f0*/  FMUL.FTZ R63, R63, UR4 ;  /* 0x000000043f3f7c20 */ /* 0x000fe20008410000 */
[----:B------:R-:W2:Y:S01]  /*4a00*/  MUFU.TANH R5, R5 ;  /* 0x0000000500057308 */ /* 0x000ea20000002400 */
[----:B------:R-:W-:Y:S03]  /*4a10*/  HMMA.16816.F32.BF16 R64, R40, R18, R64 ;  /* 0x000000122840723c */ /* 0x000fe60000041840 */
[----:B------:R-:W-:Y:S01]  /*4a20*/  FMUL.FTZ R56, R56, UR4 ;  /* 0x0000000438387c20 */ /* 0x000fe20008410000 */
[----:B------:R-:W-:Y:S01]  /*4a30*/  FMUL.FTZ R57, R57, UR4 ;  /* 0x0000000439397c20 */ /* 0x000fe20008410000 */
[----:B------:R-:W-:Y:S01]  /*4a40*/  FMUL.FTZ R58, R58, UR4 ;  /* 0x000000043a3a7c20 */ /* 0x000fe20008410000 */
[----:B------:R-:W-:Y:S01]  /*4a50*/  FMUL.FTZ R59, R59, UR4 ;  /* 0x000000043b3b7c20 */ /* 0x000fe20008410000 */
[----:B------:R1:W1:Y:S04]  /*4a60*/  MUFU.TANH R198, R60 ;  /* 0x0000003c00c67308 */ /* 0x0002680000002400 */
        /* <DEDUP_REMOVED lines=9> */
[----:B------:R1:W1:Y:S08]  /*4b00*/  MUFU.TANH R248, R62 ;  /* 0x0000003e00f87308 */ /* 0x0002700000002400 */
        /* <DEDUP_REMOVED lines=12> */
[----:B------:R1:W1:Y:S01]  /*4bd0*/  MUFU.TANH R208, R67 ;  /* 0x0000004300d07308 */ /* 0x0002620000002400 */
[----:B------:R-:W-:Y:S06]  /*4be0*/  BAR.SYNC.DEFER_BLOCKING 0x0 ;  /* 0x0000000000007b1d */ /* 0x000fec0000010000 */
[----:B--234-:R-:W-:Y:S05]  /*4bf0*/  @!P6 BRA `(.L_x_595) ;  /* 0x0000000800a0e947 */ /* 0x01cfea0003800000 */
        /* <DEDUP_REMOVED lines=11> */
.L_x_596:
[----:B------:R-:W2:Y:S01]  /*4cb0*/  LDC R6, c[0x0][0x4f0] ;  /* 0x00013c00ff067b82 */ /* 0x000ea20000000800 */
[----:B------:R-:W-:Y:S01]  /*4cc0*/  IADD3 R15, PT, PT, R76, -0x80, RZ ;  /* 0xffffff804c0f7810 */ /* 0x000fe20007ffe0ff */
[----:B------:R-:W3:Y:S01]  /*4cd0*/  LDCU.64 UR6, c[0x0][0x3a0] ;  /* 0x00007400ff0677ac */ /* 0x000ee20008000a00 */
[----:B------:R-:W-:Y:S02]  /*4ce0*/  IABS R10, R3 ;  /* 0x00000003000a7213 */ /* 0x000fe40000000000 */
[----:B------:R-:W-:Y:S02]  /*4cf0*/  IABS R8, R15 ;  /* 0x0000000f00087213 */ /* 0x000fe40000000000 */
[-C--:B--2---:R-:W-:Y:S02]  /*4d00*/  IABS R4, R6.reuse ;  /* 0x0000000600047213 */ /* 0x084fe40000000000 */
[-C--:B------:R-:W-:Y:S02]  /*4d10*/  LOP3.LUT R15, R15, R6.reuse, RZ, 0x3c, !PT ;  /* 0x000000060f0f7212 */ /* 0x080fe400078e3cff */
[----:B------:R-:W2:Y:S01]  /*4d20*/  I2F.RP R11, R4 ;  /* 0x00000004000b7306 */ /* 0x000ea20000209400 */
[----:B------:R-:W-:-:S07]  /*4d30*/  LOP3.LUT R3, R3, R6, RZ, 0x3c, !PT ;  /* 0x0000000603037212 */ /* 0x000fce00078e3cff */
[----:B--2---:R-:W2:Y:S02]  /*4d40*/  MUFU.RCP R16, R11 ;  /* 0x0000000b00107308 */ /* 0x004ea40000001000 */
[----:B--2---:R-:W-:-:S06]  /*4d50*/  VIADD R16, R16, 0xffffffe ;  /* 0x0ffffffe10107836 */ /* 0x004fcc0000000000 */
[----:B------:R-:W2:Y:S02]  /*4d60*/  F2I.FTZ.U32.TRUNC.NTZ R17, R16 ;  /* 0x0000001000117305 */ /* 0x000ea4000021f000 */
[----:B--2---:R-:W-:Y:S02]  /*4d70*/  IMAD.MOV R7, RZ, RZ, -R17 ;  /* 0x000000ffff077224 */ /* 0x004fe400078e0a11 */
        /* <DEDUP_REMOVED lines=29> */
[----:B------:R-:W2:Y:S04]  /*4f50*/  LDG.E R7, desc[UR16][R18.64] ;  /* 0x0000001012077981 */ /* 0x000ea8000c1e1900 */
[----:B------:R-:W2:Y:S01]  /*4f60*/  LDG.E R4, desc[UR16][R16.64] ;  /* 0x0000001010047981 */ /* 0x000ea2000c1e1900 */
[----:B------:R-:W-:-:S04]  /*4f70*/  IMAD.IADD R3, R3, 0x1, -R8 ;  /* 0x0000000103037824 */ /* 0x000fc800078e0a08 */
[----:B------:R-:W-:-:S05]  /*4f80*/  IMAD R3, R3, R6, -0x40 ;  /* 0xffffffc003037424 */ /* 0x000fca00078e0206 */
[----:B------:R-:W-:-:S05]  /*4f90*/  SHF.R.S32.HI R11, RZ, 0x1f, R3 ;  /* 0x0000001fff0b7819 */ /* 0x000fca0000011403 */
[-C--:B------:R-:W-:Y:S02]  /*4fa0*/  IMAD R6, R11, R166.reuse, RZ ;  /* 0x000000a60b067224 */ /* 0x080fe400078e02ff */
[----:B------:R-:W-:-:S04]  /*4fb0*/  IMAD.WIDE.U32 R10, R3, R166, RZ ;  /* 0x000000a6030a7225 */ /* 0x000fc800078e00ff */
[----:B------:R-:W-:-:S04]  /*4fc0*/  IMAD R6, R3, R167, R6 ;  /* 0x000000a703067224 */ /* 0x000fc800078e0206 */
[----:B------:R-:W-:Y:S01]  /*4fd0*/  IMAD.IADD R11, R11, 0x1, R6 ;  /* 0x000000010b0b7824 */ /* 0x000fe200078e0206 */
[----:B--2---:R-:W-:-:S04]  /*4fe0*/  IADD3 R4, PT, PT, R7, -R4, RZ ;  /* 0x8000000407047210 */ /* 0x004fc80007ffe0ff */
[----:B------:R-:W-:Y:S01]  /*4ff0*/  SHF.R.S32.HI R3, RZ, 0x1f, R4 ;  /* 0x0000001fff037819 */ /* 0x000fe20000011404 */
[----:B---3--:R-:W-:-:S04]  /*5000*/  IMAD.WIDE.U32 R10, R4, UR6, R10 ;  /* 0x00000006040a7c25 */ /* 0x008fc8000f8e000a */
[----:B------:R-:W-:Y:S01]  /*5010*/  IMAD R3, R3, UR6, RZ ;  /* 0x0000000603037c24 */ /* 0x000fe2000f8e02ff */
[----:B------:R-:W-:-:S03]  /*5020*/  LEA R228, P2, R10, R228, 0x1 ;  /* 0x000000e40ae47211 */ /* 0x000fc600078408ff */
[----:B------:R-:W-:-:S05]  /*5030*/  IMAD R3, R4, UR7, R3 ;  /* 0x0000000704037c24 */ /* 0x000fca000f8e0203 */
[----:B------:R-:W-:-:S04]  /*5040*/  IADD3 R3, PT, PT, R11, R3, RZ ;  /* 0x000000030b037210 */ /* 0x000fc80007ffe0ff */
[----:B------:R-:W-:-:S07]  /*5050*/  LEA.HI.X R227, R10, R227, R3, 0x1, P2 ;  /* 0x000000e30ae37211 */ /* 0x000fce00010f0c03 */
.L_x_597:
[----:B------:R-:W2:Y:S01]  /*5060*/  LDCU UR4, c[0x0][0x440] ;  /* 0x00008800ff0477ac */ /* 0x000ea20008000800 */
        /* <DEDUP_REMOVED lines=8> */
[----:B--2---:R-:W-:Y:S02]  /*50f0*/  ISETP.GE.AND P5, PT, R216, UR4, PT ;  /* 0x00000004d8007c0c */ /* 0x004fe4000bfa6270 */
        /* <DEDUP_REMOVED lines=9> */
[----:B--2---:R-:W-:-:S05]  /*5190*/  @!P4 IMAD.MOV.U32 R229, RZ, RZ, R227 ;  /* 0x000000ffffe5c224 */ /* 0x004fca00078e00e3 */
        /* <DEDUP_REMOVED lines=78> */
.L_x_595:
[----:B------:R-:W-:Y:S01]  /*5680*/  IMAD.SHL.U32 R3, R217, 0x2, RZ ;  /* 0x00000002d9037824 */ /* 0x000fe200078e00ff */
[----:B------:R-:W2:Y:S01]  /*5690*/  LDCU UR4, c[0x0][0x45c] ;  /* 0x00008b80ff0477ac */ /* 0x000ea20008000800 */
[----:B------:R-:W-:-:S03]  /*56a0*/  LOP3.LUT R218, R79, 0x200, R170, 0xf8, !PT ;  /* 0x000002004fda7812 */ /* 0x000fc600078ef8aa */
[----:B------:R-:W-:Y:S02]  /*56b0*/  LOP3.LUT R3, R76, 0x6, R3, 0xf8, !PT ;  /* 0x000000064c037812 */ /* 0x000fe400078ef803 */
[----:B------:R-:W-:-:S03]  /*56c0*/  LEA R218, R218, UR5, 0x1 ;  /* 0x00000005dada7c11 */ /* 0x000fc6000f8e08ff */
[C---:B---3--:R-:W-:Y:S02]  /*56d0*/  VIADD R6, R3.reuse, 0xffffffc0 ;  /* 0xffffffc003067836 */ /* 0x048fe40000000000 */
        /* <DEDUP_REMOVED lines=10> */
[C---:B------:R-:W-:Y:S01]  /*5780*/  VIADD R4, R3.reuse, 0xffffffc9 ;  /* 0xffffffc903047836 */ /* 0x040fe20000000000 */
[----:B------:R-:W-:Y:S01]  /*5790*/  FSEL R32, R32, -INF , !P3 ;  /* 0xff80000020207808 */ /* 0x000fe20005800000 */
[C---:B------:R-:W-:Y:S01]  /*57a0*/  VIADD R13, R3.reuse, 0xfffffff0 ;  /* 0xfffffff0030d7836 */ /* 0x040fe20000000000 */
[----:B------:R-:W-:Y:S01]  /*57b0*/  FSEL R34, R34, -INF , !P4 ;  /* 0xff80000022227808 */ /* 0x000fe20006000000 */
[----:B------:R-:W-:Y:S01]  /*57c0*/  VIADD R11, R3, 0xfffffff1 ;  /* 0xfffffff1030b7836 */ /* 0x000fe20000000000 */
[CC--:B------:R-:W-:Y:S01]  /*57d0*/  ISETP.GE.AND P3, PT, R6.reuse, R165.reuse, PT ;  /* 0x000000a50600720c */ /* 0x0c0fe20003f66270 */
[--C-:B------:R-:W-:Y:S01]  /*57e0*/  IMAD.IADD R202, R77, 0x1, R218.reuse ;  /* 0x000000014dca7824 */ /* 0x100fe200078e02da */
[-C--:B------:R-:W-:Y:S01]  /*57f0*/  ISETP.GE.AND P4, PT, R6, R2.reuse, PT ;  /* 0x000000020600720c */ /* 0x080fe20003f86270 */
[----:B------:R-:W-:Y:S01]  /*5800*/  VIADD R6, R3, 0xffffffd0 ;  /* 0xffffffd003067836 */ /* 0x000fe20000000000 */
[----:B------:R-:W-:Y:S01]  /*5810*/  FSEL R36, R33, -INF , !P5 ;  /* 0xff80000021247808 */ /* 0x000fe20006800000 */
[--C-:B------:R-:W-:Y:S01]  /*5820*/  IMAD.IADD R201, R205, 0x1, R218.reuse ;  /* 0x00000001cdc97824 */ /* 0x100fe200078e02da */
[----:B------:R-:W-:Y:S01]  /*5830*/  FSEL R26, R35, -INF , !P2 ;  /* 0xff800000231a7808 */ /* 0x000fe20005000000 */
[----:B------:R-:W-:Y:S01]  /*5840*/  LDSM.16.MT88.4 R148, [R202+0x10000] ;  /* 0x01000000ca94783b */ /* 0x000fe20000004200 */
        /* <DEDUP_REMOVED lines=21> */
[----:B------:R-:W-:Y:S02]  /*59a0*/  ISETP.GE.AND P3, PT, R6, R165, PT ;  /* 0x000000a50600720c */ /* 0x000fe40003f66270 */
[----:B------:R-:W-:Y:S01]  /*59b0*/  FSEL R8, R24, -INF , !P4 ;  /* 0xff80000018087808 */ /* 0x000fe20006000000 */
[----:B------:R-:W-:Y:S01]  /*59c0*/  LDSM.16.MT88.4 R40, [R218+0x12000] ;  /* 0x01200000da28783b */ /* 0x000fe20000004200 */
[----:B------:R-:W-:-:S02]  /*59d0*/  ISETP.GE.AND P4, PT, R6, R2, PT ;  /* 0x000000020600720c */ /* 0x000fc40003f86270 */
[----:B------:R-:W-:Y:S01]  /*59e0*/  FSEL R6, R29, -INF , !P5 ;  /* 0xff8000001d067808 */ /* 0x000fe20006800000 */
[----:B-1----:R-:W-:Y:S01]  /*59f0*/  LDSM.16.MT88.4 R56, [R201+0x12000] ;  /* 0x01200000c938783b */ /* 0x002fe20000004200 */
[----:B------:R-:W-:Y:S02]  /*5a00*/  FSEL R16, R25, -INF , !P2 ;  /* 0xff80000019107808 */ /* 0x000fe40005000000 */
[CC--:B------:R-:W-:Y:S01]  /*5a10*/  ISETP.GE.AND P5, PT, R4.reuse, R165.reuse, PT ;  /* 0x000000a50400720c */ /* 0x0c0fe20003fa6270 */
[----:B------:R-:W-:Y:S01]  /*5a20*/  LDSM.16.MT88.4 R64, [R196+0x12000] ;  /* 0x01200000c440783b */ /* 0x000fe20000004200 */
[----:B------:R-:W-:Y:S02]  /*5a30*/  ISETP.GE.AND P2, PT, R4, R2, PT ;  /* 0x000000020400720c */ /* 0x000fe40003f46270 */
[----:B------:R-:W-:Y:S01]  /*5a40*/  FSEL R4, R12, -INF , !P3 ;  /* 0xff8000000c047808 */ /* 0x000fe20005800000 */
[----:B------:R-:W-:Y:S01]  /*5a50*/  VIADD R12, R3, 0xffffffe1 ;  /* 0xffffffe1030c7836 */ /* 0x000fe20000000000 */
[----:B------:R-:W-:Y:S01]  /*5a60*/  FMNMX3.FTZ R19, R32, R36, R30, !PT ;  /* 0x0000002420137276 */ /* 0x000fe2000781001e */
[----:B------:R-:W-:Y:S01]  /*5a70*/  LDSM.16.MT88.4 R72, [R218+0x14000] ;  /* 0x01400000da48783b */ /* 0x000fe20000004200 */
[----:B------:R-:W-:-:S02]  /*5a80*/  ISETP.GE.AND P3, PT, R7, R165, PT ;  /* 0x000000a50700720c */ /* 0x000fc40003f66270 */
[----:B------:R-:W-:Y:S01]  /*5a90*/  FSEL R10, R9, -INF , !P5 ;  /* 0xff800000090a7808 */ /* 0x000fe20006800000 */
[----:B------:R-:W-:Y:S01]  /*5aa0*/  LDSM.16.MT88.4 R88, [R201+0x14000] ;  /* 0x01400000c958783b */ /* 0x000fe20000004200 */
[----:B------:R-:W-:Y:S02]  /*5ab0*/  FMNMX3.FTZ R9, R19, R38, R18, !PT ;  /* 0x0000002613097276 */ /* 0x000fe40007810012 */
[-C--:B------:R-:W-:Y:S01]  /*5ac0*/  ISETP.GE.AND P5, PT, R12, R165.reuse, PT ;  /* 0x000000a50c00720c */ /* 0x080fe20003fa6270 */
[----:B------:R-:W-:Y:S01]  /*5ad0*/  LDSM.16.MT88.4 R96, [R196+0x14000] ;  /* 0x01400000c460783b */ /* 0x000fe20000004200 */
[----:B------:R-:W-:Y:S02]  /*5ae0*/  FSEL R198, R198, -INF , !P3 ;  /* 0xff800000c6c67808 */ /* 0x000fe40005800000 */
[----:B------:R-:W-:Y:S01]  /*5af0*/  ISETP.GE.AND P3, PT, R17, R165, PT ;  /* 0x000000a51100720c */ /* 0x000fe20003f66270 */
[----:B------:R-:W-:Y:S01]  /*5b00*/  LDSM.16.MT88.4 R104, [R218+0x16000] ;  /* 0x01600000da68783b */ /* 0x000fe20000004200 */
[----:B------:R-:W-:-:S02]  /*5b10*/  FMNMX3.FTZ R9, R9, R6, R4, !PT ;  /* 0x0000000609097276 */ /* 0x000fc40007810004 */
[----:B------:R-:W-:Y:S01]  /*5b20*/  FSEL R14, R14, -INF , !P4 ;  /* 0xff8000000e0e7808 */ /* 0x000fe20006000000 */
[----:B------:R-:W-:Y:S01]  /*5b30*/  LDSM.16.MT88.4 R120, [R201+0x16000] ;  /* 0x01600000c978783b */ /* 0x000fe20000004200 */
[----:B------:R-:W-:Y:S02]  /*5b40*/  FSEL R252, R252, -INF , !P5 ;  /* 0xff800000fcfc7808 */ /* 0x000fe40006800000 */
[----:B------:R-:W-:Y:S01]  /*5b50*/  ISETP.GE.AND P4, PT, R7, R2, PT ;  /* 0x000000020700720c */ /* 0x000fe20003f86270 */
[----:B------:R-:W-:Y:S01]  /*5b60*/  VIADD R7, R3, 0xfffffff8 ;  /* 0xfffffff803077836 */ /* 0x000fe20000000000 */
[-C--:B------:R-:W-:Y:S01]  /*5b70*/  ISETP.GE.AND P5, PT, R15, R165.reuse, PT ;  /* 0x000000a50f00720c */ /* 0x080fe20003fa6270 */
[----:B------:R-:W-:Y:S01]  /*5b80*/  VIADD R3, R3, 0xfffffff9 ;  /* 0xfffffff903037836 */ /* 0x000fe20000000000 */
[----:B------:R-:W-:Y:S01]  /*5b90*/  FSEL R200, R200, -INF , !P3 ;  /* 0xff800000c8c87808 */ /* 0x000fe20005800000 */
[----:B------:R-:W-:Y:S01]  /*5ba0*/  LDSM.16.MT88.4 R176, [R202+0x16800] ;  /* 0x01680000cab0783b */ /* 0x000fe20000004200 */
[----:B------:R-:W-:-:S02]  /*5bb0*/  ISETP.GE.AND P3, PT, R13, R165, PT ;  /* 0x000000a50d00720c */ /* 0x000fc40003f66270 */
[----:B------:R-:W-:Y:S01]  /*5bc0*/  FMNMX3.FTZ R9, R9, R10, R198, !PT ;  /* 0x0000000a09097276 */ /* 0x000fe200078100c6 */
[----:B------:R-:W-:Y:S01]  /*5bd0*/  LDSM.16.MT88.4 R172, [R218+0x10800] ;  /* 0x01080000daac783b */ /* 0x000fe20000004200 */
[----:B------:R-:W-:Y:S02]  /*5be0*/  FSEL R250, R250, -INF , !P5 ;  /* 0xff800000fafa7808 */ /* 0x000fe40006800000 */
[-C--:B------:R-:W-:Y:S02]  /*5bf0*/  ISETP.GE.AND P5, PT, R11, R165.reuse, PT ;  /* 0x000000a50b00720c */ /* 0x080fe40003fa6270 */
[----:B------:R-:W-:Y:S02]  /*5c00*/  FSEL R238, R238, -INF , !P3 ;  /* 0xff800000eeee7808 */ /* 0x000fe40005800000 */
[----:B------:R-:W-:Y:S02]  /*5c10*/  ISETP.GE.AND P3, PT, R7, R165, PT ;  /* 0x000000a50700720c */ /* 0x000fe40003f66270 */
[----:B------:R-:W-:-:S02]  /*5c20*/  FMNMX3.FTZ R9, R9, R252, R200, !PT ;  /* 0x000000fc09097276 */ /* 0x000fc400078100c8 */
[----:B------:R-:W-:Y:S02]  /*5c30*/  FSEL R234, R234, -INF , !P5 ;  /* 0xff800000eaea7808 */ /* 0x000fe40006800000 */
[----:B------:R-:W-:Y:S02]  /*5c40*/  ISETP.GE.AND P5, PT, R3, R165, PT ;  /* 0x000000a50300720c */ /* 0x000fe40003fa6270 */
[----:B------:R-:W-:Y:S02]  /*5c50*/  FSEL R222, R222, -INF , !P3 ;  /* 0xff800000dede7808 */ /* 0x000fe40005800000 */
[----:B------:R-:W-:Y:S02]  /*5c60*/  FMNMX3.FTZ R9, R9, R250, R238, !PT ;  /* 0x000000fa09097276 */ /* 0x000fe400078100ee */
[----:B------:R-:W-:Y:S02]  /*5c70*/  FSEL R220, R220, -INF , !P5 ;  /* 0xff800000dcdc7808 */ /* 0x000fe40006800000 */
[----:B------:R-:W-:-:S02]  /*5c80*/  FMNMX3.FTZ R9, R9, R234, R222, !PT ;  /* 0x000000ea09097276 */ /* 0x000fc400078100de */
[----:B------:R-:W-:Y:S02]  /*5c90*/  FMNMX3.FTZ R19, R34, R26, R22, !PT ;  /* 0x0000001a22137276 */ /* 0x000fe40007810016 */
[----:B------:R-:W-:Y:S02]  /*5ca0*/  ISETP.GE.AND P3, PT, R12, R2, PT ;  /* 0x000000020c00720c */ /* 0x000fe40003f66270 */
[----:B------:R-:W-:Y:S02]  /*5cb0*/  FSEL R12, R5, -INF , !P2 ;  /* 0xff800000050c7808 */ /* 0x000fe40005000000 */
[----:B------:R-:W-:Y:S02]  /*5cc0*/  FMNMX.FTZ R5, R220, R9, !PT ;  /* 0x00000009dc057209 */ /* 0x000fe40007810000 */
[----:B------:R-:W-:Y:S02]  /*5cd0*/  FMNMX3.FTZ R19, R19, R20, R8, !PT ;  /* 0x0000001413137276 */ /* 0x000fe40007810008 */
[----:B------:R-:W-:Y:S01]  /*5ce0*/  ISETP.GE.AND P2, PT, R17, R2, PT ;  /* 0x000000021100720c */ /* 0x000fe20003f46270 */
[----:B------:R-:W1:Y:S01]  /*5cf0*/  SHFL.BFLY PT, R24, R5, 0x2, 0x1f ;  /* 0x0c401f0005187f89 */ /* 0x000e6200000e0000 */
[----:B------:R-:W-:-:S02]  /*5d00*/  FSEL R248, R248, -INF , !P4 ;  /* 0xff800000f8f87808 */ /* 0x000fc40006000000 */
[----:B------:R-:W-:Y:S02]  /*5d10*/  FMNMX3.FTZ R19, R19, R16, R14, !PT ;  /* 0x0000001013137276 */ /* 0x000fe4000781000e */
[-C--:B------:R-:W-:Y:S02]  /*5d20*/  ISETP.GE.AND P5, PT, R15, R2.reuse, PT ;  /* 0x000000020f00720c */ /* 0x080fe40003fa6270 */
[----:B------:R-:W-:Y:S02]  /*5d30*/  ISETP.GE.AND P4, PT, R13, R2, PT ;  /* 0x000000020d00720c */ /* 0x000fe40003f86270 */
[----:B------:R-:W-:Y:S02]  /*5d40*/  FSEL R204, R204, -INF , !P3 ;  /* 0xff800000cccc7808 */ /* 0x000fe40005800000 */
[----:B------:R-:W-:Y:S02]  /*5d50*/  FSEL R206, R206, -INF , !P2 ;  /* 0xff800000cece7808 */ /* 0x000fe40005000000 */
[----:B------:R-:W-:-:S02]  /*5d60*/  FMNMX3.FTZ R19, R19, R12, R248, !PT ;  /* 0x0000000c13137276 */ /* 0x000fc400078100f8 */
[-C--:B------:R-:W-:Y:S02]  /*5d70*/  ISETP.GE.AND P3, PT, R11, R2.reuse, PT ;  /* 0x000000020b00720c */ /* 0x080fe40003f66270 */
[----:B------:R-:W-:Y:S02]  /*5d80*/  ISETP.GE.AND P2, PT, R7, R2, PT ;  /* 0x000000020700720c */ /* 0x000fe40003f46270 */
[----:B------:R-:W-:Y:S02]  /*5d90*/  FSEL R246, R246, -INF , !P5 ;  /* 0xff800000f6f67808 */ /* 0x000fe40006800000 */
[----:B------:R-:W-:Y:S02]  /*5da0*/  FSEL R214, R214, -INF , !P4 ;  /* 0xff800000d6d67808 */ /* 0x000fe40006000000 */
[----:B------:R-:W-:Y:S02]  /*5db0*/  FMNMX3.FTZ R19, R19, R204, R206, !PT ;  /* 0x000000cc13137276 */ /* 0x000fe400078100ce */
[----:B------:R-:W-:-:S02]  /*5dc0*/  ISETP.GE.AND P4, PT, R3, R2, PT ;  /* 0x000000020300720c */ /* 0x000fc40003f86270 */
[----:B------:R-:W-:Y:S02]  /*5dd0*/  FSEL R212, R212, -INF , !P3 ;  /* 0xff800000d4d47808 */ /* 0x000fe40005800000 */
[----:B------:R-:W-:Y:S02]  /*5de0*/  FSEL R210, R210, -INF , !P2 ;  /* 0xff800000d2d27808 */ /* 0x000fe40005000000 */
[----:B------:R-:W-:Y:S02]  /*5df0*/  FMNMX3.FTZ R19, R19, R246, R214, !PT ;  /* 0x000000f613137276 */ /* 0x000fe400078100d6 */
[----:B------:R-:W-:Y:S02]  /*5e00*/  FSEL R208, R208, -INF , !P4 ;  /* 0xff800000d0d07808 */ /* 0x000fe40006000000 */
[----:B------:R-:W-:Y:S02]  /*5e10*/  FMNMX3.FTZ R7, R19, R212, R210, !PT ;  /* 0x000000d413077276 */ /* 0x000fe400078100d2 */
[----:B-1----:R-:W-:-:S02]  /*5e20*/  FMNMX.FTZ R5, R5, R24, !PT ;  /* 0x0000001805057209 */ /* 0x002fc40007810000 */
[----:B------:R-:W-:-:S03]  /*5e30*/  FMNMX.FTZ R7, R208, R7, !PT ;  /* 0x00000007d0077209 */ /* 0x000fc60007810000 */
[----:B------:R-:W1:Y:S04]  /*5e40*/  SHFL.BFLY PT, R164, R5, 0x1, 0x1f ;  /* 0x0c201f0005a47f89 */ /* 0x000e6800000e0000 */
[----:B------:R-:W3:Y:S01]  /*5e50*/  SHFL.BFLY PT, R24, R7, 0x2, 0x1f ;  /* 0x0c401f0007187f89 */ /* 0x000ee200000e0000 */
[----:B-1----:R-:W-:Y:S02]  /*5e60*/  FMNMX.FTZ R164, R5, R164, !PT ;  /* 0x000000a405a47209 */ /* 0x002fe40007810000 */
[----:B---3--:R-:W-:-:S03]  /*5e70*/  FMNMX.FTZ R24, R7, R24, !PT ;  /* 0x0000001807187209 */ /* 0x008fc60007810000 */
[C---:B--2---:R-:W-:Y:S01]  /*5e80*/  FMUL.FTZ R211, R164.reuse, UR4 ;  /* 0x00000004a4d37c20 */ /* 0x044fe20008410000 */
[----:B------:R-:W-:Y:S01]  /*5e90*/  FSETP.NEU.FTZ.AND P2, PT, R164, -INF , PT ;  /* 0xff800000a400780b */ /* 0x000fe20003f5d000 */
[----:B------:R-:W1:Y:S03]  /*5ea0*/  SHFL.BFLY PT, R3, R24, 0x1, 0x1f ;  /* 0x0c201f0018037f89 */ /* 0x000e6600000e0000 */
        /* <DEDUP_REMOVED lines=8> */
[----:B------:R-:W2:Y:S01]  /*5f30*/  LDSM.16.MT88.4 R4, [R196+0x16000] ;  /* 0x01600000c404783b */ /* 0x000ea20000004200 */
[--C-:B------:R-:W-:Y:S01]  /*5f40*/  FFMA.FTZ R182, R10, UR4, -R211.reuse ;  /* 0x000000040ab67c23 */ /* 0x100fe200080108d3 */
[--C-:B------:R-:W-:Y:S01]  /*5f50*/  FFMA.FTZ R189, R18, UR4, -R211.reuse ;  /* 0x0000000412bd7c23 */ /* 0x100fe200080108d3 */
[--C-:B------:R-:W-:Y:S01]  /*5f60*/  FFMA.FTZ R198, R198, UR4, -R211.reuse ;  /* 0x00000004c6c67c23 */ /* 0x100fe200080108d3 */
[----:B------:R-:W-:Y:S01]  /*5f70*/  LDSM.16.MT88.4 R28, [R201+0x12800] ;  /* 0x01280000c91c783b */ /* 0x000fe20000004200 */
[--C-:B------:R-:W-:Y:S01]  /*5f80*/  FFMA.FTZ R199, R252, UR4, -R211.reuse ;  /* 0x00000004fcc77c23 */ /* 0x100fe200080108d3 */
[--C-:B------:R-:W-:Y:S01]  /*5f90*/  FFMA.FTZ R200, R200, UR4, -R211.reuse ;  /* 0x00000004c8c87c23 */ /* 0x100fe200080108d3 */
[----:B------:R-:W3:Y:S01]  /*5fa0*/  MUFU.EX2 R192, R192 ;  /* 0x000000c000c07308 */ /* 0x000ee20000000800 */
[--C-:B------:R-:W-:Y:S01]  /*5fb0*/  FFMA.FTZ R234, R234, UR4, -R211.reuse ;  /* 0x00000004eaea7c23 */ /* 0x100fe200080108d3 */
[--C-:B------:R-:W-:Y:S01]  /*5fc0*/  FFMA.FTZ R215, R222, UR4, -R211.reuse ;  /* 0x00000004ded77c23 */ /* 0x100fe200080108d3 */
[----:B------:R-:W-:Y:S01]  /*5fd0*/  FFMA.FTZ R220, R220, UR4, -R211 ;  /* 0x00000004dcdc7c23 */ /* 0x000fe200080108d3 */
[----:B-1----:R-:W-:-:S04]  /*5fe0*/  FMNMX.FTZ R3, R24, R3, !PT ;  /* 0x0000000318037209 */ /* 0x002fc80007810000 */
[C---:B------:R-:W-:Y:S01]  /*5ff0*/  FSETP.NEU.FTZ.AND P2, PT, R3.reuse, -INF , PT ;  /* 0xff8000000300780b */ /* 0x040fe20003f5d000 */
[----:B------:R-:W-:Y:S01]  /*6000*/  FMUL.FTZ R207, R3, UR4 ;  /* 0x0000000403cf7c20 */ /* 0x000fe20008410000 */
[----:B------:R-:W-:Y:S04]  /*6010*/  MUFU.EX2 R191, R191 ;  /* 0x000000bf00bf7308 */ /* 0x000fe80000000800 */
[----:B------:R-:W-:Y:S02]  /*6020*/  FSEL R207, R207, RZ, P2 ;  /* 0x000000ffcfcf7208 */ /* 0x000fe40001000000 */
[----:B---3--:R-:W-:Y:S02]  /*6030*/  F2FP.BF16.F32.PACK_AB R128, R192, R195 ;  /* 0x000000c3c080723e */ /* 0x008fe400000010ff */
[----:B------:R-:W1:Y:S01]  /*6040*/  MUFU.EX2 R188, R188 ;  /* 0x000000bc00bc7308 */ /* 0x000e620000000800 */
[--C-:B------:R-:W-:Y:S01]  /*6050*/  FFMA.FTZ R197, R34, UR4, -R207.reuse ;  /* 0x0000000422c57c23 */ /* 0x100fe200080108cf */
[--C-:B------:R-:W-:Y:S01]  /*6060*/  FFMA.FTZ R194, R26, UR4, -R207.reuse ;  /* 0x000000041ac27c23 */ /* 0x100fe200080108cf */
[--C-:B------:R-:W-:Y:S01]  /*6070*/  FFMA.FTZ R193, R22, UR4, -R207.reuse ;  /* 0x0000000416c17c23 */ /* 0x100fe200080108cf */
[--C-:B------:R-:W-:Y:S01]  /*6080*/  FFMA.FTZ R190, R20, UR4, -R207.reuse ;  /* 0x0000000414be7c23 */ /* 0x100fe200080108cf */
[--C-:B------:R-:W-:Y:S01]  /*6090*/  FFMA.FTZ R187, R8, UR4, -R207.reuse ;  /* 0x0000000408bb7c23 */ /* 0x100fe200080108cf */
[--C-:B------:R-:W-:Y:S01]  /*60a0*/  FFMA.FTZ R184, R16, UR4, -R207.reuse ;  /* 0x0000000410b87c23 */ /* 0x100fe200080108cf */
[----:B------:R-:W3:Y:S01]  /*60b0*/  LDSM.16.MT88.4 R8, [R202+0x10800] ;  /* 0x01080000ca08783b */ /* 0x000ee20000004200 */
[----:B------:R-:W-:Y:S01]  /*60c0*/  MUFU.EX2 R197, R197 ;  /* 0x000000c500c57308 */ /* 0x000fe20000000800 */
[--C-:B------:R-:W-:Y:S01]  /*60d0*/  FFMA.FTZ R183, R14, UR4, -R207.reuse ;  /* 0x000000040eb77c23 */ /* 0x100fe200080108cf */
[--C-:B------:R-:W-:Y:S01]  /*60e0*/  FFMA.FTZ R168, R12, UR4, -R207.reuse ;  /* 0x000000040ca87c23 */ /* 0x100fe200080108cf */
[----:B------:R-:W4:Y:S01]  /*60f0*/  LDSM.16.MT88.4 R20, [R202+0x12800] ;  /* 0x01280000ca14783b */ /* 0x000f220000004200 */
[--C-:B------:R-:W-:Y:S01]  /*6100*/  FFMA.FTZ R203, R248, UR4, -R207.reuse ;  /* 0x00000004f8cb7c23 */ /* 0x100fe200080108cf */
[--C-:B------:R-:W-:Y:S01]  /*6110*/  FFMA.FTZ R204, R204, UR4, -R207.reuse ;  /* 0x00000004cccc7c23 */ /* 0x100fe200080108cf */
[--C-:B------:R-:W-:Y:S01]  /*6120*/  FFMA.FTZ R206, R206, UR4, -R207.reuse ;  /* 0x00000004cece7c23 */ /* 0x100fe200080108cf */
[----:B------:R-:W5:Y:S01]  /*6130*/  LDSM.16.MT88.4 R16, [R202+0x14800] ;  /* 0x01480000ca10783b */ /* 0x000f620000004200 */
[----:B------:R-:W2:Y:S01]  /*6140*/  MUFU.EX2 R194, R194 ;  /* 0x000000c200c27308 */ /* 0x000ea20000000800 */
[----:B-1----:R-:W-:Y:S01]  /*6150*/  F2FP.BF16.F32.PACK_AB R130, R188, R191 ;  /* 0x000000bfbc82723e */ /* 0x002fe200000010ff */
[--C-:B------:R-:W-:Y:S01]  /*6160*/  FFMA.FTZ R209, R246, UR4, -R207.reuse ;  /* 0x00000004f6d17c23 */ /* 0x100fe200080108cf */
[----:B------:R-:W1:Y:S01]  /*6170*/  LDSM.16.MT88.4 R12, [R201+0x10800] ;  /* 0x01080000c90c783b */ /* 0x000e620000004200 */
[--C-:B------:R-:W-:Y:S01]  /*6180*/  FFMA.FTZ R212, R212, UR4, -R207.reuse ;  /* 0x00000004d4d47c23 */ /* 0x100fe200080108cf */
[--C-:B------:R-:W-:Y:S01]  /*6190*/  FFMA.FTZ R210, R210, UR4, -R207.reuse ;  /* 0x00000004d2d27c23 */ /* 0x100fe200080108cf */
[----:B------:R-:W-:Y:S01]  /*61a0*/  FFMA.FTZ R241, R208, UR4, -R207 ;  /* 0x00000004d0f17c23 */ /* 0x000fe200080108cf */
[----:B------:R-:W-:Y:S01]  /*61b0*/  LDSM.16.MT88.4 R32, [R196+0x10800] ;  /* 0x01080000c420783b */ /* 0x000fe20000004200 */
[----:B------:R-:W-:Y:S01]  /*61c0*/  MUFU.EX2 R193, R193 ;  /* 0x000000c100c17308 */ /* 0x000fe20000000800 */
[----:B------:R-:W-:-:S02]  /*61d0*/  FADD.FTZ R192, R195, R192 ;  /* 0x000000c0c3c07221 */ /* 0x000fc40000010000 */
[----:B------:R-:W-:Y:S02]  /*61e0*/  LDSM.16.MT88.4 R24, [R196+0x12800] ;  /* 0x01280000c418783b */ /* 0x000fe40000004200 */
[----:B------:R-:W-:-:S03]  /*61f0*/  FADD.FTZ R191, R191, R192 ;  /* 0x000000c0bfbf7221 */ /* 0x000fc60000010000 */
[----:B------:R-:W3:Y:S01]  /*6200*/  MUFU.EX2 R190, R190 ;  /* 0x000000be00be7308 */ /* 0x000ee20000000800 */
[----:B--2---:R-:W-:Y:S01]  /*6210*/  F2FP.BF16.F32.PACK_AB R129, R194, R197 ;  /* 0x000000c5c281723e */ /* 0x004fe200000010ff */
[----:B------:R-:W-:Y:S01]  /*6220*/  FADD.FTZ R194, R197, R194 ;  /* 0x000000c2c5c27221 */ /* 0x000fe20000010000 */
[----:B------:R-:W-:-:S05]  /*6230*/  FADD.FTZ R188, R188, R191 ;  /* 0x000000bfbcbc7221 */ /* 0x000fca0000010000 */
[----:B------:R-:W-:Y:S08]  /*6240*/  MUFU.EX2 R189, R189 ;  /* 0x000000bd00bd7308 */ /* 0x000ff00000000800 */
[----:B------:R-:W2:Y:S01]  /*6250*/  MUFU.EX2 R186, R186 ;  /* 0x000000ba00ba7308 */ /* 0x000ea20000000800 */
[----:B---3--:R-:W-:Y:S01]  /*6260*/  F2FP.BF16.F32.PACK_AB R131, R190, R193 ;  /* 0x000000c1be83723e */ /* 0x008fe200000010ff */
        /* <DEDUP_REMOVED lines=8> */
[----:B------:R-:W3:Y:S01]  /*62f0*/  MUFU.EX2 R184, R184 ;  /* 0x000000b800b87308 */ /* 0x000ee20000000800 */
[C---:B------:R-:W-:Y:S07]  /*6300*/  HMMA.16816.F32.BF16 R76, R128.reuse, R80, RZ ;  /* 0x00000050804c723c */ /* 0x040fee00000418ff */
[----:B------:R-:W-:Y:S01]  /*6310*/  MUFU.EX2 R183, R183 ;  /* 0x000000b700b77308 */ /* 0x000fe20000000800 */
[C---:B------:R-:W-:Y:S07]  /*6320*/  HMMA.16816.F32.BF16 R108, R128.reuse, R112, RZ ;  /* 0x00000070806c723c */ /* 0x040fee00000418ff */
[----:B------:R-:W4:Y:S01]  /*6330*/  MUFU.EX2 R168, R168 ;  /* 0x000000a800a87308 */ /* 0x000f220000000800 */
        /* <DEDUP_REMOVED lines=39> */
[----:B--2---:R-:W-:Y:S01]  /*65b0*/  F2FP.BF16.F32.PACK_AB R4, R186, R189 ;  /* 0x000000bdba04723e */ /* 0x004fe200000010ff */
[----:B------:R-:W-:Y:S01]  /*65c0*/  FADD.FTZ R189, R189, R188 ;  /* 0x000000bcbdbd7221 */ /* 0x000fe20000010000 */
[----:B---3--:R-:W-:Y:S01]  /*65d0*/  F2FP.BF16.F32.PACK_AB R5, R184, R187 ;  /* 0x000000bbb805723e */ /* 0x008fe200000010ff */
[----:B------:R-:W-:-:S02]  /*65e0*/  FADD.FTZ R187, R187, R190 ;  /* 0x000000bebbbb7221 */ /* 0x000fc40000010000 */
[----:B------:R-:W-:Y:S02]  /*65f0*/  FADD.FTZ R186, R186, R189 ;  /* 0x000000bdbaba7221 */ /* 0x000fe40000010000 */
[----:B------:R-:W-:Y:S01]  /*6600*/  HMMA.16816.F32.BF16 R128, R128, R6, RZ ;  /* 0x000000068080723c */ /* 0x000fe200000418ff */
[----:B------:R-:W-:Y:S01]  /*6610*/  F2FP.BF16.F32.PACK_AB R6, R182, R185 ;  /* 0x000000b9b606723e */ /* 0x000fe200000010ff */
[----:B------:R-:W-:Y:S01]  /*6620*/  FADD.FTZ R184, R184, R187 ;  /* 0x000000bbb8b87221 */ /* 0x000fe20000010000 */
[----:B----4-:R-:W-:-:S03]  /*6630*/  F2FP.BF16.F32.PACK_AB R7, R168, R183 ;  /* 0x000000b7a807723e */ /* 0x010fc600000010ff */
[----:B------:R-:W-:-:S04]  /*6640*/  FADD.FTZ R183, R183, R184 ;  /* 0x000000b8b7b77221 */ /* 0x000fc80000010000 */
[----:B------:R-:W-:Y:S01]  /*6650*/  HMMA.16816.F32.BF16 R152, R4, R8, R152 ;  /* 0x000000080498723c */ /* 0x000fe20000041898 */
[----:B------:R-:W-:-:S07]  /*6660*/  FADD.FTZ R168, R168, R183 ;  /* 0x000000b7a8a87221 */ /* 0x000fce0000010000 */
[C---:B------:R-:W-:Y:S01]  /*6670*/  HMMA.16816.F32.BF16 R148, R4.reuse, R10, R148 ;  /* 0x0000000a0494723c */ /* 0x040fe20000041894 */
[----:B------:R-:W2:Y:S07]  /*6680*/  LDSM.16.MT88.4 R8, [R218+0x12800] ;  /* 0x01280000da08783b */ /* 0x000eae0000004200 */
[C---:B------:R-:W-:Y:S08]  /*6690*/  HMMA.16816.F32.BF16 R44, R4.reuse, R20, R44 ;  /* 0x00000014042c723c */ /* 0x040ff0000004182c */
[C---:B------:R-:W-:Y:S01]  /*66a0*/  HMMA.16816.F32.BF16 R48, R4.reuse, R22, R48 ;  /* 0x000000160430723c */ /* 0x040fe20000041830 */
[----:B------:R-:W3:Y:S07]  /*66b0*/  LDSM.16.MT88.4 R20, [R201+0x14800] ;  /* 0x01480000c914783b */ /* 0x000eee0000004200 */
[C---:B-----5:R-:W-:Y:S08]  /*66c0*/  HMMA.16816.F32.BF16 R76, R4.reuse, R16, R76 ;  /* 0x00000010044c723c */ /* 0x060ff0000004184c */
[C---:B------:R-:W-:Y:S01]  /*66d0*/  HMMA.16816.F32.BF16 R80, R4.reuse, R18, R80 ;  /* 0x000000120450723c */ /* 0x040fe20000041850 */
[----:B------:R-:W4:Y:S07]  /*66e0*/  LDSM.16.MT88.4 R16, [R218+0x14800] ;  /* 0x01480000da10783b */ /* 0x000f2e0000004200 */
[C---:B-1----:R-:W-:Y:S08]  /*66f0*/  HMMA.16816.F32.BF16 R144, R4.reuse, R12, R144 ;  /* 0x0000000c0490723c */ /* 0x042ff00000041890 */
[C---:B--2---:R-:W-:Y:S08]  /*6700*/  HMMA.16816.F32.BF16 R36, R4.reuse, R8, R36 ;  /* 0x000000080424723c */ /* 0x044ff00000041824 */
[C---:B------:R-:W-:Y:S01]  /*6710*/  HMMA.16816.F32.BF16 R40, R4.reuse, R10, R40 ;  /* 0x0000000a0428723c */ /* 0x040fe20000041828 */
[----:B------:R-:W1:Y:S07]  /*6720*/  LDSM.16.MT88.4 R8, [R218+0x16800] ;  /* 0x01680000da08783b */ /* 0x000e6e0000004200 */
[C---:B------:R-:W-:Y:S01]  /*6730*/  HMMA.16816.F32.BF16 R140, R4.reuse, R14, R140 ;  /* 0x0000000e048c723c */ /* 0x040fe2000004188c */
[----:B------:R-:W2:Y:S07]  /*6740*/  LDSM.16.MT88.4 R12, [R196+0x14800] ;  /* 0x01480000c40c783b */ /* 0x000eae0000004200 */
[C---:B---3--:R-:W-:Y:S08]  /*6750*/  HMMA.16816.F32.BF16 R84, R4.reuse, R20, R84 ;  /* 0x000000140454723c */ /* 0x048ff00000041854 */
[C---:B----4-:R-:W-:Y:S08]  /*6760*/  HMMA.16816.F32.BF16 R68, R4.reuse, R16, R68 ;  /* 0x000000100444723c */ /* 0x050ff00000041844 */
[C---:B------:R-:W-:Y:S01]  /*6770*/  HMMA.16816.F32.BF16 R72, R4.reuse, R18, R72 ;  /* 0x000000120448723c */ /* 0x040fe20000041848 */
[----:B------:R3:W4:Y:S07]  /*6780*/  LDSM.16.MT88.4 R16, [R201+0x16800] ;  /* 0x01680000c910783b */ /* 0x00072e0000004200 */
[C---:B------:R-:W-:Y:S01]  /*6790*/  HMMA.16816.F32.BF16 R88, R4.reuse, R22, R88 ;  /* 0x000000160458723c */ /* 0x040fe20000041858 */
[----:B------:R-:W5:Y:S07]  /*67a0*/  LDSM.16.MT88.4 R20, [R196+0x16800] ;  /* 0x01680000c414783b */ /* 0x000f6e0000004200 */
[C---:B-1----:R-:W-:Y:S08]  /*67b0*/  HMMA.16816.F32.BF16 R100, R4.reuse, R8, R100 ;  /* 0x000000080464723c */ /* 0x042ff00000041864 */
[----:B------:R-:W-:Y:S01]  /*67c0*/  HMMA.16816.F32.BF16 R104, R4, R10, R104 ;  /* 0x0000000a0468723c */ /* 0x000fe20000041868 */
[----:B------:R-:W1:Y:S01]  /*67d0*/  LDSM.16.MT88.4 R8, [R202+0x13000] ;  /* 0x01300000ca08783b */ /* 0x000e620000004200 */
[----:B---3--:R-:W-:-:S06]  /*67e0*/  FFMA.FTZ R201, R250, UR4, -R211 ;  /* 0x00000004fac97c23 */ /* 0x008fcc00080108d3 */
[----:B------:R-:W3:Y:S01]  /*67f0*/  MUFU.EX2 R201, R201 ;  /* 0x000000c900c97308 */ /* 0x000ee20000000800 */
        /* <DEDUP_REMOVED lines=15> */
[C---:B--2---:R-:W-:Y:S08]  /*68f0*/  HMMA.16816.F32.BF16 R92, R4.reuse, R12, R92 ;  /* 0x0000000c045c723c */ /* 0x044ff0000004185c */
[C---:B------:R-:W-:Y:S01]  /*6900*/  HMMA.16816.F32.BF16 R96, R4.reuse, R14, R96 ;  /* 0x0000000e0460723c */ /* 0x040fe20000041860 */
[----:B------:R-:W2:Y:S07]  /*6910*/  LDSM.16.MT88.4 R12, [R202+0x11000] ;  /* 0x01100000ca0c783b */ /* 0x000eae0000004200 */
[C---:B----4-:R-:W-:Y:S08]  /*6920*/  HMMA.16816.F32.BF16 R116, R4.reuse, R16, R116 ;  /* 0x000000100474723c */ /* 0x050ff00000041874 */
[C---:B------:R-:W-:Y:S01]  /*6930*/  HMMA.16816.F32.BF16 R120, R4.reuse, R18, R120 ;  /* 0x000000120478723c */ /* 0x040fe20000041878 */
[----:B------:R-:W4:Y:S07]  /*6940*/  LDSM.16.MT88.4 R16, [R202+0x15000] ;  /* 0x01500000ca10783b */ /* 0x000f2e0000004200 */
[C---:B-----5:R-:W-:Y:S08]  /*6950*/  HMMA.16816.F32.BF16 R124, R4.reuse, R20, R124 ;  /* 0x00000014047c723c */ /* 0x060ff0000004187c */
[----:B------:R-:W-:Y:S01]  /*6960*/  HMMA.16816.F32.BF16 R128, R4, R22, R128 ;  /* 0x000000160480723c */ /* 0x000fe20000041880 */
[----:B------:R-:W-:Y:S01]  /*6970*/  F2FP.BF16.F32.PACK_AB R4, R199, R198 ;  /* 0x000000c6c704723e */ /* 0x000fe200000010ff */
[----:B------:R5:W4:Y:S01]  /*6980*/  LDSM.16.MT88.4 R20, [R213+0x13000] ;  /* 0x01300000d514783b */ /* 0x000b220000004200 */
[----:B------:R-:W-:-:S02]  /*6990*/  F2FP.BF16.F32.PACK_AB R5, R204, R203 ;  /* 0x000000cbcc05723e */ /* 0x000fc400000010ff */
[----:B---3--:R-:W-:Y:S02]  /*69a0*/  F2FP.BF16.F32.PACK_AB R6, R201, R200 ;  /* 0x000000c8c906723e */ /* 0x008fe400000010ff */
[----:B------:R-:W-:-:S07]  /*69b0*/  F2FP.BF16.F32.PACK_AB R7, R209, R206 ;  /* 0x000000ced107723e */ /* 0x000fce00000010ff */
[C---:B-1----:R-:W-:Y:S08]  /*69c0*/  HMMA.16816.F32.BF16 R44, R4.reuse, R8, R44 ;  /* 0x00000008042c723c */ /* 0x042ff0000004182c */
[----:B------:R-:W-:Y:S01]  /*69d0*/  HMMA.16816.F32.BF16 R48, R4, R10, R48 ;  /* 0x0000000a0430723c */ /* 0x000fe20000041830 */
[----:B------:R-:W1:Y:S01]  /*69e0*/  LDSM.16.MT88.4 R8, [R218+0x13000] ;  /* 0x01300000da08783b */ /* 0x000e620000004200 */
[----:B-----5:R-:W-:Y:S01]  /*69f0*/  FFMA.FTZ R213, R238, UR4, -R211 ;  /* 0x00000004eed57c23 */ /* 0x020fe200080108d3 */
[----:B------:R-:W-:Y:S01]  /*6a00*/  FFMA.FTZ R211, R214, UR4, -R207 ;  /* 0x00000004d6d37c23 */ /* 0x000fe200080108cf */
[----:B------:R-:W-:-:S02]  /*6a10*/  IMAD.IADD R207, R205, 0x1, R218 ;  /* 0x00000001cdcf7824 */ /* 0x000fc400078e02da */
[----:B------:R-:W-:Y:S02]  /*6a20*/  IMAD.MOV.U32 R238, RZ, RZ, -0x1 ;  /* 0xffffffffffee7424 */ /* 0x000fe400078e00ff */
[C---:B--2---:R-:W-:Y:S01]  /*6a30*/  HMMA.16816.F32.BF16 R152, R4.reuse, R12, R152 ;  /* 0x0000000c0498723c */ /* 0x044fe20000041898 */
[----:B------:R-:W2:Y:S07]  /*6a40*/  MUFU.EX2 R213, R213 ;  /* 0x000000d500d57308 */ /* 0x000eae0000000800 */
[C---:B------:R-:W-:Y:S01]  /*6a50*/  HMMA.16816.F32.BF16 R148, R4.reuse, R14, R148 ;  /* 0x0000000e0494723c */ /* 0x040fe20000041894 */
[----:B------:R-:W3:Y:S01]  /*6a60*/  LDSM.16.MT88.4 R12, [R218+0x11000] ;  /* 0x01100000da0c783b */ /* 0x000ee20000004200 */
[----:B------:R-:W5:Y:S06]  /*6a70*/  MUFU.EX2 R211, R211 ;  /* 0x000000d300d37308 */ /* 0x000f6c0000000800 */
[C---:B----4-:R-:W-:Y:S08]  /*6a80*/  HMMA.16816.F32.BF16 R76, R4.reuse, R16, R76 ;  /* 0x00000010044c723c */ /* 0x050ff0000004184c */
[C---:B------:R-:W-:Y:S01]  /*6a90*/  HMMA.16816.F32.BF16 R80, R4.reuse, R18, R80 ;  /* 0x000000120450723c */ /* 0x040fe20000041850 */
[----:B------:R-:W4:Y:S07]  /*6aa0*/  LDSM.16.MT88.4 R16, [R196+0x13000] ;  /* 0x01300000c410783b */ /* 0x000f2e0000004200 */
[C---:B------:R-:W-:Y:S08]  /*6ab0*/  HMMA.16816.F32.BF16 R52, R4.reuse, R20, R52 ;  /* 0x000000140434723c */ /* 0x040ff00000041834 */
[C---:B-1----:R-:W-:Y:S08]  /*6ac0*/  HMMA.16816.F32.BF16 R36, R4.reuse, R8, R36 ;  /* 0x000000080424723c */ /* 0x042ff00000041824 */
[C---:B------:R-:W-:Y:S01]  /*6ad0*/  HMMA.16816.F32.BF16 R40, R4.reuse, R10, R40 ;  /* 0x0000000a0428723c */ /* 0x040fe20000041828 */
[----:B------:R-:W1:Y:S07]  /*6ae0*/  LDSM.16.MT88.4 R8, [R218+0x17000] ;  /* 0x01700000da08783b */ /* 0x000e6e0000004200 */
[C---:B------:R-:W-:Y:S01]  /*6af0*/  HMMA.16816.F32.BF16 R56, R4.reuse, R22, R56 ;  /* 0x000000160438723c */ /* 0x040fe20000041838 */
[----:B------:R-:W2:Y:S07]  /*6b00*/  LDSM.16.MT88.4 R20, [R218+0x15000] ;  /* 0x01500000da14783b */ /* 0x000eae0000004200 */
[C---:B---3--:R-:W-:Y:S08]  /*6b10*/  HMMA.16816.F32.BF16 R160, R4.reuse, R12, R160 ;  /* 0x0000000c04a0723c */ /* 0x048ff000000418a0 */
[C---:B------:R-:W-:Y:S01]  /*6b20*/  HMMA.16816.F32.BF16 R156, R4.reuse, R14, R156 ;  /* 0x0000000e049c723c */ /* 0x040fe2000004189c */
[----:B------:R-:W3:Y:S07]  /*6b30*/  LDSM.16.MT88.4 R12, [R196+0x15000] ;  /* 0x01500000c40c783b */ /* 0x000eee0000004200 */
[C---:B----4-:R-:W-:Y:S08]  /*6b40*/  HMMA.16816.F32.BF16 R60, R4.reuse, R16, R60 ;  /* 0x00000010043c723c */ /* 0x050ff0000004183c */
[C---:B------:R-:W-:Y:S01]  /*6b50*/  HMMA.16816.F32.BF16 R64, R4.reuse, R18, R64 ;  /* 0x000000120440723c */ /* 0x040fe20000041840 */
[----:B------:R-:W4:Y:S07]  /*6b60*/  LDSM.16.MT88.4 R16, [R196+0x17000] ;  /* 0x01700000c410783b */ /* 0x000f2e0000004200 */
        /* <DEDUP_REMOVED lines=20> */
[----:B------:R-:W-:Y:S07]  /*6cb0*/  LDSM.16.MT88.4 R20, [R202+0x15800] ;  /* 0x01580000ca14783b */ /* 0x000fee0000004200 */
[C---:B---3--:R-:W-:Y:S08]  /*6cc0*/  HMMA.16816.F32.BF16 R92, R4.reuse, R12, R92 ;  /* 0x0000000c045c723c */ /* 0x048ff0000004185c */
[C---:B------:R-:W-:Y:S01]  /*6cd0*/  HMMA.16816.F32.BF16 R96, R4.reuse, R14, R96 ;  /* 0x0000000e0460723c */ /* 0x040fe20000041860 */
[----:B------:R-:W2:Y:S07]  /*6ce0*/  LDSM.16.MT88.4 R12, [R202+0x11800] ;  /* 0x01180000ca0c783b */ /* 0x000eae0000004200 */
[C---:B----4-:R-:W-:Y:S08]  /*6cf0*/  HMMA.16816.F32.BF16 R124, R4.reuse, R16, R124 ;  /* 0x00000010047c723c */ /* 0x050ff0000004187c */
[----:B------:R-:W-:Y:S01]  /*6d00*/  HMMA.16816.F32.BF16 R128, R4, R18, R128 ;  /* 0x000000120480723c */ /* 0x000fe20000041880 */
[----:B------:R-:W-:Y:S01]  /*6d10*/  F2FP.BF16.F32.PACK_AB R4, R234, R213 ;  /* 0x000000d5ea04723e */ /* 0x000fe200000010ff */
[----:B------:R-:W3:Y:S01]  /*6d20*/  LDSM.16.MT88.4 R16, [R202+0x17800] ;  /* 0x01780000ca10783b */ /* 0x000ee20000004200 */
[----:B-----5:R-:W-:-:S02]  /*6d30*/  F2FP.BF16.F32.PACK_AB R5, R212, R211 ;  /* 0x000000d3d405723e */ /* 0x020fc400000010ff */
[----:B------:R-:W-:Y:S02]  /*6d40*/  F2FP.BF16.F32.PACK_AB R6, R220, R215 ;  /* 0x000000d7dc06723e */ /* 0x000fe400000010ff */
[----:B------:R-:W-:-:S07]  /*6d50*/  F2FP.BF16.F32.PACK_AB R7, R241, R210 ;  /* 0x000000d2f107723e */ /* 0x000fce00000010ff */
        /* <DEDUP_REMOVED lines=9> */
[C---:B------:R-:W-:Y:S08]  /*6df0*/  HMMA.16816.F32.BF16 R76, R4.reuse, R20, R76 ;  /* 0x00000014044c723c */ /* 0x040ff0000004184c */
[C---:B-1----:R-:W-:Y:S08]  /*6e00*/  HMMA.16816.F32.BF16 R160, R4.reuse, R8, R160 ;  /* 0x0000000804a0723c */ /* 0x042ff000000418a0 */
[C---:B------:R-:W-:Y:S01]  /*6e10*/  HMMA.16816.F32.BF16 R156, R4.reuse, R10, R156 ;  /* 0x0000000a049c723c */ /* 0x040fe2000004189c */
[----:B------:R-:W1:Y:S07]  /*6e20*/  LDSM.16.MT88.4 R8, [R218+0x17800] ;  /* 0x01780000da08783b */ /* 0x000e6e0000004200 */
[C---:B------:R-:W-:Y:S01]  /*6e30*/  HMMA.16816.F32.BF16 R80, R4.reuse, R22, R80 ;  /* 0x000000160450723c */ /* 0x040fe20000041850 */
[----:B------:R-:W4:Y:S07]  /*6e40*/  LDSM.16.MT88.4 R20, [R196+0x13800] ;  /* 0x01380000c414783b */ /* 0x000f2e0000004200 */
[C---:B--2---:R-:W-:Y:S08]  /*6e50*/  HMMA.16816.F32.BF16 R144, R4.reuse, R12, R144 ;  /* 0x0000000c0490723c */ /* 0x044ff00000041890 */
[C---:B------:R-:W-:Y:S01]  /*6e60*/  HMMA.16816.F32.BF16 R140, R4.reuse, R14, R140 ;  /* 0x0000000e048c723c */ /* 0x040fe2000004188c */
[----:B------:R-:W2:Y:S07]  /*6e70*/  LDSM.16.MT88.4 R12, [R196+0x15800] ;  /* 0x01580000c40c783b */ /* 0x000eae0000004200 */
[C---:B---3--:R-:W-:Y:S08]  /*6e80*/  HMMA.16816.F32.BF16 R68, R4.reuse, R16, R68 ;  /* 0x000000100444723c */ /* 0x048ff00000041844 */
[C---:B------:R-:W-:Y:S01]  /*6e90*/  HMMA.16816.F32.BF16 R72, R4.reuse, R18, R72 ;  /* 0x000000120448723c */ /* 0x040fe20000041848 */
[----:B------:R-:W3:Y:S07]  /*6ea0*/  LDSM.16.MT88.4 R16, [R196+0x17800] ;  /* 0x01780000c410783b */ /* 0x000eee0000004200 */
[----:B-1----:R-:W-:Y:S01]  /*6eb0*/  HMMA.16816.F32.BF16 R100, R4, R8, R100 ;  /* 0x000000080464723c */ /* 0x002fe20000041864 */
[----:B------:R-:W-:-:S04]  /*6ec0*/  FADD.FTZ R9, R185, R186 ;  /* 0x000000bab9097221 */ /* 0x000fc80000010000 */
[----:B------:R-:W-:-:S03]  /*6ed0*/  FADD.FTZ R9, R182, R9 ;  /* 0x00000009b6097221 */ /* 0x000fc60000010000 */
[----:B------:R-:W-:Y:S01]  /*6ee0*/  HMMA.16816.F32.BF16 R104, R4, R10, R104 ;  /* 0x0000000a0468723c */ /* 0x000fe20000041868 */
[----:B------:R-:W-:Y:S01]  /*6ef0*/  FADD.FTZ R198, R198, R9 ;  /* 0x00000009c6c67221 */ /* 0x000fe20000010000 */
[----:B------:R-:W-:-:S03]  /*6f00*/  FADD.FTZ R9, R203, R168 ;  /* 0x000000a8cb097221 */ /* 0x000fc60000010000 */
[----:B------:R-:W-:Y:S01]  /*6f10*/  FADD.FTZ R199, R199, R198 ;  /* 0x000000c6c7c77221 */ /* 0x000fe20000010000 */
[----:B------:R-:W-:Y:S02]  /*6f20*/  FADD.FTZ R9, R204, R9 ;  /* 0x00000009cc097221 */ /* 0x000fe40000010000 */
        /* <DEDUP_REMOVED lines=15> */
[C---:B------:R-:W-:Y:S08]  /*7020*/  HMMA.16816.F32.BF16 R88, R4.reuse, R174, R88 ;  /* 0x000000ae0458723c */ /* 0x040ff00000041858 */
        /* <DEDUP_REMOVED lines=8> */
[C---:B--2---:R-:W-:Y:S08]  /*70b0*/  HMMA.16816.F32.BF16 R92, R4.reuse, R12, R92 ;  /* 0x0000000c045c723c */ /* 0x044ff0000004185c */
[C---:B------:R-:W-:Y:S08]  /*70c0*/  HMMA.16816.F32.BF16 R96, R4.reuse, R14, R96 ;  /* 0x0000000e0460723c */ /* 0x040ff00000041860 */
[C---:B---3--:R-:W-:Y:S08]  /*70d0*/  HMMA.16816.F32.BF16 R124, R4.reuse, R16, R124 ;  /* 0x00000010047c723c */ /* 0x048ff0000004187c */
        /* <DEDUP_REMOVED lines=68> */
.L_x_599:
[----:B------:R-:W-:Y:S01]  /*7520*/  UMOV UR4, URZ ;  /* 0x000000ff00047c82 */ /* 0x000fe20008000000 */
[----:B------:R-:W-:Y:S01]  /*7530*/  IMAD.SHL.U32 R4, R180, 0x40, RZ ;  /* 0x00000040b4047824 */ /* 0x000fe200078e00ff */
[----:B------:R-:W-:-:S05]  /*7540*/  IADD3 R5, P2, PT, RZ, -UR4, RZ ;  /* 0x80000004ff057c10 */ /* 0x000fca000ff5e0ff */
[----:B------:R-:W-:-:S05]  /*7550*/  IMAD.X R4, RZ, RZ, ~R4, P2 ;  /* 0x000000ffff047224 */ /* 0x000fca00010e0e04 */
[----:B------:R-:W-:-:S04]  /*7560*/  SHF.R.S64 R5, R5, 0x1f, R4 ;  /* 0x0000001f05057819 */ /* 0x000fc80000001004 */
[----:B------:R-:W-:-:S04]  /*7570*/  IADD3 R230, P2, PT, R5, R230, RZ ;  /* 0x000000e605e67210 */ /* 0x000fc80007f5e0ff */
[----:B------:R-:W-:-:S09]  /*7580*/  LEA.HI.X.SX32 R231, R4, R231, 0x1, P2 ;  /* 0x000000e704e77211 */ /* 0x000fd200010f0eff */
.L_x_600:
[----:B------:R-:W1:Y:S01]  /*7590*/  LDCU UR4, c[0x0][0x440] ;  /* 0x00008800ff0477ac */ /* 0x000e620008000800 */
[C---:B------:R-:W-:Y:S01]  /*75a0*/  LEA R6, P2, R180.reuse, R230, 0x5 ;  /* 0x000000e6b4067211 */ /* 0x040fe200078428ff */
[C---:B------:R-:W-:Y:S01]  /*75b0*/  IMAD.SHL.U32 R9, R180.reuse, 0x20, RZ ;  /* 0x00000020b4097824 */ /* 0x040fe200078e00ff */
[C-C-:B------:R-:W-:Y:S01]  /*75c0*/  SHF.L.U64.HI R5, R180.reuse, 0x5, R181.reuse ;  /* 0x00000005b4057819 */ /* 0x140fe200000102b5 */
[----:B------:R-:W-:Y:S01]  /*75d0*/  IMAD.SHL.U32 R171, R217, 0x20, RZ ;  /* 0x00000020d9ab7824 */ /* 0x000fe200078e00ff */
[----:B------:R-:W-:Y:S01]  /*75e0*/  LEA.HI.X R7, R180, R231, R181, 0x5, P2 ;  /* 0x000000e7b4077211 */ /* 0x000fe200010f2cb5 */
[----:B------:R-:W-:Y:S01]  /*75f0*/  IMAD.MOV.U32 R225, RZ, RZ, 0x20 ;  /* 0x00000020ffe17424 */ /* 0x000fe200078e00ff */
[----:B------:R-:W-:Y:S02]  /*7600*/  IADD3 R10, P2, PT, R9, R6, RZ ;  /* 0x00000006090a7210 */ /* 0x000fe40007f5e0ff */
[----:B------:R-:W-:Y:S02]  /*7610*/  SHF.R.U32.HI R219, RZ, 0x1, R217 ;  /* 0x00000001ffdb7819 */ /* 0x000fe400000116d9 */
[----:B------:R-:W-:Y:S01]  /*7620*/  LOP3.LUT R171, R171, 0x7c00, RZ, 0xc0, !PT ;  /* 0x00007c00abab7812 */ /* 0x000fe200078ec0ff */
[----:B------:R-:W-:Y:S01]  /*7630*/  IMAD.X R11, R5, 0x1, R7, P2 ;  /* 0x00000001050b7824 */ /* 0x000fe200010e0607 */
[----:B------:R-:W-:-:S02]  /*7640*/  IADD3 R12, P2, PT, R9, R10, RZ ;  /* 0x0000000a090c7210 */ /* 0x000fc40007f5e0ff */
[----:B------:R-:W-:Y:S02]  /*7650*/  LOP3.LUT R4, R219, 0x8, RZ, 0xc0, !PT ;  /* 0x00000008db047812 */ /* 0x000fe400078ec0ff */
[----:B------:R-:W-:Y:S01]  /*7660*/  LOP3.LUT R170, R171, 0x200, R170, 0xf8, !PT ;  /* 0x00000200abaa7812 */ /* 0x000fe200078ef8aa */
[----:B------:R-:W-:Y:S01]  /*7670*/  IMAD.X R13, R5, 0x1, R11, P2 ;  /* 0x00000001050d7824 */ /* 0x000fe200010e060b */
[----:B-1----:R-:W-:Y:S02]  /*7680*/  ISETP.GE.AND P6, PT, R216, UR4, PT ;  /* 0x00000004d8007c0c */ /* 0x002fe4000bfc6270 */
[----:B------:R-:W-:Y:S02]  /*7690*/  ISETP.GE.AND P5, PT, R244, UR4, PT ;  /* 0x00000004f4007c0c */ /* 0x000fe4000bfa6270 */
[----:B------:R-:W-:Y:S02]  /*76a0*/  ISETP.GE.AND P4, PT, R242, UR4, PT ;  /* 0x00000004f2007c0c */ /* 0x000fe4000bf86270 */
[----:B------:R-:W-:Y:S01]  /*76b0*/  ISETP.GE.AND P3, PT, R240, UR4, PT ;  /* 0x00000004f0007c0c */ /* 0x000fe2000bf66270 */
[----:B------:R-:W1:Y:S01]  /*76c0*/  LDCU UR4, c[0x0][0x50c] ;  /* 0x0000a180ff0477ac */ /* 0x000e620008000800 */
[----:B------:R-:W-:Y:S01]  /*76d0*/  LOP3.LUT R4, R170, R169, R4, 0xf6, !PT ;  /* 0x000000a9aa047212 */ /* 0x000fe200078ef604 */
[----:B------:R-:W-:Y:S01]  /*76e0*/  VIADD R170, R224, UR5 ;  /* 0x00000005e0aa7c36 */ /* 0x000fe20008000000 */
[----:B------:R-:W-:-:S02]  /*76f0*/  SEL R225, R225, 0xffffffe0, !P1 ;  /* 0xffffffe0e1e17807 */ /* 0x000fc40004800000 */
[----:B------:R-:W-:Y:S01]  /*7700*/  LEA R220, R4, UR5, 0x1 ;  /* 0x0000000504dc7c11 */ /* 0x000fe2000f8e08ff */
[----:B------:R-:W-:Y:S01]  /*7710*/  @!PT LDS RZ, [RZ] ;  /* 0x00000000fffff984 */ /* 0x000fe20000000800 */
[----:B------:R-:W-:Y:S01]  /*7720*/  @!PT LDS RZ, [RZ] ;  /* 0x00000000fffff984 */ /* 0x000fe20000000800 */
[----:B------:R-:W-:Y:S01]  /*7730*/  @!PT LDS RZ, [RZ] ;  /* 0x00000000fffff984 */ /* 0x000fe20000000800 */
[----:B------:R-:W-:Y:S02]  /*7740*/  @!P6 LDGSTS.E.BYPASS.LTC128B.128 [R245+0x10000], desc[UR16][R230.64] ;  /* 0x10000000e6f5efae */ /* 0x000fe4000b981a10 */
[C---:B------:R-:W-:Y:S02]  /*7750*/  IMAD.IADD R169, R170.reuse, 0x1, R225 ;  /* 0x00000001aaa97824 */ /* 0x040fe400078e02e1 */
[----:B------:R-:W-:Y:S01]  /*7760*/  @P6 STS.128 [R245+0x10000], RZ ;  /* 0x010000fff5006388 */ /* 0x000fe20000000c00 */
[--C-:B------:R-:W-:Y:S02]  /*7770*/  IMAD.IADD R234, R225, 0x1, R220.reuse ;  /* 0x00000001e1ea7824 */ /* 0x100fe400078e02dc */
[----:B------:R-:W-:Y:S01]  /*7780*/  IMAD.IADD R229, R205, 0x1, R220 ;  /* 0x00000001cde57824 */ /* 0x000fe200078e02dc */
[----:B------:R-:W-:Y:S01]  /*7790*/  @!PT LDS RZ, [RZ] ;  /* 0x00000000fffff984 */ /* 0x000fe20000000800 */
[----:B------:R-:W-:Y:S01]  /*77a0*/  @!PT LDS RZ, [RZ] ;  /* 0x00000000fffff984 */ /* 0x000fe20000000800 */
[----:B------:R-:W-:Y:S01]  /*77b0*/  @!PT LDS RZ, [RZ] ;  /* 0x00000000fffff984 */ /* 0x000fe20000000800 */
[----:B------:R-:W-:Y:S01]  /*77c0*/  @!P5 LDGSTS.E.BYPASS.LTC128B.128 [R245+0x12000], desc[UR16][R230.64+0x80] ;  /* 0x12000080e6f5dfae */ /* 0x000fe2000b981a10 */
[----:B------:R-:W-:-:S02]  /*77d0*/  IMAD.IADD R170, R170, 0x1, R205 ;  /* 0x00000001aaaa7824 */ /* 0x000fc400078e02cd */
        /* <DEDUP_REMOVED lines=74> */
[----:B------:R-:W4:Y:S04]  /*7c80*/  LDSM.16.M88.4 R188, [R224+UR5+0x8800] ;  /* 0x00880005e0bc783b */ /* 0x000f280008000200 */
[----:B------:R-:W5:Y:S04]  /*7c90*/  LDSM.16.M88.4 R16, [R224+UR5+0x8000] ;  /* 0x00800005e010783b */ /* 0x000f680008000200 */
[----:B------:R-:W1:Y:S04]  /*7ca0*/  LDSM.16.M88.4 R180, [R224+UR5+0x9000] ;  /* 0x00900005e0b4783b */ /* 0x000e680008000200 */
[----:B--2---:R-:W2:Y:S04]  /*7cb0*/  LDSM.16.M88.4 R8, [R224+UR5+0x9800] ;  /* 0x00980005e008783b */ /* 0x004ea80008000200 */
[----:B------:R-:W-:Y:S04]  /*7cc0*/  LDSM.16.M88.4 R192, [R234] ;  /* 0x00000000eac0783b */ /* 0x000fe80000000200 */
[----:B------:R-:W2:Y:S04]  /*7cd0*/  LDSM.16.M88.4 R24, [R169+0x8800] ;  /* 0x00880000a918783b */ /* 0x000ea80000000200 */
[----:B------:R-:W2:Y:S04]  /*7ce0*/  LDSM.16.M88.4 R172, [R169+0x8000] ;  /* 0x00800000a9ac783b */ /* 0x000ea80000000200 */
[----:B------:R-:W2:Y:S04]  /*7cf0*/  LDSM.16.M88.4 R20, [R169+0x9000] ;  /* 0x00900000a914783b */ /* 0x000ea80000000200 */
[----:B------:R-:W2:Y:S04]  /*7d00*/  LDSM.16.M88.4 R196, [R169+0x9800] ;  /* 0x00980000a9c4783b */ /* 0x000ea80000000200 */
[----:B------:R-:W-:Y:S01]  /*7d10*/  LDSM.16.M88.4 R32, [R170+0x8000] ;  /* 0x00800000aa20783b */ /* 0x000fe20000000200 */
[C---:B----4-:R-:W-:Y:S03]  /*7d20*/  HMMA.16816.F32.BF16 R28, R200.reuse, R188, RZ ;  /* 0x000000bcc81c723c */ /* 0x050fe600000418ff */
[----:B---3--:R-:W-:Y:S04]  /*7d30*/  LDSM.16.M88.4 R12, [R170+0x8800] ;  /* 0x00880000aa0c783b */ /* 0x008fe80000000200 */
[----:B------:R-:W-:Y:S01]  /*7d40*/  LDSM.16.M88.4 R208, [R170+0x9000] ;  /* 0x00900000aad0783b */ /* 0x000fe20000000200 */
[C---:B------:R-:W-:Y:S03]  /*7d50*/  HMMA.16816.F32.BF16 R188, R200.reuse, R190, RZ ;  /* 0x000000bec8bc723c */ /* 0x040fe600000418ff */
[----:B------:R-:W-:Y:S04]  /*7d60*/  LDSM.16.M88.4 R204, [R225+0x8800] ;  /* 0x00880000e1cc783b */ /* 0x000fe80000000200 */
[----:B------:R-:W-:Y:S01]  /*7d70*/  LDSM.16.M88.4 R212, [R170+0xd000] ;  /* 0x00d00000aad4783b */ /* 0x000fe20000000200 */
[C---:B-----5:R-:W-:Y:S03]  /*7d80*/  HMMA.16816.F32.BF16 R4, R200.reuse, R16, RZ ;  /* 0x00000010c804723c */ /* 0x060fe600000418ff */
[----:B------:R-:W0:Y:S05]  /*7d90*/  LDGDEPBAR ;  /* 0x00000000000079af */ /* 0x000e2a0000000000 */
[C---:B-1----:R-:W-:Y:S08]  /*7da0*/  HMMA.16816.F32.BF16 R184, R200.reuse, R180, RZ ;  /* 0x000000b4c8b8723c */ /* 0x042ff000000418ff */
[C---:B------:R-:W-:Y:S08]  /*7db0*/  HMMA.16816.F32.BF16 R16, R200.reuse, R18, RZ ;  /* 0x00000012c810723c */ /* 0x040ff000000418ff */
[C---:B------:R-:W-:Y:S08]  /*7dc0*/  HMMA.16816.F32.BF16 R180, R200.reuse, R182, RZ ;  /* 0x000000b6c8b4723c */ /* 0x040ff000000418ff */
[C---:B--2---:R-:W-:Y:S08]  /*7dd0*/  HMMA.16816.F32.BF16 R176, R200.reuse, R8, RZ ;  /* 0x00000008c8b0723c */ /* 0x044ff000000418ff */
[----:B------:R-:W-:Y:S01]  /*7de0*/  HMMA.16816.F32.BF16 R200, R200, R10, RZ ;  /* 0x0000000ac8c8723c */ /* 0x000fe200000418ff */
[----:B------:R-:W1:Y:S07]  /*7df0*/  LDSM.16.M88.4 R8, [R229] ;  /* 0x00000000e508783b */ /* 0x000e6e0000000200 */
[C---:B------:R-:W-:Y:S08]  /*7e00*/  HMMA.16816.F32.BF16 R28, R192.reuse, R24, R28 ;  /* 0x00000018c01c723c */ /* 0x040ff0000004181c */
[C---:B------:R-:W-:Y:S01]  /*7e10*/  HMMA.16816.F32.BF16 R188, R192.reuse, R26, R188 ;  /* 0x0000001ac0bc723c */ /* 0x040fe200000418bc */
[----:B------:R-:W2:Y:S07]  /*7e20*/  LDSM.16.M88.4 R24, [R170+0x9800] ;  /* 0x00980000aa18783b */ /* 0x000eae0000000200 */
[C---:B------:R-:W-:Y:S08]  /*7e30*/  HMMA.16816.F32.BF16 R4, R192.reuse, R172, R4 ;  /* 0x000000acc004723c */ /* 0x040ff00000041804 */
[C---:B------:R-:W-:Y:S01]  /*7e40*/  HMMA.16816.F32.BF16 R16, R192.reuse, R174, R16 ;  /* 0x000000aec010723c */ /* 0x040fe20000041810 */
[----:B------:R-:W-:Y:S07]  /*7e50*/  LDSM.16.M88.4 R172, [R233] ;  /* 0x00000000e9ac783b */ /* 0x000fee0000000200 */
[C---:B------:R-:W-:Y:S08]  /*7e60*/  HMMA.16816.F32.BF16 R184, R192.reuse, R20, R184 ;  /* 0x00000014c0b8723c */ /* 0x040ff000000418b8 */
[C---:B------:R-:W-:Y:S01]  /*7e70*/  HMMA.16816.F32.BF16 R180, R192.reuse, R22, R180 ;  /* 0x00000016c0b4723c */ /* 0x040fe200000418b4 */
[----:B------:R-:W3:Y:S07]  /*7e80*/  LDSM.16.M88.4 R20, [R225+0x8000] ;  /* 0x00800000e114783b */ /* 0x000eee0000000200 */
[C---:B------:R-:W-:Y:S08]  /*7e90*/  HMMA.16816.F32.BF16 R176, R192.reuse, R196, R176 ;  /* 0x000000c4c0b0723c */ /* 0x040ff000000418b0 */
[----:B------:R-:W-:Y:S01]  /*7ea0*/  HMMA.16816.F32.BF16 R200, R192, R198, R200 ;  /* 0x000000c6c0c8723c */ /* 0x000fe200000418c8 */
[----:B------:R-:W4:Y:S04]  /*7eb0*/  LDSM.16.M88.4 R196, [R225+0x9000] ;  /* 0x00900000e1c4783b */ /* 0x000f280000000200 */
[----:B------:R-:W5:Y:S03]  /*7ec0*/  LDSM.16.M88.4 R192, [R225+0x9800] ;  /* 0x00980000e1c0783b */ /* 0x000f660000000200 */
[C---:B-1----:R-:W-:Y:S08]  /*7ed0*/  HMMA.16816.F32.BF16 R4, R8.reuse, R32, R4 ;  /* 0x000000200804723c */ /* 0x042ff00000041804 */
[C---:B------:R-:W-:Y:S01]  /*7ee0*/  HMMA.16816.F32.BF16 R16, R8.reuse, R34, R16 ;  /* 0x000000220810723c */ /* 0x040fe20000041810 */
[----:B------:R-:W-:Y:S07]  /*7ef0*/  LDSM.16.M88.4 R32, [R224+UR5+0xa000] ;  /* 0x00a00005e020783b */ /* 0x000fee0008000200 */
[C---:B------:R-:W-:Y:S08]  /*7f00*/  HMMA.16816.F32.BF16 R28, R8.reuse, R12, R28 ;  /* 0x0000000c081c723c */ /* 0x040ff0000004181c */
[C---:B------:R-:W-:Y:S01]  /*7f10*/  HMMA.16816.F32.BF16 R188, R8.reuse, R14, R188 ;  /* 0x0000000e08bc723c */ /* 0x040fe200000418bc */
[----:B------:R-:W1:Y:S07]  /*7f20*/  LDSM.16.M88.4 R12, [R220+0x2000] ;  /* 0x00200000dc0c783b */ /* 0x000e6e0000000200 */
[C---:B------:R-:W-:Y:S08]  /*7f30*/  HMMA.16816.F32.BF16 R184, R8.reuse, R208, R184 ;  /* 0x000000d008b8723c */ /* 0x040ff000000418b8 */
[C---:B------:R-:W-:Y:S01]  /*7f40*/  HMMA.16816.F32.BF16 R180, R8.reuse, R210, R180 ;  /* 0x000000d208b4723c */ /* 0x040fe200000418b4 */
[----:B------:R-:W-:Y:S07]  /*7f50*/  LDSM.16.M88.4 R208, [R170+0xd800] ;  /* 0x00d80000aad0783b */ /* 0x000fee0000000200 */
[C---:B--2---:R-:W-:Y:S08]  /*7f60*/  HMMA.16816.F32.BF16 R176, R8.reuse, R24, R176 ;  /* 0x0000001808b0723c */ /* 0x044ff000000418b0 */
[----:B------:R-:W-:Y:S01]  /*7f70*/  HMMA.16816.F32.BF16 R200, R8, R26, R200 ;  /* 0x0000001a08c8723c */ /* 0x000fe200000418c8 */
[----:B------:R-:W2:Y:S04]  /*7f80*/  LDSM.16.M88.4 R8, [R224+UR5+0xa800] ;  /* 0x00a80005e008783b */ /* 0x000ea80008000200 */
[----:B------:R-:W2:Y:S03]  /*7f90*/  LDSM.16.M88.4 R24, [R224+UR5+0xb000] ;  /* 0x00b00005e018783b */ /* 0x000ea60008000200 */
[C---:B---3--:R-:W-:Y:S08]  /*7fa0*/  HMMA.16816.F32.BF16 R4, R172.reuse, R20, R4 ;  /* 0x00000014ac04723c */ /* 0x048ff00000041804 */
[C---:B------:R-:W-:Y:S01]  /*7fb0*/  HMMA.16816.F32.BF16 R16, R172.reuse, R22, R16 ;  /* 0x00000016ac10723c */ /* 0x040fe20000041810 */
[----:B------:R-:W3:Y:S07]  /*7fc0*/  LDSM.16.M88.4 R20, [R224+UR5+0xb800] ;  /* 0x00b80005e014783b */ /* 0x000eee0008000200 */
[C---:B------:R-:W-:Y:S08]  /*7fd0*/  HMMA.16816.F32.BF16 R28, R172.reuse, R204, R28 ;  /* 0x000000ccac1c723c */ /* 0x040ff0000004181c */
[C---:B------:R-:W-:Y:S01]  /*7fe0*/  HMMA.16816.F32.BF16 R188, R172.reuse, R206, R188 ;  /* 0x000000ceacbc723c */ /* 0x040fe200000418bc */
[----:B------:R-:W-:Y:S07]  /*7ff0*/  LDSM.16.M88.4 R204, [R225+0xa000] ;  /* 0x00a00000e1cc783b */ /* 0x000fee0000000200 */
[C---:B----4-:R-:W-:Y:S08]  /*8000*/  HMMA.16816.F32.BF16 R184, R172.reuse, R196, R184 ;  /* 0x000000c4acb8723c */ /* 0x050ff000000418b8 */
[C---:B------:R-:W-:Y:S01]  /*8010*/  HMMA.16816.F32.BF16 R180, R172.reuse, R198, R180 ;  /* 0x000000c6acb4723c */ /* 0x040fe200000418b4 */
[----:B------:R-:W-:Y:S07]  /*8020*/  LDSM.16.M88.4 R196, [R225+0xa800] ;  /* 0x00a80000e1c4783b */ /* 0x000fee0000000200 */
[C---:B-----5:R-:W-:Y:S08]  /*8030*/  HMMA.16816.F32.BF16 R176, R172.reuse, R192, R176 ;  /* 0x000000c0acb0723c */ /* 0x060ff000000418b0 */
[----:B------:R-:W-:Y:S01]  /*8040*/  HMMA.16816.F32.BF16 R200, R172, R194, R200 ;  /* 0x000000c2acc8723c */ /* 0x000fe200000418c8 */
[----:B------:R-:W-:Y:S04]  /*8050*/  LDSM.16.M88.4 R172, [R234+0x2000] ;  /* 0x00200000eaac783b */ /* 0x000fe80000000200 */
[----:B------:R-:W-:Y:S03]  /*8060*/  LDSM.16.M88.4 R192, [R169+0xb800] ;  /* 0x00b80000a9c0783b */ /* 0x000fe60000000200 */
[C---:B-1----:R-:W-:Y:S08]  /*8070*/  HMMA.16816.F32.BF16 R4, R12.reuse, R32, R4 ;  /* 0x000000200c04723c */ /* 0x042ff00000041804 */
[C---:B------:R-:W-:Y:S01]  /*8080*/  HMMA.16816.F32.BF16 R16, R12.reuse, R34, R16 ;  /* 0x000000220c10723c */ /* 0x040fe20000041810 */
[----:B------:R-:W1:Y:S07]  /*8090*/  LDSM.16.M88.4 R32, [R169+0xa000] ;  /* 0x00a00000a920783b */ /* 0x000e6e0000000200 */
[C---:B--2---:R-:W-:Y:S08]  /*80a0*/  HMMA.16816.F32.BF16 R28, R12.reuse, R8, R28 ;  /* 0x000000080c1c723c */ /* 0x044ff0000004181c */
[C---:B------:R-:W-:Y:S01]  /*80b0*/  HMMA.16816.F32.BF16 R188, R12.reuse, R10, R188 ;  /* 0x0000000a0cbc723c */ /* 0x040fe200000418bc */
[----:B------:R-:W2:Y:S07]  /*80c0*/  LDSM.16.M88.4 R8, [R169+0xa800] ;  /* 0x00a80000a908783b */ /* 0x000eae0000000200 */
[C---:B------:R-:W-:Y:S08]  /*80d0*/  HMMA.16816.F32.BF16 R184, R12.reuse, R24, R184 ;  /* 0x000000180cb8723c */ /* 0x040ff000000418b8 */
[C---:B------:R-:W-:Y:S01]  /*80e0*/  HMMA.16816.F32.BF16 R180, R12.reuse, R26, R180 ;  /* 0x0000001a0cb4723c */ /* 0x040fe200000418b4 */
[----:B------:R-:W4:Y:S07]  /*80f0*/  LDSM.16.M88.4 R24, [R169+0xb000] ;  /* 0x00b00000a918783b */ /* 0x000f2e0000000200 */
[C---:B---3--:R-:W-:Y:S08]  /*8100*/  HMMA.16816.F32.BF16 R176, R12.reuse, R20, R176 ;  /* 0x000000140cb0723c */ /* 0x048ff000000418b0 */
[----:B------:R-:W-:Y:S01]  /*8110*/  HMMA.16816.F32.BF16 R200, R12, R22, R200 ;  /* 0x000000160cc8723c */ /* 0x000fe200000418c8 */
[----:B------:R-:W-:Y:S04]  /*8120*/  LDSM.16.M88.4 R12, [R229+0x2000] ;  /* 0x00200000e50c783b */ /* 0x000fe80000000200 */
[----:B------:R-:W3:Y:S03]  /*8130*/  LDSM.16.M88.4 R20, [R170+0xa000] ;  /* 0x00a00000aa14783b */ /* 0x000ee60000000200 */
[C---:B-1----:R-:W-:Y:S08]  /*8140*/  HMMA.16816.F32.BF16 R4, R172.reuse, R32, R4 ;  /* 0x00000020ac04723c */ /* 0x042ff00000041804 */
[C---:B------:R-:W-:Y:S01]  /*8150*/  HMMA.16816.F32.BF16 R16, R172.reuse, R34, R16 ;  /* 0x00000022ac10723c */ /* 0x040fe20000041810 */
[----:B------:R-:W1:Y:S07]  /*8160*/  LDSM.16.M88.4 R32, [R170+0xa800] ;  /* 0x00a80000aa20783b */ /* 0x000e6e0000000200 */
[C---:B--2---:R-:W-:Y:S08]  /*8170*/  HMMA.16816.F32.BF16 R28, R172.reuse, R8, R28 ;  /* 0x00000008ac1c723c */ /* 0x044ff0000004181c */
[C---:B------:R-:W-:Y:S01]  /*8180*/  HMMA.16816.F32.BF16 R188, R172.reuse, R10, R188 ;  /* 0x0000000aacbc723c */ /* 0x040fe200000418bc */
[----:B------:R-:W2:Y:S07]  /*8190*/  LDSM.16.M88.4 R8, [R170+0xb000] ;  /* 0x00b00000aa08783b */ /* 0x000eae0000000200 */
[C---:B----4-:R-:W-:Y:S08]  /*81a0*/  HMMA.16816.F32.BF16 R184, R172.reuse, R24, R184 ;  /* 0x00000018acb8723c */ /* 0x050ff000000418b8 */
[----:B------:R-:W-:Y:S01]  /*81b0*/  HMMA.16816.F32.BF16 R180, R172, R26, R180 ;  /* 0x0000001aacb4723c */ /* 0x000fe200000418b4 */
[----:B------:R-:W4:Y:S07]  /*81c0*/  LDSM.16.M88.4 R24, [R170+0xb800] ;  /* 0x00b80000aa18783b */ /* 0x000f2e0000000200 */
[C---:B---3--:R-:W-:Y:S08]  /*81d0*/  HMMA.16816.F32.BF16 R4, R12.reuse, R20, R4 ;  /* 0x000000140c04723c */ /* 0x048ff00000041804 */
[----:B------:R-:W-:Y:S01]  /*81e0*/  HMMA.16816.F32.BF16 R16, R12, R22, R16 ;  /* 0x000000160c10723c */ /* 0x000fe20000041810 */
[----:B------:R-:W3:Y:S07]  /*81f0*/  LDSM.16.M88.4 R20, [R233+0x2000] ;  /* 0x00200000e914783b */ /* 0x000eee0000000200 */
[C---:B------:R-:W-:Y:S08]  /*8200*/  HMMA.16816.F32.BF16 R176, R172.reuse, R192, R176 ;  /* 0x000000c0acb0723c */ /* 0x040ff000000418b0 */
[----:B------:R-:W-:Y:S01]  /*8210*/  HMMA.16816.F32.BF16 R200, R172, R194, R200 ;  /* 0x000000c2acc8723c */ /* 0x000fe200000418c8 */
[----:B------:R-:W5:Y:S04]  /*8220*/  LDSM.16.M88.4 R192, [R225+0xb000] ;  /* 0x00b00000e1c0783b */ /* 0x000f680000000200 */
[----:B------:R-:W5:Y:S03]  /*8230*/  LDSM.16.M88.4 R172, [R225+0xb800] ;  /* 0x00b80000e1ac783b */ /* 0x000f660000000200 */
[C---:B-1----:R-:W-:Y:S08]  /*8240*/  HMMA.16816.F32.BF16 R28, R12.reuse, R32, R28 ;  /* 0x000000200c1c723c */ /* 0x042ff0000004181c */
[C---:B------:R-:W-:Y:S01]  /*8250*/  HMMA.16816.F32.BF16 R188, R12.reuse, R34, R188 ;  /* 0x000000220cbc723c */ /* 0x040fe200000418bc */
[----:B------:R-:W-:Y:S07]  /*8260*/  LDSM.16.M88.4 R32, [R224+UR5+0xc000] ;  /* 0x00c00005e020783b */ /* 0x000fee0008000200 */
[C---:B--2---:R-:W-:Y:S08]  /*8270*/  HMMA.16816.F32.BF16 R184, R12.reuse, R8, R184 ;  /* 0x000000080cb8723c */ /* 0x044ff000000418b8 */
[C---:B------:R-:W-:Y:S01]  /*8280*/  HMMA.16816.F32.BF16 R180, R12.reuse, R10, R180 ;  /* 0x0000000a0cb4723c */ /* 0x040fe200000418b4 */
[----:B------:R-:W1:Y:S07]  /*8290*/  LDSM.16.M88.4 R8, [R220+0x4000] ;  /* 0x00400000dc08783b */ /* 0x000e6e0000000200 */
[C---:B----4-:R-:W-:Y:S08]  /*82a0*/  HMMA.16816.F32.BF16 R176, R12.reuse, R24, R176 ;  /* 0x000000180cb0723c */ /* 0x050ff000000418b0 */
[----:B------:R-:W-:Y:S01]  /*82b0*/  HMMA.16816.F32.BF16 R200, R12, R26, R200 ;  /* 0x0000001a0cc8723c */ /* 0x000fe200000418c8 */
[----:B------:R-:W2:Y:S04]  /*82c0*/  LDSM.16.M88.4 R24, [R224+UR5+0xc800] ;  /* 0x00c80005e018783b */ /* 0x000ea80008000200 */
[----:B------:R-:W4:Y:S03]  /*82d0*/  LDSM.16.M88.4 R12, [R224+UR5+0xd000] ;  /* 0x00d00005e00c783b */ /* 0x000f260008000200 */
[C---:B---3--:R-:W-:Y:S08]  /*82e0*/  HMMA.16816.F32.BF16 R4, R20.reuse, R204, R4 ;  /* 0x000000cc1404723c */ /* 0x048ff00000041804 */
[C---:B------:R-:W-:Y:S01]  /*82f0*/  HMMA.16816.F32.BF16 R16, R20.reuse, R206, R16 ;  /* 0x000000ce1410723c */ /* 0x040fe20000041810 */
[----:B------:R-:W3:Y:S07]  /*8300*/  LDSM.16.M88.4 R204, [R224+UR5+0xd800] ;  /* 0x00d80005e0cc783b */ /* 0x000eee0008000200 */
        /* <DEDUP_REMOVED lines=8> */
[----:B------:R-:W5:Y:S04]  /*8390*/  LDSM.16.M88.4 R20, [R234+0x4000] ;  /* 0x00400000ea14783b */ /* 0x000f680000000200 */
[----:B------:R-:W-:Y:S03]  /*83a0*/  LDSM.16.M88.4 R172, [R169+0xd000] ;  /* 0x00d00000a9ac783b */ /* 0x000fe60000000200 */
[C---:B-1----:R-:W-:Y:S08]  /*83b0*/  HMMA.16816.F32.BF16 R4, R8.reuse, R32, R4 ;  /* 0x000000200804723c */ /* 0x042ff00000041804 */
[C---:B------:R-:W-:Y:S01]  /*83c0*/  HMMA.16816.F32.BF16 R16, R8.reuse, R34, R16 ;  /* 0x000000220810723c */ /* 0x040fe20000041810 */
[----:B------:R-:W1:Y:S07]  /*83d0*/  LDSM.16.M88.4 R32, [R169+0xd800] ;  /* 0x00d80000a920783b */ /* 0x000e6e0000000200 */
[C---:B--2---:R-:W-:Y:S08]  /*83e0*/  HMMA.16816.F32.BF16 R28, R8.reuse, R24, R28 ;  /* 0x00000018081c723c */ /* 0x044ff0000004181c */
[C---:B------:R-:W-:Y:S01]  /*83f0*/  HMMA.16816.F32.BF16 R188, R8.reuse, R26, R188 ;  /* 0x0000001a08bc723c */ /* 0x040fe200000418bc */
[----:B------:R-:W-:Y:S07]  /*8400*/  LDSM.16.M88.4 R24, [R229+0x4000] ;  /* 0x00400000e518783b */ /* 0x000fee0000000200 */
[C---:B----4-:R-:W-:Y:S08]  /*8410*/  HMMA.16816.F32.BF16 R184, R8.reuse, R12, R184 ;  /* 0x0000000c08b8723c */ /* 0x050ff000000418b8 */
[C---:B------:R-:W-:Y:S01]  /*8420*/  HMMA.16816.F32.BF16 R180, R8.reuse, R14, R180 ;  /* 0x0000000e08b4723c */ /* 0x040fe200000418b4 */
[----:B------:R-:W2:Y:S07]  /*8430*/  LDSM.16.M88.4 R12, [R170+0xc000] ;  /* 0x00c00000aa0c783b */ /* 0x000eae0000000200 */
[C---:B---3--:R-:W-:Y:S08]  /*8440*/  HMMA.16816.F32.BF16 R176, R8.reuse, R204, R176 ;  /* 0x000000cc08b0723c */ /* 0x048ff000000418b0 */
[----:B------:R-:W-:Y:S01]  /*8450*/  HMMA.16816.F32.BF16 R200, R8, R206, R200 ;  /* 0x000000ce08c8723c */ /* 0x000fe200000418c8 */
[----:B------:R-:W3:Y:S04]  /*8460*/  LDSM.16.M88.4 R8, [R170+0xc800] ;  /* 0x00c80000aa08783b */ /* 0x000ee80000000200 */
[----:B------:R-:W-:Y:S03]  /*8470*/  LDSM.16.M88.4 R204, [R233+0x4000] ;  /* 0x00400000e9cc783b */ /* 0x000fe60000000200 */
[C---:B-----5:R-:W-:Y:S08]  /*8480*/  HMMA.16816.F32.BF16 R4, R20.reuse, R192, R4 ;  /* 0x000000c01404723c */ /* 0x060ff00000041804 */
[C---:B------:R-:W-:Y:S01]  /*8490*/  HMMA.16816.F32.BF16 R16, R20.reuse, R194, R16 ;  /* 0x000000c21410723c */ /* 0x040fe20000041810 */
[----:B------:R-:W4:Y:S07]  /*84a0*/  LDSM.16.M88.4 R192, [R225+0xc000] ;  /* 0x00c00000e1c0783b */ /* 0x000f2e0000000200 */
[C---:B------:R-:W-:Y:S08]  /*84b0*/  HMMA.16816.F32.BF16 R28, R20.reuse, R196, R28 ;  /* 0x000000c4141c723c */ /* 0x040ff0000004181c */
[C---:B------:R-:W-:Y:S01]  /*84c0*/  HMMA.16816.F32.BF16 R188, R20.reuse, R198, R188 ;  /* 0x000000c614bc723c */ /* 0x040fe200000418bc */
[----:B------:R-:W-:Y:S04]  /*84d0*/  LDSM.16.M88.4 R196, [R220+0x6000] ;  /* 0x00600000dcc4783b */ /* 0x000fe80000000200 */
[----:B------:R-:W-:Y:S03]  /*84e0*/  LDSM.16.M88.4 R220, [R225+0xd800] ;  /* 0x00d80000e1dc783b */ /* 0x000fe60000000200 */
[C---:B-1----:R-:W-:Y:S08]  /*84f0*/  HMMA.16816.F32.BF16 R176, R20.reuse, R32, R176 ;  /* 0x0000002014b0723c */ /* 0x042ff000000418b0 */
[----:B------:R-:W-:Y:S01]  /*8500*/  HMMA.16816.F32.BF16 R200, R20, R34, R200 ;  /* 0x0000002214c8723c */ /* 0x000fe200000418c8 */
[----:B------:R-:W1:Y:S07]  /*8510*/  LDSM.16.M88.4 R32, [R224+UR5+0xe000] ;  /* 0x00e00005e020783b */ /* 0x000e6e0008000200 */
[C---:B--2---:R-:W-:Y:S08]  /*8520*/  HMMA.16816.F32.BF16 R4, R24.reuse, R12, R4 ;  /* 0x0000000c1804723c */ /* 0x044ff00000041804 */
[C---:B------:R-:W-:Y:S01]  /*8530*/  HMMA.16816.F32.BF16 R16, R24.reuse, R14, R16 ;  /* 0x0000000e1810723c */ /* 0x040fe20000041810 */
[----:B------:R-:W2:Y:S07]  /*8540*/  LDSM.16.M88.4 R12, [R225+0xc800] ;  /* 0x00c80000e10c783b */ /* 0x000eae0000000200 */
[C---:B---3--:R-:W-:Y:S08]  /*8550*/  HMMA.16816.F32.BF16 R28, R24.reuse, R8, R28 ;  /* 0x00000008181c723c */ /* 0x048ff0000004181c */
[----:B------:R-:W-:Y:S01]  /*8560*/  HMMA.16816.F32.BF16 R188, R24, R10, R188 ;  /* 0x0000000a18bc723c */ /* 0x000fe200000418bc */
[----:B------:R-:W3:Y:S07]  /*8570*/  LDSM.16.M88.4 R8, [R225+0xd000] ;  /* 0x00d00000e108783b */ /* 0x000eee0000000200 */
[C---:B------:R-:W-:Y:S08]  /*8580*/  HMMA.16816.F32.BF16 R184, R20.reuse, R172, R184 ;  /* 0x000000ac14b8723c */ /* 0x040ff000000418b8 */
[----:B------:R-:W-:Y:S01]  /*8590*/  HMMA.16816.F32.BF16 R180, R20, R174, R180 ;  /* 0x000000ae14b4723c */ /* 0x000fe200000418b4 */
[----:B------:R-:W-:Y:S04]  /*85a0*/  LDSM.16.M88.4 R172, [R234+0x6000] ;  /* 0x00600000eaac783b */ /* 0x000fe80000000200 */
[----:B------:R-:W5:Y:S03]  /*85b0*/  LDSM.16.M88.4 R20, [R169+0xe000] ;  /* 0x00e00000a914783b */ /* 0x000f660000000200 */
[C---:B----4-:R-:W-:Y:S08]  /*85c0*/  HMMA.16816.F32.BF16 R4, R204.reuse, R192, R4 ;  /* 0x000000c0cc04723c */ /* 0x050ff00000041804 */
[----:B------:R-:W-:Y:S01]  /*85d0*/  HMMA.16816.F32.BF16 R16, R204, R194, R16 ;  /* 0x000000c2cc10723c */ /* 0x000fe20000041810 */
[----:B------:R-:W-:Y:S07]  /*85e0*/  LDSM.16.M88.4 R192, [R224+UR5+0xf000] ;  /* 0x00f00005e0c0783b */ /* 0x000fee0008000200 */
[C---:B------:R-:W-:Y:S08]  /*85f0*/  HMMA.16816.F32.BF16 R184, R24.reuse, R212, R184 ;  /* 0x000000d418b8723c */ /* 0x040ff000000418b8 */
[C---:B------:R-:W-:Y:S01]  /*8600*/  HMMA.16816.F32.BF16 R180, R24.reuse, R214, R180 ;  /* 0x000000d618b4723c */ /* 0x040fe200000418b4 */
[----:B------:R-:W-:Y:S07]  /*8610*/  LDSM.16.M88.4 R212, [R170+0xe000] ;  /* 0x00e00000aad4783b */ /* 0x000fee0000000200 */
[C---:B------:R-:W-:Y:S08]  /*8620*/  HMMA.16816.F32.BF16 R176, R24.reuse, R208, R176 ;  /* 0x000000d018b0723c */ /* 0x040ff000000418b0 */
[----:B------:R-:W-:Y:S01]  /*8630*/  HMMA.16816.F32.BF16 R200, R24, R210, R200 ;  /* 0x000000d218c8723c */ /* 0x000fe200000418c8 */
[----:B------:R-:W-:Y:S04]  /*8640*/  LDSM.16.M88.4 R24, [R229+0x6000] ;  /* 0x00600000e518783b */ /* 0x000fe80000000200 */
[----:B------:R-:W4:Y:S03]  /*8650*/  LDSM.16.M88.4 R208, [R224+UR5+0xe800] ;  /* 0x00e80005e0d0783b */ /* 0x000f260008000200 */
[C---:B-1----:R-:W-:Y:S08]  /*8660*/  HMMA.16816.F32.BF16 R4, R196.reuse, R32, R4 ;  /* 0x00000020c404723c */ /* 0x042ff00000041804 */
[----:B------:R-:W-:Y:S01]  /*8670*/  HMMA.16816.F32.BF16 R16, R196, R34, R16 ;  /* 0x00000022c410723c */ /* 0x000fe20000041810 */
[----:B------:R-:W-:Y:S07]  /*8680*/  LDSM.16.M88.4 R32, [R169+0xe800] ;  /* 0x00e80000a920783b */ /* 0x000fee0000000200 */
[C---:B--2---:R-:W-:Y:S08]  /*8690*/  HMMA.16816.F32.BF16 R28, R204.reuse, R12, R28 ;  /* 0x0000000ccc1c723c */ /* 0x044ff0000004181c */
[C---:B------:R-:W-:Y:S01]  /*86a0*/  HMMA.16816.F32.BF16 R188, R204.reuse, R14, R188 ;  /* 0x0000000eccbc723c */ /* 0x040fe200000418bc */
[----:B------:R-:W-:Y:S07]  /*86b0*/  LDSM.16.M88.4 R12, [R233+0x6000] ;  /* 0x00600000e90c783b */ /* 0x000fee0000000200 */
[C---:B---3--:R-:W-:Y:S08]  /*86c0*/  HMMA.16816.F32.BF16 R184, R204.reuse, R8, R184 ;  /* 0x00000008ccb8723c */ /* 0x048ff000000418b8 */
[----:B------:R-:W-:Y:S01]  /*86d0*/  HMMA.16816.F32.BF16 R180, R204, R10, R180 ;  /* 0x0000000accb4723c */ /* 0x000fe200000418b4 */
[----:B------:R-:W1:Y:S07]  /*86e0*/  LDSM.16.M88.4 R8, [R225+0xe000] ;  /* 0x00e00000e108783b */ /* 0x000e6e0000000200 */
[C---:B-----5:R-:W-:Y:S08]  /*86f0*/  HMMA.16816.F32.BF16 R4, R172.reuse, R20, R4 ;  /* 0x00000014ac04723c */ /* 0x060ff00000041804 */
[----:B------:R-:W-:Y:S01]  /*8700*/  HMMA.16816.F32.BF16 R16, R172, R22, R16 ;  /* 0x00000016ac10723c */ /* 0x000fe20000041810 */
[----:B------:R-:W2:Y:S07]  /*8710*/  LDSM.16.M88.4 R20, [R170+0xe800] ;  /* 0x00e80000aa14783b */ /* 0x000eae0000000200 */
[----:B----4-:R-:W-:Y:S08]  /*8720*/  HMMA.16816.F32.BF16 R28, R196, R208, R28 ;  /* 0x000000d0c41c723c */ /* 0x010ff0000004181c */
[----:B------:R-:W-:Y:S08]  /*8730*/  HMMA.16816.F32.BF16 R4, R24, R212, R4 ;  /* 0x000000d41804723c */ /* 0x000ff00000041804 */
[----:B------:R-:W-:Y:S01]  /*8740*/  HMMA.16816.F32.BF16 R188, R196, R210, R188 ;  /* 0x000000d2c4bc723c */ /* 0x000fe200000418bc */
[----:B------:R-:W3:Y:S07]  /*8750*/  LDSM.16.M88.4 R208, [R169+0xf000] ;  /* 0x00f00000a9d0783b */ /* 0x000eee0000000200 */
[----:B------:R-:W-:Y:S08]  /*8760*/  HMMA.16816.F32.BF16 R16, R24, R214, R16 ;  /* 0x000000d61810723c */ /* 0x000ff00000041810 */
[----:B-1----:R-:W-:Y:S08]  /*8770*/  HMMA.16816.F32.BF16 R4, R12, R8, R4 ;  /* 0x000000080c04723c */ /* 0x002ff00000041804 */
[C---:B------:R-:W-:Y:S08]  /*8780*/  HMMA.16816.F32.BF16 R176, R204.reuse, R220, R176 ;  /* 0x000000dcccb0723c */ /* 0x040ff000000418b0 */
[----:B------:R-:W-:Y:S03]  /*8790*/  HMMA.16816.F32.BF16 R200, R204, R222, R200 ;  /* 0x000000deccc8723c */ /* 0x000fe600000418c8 */
[----:B------:R-:W-:Y:S01]  /*87a0*/  FMUL.FTZ R4, R4, UR4 ;  /* 0x0000000404047c20 */ /* 0x000fe20008410000 */
[----:B------:R-:W-:Y:S01]  /*87b0*/  FMUL.FTZ R5, R5, UR4 ;  /* 0x0000000405057c20 */ /* 0x000fe20008410000 */
[----:B------:R-:W-:Y:S01]  /*87c0*/  FMUL.FTZ R6, R6, UR4 ;  /* 0x0000000406067c20 */ /* 0x000fe20008410000 */
[----:B------:R-:W-:-:S02]  /*87d0*/  FMUL.FTZ R7, R7, UR4 ;  /* 0x0000000407077c20 */ /* 0x000fc40008410000 */
[----:B------:R-:W-:Y:S01]  /*87e0*/  HMMA.16816.F32.BF16 R204, R172, R32, R28 ;  /* 0x00000020accc723c */ /* 0x000fe2000004181c */
[----:B------:R-:W1:Y:S01]  /*87f0*/  LDSM.16.M88.4 R28, [R225+0xe800] ;  /* 0x00e80000e11c783b */ /* 0x000e620000000200 */
[----:B------:R-:W4:Y:S06]  /*8800*/  MUFU.TANH R33, R4 ;  /* 0x0000000400217308 */ /* 0x000f2c0000002400 */
[----:B------:R-:W-:Y:S02]  /*8810*/  HMMA.16816.F32.BF16 R184, R196, R192, R184 ;  /* 0x000000c0c4b8723c */ /* 0x000fe400000418b8 */
[----:B------:R-:W-:Y:S06]  /*8820*/  MUFU.TANH R32, R5 ;  /* 0x0000000500207308 */ /* 0x000fec0000002400 */
[----:B------:R-:W-:Y:S01]  /*8830*/  HMMA.16816.F32.BF16 R16, R12, R10, R16 ;  /* 0x0000000a0c10723c */ /* 0x000fe20000041810 */
[----:B------:R-:W5:Y:S07]  /*8840*/  LDSM.16.M88.4 R8, [R224+UR5+0xf800] ;  /* 0x00f80005e008783b */ /* 0x000f6e0008000200 */
[----:B------:R-:W-:Y:S01]  /*8850*/  HMMA.16816.F32.BF16 R192, R196, R194, R180 ;  /* 0x000000c2c4c0723c */ /* 0x000fe200000418b4 */
[----:B------:R-:W4:Y:S07]  /*8860*/  LDSM.16.M88.4 R180, [R170+0xf000] ;  /* 0x00f00000aab4783b */ /* 0x000f2e0000000200 */
[----:B--2---:R-:W-:Y:S01]  /*8870*/  HMMA.16816.F32.BF16 R204, R24, R20, R204 ;  /* 0x0000001418cc723c */ /* 0x004fe200000418cc */
[----:B------:R-:W2:Y:S02]  /*8880*/  MUFU.TANH R20, R6 ;  /* 0x0000000600147308 */ /* 0x000ea40000002400 */
[----:B------:R-:W-:Y:S01]  /*8890*/  FMUL.FTZ R16, R16, UR4 ;  /* 0x0000000410107c20 */ /* 0x000fe20008410000 */
[----:B------:R-:W-:Y:S01]  /*88a0*/  FMUL.FTZ R17, R17, UR4 ;  /* 0x0000000411117c20 */ /* 0x000fe20008410000 */
[----:B------:R-:W-:Y:S01]  /*88b0*/  FMUL.FTZ R18, R18, UR4 ;  /* 0x0000000412127c20 */ /* 0x000fe20008410000 */
[----:B------:R-:W-:-:S02]  /*88c0*/  FMUL.FTZ R19, R19, UR4 ;  /* 0x0000000413137c20 */ /* 0x000fc40008410000 */
[C---:B---3--:R-:W-:Y:S01]  /*88d0*/  HMMA.16816.F32.BF16 R184, R172.reuse, R208, R184 ;  /* 0x000000d0acb8723c */ /* 0x048fe200000418b8 */
[----:B------:R3:W2:Y:S07]  /*88e0*/  MUFU.TANH R21, R7 ;  /* 0x0000000700157308 */ /* 0x0006ae0000002400 */
[----:B------:R-:W-:Y:S01]  /*88f0*/  HMMA.16816.F32.BF16 R188, R172, R34, R188 ;  /* 0x00000022acbc723c */ /* 0x000fe200000418bc */
[----:B------:R-:W2:Y:S07]  /*8900*/  MUFU.TANH R34, R16 ;  /* 0x0000001000227308 */ /* 0x000eae0000002400 */
[----:B-1----:R-:W-:Y:S01]  /*8910*/  HMMA.16816.F32.BF16 R204, R12, R28, R204 ;  /* 0x0000001c0ccc723c */ /* 0x002fe200000418cc */
[----:B------:R-:W-:Y:S01]  /*8920*/  MUFU.TANH R28, R17 ;  /* 0x00000011001c7308 */ /* 0x000fe20000002400 */
[----:B---3--:R-:W1:Y:S01]  /*8930*/  LDSM.16.M88.4 R4, [R225+0xf000] ;  /* 0x00f00000e104783b */ /* 0x008e620000000200 */
[----:B------:R-:W-:-:S05]  /*8940*/  IMAD.SHL.U32 R29, R0, 0x40, RZ ;  /* 0x00000040001d7824 */ /* 0x000fca00078e00ff */
[----:B-----5:R-:W-:Y:S01]  /*8950*/  HMMA.16816.F32.BF16 R176, R196, R8, R176 ;  /* 0x00000008c4b0723c */ /* 0x020fe200000418b0 */
[----:B------:R-:W3:Y:S01]  /*8960*/  MUFU.TANH R35, R18 ;  /* 0x0000001200237308 */ /* 0x000ee20000002400 */
[----:B------:R-:W-:-:S05]  /*8970*/  IMAD.SHL.U32 R8, R217, 0x2, RZ ;  /* 0x00000002d9087824 */ /* 0x000fca00078e00ff */
[----:B------:R-:W-:Y:S01]  /*8980*/  LOP3.LUT R29, R29, 0x6, R8, 0xf8, !PT ;  /* 0x000000061d1d7812 */ /* 0x000fe200078ef808 */
[C---:B----4-:R-:W-:Y:S01]  /*8990*/  HMMA.16816.F32.BF16 R184, R24.reuse, R180, R184 ;  /* 0x000000b418b8723c */ /* 0x050fe200000418b8 */
[----:B------:R4:W5:Y:S02]  /*89a0*/  MUFU.TANH R208, R19 ;  /* 0x0000001300d07308 */ /* 0x0009640000002400 */
[----:B------:R-:W-:Y:S01]  /*89b0*/  FMUL.FTZ R204, R204, UR4 ;  /* 0x00000004cccc7c20 */ /* 0x000fe20008410000 */
[----:B------:R-:W-:Y:S02]  /*89c0*/  VIADD R8, R29, 0xffffff80 ;  /* 0xffffff801d087836 */ /* 0x000fe40000000000 */
[----:B------:R-:W-:Y:S01]  /*89d0*/  FMUL.FTZ R180, R205, UR4 ;  /* 0x00000004cdb47c20 */ /* 0x000fe20008410000 */
[----:B------:R-:W-:Y:S01]  /*89e0*/  FMUL.FTZ R181, R207, UR4 ;  /* 0x00000004cfb57c20 */ /* 0x000fe20008410000 */
[----:B------:R-:W-:Y:S01]  /*89f0*/  HMMA.16816.F32.BF16 R188, R24, R22, R188 ;  /* 0x0000001618bc723c */ /* 0x000fe200000418bc */
[----:B------:R-:W-:Y:S01]  /*8a00*/  ISETP.GE.AND P2, PT, R8, R165, PT ;  /* 0x000000a50800720c */ /* 0x000fe20003f46270 */
[----:B------:R-:W5:Y:S03]  /*8a10*/  MUFU.TANH R235, R204 ;  /* 0x000000cc00eb7308 */ /* 0x000f660000002400 */
[----:B------:R-:W-:-:S02]  /*8a20*/  FSEL R33, R33, -INF , !P2 ;  /* 0xff80000021217808 */ /* 0x000fc40005000000 */
[----:B------:R-:W-:Y:S01]  /*8a30*/  ISETP.GE.AND P2, PT, R8, R2, PT ;  /* 0x000000020800720c */ /* 0x000fe20003f46270 */
[----:B------:R-:W-:Y:S01]  /*8a40*/  HMMA.16816.F32.BF16 R192, R172, R210, R192 ;  /* 0x000000d2acc0723c */ /* 0x000fe200000418c0 */
[----:B----4-:R4:W3:Y:S01]  /*8a50*/  LDSM.16.M88.4 R16, [R169+0xf800] ;  /* 0x00f80000a910783b */ /* 0x0108e20000000200 */
[----:B------:R-:W-:Y:S06]  /*8a60*/  MUFU.TANH R180, R180 ;  /* 0x000000b400b47308 */ /* 0x000fec0000002400 */
[----:B------:R-:W-:Y:S01]  /*8a70*/  HMMA.16816.F32.BF16 R200, R196, R10, R200 ;  /* 0x0000000ac4c8723c */ /* 0x000fe200000418c8 */
[----:B------:R-:W5:Y:S01]  /*8a80*/  LDSM.16.M88.4 R8, [R170+0xf800] ;  /* 0x00f80000aa08783b */ /* 0x000f620000000200 */
[----:B------:R-:W-:Y:S06]  /*8a90*/  MUFU.TANH R181, R181 ;  /* 0x000000b500b57308 */ /* 0x000fec0000002400 */
[----:B-1----:R-:W-:Y:S01]  /*8aa0*/  HMMA.16816.F32.BF16 R184, R12, R4, R184 ;  /* 0x000000040cb8723c */ /* 0x002fe200000418b8 */
[----:B------:R-:W-:Y:S01]  /*8ab0*/  VIADD R4, R29, 0xffffff81 ;  /* 0xffffff811d047836 */ /* 0x000fe20000000000 */
[----:B--2---:R-:W-:-:S04]  /*8ac0*/  FSEL R5, R20, -INF , !P2 ;  /* 0xff80000014057808 */ /* 0x004fc80005000000 */
[----:B------:R-:W-:Y:S02]  /*8ad0*/  ISETP.GE.AND P2, PT, R4, R165, PT ;  /* 0x000000a50400720c */ /* 0x000fe40003f46270 */
[----:B------:R-:W-:Y:S01]  /*8ae0*/  HMMA.16816.F32.BF16 R188, R12, R30, R188 ;  /* 0x0000001e0cbc723c */ /* 0x000fe200000418bc */
[----:B------:R-:W-:Y:S01]  /*8af0*/  FMUL.FTZ R30, R206, UR4 ;  /* 0x00000004ce1e7c20 */ /* 0x000fe20008410000 */
[----:B------:R-:W-:Y:S02]  /*8b00*/  FSEL R31, R32, -INF , !P2 ;  /* 0xff800000201f7808 */ /* 0x000fe40005000000 */
[----:B------:R-:W-:Y:S01]  /*8b10*/  ISETP.GE.AND P2, PT, R4, R2, PT ;  /* 0x000000020400720c */ /* 0x000fe20003f46270 */
[----:B------:R-:W-:Y:S02]  /*8b20*/  VIADD R4, R29, 0xffffff88 ;  /* 0xffffff881d047836 */ /* 0x000fe40000000000 */
[----:B------:R-:W1:Y:S01]  /*8b30*/  MUFU.TANH R30, R30 ;  /* 0x0000001e001e7308 */ /* 0x000e620000002400 */
[----:B------:R-:W-:Y:S01]  /*8b40*/  HMMA.16816.F32.BF16 R192, R24, R182, R192 ;  /* 0x000000b618c0723c */ /* 0x000fe200000418c0 */
[----:B------:R-:W-:-:S02]  /*8b50*/  FSEL R183, R21, -INF , !P2 ;  /* 0xff80000015b77808 */ /* 0x000fc40005000000 */
[-C--:B------:R-:W-:Y:S01]  /*8b60*/  ISETP.GE.AND P2, PT, R4, R165.reuse, PT ;  /* 0x000000a50400720c */ /* 0x080fe20003f46270 */
[----:B------:R-:W2:Y:S01]  /*8b70*/  LDSM.16.M88.4 R20, [R225+0xf800] ;  /* 0x00f80000e114783b */ /* 0x000ea20000000200 */
[----:B------:R-:W-:Y:S01]  /*8b80*/  FMUL.FTZ R213, R185, UR4 ;  /* 0x00000004b9d57c20 */ /* 0x000fe20008410000 */
[----:B------:R-:W-:Y:S01]  /*8b90*/  FMUL.FTZ R184, R184, UR4 ;  /* 0x00000004b8b87c20 */ /* 0x000fe20008410000 */
[----:B----4-:R-:W-:Y:S01]  /*8ba0*/  FSEL R169, R34, -INF , !P2 ;  /* 0xff80000022a97808 */ /* 0x010fe20005000000 */
[----:B------:R-:W-:Y:S01]  /*8bb0*/  FMUL.FTZ R186, R186, UR4 ;  /* 0x00000004baba7c20 */ /* 0x000fe20008410000 */
[-C--:B------:R-:W-:Y:S01]  /*8bc0*/  ISETP.GE.AND P2, PT, R4, R2.reuse, PT ;  /* 0x000000020400720c */ /* 0x080fe20003f46270 */
[C---:B---3--:R-:W-:Y:S01]  /*8bd0*/  HMMA.16816.F32.BF16 R176, R172.reuse, R16, R176 ;  /* 0x00000010acb0723c */ /* 0x048fe200000418b0 */
[----:B------:R-:W-:Y:S02]  /*8be0*/  VIADD R16, R29, 0xffffff89 ;  /* 0xffffff891d107836 */ /* 0x000fe40000000000 */
[----:B------:R-:W-:Y:S01]  /*8bf0*/  FMUL.FTZ R188, R188, UR4 ;  /* 0x00000004bcbc7c20 */ /* 0x000fe20008410000 */
[----:B------:R-:W-:Y:S01]  /*8c00*/  FSEL R35, R35, -INF , !P2 ;  /* 0xff80000023237808 */ /* 0x000fe20005000000 */
[----:B------:R-:W-:Y:S01]  /*8c10*/  FMUL.FTZ R191, R191, UR4 ;  /* 0x00000004bfbf7c20 */ /* 0x000fe20008410000 */
[----:B------:R-:W-:Y:S01]  /*8c20*/  FMUL.FTZ R190, R190, UR4 ;  /* 0x00000004bebe7c20 */ /* 0x000fe20008410000 */
[----:B------:R-:W-:Y:S01]  /*8c30*/  ISETP.GE.AND P2, PT, R16, R165, PT ;  /* 0x000000a51000720c */ /* 0x000fe20003f46270 */
[----:B------:R-:W3:Y:S01]  /*8c40*/  MUFU.TANH R233, R188 ;  /* 0x000000bc00e97308 */ /* 0x000ee20000002400 */
[----:B------:R-:W-:Y:S01]  /*8c50*/  FMUL.FTZ R189, R189, UR4 ;  /* 0x00000004bdbd7c20 */ /* 0x000fe20008410000 */
[----:B------:R-:W-:Y:S01]  /*8c60*/  HMMA.16816.F32.BF16 R200, R172, R18, R200 ;  /* 0x00000012acc8723c */ /* 0x000fe200000418c8 */
[----:B------:R-:W-:Y:S01]  /*8c70*/  FSEL R17, R28, -INF , !P2 ;  /* 0xff8000001c117808 */ /* 0x000fe20005000000 */
[----:B------:R-:W-:Y:S01]  /*8c80*/  FMUL.FTZ R187, R187, UR4 ;  /* 0x00000004bbbb7c20 */ /* 0x000fe20008410000 */
[----:B------:R-:W-:Y:S01]  /*8c90*/  ISETP.GE.AND P2, PT, R16, R2, PT ;  /* 0x000000021000720c */ /* 0x000fe20003f46270 */
[----:B------:R-:W-:Y:S01]  /*8ca0*/  VIADD R16, R29, 0xffffff90 ;  /* 0xffffff901d107836 */ /* 0x000fe20000000000 */
[----:B------:R-:W-:-:S04]  /*8cb0*/  DEPBAR.LE SB0, 0x0 ;  /* 0x000080000000791a */ /* 0x000fc80000000000 */
[----:B------:R-:W-:Y:S01]  /*8cc0*/  HMMA.16816.F32.BF16 R192, R12, R6, R192 ;  /* 0x000000060cc0723c */ /* 0x000fe200000418c0 */
[----:B-----5:R-:W-:Y:S01]  /*8cd0*/  FSEL R7, R208, -INF , !P2 ;  /* 0xff800000d0077808 */ /* 0x020fe20005000000 */
[----:B------:R-:W-:Y:S01]  /*8ce0*/  VIADD R6, R29, 0xffffff91 ;  /* 0xffffff911d067836 */ /* 0x000fe20000000000 */
[C---:B------:R-:W-:Y:S01]  /*8cf0*/  ISETP.GE.AND P2, PT, R16.reuse, R165, PT ;  /* 0x000000a51000720c */ /* 0x040fe20003f46270 */
[----:B------:R1:W-:Y:S03]  /*8d00*/  MUFU.TANH R4, R191 ;  /* 0x000000bf00047308 */ /* 0x0003e60000002400 */
[----:B------:R-:W-:Y:S01]  /*8d10*/  FSEL R235, R235, -INF , !P2 ;  /* 0xff800000ebeb7808 */ /* 0x000fe20005000000 */
[----:B------:R-:W-:Y:S01]  /*8d20*/  HMMA.16816.F32.BF16 R176, R24, R8, R176 ;  /* 0x0000000818b0723c */ /* 0x000fe200000418b0 */
[----:B------:R-:W-:-:S03]  /*8d30*/  ISETP.GE.AND P2, PT, R16, R2, PT ;  /* 0x000000021000720c */ /* 0x000fc60003f46270 */
[----:B------:R-:W4:Y:S04]  /*8d40*/  MUFU.TANH R223, R190 ;  /* 0x000000be00df7308 */ /* 0x000f280000002400 */
[----:B------:R-:W-:Y:S03]  /*8d50*/  HMMA.16816.F32.BF16 R200, R24, R10, R200 ;  /* 0x0000000a18c8723c */ /* 0x000fe600000418c8 */
[----:B------:R-:W-:Y:S01]  /*8d60*/  FMUL.FTZ R211, R193, UR4 ;  /* 0x00000004c1d37c20 */ /* 0x000fe20008410000 */
[----:B------:R-:W5:Y:S01]  /*8d70*/  MUFU.TANH R229, R189 ;  /* 0x000000bd00e57308 */ /* 0x000f620000002400 */
[----:B-1----:R-:W-:Y:S01]  /*8d80*/  FSEL R191, R30, -INF , !P2 ;  /* 0xff8000001ebf7808 */ /* 0x002fe20005000000 */
[----:B------:R-:W-:Y:S01]  /*8d90*/  FMUL.FTZ R192, R192, UR4 ;  /* 0x00000004c0c07c20 */ /* 0x000fe20008410000 */
[----:B------:R-:W-:Y:S01]  /*8da0*/  ISETP.GE.AND P2, PT, R6, R165, PT ;  /* 0x000000a50600720c */ /* 0x000fe20003f46270 */
[----:B------:R-:W-:Y:S01]  /*8db0*/  FMUL.FTZ R194, R194, UR4 ;  /* 0x00000004c2c27c20 */ /* 0x000fe20008410000 */
[----:B------:R-:W-:-:S02]  /*8dc0*/  FMUL.FTZ R173, R195, UR4 ;  /* 0x00000004c3ad7c20 */ /* 0x000fc40008410000 */
[----:B------:R-:W-:Y:S01]  /*8dd0*/  FSEL R185, R180, -INF , !P2 ;  /* 0xff800000b4b97808 */ /* 0x000fe20005000000 */
[----:B------:R-:W1:Y:S01]  /*8de0*/  MUFU.TANH R215, R184 ;  /* 0x000000b800d77308 */ /* 0x000e620000002400 */
[-C--:B------:R-:W-:Y:S01]  /*8df0*/  ISETP.GE.AND P2, PT, R6, R2.reuse, PT ;  /* 0x000000020600720c */ /* 0x080fe20003f46270 */
[----:B------:R-:W-:Y:S01]  /*8e00*/  VIADD R6, R29, 0xffffff98 ;  /* 0xffffff981d067836 */ /* 0x000fe20000000000 */
[C---:B--2---:R-:W-:Y:S02]  /*8e10*/  HMMA.16816.F32.BF16 R176, R12.reuse, R20, R176 ;  /* 0x000000140cb0723c */ /* 0x044fe400000418b0 */
[----:B------:R-:W-:Y:S02]  /*8e20*/  FSEL R225, R181, -INF , !P2 ;  /* 0xff800000b5e17808 */ /* 0x000fe40005000000 */
[C---:B------:R-:W-:Y:S01]  /*8e30*/  ISETP.GE.AND P2, PT, R6.reuse, R165, PT ;  /* 0x000000a50600720c */ /* 0x040fe20003f46270 */
[----:B------:R-:W2:Y:S03]  /*8e40*/  MUFU.TANH R207, R186 ;  /* 0x000000ba00cf7308 */ /* 0x000ea60000002400 */
[----:B---3--:R-:W-:Y:S01]  /*8e50*/  FSEL R233, R233, -INF , !P2 ;  /* 0xff800000e9e97808 */ /* 0x008fe20005000000 */
[----:B------:R-:W-:Y:S01]  /*8e60*/  HMMA.16816.F32.BF16 R12, R12, R22, R200 ;  /* 0x000000160c0c723c */ /* 0x000fe200000418c8 */
[----:B------:R-:W-:Y:S01]  /*8e70*/  ISETP.GE.AND P2, PT, R6, R2, PT ;  /* 0x000000020600720c */ /* 0x000fe20003f46270 */
[----:B------:R-:W-:-:S02]  /*8e80*/  VIADD R6, R29, 0xffffff99 ;  /* 0xffffff991d067836 */ /* 0x000fc40000000000 */
[----:B------:R-:W3:Y:S01]  /*8e90*/  MUFU.TANH R213, R213 ;  /* 0x000000d500d57308 */ /* 0x000ee20000002400 */
[----:B----4-:R-:W-:Y:S02]  /*8ea0*/  FSEL R223, R223, -INF , !P2 ;  /* 0xff800000dfdf7808 */ /* 0x010fe40005000000 */
[----:B------:R-:W-:-:S03]  /*8eb0*/  ISETP.GE.AND P2, PT, R6, R165, PT ;  /* 0x000000a50600720c */ /* 0x000fc60003f46270 */
[----:B------:R-:W-:Y:S01]  /*8ec0*/  FMUL.FTZ R176, R176, UR4 ;  /* 0x00000004b0b07c20 */ /* 0x000fe20008410000 */
[----:B-----5:R-:W-:Y:S01]  /*8ed0*/  FSEL R229, R229, -INF , !P2 ;  /* 0xff800000e5e57808 */ /* 0x020fe20005000000 */
[----:B------:R-:W4:Y:S01]  /*8ee0*/  MUFU.TANH R209, R187 ;  /* 0x000000bb00d17308 */ /* 0x000f220000002400 */
[-C--:B------:R-:W-:Y:S01]  /*8ef0*/  ISETP.GE.AND P2, PT, R6, R2.reuse, PT ;  /* 0x000000020600720c */ /* 0x080fe20003f46270 */
[----:B------:R-:W-:Y:S02]  /*8f00*/  VIADD R6, R29, 0xffffffa0 ;  /* 0xffffffa01d067836 */ /* 0x000fe40000000000 */
[----:B------:R-:W-:Y:S01]  /*8f10*/  FMUL.FTZ R178, R178, UR4 ;  /* 0x00000004b2b27c20 */ /* 0x000fe20008410000 */
[----:B------:R-:W-:Y:S01]  /*8f20*/  FMUL.FTZ R177, R177, UR4 ;  /* 0x00000004b1b17c20 */ /* 0x000fe20008410000 */
[----:B------:R-:W-:Y:S01]  /*8f30*/  FSEL R193, R4, -INF , !P2 ;  /* 0xff80000004c17808 */ /* 0x000fe20005000000 */
[----:B------:R-:W-:Y:S01]  /*8f40*/  VIADD R4, R29, 0xffffffa1 ;  /* 0xffffffa11d047836 */ /* 0x000fe20000000000 */
[----:B------:R-:W-:Y:S01]  /*8f50*/  ISETP.GE.AND P2, PT, R6, R165, PT ;  /* 0x000000a50600720c */ /* 0x000fe20003f46270 */
[----:B------:R-:W5:Y:S01]  /*8f60*/  MUFU.TANH R221, R192 ;  /* 0x000000c000dd7308 */ /* 0x000f620000002400 */
[----:B------:R-:W-:Y:S01]  /*8f70*/  FMUL.FTZ R179, R179, UR4 ;  /* 0x00000004b3b37c20 */ /* 0x000fe20008410000 */
[----:B------:R-:W-:Y:S01]  /*8f80*/  FMUL.FTZ R12, R12, UR4 ;  /* 0x000000040c0c7c20 */ /* 0x000fe20008410000 */
[----:B-1----:R-:W-:Y:S01]  /*8f90*/  FSEL R215, R215, -INF , !P2 ;  /* 0xff800000d7d77808 */ /* 0x002fe20005000000 */
[----:B------:R-:W-:Y:S01]  /*8fa0*/  FMUL.FTZ R13, R13, UR4 ;  /* 0x000000040d0d7c20 */ /* 0x000fe20008410000 */
[----:B------:R-:W-:Y:S01]  /*8fb0*/  ISETP.GE.AND P2, PT, R6, R2, PT ;  /* 0x000000020600720c */ /* 0x000fe20003f46270 */
[----:B------:R-:W-:Y:S01]  /*8fc0*/  FMUL.FTZ R14, R14, UR4 ;  /* 0x000000040e0e7c20 */ /* 0x000fe20008410000 */
[----:B------:R-:W-:Y:S01]  /*8fd0*/  FMUL.FTZ R15, R15, UR4 ;  /* 0x000000040f0f7c20 */ /* 0x000fe20008410000 */
[----:B------:R-:W1:Y:S01]  /*8fe0*/  MUFU.TANH R175, R194 ;  /* 0x000000c200af7308 */ /* 0x000e620000002400 */
[----:B--2---:R-:W-:-:S02]  /*8ff0*/  FSEL R207, R207, -INF , !P2 ;  /* 0xff800000cfcf7808 */ /* 0x004fc40005000000 */
[----:B------:R-:W-:-:S04]  /*9000*/  ISETP.GE.AND P2, PT, R4, R165, PT ;  /* 0x000000a50400720c */ /* 0x000fc80003f46270 */
[----:B---3--:R-:W-:Y:S01]  /*9010*/  FSEL R213, R213, -INF , !P2 ;  /* 0xff800000d5d57808 */ /* 0x008fe20005000000 */
[----:B------:R-:W2:Y:S01]  /*9020*/  MUFU.TANH R211, R211 ;  /* 0x000000d300d37308 */ /* 0x000ea20000002400 */
[----:B------:R-:W-:Y:S01]  /*9030*/  ISETP.GE.AND P2, PT, R4, R2, PT ;  /* 0x000000020400720c */ /* 0x000fe20003f46270 */
[----:B------:R-:W-:-:S03]  /*9040*/  VIADD R4, R29, 0xffffffa8 ;  /* 0xffffffa81d047836 */ /* 0x000fc60000000000 */
[----:B----4-:R-:W-:Y:S02]  /*9050*/  FSEL R209, R209, -INF , !P2 ;  /* 0xff800000d1d17808 */ /* 0x010fe40005000000 */
[C---:B------:R-:W-:Y:S01]  /*9060*/  ISETP.GE.AND P2, PT, R4.reuse, R165, PT ;  /* 0x000000a50400720c */ /* 0x040fe20003f46270 */
[----:B------:R-:W3:Y:S03]  /*9070*/  MUFU.TANH R173, R173 ;  /* 0x000000ad00ad7308 */ /* 0x000ee60000002400 */
[----:B-----5:R-:W-:Y:S01]  /*9080*/  FSEL R221, R221, -INF , !P2 ;  /* 0xff800000dddd7808 */ /* 0x020fe20005000000 */
[----:B------:R-:W-:Y:S01]  /*9090*/  BAR.SYNC.DEFER_BLOCKING 0x0 ;  /* 0x0000000000007b1d */ /* 0x000fe20000010000 */
[----:B------:R-:W-:Y:S01]  /*90a0*/  ISETP.GE.AND P2, PT, R4, R2, PT ;  /* 0x000000020400720c */ /* 0x000fe20003f46270 */
[----:B------:R-:W-:-:S03]  /*90b0*/  VIADD R4, R29, 0xffffffa9 ;  /* 0xffffffa91d047836 */ /* 0x000fc60000000000 */
[----:B-1----:R-:W-:Y:S01]  /*90c0*/  FSEL R175, R175, -INF , !P2 ;  /* 0xff800000afaf7808 */ /* 0x002fe20005000000 */
[----:B------:R-:W1:Y:S01]  /*90d0*/  MUFU.TANH R205, R176 ;  /* 0x000000b000cd7308 */ /* 0x000e620000002400 */
[----:B------:R-:W-:-:S04]  /*90e0*/  ISETP.GE.AND P2, PT, R4, R165, PT ;  /* 0x000000a50400720c */ /* 0x000fc80003f46270 */
[----:B--2---:R-:W-:Y:S02]  /*90f0*/  FSEL R211, R211, -INF , !P2 ;  /* 0xff800000d3d37808 */ /* 0x004fe40005000000 */
[----:B------:R-:W-:Y:S01]  /*9100*/  ISETP.GE.AND P2, PT, R4, R2, PT ;  /* 0x000000020400720c */ /* 0x000fe20003f46270 */
[----:B------:R-:W2:Y:S01]  /*9110*/  MUFU.TANH R199, R178 ;  /* 0x000000b200c77308 */ /* 0x000ea20000002400 */
[----:B------:R-:W-:Y:S02]  /*9120*/  VIADD R4, R29, 0xffffffb0 ;  /* 0xffffffb01d047836 */ /* 0x000fe40000000000 */
[----:B---3--:R-:W-:-:S03]  /*9130*/  FSEL R173, R173, -INF , !P2 ;  /* 0xff800000adad7808 */ /* 0x008fc60005000000 */
[C---:B------:R-:W-:Y:S02]  /*9140*/  ISETP.GE.AND P2, PT, R4.reuse, R165, PT ;  /* 0x000000a50400720c */ /* 0x040fe40003f46270 */
[----:B------:R-:W3:Y:S02]  /*9150*/  MUFU.TANH R203, R177 ;  /* 0x000000b100cb7308 */ /* 0x000ee40000002400 */
[----:B-1----:R-:W-:Y:S02]  /*9160*/  FSEL R205, R205, -INF , !P2 ;  /* 0xff800000cdcd7808 */ /* 0x002fe40005000000 */
[----:B------:R-:W-:Y:S01]  /*9170*/  ISETP.GE.AND P2, PT, R4, R2, PT ;  /* 0x000000020400720c */ /* 0x000fe20003f46270 */
[----:B------:R-:W-:-:S03]  /*9180*/  VIADD R4, R29, 0xffffffb1 ;  /* 0xffffffb11d047836 */ /* 0x000fc60000000000 */
[----:B------:R-:W1:Y:S01]  /*9190*/  MUFU.TANH R197, R179 ;  /* 0x000000b300c57308 */ /* 0x000e620000002400 */
[----:B--2---:R-:W-:Y:S02]  /*91a0*/  FSEL R199, R199, -INF , !P2 ;  /* 0xff800000c7c77808 */ /* 0x004fe40005000000 */
[----:B------:R-:W-:-:S05]  /*91b0*/  ISETP.GE.AND P2, PT, R4, R165, PT ;  /* 0x000000a50400720c */ /* 0x000fca0003f46270 */
[----:B------:R-:W2:Y:S01]  /*91c0*/  MUFU.TANH R201, R12 ;  /* 0x0000000c00c97308 */ /* 0x000ea20000002400 */
[----:B---3--:R-:W-:Y:S02]  /*91d0*/  FSEL R203, R203, -INF , !P2 ;  /* 0xff800000cbcb7808 */ /* 0x008fe40005000000 */
[----:B------:R-:W-:Y:S01]  /*91e0*/  ISETP.GE.AND P2, PT, R4, R2, PT ;  /* 0x000000020400720c */ /* 0x000fe20003f46270 */
[C---:B------:R-:W-:Y:S02]  /*91f0*/  VIADD R4, R29.reuse, 0xffffffb8 ;  /* 0xffffffb81d047836 */ /* 0x040fe40000000000 */
[----:B------:R-:W-:Y:S02]  /*9200*/  VIADD R29, R29, 0xffffffb9 ;  /* 0xffffffb91d1d7836 */ /* 0x000fe40000000000 */
[----:B------:R-:W3:Y:S01]  /*9210*/  MUFU.TANH R198, R13 ;  /* 0x0000000d00c67308 */ /* 0x000ee20000002400 */
[----:B-1----:R-:W-:Y:S02]  /*9220*/  FSEL R197, R197, -INF , !P2 ;  /* 0xff800000c5c57808 */ /* 0x002fe40005000000 */
[----:B------:R-:W-:-:S05]  /*9230*/  ISETP.GE.AND P2, PT, R4, R165, PT ;  /* 0x000000a50400720c */ /* 0x000fca0003f46270 */
[----:B------:R-:W1:Y:S01]  /*9240*/  MUFU.TANH R179, R14 ;  /* 0x0000000e00b37308 */ /* 0x000e620000002400 */
[----:B--2---:R-:W-:Y:S02]  /*9250*/  FSEL R201, R201, -INF , !P2 ;  /* 0xff800000c9c97808 */ /* 0x004fe40005000000 */
[----:B------:R-:W-:-:S05]  /*9260*/  ISETP.GE.AND P2, PT, R29, R165, PT ;  /* 0x000000a51d00720c */ /* 0x000fca0003f46270 */
[----:B------:R-:W2:Y:S01]  /*9270*/  MUFU.TANH R177, R15 ;  /* 0x0000000f00b17308 */ /* 0x000ea20000002400 */
[----:B---3--:R-:W-:Y:S02]  /*9280*/  FSEL R198, R198, -INF , !P2 ;  /* 0xff800000c6c67808 */ /* 0x008fe40005000000 */
[----:B------:R-:W-:-:S04]  /*9290*/  ISETP.GE.AND P2, PT, R4, R2, PT ;  /* 0x000000020400720c */ /* 0x000fc80003f46270 */
[----:B-1----:R-:W-:Y:S02]  /*92a0*/  FSEL R179, R179, -INF , !P2 ;  /* 0xff800000b3b37808 */ /* 0x002fe40005000000 */
[----:B------:R-:W-:-:S04]  /*92b0*/  ISETP.GE.AND P2, PT, R29, R2, PT ;  /* 0x000000021d00720c */ /* 0x000fc80003f46270 */
[----:B--2---:R-:W-:Y:S02]  /*92c0*/  FSEL R177, R177, -INF , !P2 ;  /* 0xff800000b1b17808 */ /* 0x004fe40005000000 */
[----:B------:R-:W-:-:S13]  /*92d0*/  ISETP.GE.U32.AND P2, PT, R0, 0x3, PT ;  /* 0x000000030000780c */ /* 0x000fda0003f46070 */
[----:B------:R-:W-:Y:S05]  /*92e0*/  @!P2 BRA `(.L_x_601) ;  /* 0x00000008009ca947 */ /* 0x000fea0003800000 */
[----:B------:R-:W-:Y:S05]  /*92f0*/  BRA.U !UP1, `(.L_x_602) ;  /* 0x0000000109f87547 */ /* 0x000fea000b800000 */
[----:B------:R-:W1:Y:S01]  /*9300*/  LDC R6, c[0x0][0x4f0] ;  /* 0x00013c00ff067b82 */ /* 0x000e620000000800 */
[----:B------:R-:W-:Y:S01]  /*9310*/  IADD3 R9, PT, PT, R168, -0x80, RZ ;  /* 0xffffff80a8097810 */ /* 0x000fe20007ffe0ff */
[----:B------:R-:W2:Y:S03]  /*9320*/  LDCU.64 UR6, c[0x0][0x3a0] ;  /* 0x00007400ff0677ac */ /* 0x000ea60008000a00 */
        /* <DEDUP_REMOVED lines=12> */
[----:B------:R-:W-:-:S04]  /*93f0*/  IMAD.MOV R11, RZ, RZ, -R8 ;  /* 0x000000ffff0b7224 */ /* 0x000fc800078e0a08 */
[----:B------:R-:W-:Y:S01]  /*9400*/  IMAD R11, R4, R11, R13 ;  /* 0x0000000b040b7224 */ /* 0x000fe200078e020d */
[----:B------:R-:W-:-:S04]  /*9410*/  IADD3 R13, PT, PT, R168, -0xc0, RZ ;  /* 0xffffff40a80d7810 */ /* 0x000fc80007ffe0ff */
[----:B------:R-:W-:Y:S02]  /*9420*/  ISETP.GT.U32.AND P2, PT, R4, R11, PT ;  /* 0x0000000b0400720c */ /* 0x000fe40003f44070 */
[----:B------:R-:W-:Y:S02]  /*9430*/  IABS R10, R13 ;  /* 0x0000000d000a7213 */ /* 0x000fe40000000000 */
[----:B------:R-:W-:-:S03]  /*9440*/  LOP3.LUT R13, R13, R6, RZ, 0x3c, !PT ;  /* 0x000000060d0d7212 */ /* 0x000fc600078e3cff */
[----:B------:R-:W-:-:S06]  /*9450*/  IMAD.HI.U32 R2, R2, R10, RZ ;  /* 0x0000000a02027227 */ /* 0x000fcc00078e00ff */
[----:B------:R-:W-:Y:S01]  /*9460*/  @!P2 IMAD.IADD R11, R11, 0x1, -R4 ;  /* 0x000000010b0ba824 */ /* 0x000fe200078e0a04 */
[----:B------:R-:W-:-:S04]  /*9470*/  @!P2 IADD3 R8, PT, PT, R8, 0x1, RZ ;  /* 0x000000010808a810 */ /* 0x000fc80007ffe0ff */
[----:B------:R-:W-:Y:S02]  /*9480*/  ISETP.GE.U32.AND P2, PT, R11, R4, PT ;  /* 0x000000040b00720c */ /* 0x000fe40003f46070 */
[----:B------:R-:W-:-:S11]  /*9490*/  LOP3.LUT R11, RZ, R6, RZ, 0x33, !PT ;  /* 0x00000006ff0b7212 */ /* 0x000fd600078e33ff */
[----:B------:R-:W-:Y:S01]  /*94a0*/  @P2 VIADD R8, R8, 0x1 ;  /* 0x0000000108082836 */ /* 0x000fe20000000000 */
[----:B------:R-:W-:Y:S02]  /*94b0*/  ISETP.GE.AND P2, PT, R9, RZ, PT ;  /* 0x000000ff0900720c */ /* 0x000fe40003f46270 */
[----:B------:R-:W-:-:S05]  /*94c0*/  IADD3 R9, PT, PT, -R2, RZ, RZ ;  /* 0x000000ff02097210 */ /* 0x000fca0007ffe1ff */
[----:B------:R-:W-:-:S06]  /*94d0*/  IMAD R9, R4, R9, R10 ;  /* 0x0000000904097224 */ /* 0x000fcc00078e020a */
[----:B------:R-:W-:Y:S01]  /*94e0*/  @!P2 IMAD.MOV R8, RZ, RZ, -R8 ;  /* 0x000000ffff08a224 */ /* 0x000fe200078e0a08 */
[----:B------:R-:W-:-:S13]  /*94f0*/  ISETP.GT.U32.AND P2, PT, R4, R9, PT ;  /* 0x000000090400720c */ /* 0x000fda0003f44070 */
[----:B------:R-:W-:Y:S01]  /*9500*/  @!P2 IMAD.IADD R9, R9, 0x1, -R4 ;  /* 0x000000010909a824 */ /* 0x000fe200078e0a04 */
[----:B------:R-:W-:-:S04]  /*9510*/  @!P2 IADD3 R2, PT, PT, R2, 0x1, RZ ;  /* 0x000000010202a810 */ /* 0x000fc80007ffe0ff */
[----:B------:R-:W-:-:S13]  /*9520*/  ISETP.GE.U32.AND P2, PT, R9, R4, PT ;  /* 0x000000040900720c */ /* 0x000fda0003f46070 */
[----:B------:R-:W-:Y:S02]  /*9530*/  @P2 IADD3 R2, PT, PT, R2, 0x1, RZ ;  /* 0x0000000102022810 */ /* 0x000fe40007ffe0ff */
[----:B------:R-:W-:-:S13]  /*9540*/  ISETP.GE.AND P2, PT, R13, RZ, PT ;  /* 0x000000ff0d00720c */ /* 0x000fda0003f46270 */
[----:B------:R-:W-:Y:S01]  /*9550*/  @!P2 IMAD.MOV R2, RZ, RZ, -R2 ;  /* 0x000000ffff02a224 */ /* 0x000fe200078e0a02 */
[----:B------:R-:W-:-:S04]  /*9560*/  ISETP.NE.AND P2, PT, R6, RZ, PT ;  /* 0x000000ff0600720c */ /* 0x000fc80003f45270 */
[C---:B------:R-:W-:Y:S02]  /*9570*/  SEL R4, R11.reuse, R2, !P2 ;  /* 0x000000020b047207 */ /* 0x040fe40005000000 */
[----:B------:R-:W-:-:S03]  /*9580*/  SEL R9, R11, R8, !P2 ;  /* 0x000000080b097207 */ /* 0x000fc60005000000 */
[----:B------:R-:W-:-:S04]  /*9590*/  IMAD.WIDE R10, R4, 0x4, R236 ;  /* 0x00000004040a7825 */ /* 0x000fc800078e02ec */
[C---:B------:R-:W-:Y:S02]  /*95a0*/  IMAD.WIDE R14, R9.reuse, 0x4, R236 ;  /* 0x00000004090e7825 */ /* 0x040fe400078e02ec */
[----:B------:R1:W3:Y:S04]  /*95b0*/  LDG.E R11, desc[UR16][R10.64] ;  /* 0x000000100a0b7981 */ /* 0x0002e8000c1e1900 */
[----:B------:R-:W3:Y:S01]  /*95c0*/  LDG.E R2, desc[UR16][R14.64] ;  /* 0x000000100e027981 */ /* 0x000ee2000c1e1900 */
[----:B------:R-:W-:-:S05]  /*95d0*/  IADD3 R9, PT, PT, R9, -R4, RZ ;  /* 0x8000000409097210 */ /* 0x000fca0007ffe0ff */
[----:B------:R-:W-:-:S05]  /*95e0*/  IMAD R9, R9, R6, -0x40 ;  /* 0xffffffc009097424 */ /* 0x000fca00078e0206 */
[----:B------:R-:W-:-:S05]  /*95f0*/  SHF.R.S32.HI R13, RZ, 0x1f, R9 ;  /* 0x0000001fff0d7819 */ /* 0x000fca0000011409 */
[----:B------:R-:W-:-:S04]  /*9600*/  IMAD R4, R13, R166, RZ ;  /* 0x000000a60d047224 */ /* 0x000fc800078e02ff */
[C---:B------:R-:W-:Y:S02]  /*9610*/  IMAD R4, R9.reuse, R167, R4 ;  /* 0x000000a709047224 */ /* 0x040fe400078e0204 */
[----:B------:R-:W-:-:S04]  /*9620*/  IMAD.WIDE.U32 R8, R9, R166, RZ ;  /* 0x000000a609087225 */ /* 0x000fc800078e00ff */
[----:B-1----:R-:W-:Y:S02]  /*9630*/  IMAD.MOV.U32 R10, RZ, RZ, R8 ;  /* 0x000000ffff0a7224 */ /* 0x002fe400078e0008 */
[----:B---3--:R-:W-:Y:S01]  /*9640*/  IMAD.IADD R2, R11, 0x1, -R2 ;  /* 0x000000010b027824 */ /* 0x008fe200078e0a02 */
[----:B------:R-:W-:-:S04]  /*9650*/  IADD3 R11, PT, PT, R9, R4, RZ ;  /* 0x00000004090b7210 */ /* 0x000fc80007ffe0ff */
        /* <DEDUP_REMOVED lines=8> */
.L_x_602:
[----:B------:R-:W-:Y:S01]  /*96e0*/  UMOV UR4, URZ ;  /* 0x000000ff00047c82 */ /* 0x000fe20008000000 */
[----:B------:R-:W-:Y:S01]  /*96f0*/  IMAD.SHL.U32 R2, R166, 0x40, RZ ;  /* 0x00000040a6027824 */ /* 0x000fe200078e00ff */
[----:B------:R-:W-:-:S05]  /*9700*/  IADD3 R4, P2, PT, RZ, -UR4, RZ ;  /* 0x80000004ff047c10 */ /* 0x000fca000ff5e0ff */
[----:B------:R-:W-:-:S05]  /*9710*/  IMAD.X R2, RZ, RZ, ~R2, P2 ;  /* 0x000000ffff027224 */ /* 0x000fca00010e0e02 */
[----:B------:R-:W-:-:S04]  /*9720*/  SHF.R.S64 R9, R4, 0x1f, R2 ;  /* 0x0000001f04097819 */ /* 0x000fc80000001002 */
[----:B------:R-:W-:-:S04]  /*9730*/  IADD3 R228, P2, PT, R9, R228, RZ ;  /* 0x000000e409e47210 */ /* 0x000fc80007f5e0ff */
[----:B------:R-:W-:-:S09]  /*9740*/  LEA.HI.X.SX32 R227, R2, R227, 0x1, P2 ;  /* 0x000000e302e37211 */ /* 0x000fd200010f0eff */
.L_x_603:
[--C-:B------:R-:W-:Y:S01]  /*9750*/  @!P6 IMAD.MOV.U32 R12, RZ, RZ, R228.reuse ;  /* 0x000000ffff0ce224 */ /* 0x100fe200078e00e4 */
[-C--:B------:R-:W-:Y:S01]  /*9760*/  @!P6 MOV R13, R227.reuse ;  /* 0x000000e3000de202 */ /* 0x080fe20000000f00 */
[----:B------:R-:W-:Y:S01]  /*9770*/  @!P4 IMAD.MOV.U32 R14, RZ, RZ, R228 ;  /* 0x000000ffff0ec224 */ /* 0x000fe200078e00e4 */
[C---:B------:R-:W-:Y:S01]  /*9780*/  LEA R8, P2, R166.reuse, R228, 0x5 ;  /* 0x000000e4a6087211 */ /* 0x040fe200078428ff */
[----:B------:R-:W-:Y:S01]  /*9790*/  @!P4 IMAD.MOV.U32 R15, RZ, RZ, R227 ;  /* 0x000000ffff0fc224 */ /* 0x000fe200078e00e3 */
[C-C-:B------:R-:W-:Y:S01]  /*97a0*/  SHF.L.U64.HI R4, R166.reuse, 0x5, R167.reuse ;  /* 0x00000005a6047819 */ /* 0x140fe200000102a7 */
[----:B------:R-:W-:Y:S01]  /*97b0*/  @!PT LDS RZ, [RZ] ;  /* 0x00000000fffff984 */ /* 0x000fe20000000800 */
[----:B------:R-:W-:Y:S01]  /*97c0*/  @!PT LDS RZ, [RZ] ;  /* 0x00000000fffff984 */ /* 0x000fe20000000800 */
[----:B------:R-:W-:Y:S01]  /*97d0*/  @!PT LDS RZ, [RZ] ;  /* 0x00000000fffff984 */ /* 0x000fe20000000800 */
[----:B------:R1:W-:Y:S01]  /*97e0*/  @!P6 LDGSTS.E.BYPASS.LTC128B.128 [R245+0x8000], desc[UR16][R12.64] ;  /* 0x080000000cf5efae */ /* 0x0003e2000b981a10 */
[C---:B------:R-:W-:Y:S01]  /*97f0*/  IMAD.SHL.U32 R2, R166.reuse, 0x20, RZ ;  /* 0x00000020a6027824 */ /* 0x040fe200078e00ff */
[----:B------:R-:W-:Y:S02]  /*9800*/  LEA.HI.X R9, R166, R227, R167, 0x5, P2 ;  /* 0x000000e3a6097211 */ /* 0x000fe400010f2ca7 */
[----:B------:R2:W-:Y:S02]  /*9810*/  @P6 STS.128 [R245+0x8000], RZ ;  /* 0x008000fff5006388 */ /* 0x0005e40000000c00 */
[----:B------:R-:W-:-:S04]  /*9820*/  IADD3 R10, P2, PT, R2, R8, RZ ;  /* 0x00000008020a7210 */ /* 0x000fc80007f5e0ff */
[----:B------:R-:W-:Y:S02]  /*9830*/  IADD3.X R11, PT, PT, R4, R9, RZ, P2, !PT ;  /* 0x00000009040b7210 */ /* 0x000fe400017fe4ff */
[----:B------:R-:W-:-:S04]  /*9840*/  IADD3 R18, P2, PT, R2, R10, RZ ;  /* 0x0000000a02127210 */ /* 0x000fc80007f5e0ff */
[----:B------:R-:W-:Y:S01]  /*9850*/  IADD3.X R19, PT, PT, R4, R11, RZ, P2, !PT ;  /* 0x0000000b04137210 */ /* 0x000fe200017fe4ff */
[----:B-1----:R-:W-:Y:S02]  /*9860*/  @!P5 IMAD.MOV.U32 R12, RZ, RZ, R228 ;  /* 0x000000ffff0cd224 */ /* 0x002fe400078e00e4 */
[----:B------:R-:W-:-:S05]  /*9870*/  @!P5 IMAD.MOV.U32 R13, RZ, RZ, R227 ;  /* 0x000000ffff0dd224 */ /* 0x000fca00078e00e3 */
        /* <DEDUP_REMOVED lines=10> */
[----:B-1----:R-:W-:Y:S01]  /*9920*/  @!P3 MOV R12, R228 ;  /* 0x000000e4000cb202 */ /* 0x002fe20000000f00 */
        /* <DEDUP_REMOVED lines=67> */
.L_x_601:
[----:B------:R-:W-:Y:S01]  /*9d60*/  FMNMX3.FTZ R4, R164, R33, R31, !PT ;  /* 0x00000021a4047276 */ /* 0x000fe2000781001f */
[----:B------:R-:W1:Y:S01]  /*9d70*/  LDCU UR4, c[0x0][0x45c] ;  /* 0x00008b80ff0477ac */ /* 0x000e620008000800 */
[----:B------:R-:W-:Y:S01]  /*9d80*/  FMNMX3.FTZ R2, R3, R5, R183, !PT ;  /* 0x0000000503027276 */ /* 0x000fe200078100b7 */
[----:B--2---:R-:W-:Y:S01]  /*9d90*/  LDSM.16.MT88.4 R12, [R218+0x10000] ;  /* 0x01000000da0c783b */ /* 0x004fe20000004200 */
        /* <DEDUP_REMOVED lines=14> */
[----:B------:R-:W-:Y:S01]  /*9e80*/  IADD3 R195, PT, PT, R218, 0x10040, RZ ;  /* 0x00010040dac37810 */ /* 0x000fe20007ffe0ff */
[----:B------:R-:W2:Y:S01]  /*9e90*/  SHFL.BFLY PT, R9, R4, 0x2, 0x1f ;  /* 0x0c401f0004097f89 */ /* 0x000ea200000e0000 */
[----:B------:R-:W-:-:S02]  /*9ea0*/  MOV R190, 0x20 ;  /* 0x0000002000be7802 */ /* 0x000fc40000000f00 */
[----:B------:R-:W-:Y:S01]  /*9eb0*/  IADD3 R238, PT, PT, R0, -0x3, RZ ;  /* 0xfffffffd00ee7810 */ /* 0x000fe20007ffe0ff */
[----:B------:R-:W3:Y:S01]  /*9ec0*/  SHFL.BFLY PT, R2, R11, 0x2, 0x1f ;  /* 0x0c401f000b027f89 */ /* 0x000ee200000e0000 */
[----:B------:R-:W-:-:S04]  /*9ed0*/  SEL R190, R190, 0xffffffe0, !P1 ;  /* 0xffffffe0bebe7807 */ /* 0x000fc80004800000 */
[----:B------:R-:W-:-:S05]  /*9ee0*/  IADD3 R176, PT, PT, R190, R218, RZ ;  /* 0x000000dabeb07210 */ /* 0x000fca0007ffe0ff */
[----:B------:R-:W-:Y:S01]  /*9ef0*/  LDSM.16.MT88.4 R20, [R176+0x10000] ;  /* 0x01000000b014783b */ /* 0x000fe20000004200 */
[----:B--2---:R-:W-:Y:S02]  /*9f00*/  FMNMX.FTZ R9, R4, R9, !PT ;  /* 0x0000000904097209 */ /* 0x004fe40007810000 */
[----:B---3--:R-:W-:-:S03]  /*9f10*/  FMNMX.FTZ R2, R11, R2, !PT ;  /* 0x000000020b027209 */ /* 0x008fc60007810000 */
[----:B------:R-:W2:Y:S04]  /*9f20*/  SHFL.BFLY PT, R182, R9, 0x1, 0x1f ;  /* 0x0c201f0009b67f89 */ /* 0x000ea800000e0000 */
[----:B------:R-:W3:Y:S01]  /*9f30*/  SHFL.BFLY PT, R181, R2, 0x1, 0x1f ;  /* 0x0c201f0002b57f89 */ /* 0x000ee200000e0000 */
[----:B--2---:R-:W-:Y:S02]  /*9f40*/  FMNMX.FTZ R182, R9, R182, !PT ;  /* 0x000000b609b67209 */ /* 0x004fe40007810000 */
[----:B---3--:R-:W-:-:S03]  /*9f50*/  FMNMX.FTZ R181, R2, R181, !PT ;  /* 0x000000b502b57209 */ /* 0x008fc60007810000 */
[C---:B-1----:R-:W-:Y:S01]  /*9f60*/  FMUL.FTZ R200, R182.reuse, UR4 ;  /* 0x00000004b6c87c20 */ /* 0x042fe20008410000 */
[C---:B------:R-:W-:Y:S02]  /*9f70*/  FSETP.NEU.FTZ.AND P3, PT, R182.reuse, -INF , PT ;  /* 0xff800000b600780b */ /* 0x040fe40003f7d000 */
[C---:B------:R-:W-:Y:S01]  /*9f80*/  FSETP.NEU.FTZ.AND P2, PT, R181.reuse, -INF , PT ;  /* 0xff800000b500780b */ /* 0x040fe20003f5d000 */
[C---:B------:R-:W-:Y:S01]  /*9f90*/  FMUL.FTZ R178, R181.reuse, UR4 ;  /* 0x00000004b5b27c20 */ /* 0x040fe20008410000 */
[----:B------:R-:W-:Y:S02]  /*9fa0*/  FSEL R189, R182, RZ, P3 ;  /* 0x000000ffb6bd7208 */ /* 0x000fe40001800000 */
[----:B------:R-:W-:Y:S02]  /*9fb0*/  FSEL R4, R181, RZ, P2 ;  /* 0x000000ffb5047208 */ /* 0x000fe40001000000 */
[----:B------:R-:W-:Y:S01]  /*9fc0*/  FSEL R200, R200, RZ, P3 ;  /* 0x000000ffc8c87208 */ /* 0x000fe20001800000 */
[----:B------:R-:W-:Y:S01]  /*9fd0*/  FADD.FTZ R189, R164, -R189 ;  /* 0x800000bda4bd7221 */ /* 0x000fe20000010000 */
[----:B------:R-:W-:Y:S01]  /*9fe0*/  FSEL R178, R178, RZ, P2 ;  /* 0x000000ffb2b27208 */ /* 0x000fe20001000000 */
[----:B------:R-:W-:Y:S01]  /*9ff0*/  FADD.FTZ R187, R3, -R4 ;  /* 0x8000000403bb7221 */ /* 0x000fe20000010000 */
[----:B------:R-:W-:Y:S01]  /*a000*/  IADD3 R3, PT, PT, R218, 0x10000, RZ ;  /* 0x00010000da037810 */ /* 0x000fe20007ffe0ff */
[----:B------:R-:W-:Y:S01]  /*a010*/  FMUL.FTZ R189, R189, UR4 ;  /* 0x00000004bdbd7c20 */ /* 0x000fe20008410000 */
[--C-:B------:R-:W-:Y:S01]  /*a020*/  FFMA.FTZ R180, R31, UR4, -R200.reuse ;  /* 0x000000041fb47c23 */ /* 0x100fe200080108c8 */
[----:B------:R-:W-:Y:S01]  /*a030*/  FMUL.FTZ R187, R187, UR4 ;  /* 0x00000004bbbb7c20 */ /* 0x000fe20008410000 */
[----:B------:R-:W-:Y:S01]  /*a040*/  @P0 IADD3 R195, PT, PT, R3, -0x40, RZ ;  /* 0xffffffc003c30810 */ /* 0x000fe20007ffe0ff */
[--C-:B------:R-:W-:Y:S01]  /*a050*/  FFMA.FTZ R186, R33, UR4, -R200.reuse ;  /* 0x0000000421ba7c23 */ /* 0x100fe200080108c8 */
[----:B------:R-:W-:Y:S01]  /*a060*/  FFMA.FTZ R170, R169, UR4, -R200 ;  /* 0x00000004a9aa7c23 */ /* 0x000fe200080108c8 */
[----:B------:R-:W1:Y:S01]  /*a070*/  MUFU.EX2 R189, R189 ;  /* 0x000000bd00bd7308 */ /* 0x000e620000000800 */
[--C-:B------:R-:W-:Y:S01]  /*a080*/  FFMA.FTZ R168, R183, UR4, -R178.reuse ;  /* 0x00000004b7a87c23 */ /* 0x100fe200080108b2 */
[----:B------:R-:W2:Y:S01]  /*a090*/  LDSM.16.MT88.4 R28, [R195] ;  /* 0x00000000c31c783b */ /* 0x000ea20000004200 */
[----:B------:R-:W-:Y:S01]  /*a0a0*/  FFMA.FTZ R2, R35, UR4, -R178 ;  /* 0x0000000423027c23 */ /* 0x000fe200080108b2 */
[----:B------:R-:W-:Y:S01]  /*a0b0*/  FFMA.FTZ R169, R17, UR4, -R200 ;  /* 0x0000000411a97c23 */ /* 0x000fe200080108c8 */
[--C-:B------:R-:W-:Y:S01]  /*a0c0*/  FFMA.FTZ R184, R5, UR4, -R178.reuse ;  /* 0x0000000405b87c23 */ /* 0x100fe200080108b2 */
[--C-:B------:R-:W-:Y:S01]  /*a0d0*/  FFMA.FTZ R183, R7, UR4, -R178.reuse ;  /* 0x0000000407b77c23 */ /* 0x100fe200080108b2 */
[----:B------:R-:W-:Y:S01]  /*a0e0*/  IADD3 R190, PT, PT, R190, R195, RZ ;  /* 0x000000c3bebe7210 */ /* 0x000fe20007ffe0ff */
[----:B------:R-:W3:Y:S01]  /*a0f0*/  MUFU.EX2 R187, R187 ;  /* 0x000000bb00bb7308 */ /* 0x000ee20000000800 */
[----:B------:R-:W-:Y:S01]  /*a100*/  FFMA.FTZ R196, R191, UR4, -R178 ;  /* 0x00000004bfc47c23 */ /* 0x000fe200080108b2 */
[--C-:B------:R-:W-:Y:S01]  /*a110*/  FFMA.FTZ R188, R235, UR4, -R200.reuse ;  /* 0x00000004ebbc7c23 */ /* 0x100fe200080108c8 */
[--C-:B------:R-:W-:Y:S01]  /*a120*/  FFMA.FTZ R185, R185, UR4, -R200.reuse ;  /* 0x00000004b9b97c23 */ /* 0x100fe200080108c8 */
[--C-:B------:R-:W-:Y:S01]  /*a130*/  FFMA.FTZ R192, R233, UR4, -R200.reuse ;  /* 0x00000004e9c07c23 */ /* 0x100fe200080108c8 */
[----:B------:R-:W-:Y:S01]  /*a140*/  FFMA.FTZ R3, R229, UR4, -R200 ;  /* 0x00000004e5037c23 */ /* 0x000fe200080108c8 */
[--C-:B------:R-:W-:Y:S01]  /*a150*/  FFMA.FTZ R191, R225, UR4, -R178.reuse ;  /* 0x00000004e1bf7c23 */ /* 0x100fe200080108b2 */
[--C-:B------:R-:W-:Y:S01]  /*a160*/  FFMA.FTZ R194, R223, UR4, -R178.reuse ;  /* 0x00000004dfc27c23 */ /* 0x100fe200080108b2 */
[----:B------:R-:W-:Y:S01]  /*a170*/  MUFU.EX2 R186, R186 ;  /* 0x000000ba00ba7308 */ /* 0x000fe20000000800 */
[-C--:B-1----:R-:W-:Y:S01]  /*a180*/  FMUL.FTZ R32, R140, R189.reuse ;  /* 0x000000bd8c207220 */ /* 0x082fe20000410000 */
[-C--:B------:R-:W-:Y:S01]  /*a190*/  FMUL.FTZ R33, R141, R189.reuse ;  /* 0x000000bd8d217220 */ /* 0x080fe20000410000 */
[-C--:B------:R-:W-:Y:S01]  /*a1a0*/  FMUL.FTZ R24, R144, R189.reuse ;  /* 0x000000bd90187220 */ /* 0x080fe20000410000 */
[-C--:B------:R-:W-:Y:S01]  /*a1b0*/  FMUL.FTZ R25, R145, R189.reuse ;  /* 0x000000bd91197220 */ /* 0x080fe20000410000 */
[-C--:B------:R-:W-:Y:S01]  /*a1c0*/  FMUL.FTZ R36, R36, R189.reuse ;  /* 0x000000bd24247220 */ /* 0x080fe20000410000 */
[-C--:B------:R-:W-:Y:S01]  /*a1d0*/  FMUL.FTZ R37, R37, R189.reuse ;  /* 0x000000bd25257220 */ /* 0x080fe20000410000 */
[----:B------:R-:W-:Y:S01]  /*a1e0*/  FMUL.FTZ R40, R40, R189 ;  /* 0x000000bd28287220 */ /* 0x000fe20000410000 */
[----:B------:R-:W1:Y:S01]  /*a1f0*/  MUFU.EX2 R180, R180 ;  /* 0x000000b400b47308 */ /* 0x000e620000000800 */
[-C--:B---3--:R-:W-:Y:S01]  /*a200*/  FMUL.FTZ R34, R142, R187.reuse ;  /* 0x000000bb8e227220 */ /* 0x088fe20000410000 */
[-C--:B------:R-:W-:Y:S01]  /*a210*/  FMUL.FTZ R35, R143, R187.reuse ;  /* 0x000000bb8f237220 */ /* 0x080fe20000410000 */
[-C--:B------:R-:W-:Y:S01]  /*a220*/  FMUL.FTZ R26, R146, R187.reuse ;  /* 0x000000bb921a7220 */ /* 0x080fe20000410000 */
[----:B------:R-:W3:Y:S01]  /*a230*/  LDSM.16.MT88.4 R140, [R218+0x12000] ;  /* 0x01200000da8c783b */ /* 0x000ee20000004200 */
[-C--:B------:R-:W-:Y:S01]  /*a240*/  FMUL.FTZ R27, R147, R187.reuse ;  /* 0x000000bb931b7220 */ /* 0x080fe20000410000 */
[-C--:B------:R-:W-:Y:S01]  /*a250*/  FMUL.FTZ R38, R38, R187.reuse ;  /* 0x000000bb26267220 */ /* 0x080fe20000410000 */
[----:B------:R-:W-:Y:S01]  /*a260*/  FMUL.FTZ R39, R39, R187 ;  /* 0x000000bb27277220 */ /* 0x000fe20000410000 */
[----:B------:R-:W-:Y:S01]  /*a270*/  MUFU.EX2 R170, R170 ;  /* 0x000000aa00aa7308 */ /* 0x000fe20000000800 */
[----:B------:R-:W-:Y:S01]  /*a280*/  FMUL.FTZ R41, R41, R189 ;  /* 0x000000bd29297220 */ /* 0x000fe20000410000 */
[-C--:B------:R-:W-:Y:S01]  /*a290*/  FMUL.FTZ R42, R42, R187.reuse ;  /* 0x000000bb2a2a7220 */ /* 0x080fe20000410000 */
[----:B------:R-:W-:Y:S01]  /*a2a0*/  FMUL.FTZ R43, R43, R187 ;  /* 0x000000bb2b2b7220 */ /* 0x000fe20000410000 */
[----:B------:R-:W4:Y:S01]  /*a2b0*/  LDSM.16.MT88.4 R144, [R195+0x2000] ;  /* 0x00200000c390783b */ /* 0x000f220000004200 */
[-C--:B------:R-:W-:Y:S01]  /*a2c0*/  FMUL.FTZ R44, R44, R189.reuse ;  /* 0x000000bd2c2c7220 */ /* 0x080fe20000410000 */
[----:B------:R-:W-:Y:S01]  /*a2d0*/  FMUL.FTZ R45, R45, R189 ;  /* 0x000000bd2d2d7220 */ /* 0x000fe20000410000 */
[-C--:B------:R-:W-:Y:S01]  /*a2e0*/  FMUL.FTZ R46, R46, R187.reuse ;  /* 0x000000bb2e2e7220 */ /* 0x080fe20000410000 */
[----:B------:R-:W5:Y:S01]  /*a2f0*/  MUFU.EX2 R169, R169 ;  /* 0x000000a900a97308 */ /* 0x000f620000000800 */
[----:B-1----:R-:W-:Y:S01]  /*a300*/  F2FP.BF16.F32.PACK_AB R4, R180, R186 ;  /* 0x000000bab404723e */ /* 0x002fe200000010ff */
[----:B------:R-:W-:Y:S01]  /*a310*/  FMUL.FTZ R47, R47, R187 ;  /* 0x000000bb2f2f7220 */ /* 0x000fe20000410000 */
[-C--:B------:R-:W-:Y:S01]  /*a320*/  FMUL.FTZ R48, R48, R189.reuse ;  /* 0x000000bd30307220 */ /* 0x080fe20000410000 */
[----:B------:R-:W-:Y:S01]  /*a330*/  FMUL.FTZ R49, R49, R189 ;  /* 0x000000bd31317220 */ /* 0x000fe20000410000 */
[-C--:B------:R-:W-:Y:S01]  /*a340*/  FMUL.FTZ R50, R50, R187.reuse ;  /* 0x000000bb32327220 */ /* 0x080fe20000410000 */
[----:B------:R-:W-:Y:S01]  /*a350*/  FMUL.FTZ R51, R51, R187 ;  /* 0x000000bb33337220 */ /* 0x000fe20000410000 */
[-C--:B------:R-:W-:Y:S01]  /*a360*/  FMUL.FTZ R52, R52, R189.reuse ;  /* 0x000000bd34347220 */ /* 0x080fe20000410000 */
[----:B------:R-:W-:Y:S01]  /*a370*/  MUFU.EX2 R184, R184 ;  /* 0x000000b800b87308 */ /* 0x000fe20000000800 */
[----:B------:R-:W-:Y:S01]  /*a380*/  FMUL.FTZ R53, R53, R189 ;  /* 0x000000bd35357220 */ /* 0x000fe20000410000 */
[-C--:B------:R-:W-:Y:S01]  /*a390*/  FMUL.FTZ R54, R54, R187.reuse ;  /* 0x000000bb36367220 */ /* 0x080fe20000410000 */
[----:B------:R-:W-:Y:S01]  /*a3a0*/  FMUL.FTZ R55, R55, R187 ;  /* 0x000000bb37377220 */ /* 0x000fe20000410000 */
[-C--:B------:R-:W-:Y:S01]  /*a3b0*/  FMUL.FTZ R56, R56, R189.reuse ;  /* 0x000000bd38387220 */ /* 0x080fe20000410000 */
[----:B------:R-:W-:Y:S01]  /*a3c0*/  FMUL.FTZ R57, R57, R189 ;  /* 0x000000bd39397220 */ /* 0x000fe20000410000 */
[-C--:B------:R-:W-:Y:S01]  /*a3d0*/  FMUL.FTZ R58, R58, R187.reuse ;  /* 0x000000bb3a3a7220 */ /* 0x080fe20000410000 */
[----:B------:R-:W-:Y:S01]  /*a3e0*/  FMUL.FTZ R59, R59, R187 ;  /* 0x000000bb3b3b7220 */ /* 0x000fe20000410000 */
[----:B------:R-:W1:Y:S01]  /*a3f0*/  MUFU.EX2 R168, R168 ;  /* 0x000000a800a87308 */ /* 0x000e620000000800 */
[----:B-----5:R-:W-:Y:S01]  /*a400*/  F2FP.BF16.F32.PACK_AB R6, R169, R170 ;  /* 0x000000aaa906723e */ /* 0x020fe200000010ff */
[-C--:B------:R-:W-:Y:S01]  /*a410*/  FMUL.FTZ R60, R60, R189.reuse ;  /* 0x000000bd3c3c7220 */ /* 0x080fe20000410000 */
[----:B------:R-:W-:Y:S01]  /*a420*/  FMUL.FTZ R61, R61, R189 ;  /* 0x000000bd3d3d7220 */ /* 0x000fe20000410000 */
[-C--:B------:R-:W-:Y:S01]  /*a430*/  FMUL.FTZ R62, R62, R187.reuse ;  /* 0x000000bb3e3e7220 */ /* 0x080fe20000410000 */
[----:B------:R-:W-:Y:S01]  /*a440*/  FMUL.FTZ R63, R63, R187 ;  /* 0x000000bb3f3f7220 */ /* 0x000fe20000410000 */
[-C--:B------:R-:W-:Y:S01]  /*a450*/  FMUL.FTZ R64, R64, R189.reuse ;  /* 0x000000bd40407220 */ /* 0x080fe20000410000 */
[----:B------:R-:W-:Y:S01]  /*a460*/  FMUL.FTZ R65, R65, R189 ;  /* 0x000000bd41417220 */ /* 0x000fe20000410000 */
[----:B------:R-:W-:Y:S01]  /*a470*/  MUFU.EX2 R2, R2 ;  /* 0x0000000200027308 */ /* 0x000fe20000000800 */
[-C--:B------:R-:W-:Y:S01]  /*a480*/  FMUL.FTZ R66, R66, R187.reuse ;  /* 0x000000bb42427220 */ /* 0x080fe20000410000 */
[----:B------:R-:W-:Y:S01]  /*a490*/  FMUL.FTZ R67, R67, R187 ;  /* 0x000000bb43437220 */ /* 0x000fe20000410000 */
[-C--:B------:R-:W-:Y:S01]  /*a4a0*/  FMUL.FTZ R68, R68, R189.reuse ;  /* 0x000000bd44447220 */ /* 0x080fe20000410000 */
[----:B------:R-:W-:Y:S01]  /*a4b0*/  FMUL.FTZ R69, R69, R189 ;  /* 0x000000bd45457220 */ /* 0x000fe20000410000 */
        /* <DEDUP_REMOVED lines=11> */
[----:B------:R-:W-:Y:S01]  /*a570*/  FMUL.FTZ R19, R155, R187 ;  /* 0x000000bb9b137220 */ /* 0x000fe20000410000 */
[-C--:B------:R-:W-:Y:S01]  /*a580*/  FMUL.FTZ R76, R76, R189.reuse ;  /* 0x000000bd4c4c7220 */ /* 0x080fe20000410000 */
[----:B------:R-:W1:Y:S01]  /*a590*/  LDSM.16.MT88.4 R152, [R190] ;  /* 0x00000000be98783b */ /* 0x000e620000004200 */
[----:B------:R-:W-:Y:S01]  /*a5a0*/  FMUL.FTZ R77, R77, R189 ;  /* 0x000000bd4d4d7220 */ /* 0x000fe20000410000 */
[-C--:B------:R-:W-:Y:S01]  /*a5b0*/  FMUL.FTZ R78, R78, R187.reuse ;  /* 0x000000bb4e4e7220 */ /* 0x080fe20000410000 */
[----:B------:R-:W-:Y:S01]  /*a5c0*/  FMUL.FTZ R79, R79, R187 ;  /* 0x000000bb4f4f7220 */ /* 0x000fe20000410000 */
[-C--:B------:R-:W-:Y:S01]  /*a5d0*/  FMUL.FTZ R80, R80, R189.reuse ;  /* 0x000000bd50507220 */ /* 0x080fe20000410000 */
[----:B------:R-:W-:Y:S01]  /*a5e0*/  FMUL.FTZ R81, R81, R189 ;  /* 0x000000bd51517220 */ /* 0x000fe20000410000 */
[-C--:B------:R-:W-:Y:S01]  /*a5f0*/  FMUL.FTZ R82, R82, R187.reuse ;  /* 0x000000bb52527220 */ /* 0x080fe20000410000 */
[----:B-----5:R-:W-:Y:S01]  /*a600*/  F2FP.BF16.F32.PACK_AB R7, R183, R2 ;  /* 0x00000002b707723e */ /* 0x020fe200000010ff */
[----:B------:R-:W-:Y:S01]  /*a610*/  FMUL.FTZ R83, R83, R187 ;  /* 0x000000bb53537220 */ /* 0x000fe20000410000 */
[-C--:B------:R-:W-:Y:S01]  /*a620*/  FMUL.FTZ R84, R84, R189.reuse ;  /* 0x000000bd54547220 */ /* 0x080fe20000410000 */
[----:B------:R-:W-:Y:S01]  /*a630*/  FMUL.FTZ R85, R85, R189 ;  /* 0x000000bd55557220 */ /* 0x000fe20000410000 */
[-C--:B------:R-:W-:Y:S01]  /*a640*/  FMUL.FTZ R86, R86, R187.reuse ;  /* 0x000000bb56567220 */ /* 0x080fe20000410000 */
[----:B------:R-:W-:Y:S01]  /*a650*/  FMUL.FTZ R87, R87, R187 ;  /* 0x000000bb57577220 */ /* 0x000fe20000410000 */
[-C--:B------:R-:W-:Y:S01]  /*a660*/  FMUL.FTZ R88, R88, R189.reuse ;  /* 0x000000bd58587220 */ /* 0x080fe20000410000 */
[C---:B--2---:R-:W-:Y:S01]  /*a670*/  HMMA.16816.F32.BF16 R24, R4.reuse, R28, R24 ;  /* 0x0000001c0418723c */ /* 0x044fe20000041818 */
[----:B------:R-:W-:Y:S01]  /*a680*/  FMUL.FTZ R89, R89, R189 ;  /* 0x000000bd59597220 */ /* 0x000fe20000410000 */
[-C--:B------:R-:W-:Y:S01]  /*a690*/  FMUL.FTZ R90, R90, R187.reuse ;  /* 0x000000bb5a5a7220 */ /* 0x080fe20000410000 */
[----:B------:R-:W-:Y:S01]  /*a6a0*/  FMUL.FTZ R91, R91, R187 ;  /* 0x000000bb5b5b7220 */ /* 0x000fe20000410000 */
[-C--:B------:R-:W-:Y:S01]  /*a6b0*/  FMUL.FTZ R132, R132, R189.reuse ;  /* 0x000000bd84847220 */ /* 0x080fe20000410000 */
[----:B------:R-:W-:Y:S01]  /*a6c0*/  FMUL.FTZ R133, R133, R189 ;  /* 0x000000bd85857220 */ /* 0x000fe20000410000 */
[-C--:B------:R-:W-:Y:S01]  /*a6d0*/  FMUL.FTZ R134, R134, R187.reuse ;  /* 0x000000bb86867220 */ /* 0x080fe20000410000 */
[----:B------:R-:W-:Y:S01]  /*a6e0*/  FMUL.FTZ R135, R135, R187 ;  /* 0x000000bb87877220 */ /* 0x000fe20000410000 */
[C---:B------:R-:W-:Y:S01]  /*a6f0*/  HMMA.16816.F32.BF16 R28, R4.reuse, R30, R32 ;  /* 0x0000001e041c723c */ /* 0x040fe20000041820 */
[-C--:B------:R-:W-:Y:S01]  /*a700*/  FMUL.FTZ R32, R136, R189.reuse ;  /* 0x000000bd88207220 */ /* 0x080fe20000410000 */
[----:B------:R-:W-:Y:S01]  /*a710*/  FMUL.FTZ R33, R137, R189 ;  /* 0x000000bd89217220 */ /* 0x000fe20000410000 */
[-C--:B------:R-:W-:Y:S01]  /*a720*/  FMUL.FTZ R34, R138, R187.reuse ;  /* 0x000000bb8a227220 */ /* 0x080fe20000410000 */
[----:B------:R-:W-:Y:S01]  /*a730*/  FMUL.FTZ R35, R139, R187 ;  /* 0x000000bb8b237220 */ /* 0x000fe20000410000 */
[-C--:B------:R-:W-:Y:S01]  /*a740*/  FMUL.FTZ R92, R92, R189.reuse ;  /* 0x000000bd5c5c7220 */ /* 0x080fe20000410000 */
[----:B------:R-:W2:Y:S01]  /*a750*/  LDSM.16.MT88.4 R136, [R176+0x12000] ;  /* 0x01200000b088783b */ /* 0x000ea20000004200 */
[----:B------:R-:W-:Y:S01]  /*a760*/  FMUL.FTZ R93, R93, R189 ;  /* 0x000000bd5d5d7220 */ /* 0x000fe20000410000 */
[C---:B---3--:R-:W-:Y:S01]  /*a770*/  HMMA.16816.F32.BF16 R36, R4.reuse, R140, R36 ;  /* 0x0000008c0424723c */ /* 0x048fe20000041824 */
[-C--:B------:R-:W-:Y:S01]  /*a780*/  FMUL.FTZ R94, R94, R187.reuse ;  /* 0x000000bb5e5e7220 */ /* 0x080fe20000410000 */
[----:B------:R-:W-:Y:S01]  /*a790*/  FMUL.FTZ R95, R95, R187 ;  /* 0x000000bb5f5f7220 */ /* 0x000fe20000410000 */
[-C--:B------:R-:W-:Y:S01]  /*a7a0*/  FMUL.FTZ R96, R96, R189.reuse ;  /* 0x000000bd60607220 */ /* 0x080fe20000410000 */
[----:B------:R-:W-:Y:S01]  /*a7b0*/  FMUL.FTZ R97, R97, R189 ;  /* 0x000000bd61617220 */ /* 0x000fe20000410000 */
[-C--:B------:R-:W-:Y:S01]  /*a7c0*/  FMUL.FTZ R98, R98, R187.reuse ;  /* 0x000000bb62627220 */ /* 0x080fe20000410000 */
[----:B------:R-:W-:Y:S01]  /*a7d0*/  FMUL.FTZ R99, R99, R187 ;  /* 0x000000bb63637220 */ /* 0x000fe20000410000 */
[-C--:B------:R-:W-:Y:S01]  /*a7e0*/  FMUL.FTZ R148, R148, R189.reuse ;  /* 0x000000bd94947220 */ /* 0x080fe20000410000 */
[C---:B------:R-:W-:Y:S01]  /*a7f0*/  HMMA.16816.F32.BF16 R40, R4.reuse, R142, R40 ;  /* 0x0000008e0428723c */ /* 0x040fe20000041828 */
[----:B------:R-:W3:Y:S01]  /*a800*/  LDSM.16.MT88.4 R140, [R190+0x2000] ;  /* 0x00200000be8c783b */ /* 0x000ee20000004200 */
[----:B------:R-:W-:Y:S01]  /*a810*/  FMUL.FTZ R149, R149, R189 ;  /* 0x000000bd95957220 */ /* 0x000fe20000410000 */
[-C--:B------:R-:W-:Y:S01]  /*a820*/  FMUL.FTZ R150, R150, R187.reuse ;  /* 0x000000bb96967220 */ /* 0x080fe20000410000 */
[----:B------:R-:W-:Y:S01]  /*a830*/  FMUL.FTZ R151, R151, R187 ;  /* 0x000000bb97977220 */ /* 0x000fe20000410000 */
[-C--:B------:R-:W-:Y:S01]  /*a840*/  FMUL.FTZ R100, R100, R189.reuse ;  /* 0x000000bd64647220 */ /* 0x080fe20000410000 */
[----:B------:R-:W-:Y:S01]  /*a850*/  FMUL.FTZ R101, R101, R189 ;  /* 0x000000bd65657220 */ /* 0x000fe20000410000 */
[-C--:B------:R-:W-:Y:S01]  /*a860*/  FMUL.FTZ R102, R102, R187.reuse ;  /* 0x000000bb66667220 */ /* 0x080fe20000410000 */
[C---:B----4-:R-:W-:Y:S01]  /*a870*/  HMMA.16816.F32.BF16 R52, R4.reuse, R144, R52 ;  /* 0x000000900434723c */ /* 0x050fe20000041834 */
        /* <DEDUP_REMOVED lines=8> */
[----:B------:R-:W4:Y:S01]  /*a900*/  LDSM.16.MT88.4 R144, [R176+0x14000] ;  /* 0x01400000b090783b */ /* 0x000f220000004200 */
[-C--:B------:R-:W-:Y:S01]  /*a910*/  FMUL.FTZ R110, R110, R187.reuse ;  /* 0x000000bb6e6e7220 */ /* 0x080fe20000410000 */
[----:B------:R-:W-:Y:S01]  /*a920*/  FMUL.FTZ R111, R111, R187 ;  /* 0x000000bb6f6f7220 */ /* 0x000fe20000410000 */
[-C--:B------:R-:W-:Y:S01]  /*a930*/  FMUL.FTZ R112, R112, R189.reuse ;  /* 0x000000bd70707220 */ /* 0x080fe20000410000 */
[----:B------:R-:W-:Y:S01]  /*a940*/  FMUL.FTZ R113, R113, R189 ;  /* 0x000000bd71717220 */ /* 0x000fe20000410000 */
[-C--:B------:R-:W-:Y:S01]  /*a950*/  FMUL.FTZ R114, R114, R187.reuse ;  /* 0x000000bb72727220 */ /* 0x080fe20000410000 */
[----:B------:R-:W-:Y:S01]  /*a960*/  FMUL.FTZ R115, R115, R187 ;  /* 0x000000bb73737220 */ /* 0x000fe20000410000 */
[C---:B-1----:R-:W-:Y:S01]  /*a970*/  HMMA.16816.F32.BF16 R32, R4.reuse, R152, R32 ;  /* 0x000000980420723c */ /* 0x042fe20000041820 */
[--C-:B------:R-:W-:Y:S01]  /*a980*/  FFMA.FTZ R193, R193, UR4, -R178.reuse ;  /* 0x00000004c1c17c23 */ /* 0x100fe200080108b2 */
[-C--:B------:R-:W-:Y:S01]  /*a990*/  FMUL.FTZ R8, R160, R189.reuse ;  /* 0x000000bda0087220 */ /* 0x080fe20000410000 */
[----:B------:R-:W-:Y:S01]  /*a9a0*/  FMUL.FTZ R9, R161, R189 ;  /* 0x000000bda1097220 */ /* 0x000fe20000410000 */
[-C--:B------:R-:W-:Y:S01]  /*a9b0*/  FMUL.FTZ R10, R162, R187.reuse ;  /* 0x000000bba20a7220 */ /* 0x080fe20000410000 */
[----:B------:R-:W-:Y:S01]  /*a9c0*/  FMUL.FTZ R11, R163, R187 ;  /* 0x000000bba30b7220 */ /* 0x000fe20000410000 */
[-C--:B------:R-:W-:Y:S01]  /*a9d0*/  FMUL.FTZ R156, R156, R189.reuse ;  /* 0x000000bd9c9c7220 */ /* 0x080fe20000410000 */
[----:B------:R-:W-:Y:S01]  /*a9e0*/  FMUL.FTZ R157, R157, R189 ;  /* 0x000000bd9d9d7220 */ /* 0x000fe20000410000 */
[C---:B--2---:R-:W-:Y:S01]  /*a9f0*/  HMMA.16816.F32.BF16 R44, R4.reuse, R136, R44 ;  /* 0x00000088042c723c */ /* 0x044fe2000004182c */
[-C--:B------:R-:W-:Y:S01]  /*aa00*/  FMUL.FTZ R158, R158, R187.reuse ;  /* 0x000000bb9e9e7220 */ /* 0x080fe20000410000 */
[----:B------:R-:W-:Y:S01]  /*aa10*/  FMUL.FTZ R159, R159, R187 ;  /* 0x000000bb9f9f7220 */ /* 0x000fe20000410000 */
[----:B------:R-:W-:Y:S01]  /*aa20*/  MUFU.EX2 R188, R188 ;  /* 0x000000bc00bc7308 */ /* 0x000fe20000000800 */
[-C--:B------:R-:W-:Y:S01]  /*aa30*/  FMUL.FTZ R116, R116, R189.reuse ;  /* 0x000000bd74747220 */ /* 0x080fe20000410000 */
[----:B------:R-:W-:Y:S01]  /*aa40*/  FMUL.FTZ R117, R117, R189 ;  /* 0x000000bd75757220 */ /* 0x000fe20000410000 */
[-C--:B------:R-:W-:Y:S01]  /*aa50*/  FMUL.FTZ R118, R118, R187.reuse ;  /* 0x000000bb76767220 */ /* 0x080fe20000410000 */
[----:B------:R-:W-:Y:S01]  /*aa60*/  FMUL.FTZ R119, R119, R187 ;  /* 0x000000bb77777220 */ /* 0x000fe20000410000 */
[C---:B------:R-:W-:Y:S01]  /*aa70*/  HMMA.16816.F32.BF16 R48, R4.reuse, R138, R48 ;  /* 0x0000008a0430723c */ /* 0x040fe20000041830 */
[----:B------:R-:W1:Y:S01]  /*aa80*/  LDSM.16.MT88.4 R136, [R218+0x14000] ;  /* 0x01400000da88783b */ /* 0x000e620000004200 */
[-C--:B------:R-:W-:Y:S01]  /*aa90*/  FMUL.FTZ R120, R120, R189.reuse ;  /* 0x000000bd78787220 */ /* 0x080fe20000410000 */
[----:B------:R-:W2:Y:S01]  /*aaa0*/  MUFU.EX2 R185, R185 ;  /* 0x000000b900b97308 */ /* 0x000ea20000000800 */
[----:B------:R-:W-:Y:S01]  /*aab0*/  FMUL.FTZ R121, R121, R189 ;  /* 0x000000bd79797220 */ /* 0x000fe20000410000 */
[-C--:B------:R-:W-:Y:S01]  /*aac0*/  FMUL.FTZ R122, R122, R187.reuse ;  /* 0x000000bb7a7a7220 */ /* 0x080fe20000410000 */
[----:B------:R-:W-:Y:S01]  /*aad0*/  FMUL.FTZ R123, R123, R187 ;  /* 0x000000bb7b7b7220 */ /* 0x000fe20000410000 */
[-C--:B------:R-:W-:Y:S01]  /*aae0*/  FMUL.FTZ R124, R124, R189.reuse ;  /* 0x000000bd7c7c7220 */ /* 0x080fe20000410000 */
[C---:B---3--:R-:W-:Y:S01]  /*aaf0*/  HMMA.16816.F32.BF16 R60, R4.reuse, R140, R60 ;  /* 0x0000008c043c723c */ /* 0x048fe2000004183c */
[----:B------:R-:W-:Y:S01]  /*ab00*/  FMUL.FTZ R125, R125, R189 ;  /* 0x000000bd7d7d7220 */ /* 0x000fe20000410000 */
[-C--:B------:R-:W-:Y:S01]  /*ab10*/  FMUL.FTZ R126, R126, R187.reuse ;  /* 0x000000bb7e7e7220 */ /* 0x080fe20000410000 */
[----:B------:R-:W-:Y:S01]  /*ab20*/  MUFU.EX2 R192, R192 ;  /* 0x000000c000c07308 */ /* 0x000fe20000000800 */
[----:B------:R-:W-:Y:S01]  /*ab30*/  FMUL.FTZ R127, R127, R187 ;  /* 0x000000bb7f7f7220 */ /* 0x000fe20000410000 */
[-C--:B------:R-:W-:Y:S01]  /*ab40*/  FMUL.FTZ R128, R128, R189.reuse ;  /* 0x000000bd80807220 */ /* 0x080fe20000410000 */
[----:B------:R-:W-:Y:S01]  /*ab50*/  FMUL.FTZ R129, R129, R189 ;  /* 0x000000bd81817220 */ /* 0x000fe20000410000 */
[-C--:B------:R-:W-:Y:S01]  /*ab60*/  FMUL.FTZ R130, R130, R187.reuse ;  /* 0x000000bb82827220 */ /* 0x080fe20000410000 */
[C---:B------:R-:W-:Y:S01]  /*ab70*/  HMMA.16816.F32.BF16 R64, R4.reuse, R142, R64 ;  /* 0x0000008e0440723c */ /* 0x040fe20000041840 */
[----:B------:R-:W3:Y:S01]  /*ab80*/  LDSM.16.MT88.4 R140, [R195+0x4000] ;  /* 0x00400000c38c783b */ /* 0x000ee20000004200 */
[----:B------:R-:W-:Y:S01]  /*ab90*/  FMUL.FTZ R131, R131, R187 ;  /* 0x000000bb83837220 */ /* 0x000fe20000410000 */
[----:B------:R-:W-:Y:S01]  /*aba0*/  MUFU.EX2 R3, R3 ;  /* 0x0000000300037308 */ /* 0x000fe20000000800 */
[--C-:B------:R-:W-:Y:S01]  /*abb0*/  FFMA.FTZ R206, R207, UR4, -R178.reuse ;  /* 0x00000004cfce7c23 */ /* 0x100fe200080108b2 */
[----:B------:R-:W-:Y:S01]  /*abc0*/  LDSM.16.MT88.4 R164, [R218+0x12800] ;  /* 0x01280000daa4783b */ /* 0x000fe20000004200 */
[----:B------:R-:W-:Y:S01]  /*abd0*/  FFMA.FTZ R207, R209, UR4, -R178 ;  /* 0x00000004d1cf7c23 */ /* 0x000fe200080108b2 */
[--C-:B------:R-:W-:Y:S01]  /*abe0*/  FFMA.FTZ R202, R215, UR4, -R200.reuse ;  /* 0x00000004d7ca7c23 */ /* 0x100fe200080108c8 */
[C---:B----4-:R-:W-:Y:S01]  /*abf0*/  HMMA.16816.F32.BF16 R76, R4.reuse, R144, R76 ;  /* 0x00000090044c723c */ /* 0x050fe2000004184c */
[----:B------:R-:W-:Y:S01]  /*ac00*/  LDSM.16.MT88.4 R160, [R195+0x2800] ;  /* 0x00280000c3a0783b */ /* 0x000fe20000004200 */
[--C-:B------:R-:W-:Y:S01]  /*ac10*/  FFMA.FTZ R213, R213, UR4, -R200.reuse ;  /* 0x00000004d5d57c23 */ /* 0x100fe200080108c8 */
[----:B------:R-:W-:Y:S01]  /*ac20*/  MUFU.EX2 R196, R196 ;  /* 0x000000c400c47308 */ /* 0x000fe20000000800 */
[--C-:B------:R-:W-:Y:S01]  /*ac30*/  FFMA.FTZ R204, R221, UR4, -R200.reuse ;  /* 0x00000004ddcc7c23 */ /* 0x100fe200080108c8 */
[----:B------:R-:W-:Y:S01]  /*ac40*/  FFMA.FTZ R211, R211, UR4, -R200 ;  /* 0x00000004d3d37c23 */ /* 0x000fe200080108c8 */
[--C-:B------:R-:W-:Y:S01]  /*ac50*/  FFMA.FTZ R208, R175, UR4, -R178.reuse ;  /* 0x00000004afd07c23 */ /* 0x100fe200080108b2 */
[----:B------:R-:W-:Y:S01]  /*ac60*/  FFMA.FTZ R209, R173, UR4, -R178 ;  /* 0x00000004add17c23 */ /* 0x000fe200080108b2 */
[C---:B------:R-:W-:Y:S01]  /*ac70*/  HMMA.16816.F32.BF16 R80, R4.reuse, R146, R80 ;  /* 0x000000920450723c */ /* 0x040fe20000041850 */
[----:B------:R-:W4:Y:S01]  /*ac80*/  LDSM.16.MT88.4 R144, [R218+0x16000] ;  /* 0x01600000da90783b */ /* 0x000f220000004200 */
[--C-:B------:R-:W-:Y:S01]  /*ac90*/  FFMA.FTZ R205, R205, UR4, -R200.reuse ;  /* 0x00000004cdcd7c23 */ /* 0x100fe200080108c8 */
[----:B------:R-:W5:Y:S01]  /*aca0*/  MUFU.EX2 R191, R191 ;  /* 0x000000bf00bf7308 */ /* 0x000f620000000800 */
[--C-:B------:R-:W-:Y:S01]  /*acb0*/  FFMA.FTZ R210, R203, UR4, -R200.reuse ;  /* 0x00000004cbd27c23 */ /* 0x100fe200080108c8 */
[----:B------:R-:W-:Y:S01]  /*acc0*/  LDSM.16.MT88.4 R172, [R190+0x1000] ;  /* 0x00100000beac783b */ /* 0x000fe20000004200 */
[--C-:B------:R-:W-:Y:S01]  /*acd0*/  FFMA.FTZ R201, R201, UR4, -R200.reuse ;  /* 0x00000004c9c97c23 */ /* 0x100fe200080108c8 */
[----:B------:R-:W-:Y:S01]  /*ace0*/  FFMA.FTZ R198, R198, UR4, -R200 ;  /* 0x00000004c6c67c23 */ /* 0x000fe200080108c8 */
[C---:B------:R-:W-:Y:S01]  /*acf0*/  HMMA.16816.F32.BF16 R132, R4.reuse, R154, R132 ;  /* 0x0000009a0484723c */ /* 0x040fe20000041884 */
[----:B------:R-:W-:Y:S01]  /*ad00*/  LDSM.16.MT88.4 R152, [R190+0x6000] ;  /* 0x00600000be98783b */ /* 0x000fe20000004200 */
[--C-:B------:R-:W-:Y:S01]  /*ad10*/  FFMA.FTZ R200, R197, UR4, -R178.reuse ;  /* 0x00000004c5c87c23 */ /* 0x100fe200080108b2 */
[----:B------:R-:W-:Y:S01]  /*ad20*/  MUFU.EX2 R194, R194 ;  /* 0x000000c200c27308 */ /* 0x000fe20000000800 */
[--C-:B------:R-:W-:Y:S01]  /*ad30*/  FFMA.FTZ R199, R199, UR4, -R178.reuse ;  /* 0x00000004c7c77c23 */ /* 0x100fe200080108b2 */
[--C-:B------:R-:W-:Y:S01]  /*ad40*/  FFMA.FTZ R197, R179, UR4, -R178.reuse ;  /* 0x00000004b3c57c23 */ /* 0x100fe200080108b2 */
[----:B------:R-:W-:Y:S01]  /*ad50*/  FFMA.FTZ R212, R177, UR4, -R178 ;  /* 0x00000004b1d47c23 */ /* 0x000fe200080108b2 */
[----:B------:R-:W-:Y:S01]  /*ad60*/  FFMA.FTZ R189, R243, R189, R186 ;  /* 0x000000bdf3bd7223 */ /* 0x000fe200000100ba */
[----:B-1----:R-:W-:Y:S01]  /*ad70*/  HMMA.16816.F32.BF16 R68, R4, R136, R68 ;  /* 0x000000880444723c */ /* 0x002fe20000041844 */
[----:B------:R-:W-:-:S02]  /*ad80*/  FFMA.FTZ R187, R241, R187, R184 ;  /* 0x000000bbf1bb7223 */ /* 0x000fc400000100b8 */
[----:B------:R-:W1:Y:S01]  /*ad90*/  MUFU.EX2 R193, R193 ;  /* 0x000000c100c17308 */ /* 0x000e620000000800 */
[----:B------:R-:W-:Y:S01]  /*ada0*/  FADD.FTZ R189, R180, R189 ;  /* 0x000000bdb4bd7221 */ /* 0x000fe20000010000 */
[----:B------:R-:W-:-:S03]  /*adb0*/  FADD.FTZ R187, R168, R187 ;  /* 0x000000bba8bb7221 */ /* 0x000fc60000010000 */
[C---:B------:R-:W-:Y:S01]  /*adc0*/  HMMA.16816.F32.BF16 R72, R4.reuse, R138, R72 ;  /* 0x0000008a0448723c */ /* 0x040fe20000041848 */
[----:B------:R-:W2:Y:S01]  /*add0*/  LDSM.16.MT88.4 R136, [R190+0x4000] ;  /* 0x00400000be88783b */ /* 0x000ea20000004200 */
[----:B------:R-:W-:Y:S01]  /*ade0*/  FADD.FTZ R170, R170, R189 ;  /* 0x000000bdaaaa7221 */ /* 0x000fe20000010000 */
[----:B------:R-:W-:Y:S01]  /*adf0*/  MUFU.EX2 R202, R202 ;  /* 0x000000ca00ca7308 */ /* 0x000fe20000000800 */
[----:B------:R-:W-:Y:S02]  /*ae00*/  FADD.FTZ R2, R2, R187 ;  /* 0x000000bb02027221 */ /* 0x000fe40000010000 */
[----:B------:R-:W-:Y:S02]  /*ae10*/  FADD.FTZ R169, R169, R170 ;  /* 0x000000aaa9a97221 */ /* 0x000fe40000010000 */
[C---:B---3--:R-:W-:Y:S01]  /*ae20*/  HMMA.16816.F32.BF16 R84, R4.reuse, R140, R84 ;  /* 0x0000008c0454723c */ /* 0x048fe20000041854 */
[----:B------:R-:W-:Y:S02]  /*ae30*/  FADD.FTZ R183, R183, R2 ;  /* 0x00000002b7b77221 */ /* 0x000fe40000010000 */
[----:B------:R-:W3:Y:S05]  /*ae40*/  MUFU.EX2 R213, R213 ;  /* 0x000000d500d57308 */ /* 0x000eea0000000800 */
[C---:B------:R-:W-:Y:S01]  /*ae50*/  HMMA.16816.F32.BF16 R88, R4.reuse, R142, R88 ;  /* 0x0000008e0458723c */ /* 0x040fe20000041858 */
[----:B------:R-:W5:Y:S02]  /*ae60*/  LDSM.16.MT88.4 R140, [R176+0x16000] ;  /* 0x01600000b08c783b */ /* 0x000f640000004200 */
[----:B------:R-:W-:Y:S05]  /*ae70*/  MUFU.EX2 R204, R204 ;  /* 0x000000cc00cc7308 */ /* 0x000fea0000000800 */
[C---:B------:R-:W-:Y:S03]  /*ae80*/  HMMA.16816.F32.BF16 R16, R4.reuse, R20, R16 ;  /* 0x000000140410723c */ /* 0x040fe60000041810 */
[----:B------:R-:W-:Y:S05]  /*ae90*/  MUFU.EX2 R211, R211 ;  /* 0x000000d300d37308 */ /* 0x000fea0000000800 */
[C---:B------:R-:W-:Y:S01]  /*aea0*/  HMMA.16816.F32.BF16 R20, R4.reuse, R22, R148 ;  /* 0x000000160414723c */ /* 0x040fe20000041894 */
[----:B------:R-:W-:Y:S02]  /*aeb0*/  LDSM.16.MT88.4 R148, [R176+0x10800] ;  /* 0x01080000b094783b */ /* 0x000fe40000004200 */
[----:B------:R-:W-:Y:S05]  /*aec0*/  MUFU.EX2 R206, R206 ;  /* 0x000000ce00ce7308 */ /* 0x000fea0000000800 */
[C---:B----4-:R-:W-:Y:S03]  /*aed0*/  HMMA.16816.F32.BF16 R100, R4.reuse, R144, R100 ;  /* 0x000000900464723c */ /* 0x050fe60000041864 */
[----:B------:R-:W4:Y:S05]  /*aee0*/  MUFU.EX2 R207, R207 ;  /* 0x000000cf00cf7308 */ /* 0x000f2a0000000800 */
[C---:B--2---:R-:W-:Y:S03]  /*aef0*/  HMMA.16816.F32.BF16 R92, R4.reuse, R136, R92 ;  /* 0x00000088045c723c */ /* 0x044fe6000004185c */
[----:B------:R-:W-:Y:S05]  /*af00*/  MUFU.EX2 R208, R208 ;  /* 0x000000d000d07308 */ /* 0x000fea0000000800 */
[C---:B------:R-:W-:Y:S01]  /*af10*/  HMMA.16816.F32.BF16 R96, R4.reuse, R138, R96 ;  /* 0x0000008a0460723c */ /* 0x040fe20000041860 */
[----:B------:R-:W2:Y:S02]  /*af20*/  LDSM.16.MT88.4 R136, [R195+0x6000] ;  /* 0x00600000c388783b */ /* 0x000ea40000004200 */
[----:B------:R-:W4:Y:S05]  /*af30*/  MUFU.EX2 R209, R209 ;  /* 0x000000d100d17308 */ /* 0x000f2a0000000800 */
[C---:B------:R-:W-:Y:S01]  /*af40*/  HMMA.16816.F32.BF16 R104, R4.reuse, R146, R104 ;  /* 0x000000920468723c */ /* 0x040fe20000041868 */
[----:B------:R-:W3:Y:S02]  /*af50*/  LDSM.16.MT88.4 R144, [R218+0x10800] ;  /* 0x01080000da90783b */ /* 0x000ee40000004200 */
[----:B------:R-:W-:Y:S05]  /*af60*/  MUFU.EX2 R205, R205 ;  /* 0x000000cd00cd7308 */ /* 0x000fea0000000800 */
[C---:B-----5:R-:W-:Y:S03]  /*af70*/  HMMA.16816.F32.BF16 R108, R4.reuse, R140, R108 ;  /* 0x0000008c046c723c */ /* 0x060fe6000004186c */
[----:B------:R-:W5:Y:S05]  /*af80*/  MUFU.EX2 R210, R210 ;  /* 0x000000d200d27308 */ /* 0x000f6a0000000800 */
[C---:B------:R-:W-:Y:S01]  /*af90*/  HMMA.16816.F32.BF16 R112, R4.reuse, R142, R112 ;  /* 0x0000008e0470723c */ /* 0x040fe20000041870 */
[----:B------:R-:W4:Y:S02]  /*afa0*/  LDSM.16.MT88.4 R140, [R195+0x800] ;  /* 0x00080000c38c783b */ /* 0x000f240000004200 */
[----:B------:R-:W-:Y:S05]  /*afb0*/  MUFU.EX2 R201, R201 ;  /* 0x000000c900c97308 */ /* 0x000fea0000000800 */
[C---:B------:R-:W-:Y:S03]  /*afc0*/  HMMA.16816.F32.BF16 R8, R4.reuse, R12, R8 ;  /* 0x0000000c0408723c */ /* 0x040fe60000041808 */
[----:B------:R-:W-:Y:S05]  /*afd0*/  MUFU.EX2 R198, R198 ;  /* 0x000000c600c67308 */ /* 0x000fea0000000800 */
[C---:B------:R-:W-:Y:S01]  /*afe0*/  HMMA.16816.F32.BF16 R12, R4.reuse, R14, R156 ;  /* 0x0000000e040c723c */ /* 0x040fe2000004189c */
[----:B------:R-:W-:Y:S02]  /*aff0*/  LDSM.16.MT88.4 R156, [R190+0x2800] ;  /* 0x00280000be9c783b */ /* 0x000fe40000004200 */
[----:B------:R-:W-:Y:S05]  /*b000*/  MUFU.EX2 R199, R199 ;  /* 0x000000c700c77308 */ /* 0x000fea0000000800 */
[C---:B--2---:R-:W-:Y:S03]  /*b010*/  HMMA.16816.F32.BF16 R116, R4.reuse, R136, R116 ;  /* 0x000000880474723c */ /* 0x044fe60000041874 */
[----:B------:R-:W2:Y:S05]  /*b020*/  MUFU.EX2 R200, R200 ;  /* 0x000000c800c87308 */ /* 0x000eaa0000000800 */
[C---:B------:R-:W-:Y:S01]  /*b030*/  HMMA.16816.F32.BF16 R120, R4.reuse, R138, R120 ;  /* 0x0000008a0478723c */ /* 0x040fe20000041878 */
[----:B------:R-:W5:Y:S02]  /*b040*/  LDSM.16.MT88.4 R136, [R190+0x800] ;  /* 0x00080000be88783b */ /* 0x000f640000004200 */
[----:B------:R-:W-:Y:S05]  /*b050*/  MUFU.EX2 R197, R197 ;  /* 0x000000c500c57308 */ /* 0x000fea0000000800 */
[C---:B------:R-:W-:Y:S03]  /*b060*/  HMMA.16816.F32.BF16 R124, R4.reuse, R152, R124 ;  /* 0x00000098047c723c */ /* 0x040fe6000004187c */
[----:B------:R-:W2:Y:S05]  /*b070*/  MUFU.EX2 R212, R212 ;  /* 0x000000d400d47308 */ /* 0x000eaa0000000800 */
[----:B------:R-:W-:Y:S01]  /*b080*/  HMMA.16816.F32.BF16 R4, R4, R154, R128 ;  /* 0x0000009a0404723c */ /* 0x000fe20000041880 */
[----:B------:R-:W-:Y:S01]  /*b090*/  F2FP.BF16.F32.PACK_AB R128, R185, R188 ;  /* 0x000000bcb980723e */ /* 0x000fe200000010ff */
[----:B------:R-:W-:Y:S01]  /*b0a0*/  LDSM.16.MT88.4 R152, [R218+0x14800] ;  /* 0x01480000da98783b */ /* 0x000fe20000004200 */
[----:B------:R-:W-:Y:S01]  /*b0b0*/  F2FP.BF16.F32.PACK_AB R129, R191, R196 ;  /* 0x000000c4bf81723e */ /* 0x000fe200000010ff */
[----:B------:R-:W-:Y:S01]  /*b0c0*/  FADD.FTZ R188, R188, R169 ;  /* 0x000000a9bcbc7221 */ /* 0x000fe20000010000 */
[----:B------:R-:W-:Y:S01]  /*b0d0*/  F2FP.BF16.F32.PACK_AB R130, R3, R192 ;  /* 0x000000c00382723e */ /* 0x000fe200000010ff */
[----:B------:R-:W-:Y:S01]  /*b0e0*/  FADD.FTZ R196, R196, R183 ;  /* 0x000000b7c4c47221 */ /* 0x000fe20000010000 */
[----:B-1----:R-:W-:Y:S01]  /*b0f0*/  F2FP.BF16.F32.PACK_AB R131, R193, R194 ;  /* 0x000000c2c183723e */ /* 0x002fe200000010ff */
[----:B------:R-:W-:-:S02]  /*b100*/  FADD.FTZ R185, R185, R188 ;  /* 0x000000bcb9b97221 */ /* 0x000fc40000010000 */
[----:B------:R-:W-:Y:S02]  /*b110*/  FADD.FTZ R191, R191, R196 ;  /* 0x000000c4bfbf7221 */ /* 0x000fe40000010000 */
[----:B------:R-:W-:Y:S02]  /*b120*/  FADD.FTZ R192, R192, R185 ;  /* 0x000000b9c0c07221 */ /* 0x000fe40000010000 */
[----:B---3--:R-:W-:Y:S01]  /*b130*/  HMMA.16816.F32.BF16 R8, R128, R144, R8 ;  /* 0x000000908008723c */ /* 0x008fe20000041808 */
[----:B------:R-:W-:Y:S01]  /*b140*/  FADD.FTZ R194, R194, R191 ;  /* 0x000000bfc2c27221 */ /* 0x000fe20000010000 */
[----:B------:R-:W-:-:S03]  /*b150*/  FADD.FTZ R3, R3, R192 ;  /* 0x000000c003037221 */ /* 0x000fc60000010000 */
[----:B------:R-:W-:-:S03]  /*b160*/  FADD.FTZ R193, R193, R194 ;  /* 0x000000c2c1c17221 */ /* 0x000fc60000010000 */
[C---:B------:R-:W-:Y:S01]  /*b170*/  HMMA.16816.F32.BF16 R12, R128.reuse, R146, R12 ;  /* 0x00000092800c723c */ /* 0x040fe2000004180c */
[----:B------:R-:W1:Y:S07]  /*b180*/  LDSM.16.MT88.4 R144, [R176+0x12800] ;  /* 0x01280000b090783b */ /* 0x000e6e0000004200 */
[C---:B------:R-:W-:Y:S08]  /*b190*/  HMMA.16816.F32.BF16 R16, R128.reuse, R148, R16 ;  /* 0x000000948010723c */ /* 0x040ff00000041810 */
[C---:B------:R-:W-:Y:S01]  /*b1a0*/  HMMA.16816.F32.BF16 R20, R128.reuse, R150, R20 ;  /* 0x000000968014723c */ /* 0x040fe20000041814 */
[----:B------:R-:W3:Y:S07]  /*b1b0*/  LDSM.16.MT88.4 R148, [R176+0x14800] ;  /* 0x01480000b094783b */ /* 0x000eee0000004200 */
[C---:B----4-:R-:W-:Y:S08]  /*b1c0*/  HMMA.16816.F32.BF16 R24, R128.reuse, R140, R24 ;  /* 0x0000008c8018723c */ /* 0x050ff00000041818 */
[C---:B------:R-:W-:Y:S01]  /*b1d0*/  HMMA.16816.F32.BF16 R28, R128.reuse, R142, R28 ;  /* 0x0000008e801c723c */ /* 0x040fe2000004181c */
[----:B------:R-:W4:Y:S07]  /*b1e0*/  LDSM.16.MT88.4 R140, [R195+0x4800] ;  /* 0x00480000c38c783b */ /* 0x000f2e0000004200 */
[C---:B-----5:R-:W-:Y:S08]  /*b1f0*/  HMMA.16816.F32.BF16 R32, R128.reuse, R136, R32 ;  /* 0x000000888020723c */ /* 0x060ff00000041820 */
[C---:B------:R-:W-:Y:S01]  /*b200*/  HMMA.16816.F32.BF16 R132, R128.reuse, R138, R132 ;  /* 0x0000008a8084723c */ /* 0x040fe20000041884 */
[----:B------:R-:W5:Y:S07]  /*b210*/  LDSM.16.MT88.4 R136, [R190+0x4800] ;  /* 0x00480000be88783b */ /* 0x000f6e0000004200 */
[C---:B-1----:R-:W-:Y:S08]  /*b220*/  HMMA.16816.F32.BF16 R44, R128.reuse, R144, R44 ;  /* 0x00000090802c723c */ /* 0x042ff0000004182c */
[C---:B------:R-:W-:Y:S01]  /*b230*/  HMMA.16816.F32.BF16 R48, R128.reuse, R146, R48 ;  /* 0x000000928030723c */ /* 0x040fe20000041830 */
[----:B------:R-:W1:Y:S07]  /*b240*/  LDSM.16.MT88.4 R144, [R218+0x16800] ;  /* 0x01680000da90783b */ /* 0x000e6e0000004200 */
[C---:B------:R-:W-:Y:S08]  /*b250*/  HMMA.16816.F32.BF16 R68, R128.reuse, R152, R68 ;  /* 0x000000988044723c */ /* 0x040ff00000041844 */
[C---:B------:R-:W-:Y:S01]  /*b260*/  HMMA.16816.F32.BF16 R72, R128.reuse, R154, R72 ;  /* 0x0000009a8048723c */ /* 0x040fe20000041848 */
[----:B------:R-:W2:Y:S07]  /*b270*/  LDSM.16.MT88.4 R152, [R176+0x16800] ;  /* 0x01680000b098783b */ /* 0x000eae0000004200 */
[C---:B---3--:R-:W-:Y:S08]  /*b280*/  HMMA.16816.F32.BF16 R76, R128.reuse, R148, R76 ;  /* 0x00000094804c723c */ /* 0x048ff0000004184c */
[C---:B------:R-:W-:Y:S01]  /*b290*/  HMMA.16816.F32.BF16 R80, R128.reuse, R150, R80 ;  /* 0x000000968050723c */ /* 0x040fe20000041850 */
[----:B------:R-:W-:Y:S07]  /*b2a0*/  LDSM.16.MT88.4 R148, [R190+0x6800] ;  /* 0x00680000be94783b */ /* 0x000fee0000004200 */
[C---:B----4-:R-:W-:Y:S08]  /*b2b0*/  HMMA.16816.F32.BF16 R84, R128.reuse, R140, R84 ;  /* 0x0000008c8054723c */ /* 0x050ff00000041854 */
[C---:B------:R-:W-:Y:S01]  /*b2c0*/  HMMA.16816.F32.BF16 R88, R128.reuse, R142, R88 ;  /* 0x0000008e8058723c */ /* 0x040fe20000041858 */
[----:B------:R-:W3:Y:S07]  /*b2d0*/  LDSM.16.MT88.4 R140, [R195+0x6800] ;  /* 0x00680000c38c783b */ /* 0x000eee0000004200 */
[C---:B------:R-:W-:Y:S08]  /*b2e0*/  HMMA.16816.F32.BF16 R60, R128.reuse, R156, R60 ;  /* 0x0000009c803c723c */ /* 0x040ff0000004183c */
[C---:B------:R-:W-:Y:S01]  /*b2f0*/  HMMA.16816.F32.BF16 R64, R128.reuse, R158, R64 ;  /* 0x0000009e8040723c */ /* 0x040fe20000041840 */
[----:B------:R-:W4:Y:S07]  /*b300*/  LDSM.16.MT88.4 R156, [R218+0x11000] ;  /* 0x01100000da9c783b */ /* 0x000f2e0000004200 */
[C---:B------:R-:W-:Y:S08]  /*b310*/  HMMA.16816.F32.BF16 R36, R128.reuse, R164, R36 ;  /* 0x000000a48024723c */ /* 0x040ff00000041824 */
[C---:B------:R-:W-:Y:S01]  /*b320*/  HMMA.16816.F32.BF16 R40, R128.reuse, R166, R40 ;  /* 0x000000a68028723c */ /* 0x040fe20000041828 */
[----:B------:R-:W-:Y:S07]  /*b330*/  LDSM.16.MT88.4 R164, [R218+0x13000] ;  /* 0x01300000daa4783b */ /* 0x000fee0000004200 */
[C---:B------:R-:W-:Y:S08]  /*b340*/  HMMA.16816.F32.BF16 R52, R128.reuse, R160, R52 ;  /* 0x000000a08034723c */ /* 0x040ff00000041834 */
[C---:B------:R-:W-:Y:S08]  /*b350*/  HMMA.16816.F32.BF16 R56, R128.reuse, R162, R56 ;  /* 0x000000a28038723c */ /* 0x040ff00000041838 */
[C---:B-----5:R-:W-:Y:S08]  /*b360*/  HMMA.16816.F32.BF16 R92, R128.reuse, R136, R92 ;  /* 0x00000088805c723c */ /* 0x060ff0000004185c */
[C---:B------:R-:W-:Y:S01]  /*b370*/  HMMA.16816.F32.BF16 R96, R128.reuse, R138, R96 ;  /* 0x0000008a8060723c */ /* 0x040fe20000041860 */
[----:B------:R-:W-:Y:S07]  /*b380*/  LDSM.16.MT88.4 R136, [R195+0x1000] ;  /* 0x00100000c388783b */ /* 0x000fee0000004200 */
[C---:B-1----:R-:W-:Y:S08]  /*b390*/  HMMA.16816.F32.BF16 R100, R128.reuse, R144, R100 ;  /* 0x000000908064723c */ /* 0x042ff00000041864 */
[C---:B------:R-:W-:Y:S01]  /*b3a0*/  HMMA.16816.F32.BF16 R104, R128.reuse, R146, R104 ;  /* 0x000000928068723c */ /* 0x040fe20000041868 */
[----:B------:R-:W-:Y:S07]  /*b3b0*/  LDSM.16.MT88.4 R144, [R176+0x11000] ;  /* 0x01100000b090783b */ /* 0x000fee0000004200 */
[C---:B--2---:R-:W-:Y:S08]  /*b3c0*/  HMMA.16816.F32.BF16 R108, R128.reuse, R152, R108 ;  /* 0x00000098806c723c */ /* 0x044ff0000004186c */
[C---:B------:R-:W-:Y:S01]  /*b3d0*/  HMMA.16816.F32.BF16 R112, R128.reuse, R154, R112 ;  /* 0x0000009a8070723c */ /* 0x040fe20000041870 */
[----:B------:R-:W1:Y:S07]  /*b3e0*/  LDSM.16.MT88.4 R152, [R176+0x13000] ;  /* 0x01300000b098783b */ /* 0x000e6e0000004200 */
[C---:B---3--:R-:W-:Y:S08]  /*b3f0*/  HMMA.16816.F32.BF16 R116, R128.reuse, R140, R116 ;  /* 0x0000008c8074723c */ /* 0x048ff00000041874 */
[C---:B------:R-:W-:Y:S01]  /*b400*/  HMMA.16816.F32.BF16 R120, R128.reuse, R142, R120 ;  /* 0x0000008e8078723c */ /* 0x040fe20000041878 */
[----:B------:R-:W-:Y:S07]  /*b410*/  LDSM.16.MT88.4 R140, [R190+0x3000] ;  /* 0x00300000be8c783b */ /* 0x000fee0000004200 */
[C---:B------:R-:W-:Y:S08]  /*b420*/  HMMA.16816.F32.BF16 R124, R128.reuse, R148, R124 ;  /* 0x00000094807c723c */ /* 0x040ff0000004187c */
[----:B------:R-:W-:Y:S01]  /*b430*/  HMMA.16816.F32.BF16 R128, R128, R150, R4 ;  /* 0x000000968080723c */ /* 0x000fe20000041804 */
[----:B------:R-:W-:Y:S01]  /*b440*/  F2FP.BF16.F32.PACK_AB R4, R213, R202 ;  /* 0x000000cad504723e */ /* 0x000fe200000010ff */
[----:B------:R-:W-:Y:S01]  /*b450*/  LDSM.16.MT88.4 R148, [R195+0x3000] ;  /* 0x00300000c394783b */ /* 0x000fe20000004200 */
[----:B------:R-:W-:Y:S01]  /*b460*/  F2FP.BF16.F32.PACK_AB R5, R207, R206 ;  /* 0x000000cecf05723e */ /* 0x000fe200000010ff */
[----:B------:R-:W-:Y:S01]  /*b470*/  FADD.FTZ R202, R202, R3 ;  /* 0x00000003caca7221 */ /* 0x000fe20000010000 */
[----:B------:R-:W-:Y:S01]  /*b480*/  F2FP.BF16.F32.PACK_AB R6, R211, R204 ;  /* 0x000000ccd306723e */ /* 0x000fe200000010ff */
[----:B------:R-:W-:Y:S01]  /*b490*/  FADD.FTZ R206, R206, R193 ;  /* 0x000000c1cece7221 */ /* 0x000fe20000010000 */
[----:B------:R-:W-:Y:S01]  /*b4a0*/  F2FP.BF16.F32.PACK_AB R7, R209, R208 ;  /* 0x000000d0d107723e */ /* 0x000fe200000010ff */
[----:B------:R-:W-:Y:S01]  /*b4b0*/  FADD.FTZ R213, R213, R202 ;  /* 0x000000cad5d57221 */ /* 0x000fe20000010000 */
[----:B------:R-:W-:Y:S01]  /*b4c0*/  MOV R3, R181 ;  /* 0x000000b500037202 */ /* 0x000fe20000000f00 */
[----:B------:R-:W-:-:S02]  /*b4d0*/  FADD.FTZ R207, R207, R206 ;  /* 0x000000cecfcf7221 */ /* 0x000fc40000010000 */
[----:B------:R-:W-:Y:S02]  /*b4e0*/  FADD.FTZ R204, R204, R213 ;  /* 0x000000d5cccc7221 */ /* 0x000fe40000010000 */
[----:B----4-:R-:W-:Y:S01]  /*b4f0*/  HMMA.16816.F32.BF16 R160, R4, R156, R8 ;  /* 0x0000009c04a0723c */ /* 0x010fe20000041808 */
[----:B------:R-:W2:Y:S01]  /*b500*/  LDSM.16.MT88.4 R8, [R218+0x15000] ;  /* 0x01500000da08783b */ /* 0x000ea20000004200 */
[----:B------:R-:W-:Y:S01]  /*b510*/  FADD.FTZ R208, R208, R207 ;  /* 0x000000cfd0d07221 */ /* 0x000fe20000010000 */
[----:B------:R-:W-:-:S03]  /*b520*/  FADD.FTZ R204, R211, R204 ;  /* 0x000000ccd3cc7221 */ /* 0x000fc60000010000 */
[----:B------:R-:W-:Y:S02]  /*b530*/  FADD.FTZ R208, R209, R208 ;  /* 0x000000d0d1d07221 */ /* 0x000fe40000010000 */
[C---:B------:R-:W-:Y:S01]  /*b540*/  HMMA.16816.F32.BF16 R156, R4.reuse, R158, R12 ;  /* 0x0000009e049c723c */ /* 0x040fe2000004180c */
[----:B------:R-:W3:Y:S07]  /*b550*/  LDSM.16.MT88.4 R12, [R176+0x15000] ;  /* 0x01500000b00c783b */ /* 0x000eee0000004200 */
[C---:B-1----:R-:W-:Y:S08]  /*b560*/  HMMA.16816.F32.BF16 R44, R4.reuse, R152, R44 ;  /* 0x00000098042c723c */ /* 0x042ff0000004182c */
[C---:B------:R-:W-:Y:S01]  /*b570*/  HMMA.16816.F32.BF16 R48, R4.reuse, R154, R48 ;  /* 0x0000009a0430723c */ /* 0x040fe20000041830 */
[----:B------:R-:W-:Y:S07]  /*b580*/  LDSM.16.MT88.4 R152, [R176+0x17000] ;  /* 0x01700000b098783b */ /* 0x000fee0000004200 */
[C---:B------:R-:W-:Y:S08]  /*b590*/  HMMA.16816.F32.BF16 R24, R4.reuse, R136, R24 ;  /* 0x000000880418723c */ /* 0x040ff00000041818 */
[C---:B------:R-:W-:Y:S08]  /*b5a0*/  HMMA.16816.F32.BF16 R28, R4.reuse, R138, R28 ;  /* 0x0000008a041c723c */ /* 0x040ff0000004181c */
[C---:B--2---:R-:W-:Y:S08]  /*b5b0*/  HMMA.16816.F32.BF16 R68, R4.reuse, R8, R68 ;  /* 0x000000080444723c */ /* 0x044ff00000041844 */
[C---:B------:R-:W-:Y:S01]  /*b5c0*/  HMMA.16816.F32.BF16 R72, R4.reuse, R10, R72 ;  /* 0x0000000a0448723c */ /* 0x040fe20000041848 */
[----:B------:R-:W1:Y:S07]  /*b5d0*/  LDSM.16.MT88.4 R8, [R195+0x7000] ;  /* 0x00700000c308783b */ /* 0x000e6e0000004200 */
[C---:B------:R-:W-:Y:S08]  /*b5e0*/  HMMA.16816.F32.BF16 R16, R4.reuse, R144, R16 ;  /* 0x000000900410723c */ /* 0x040ff00000041810 */
[C---:B------:R-:W-:Y:S01]  /*b5f0*/  HMMA.16816.F32.BF16 R20, R4.reuse, R146, R20 ;  /* 0x000000920414723c */ /* 0x040fe20000041814 */
[----:B------:R-:W2:Y:S07]  /*b600*/  LDSM.16.MT88.4 R144, [R195+0x5000] ;  /* 0x00500000c390783b */ /* 0x000eae0000004200 */
[C---:B------:R-:W-:Y:S01]  /*b610*/  HMMA.16816.F32.BF16 R136, R4.reuse, R172, R32 ;  /* 0x000000ac0488723c */ /* 0x040fe20000041820 */
[----:B------:R-:W4:Y:S07]  /*b620*/  LDSM.16.MT88.4 R32, [R190+0x5000] ;  /* 0x00500000be20783b */ /* 0x000f2e0000004200 */
[C---:B------:R-:W-:Y:S08]  /*b630*/  HMMA.16816.F32.BF16 R60, R4.reuse, R140, R60 ;  /* 0x0000008c043c723c */ /* 0x040ff0000004183c */
[C---:B------:R-:W-:Y:S01]  /*b640*/  HMMA.16816.F32.BF16 R64, R4.reuse, R142, R64 ;  /* 0x0000008e0440723c */ /* 0x040fe20000041840 */
[----:B------:R-:W5:Y:S07]  /*b650*/  LDSM.16.MT88.4 R140, [R218+0x17000] ;  /* 0x01700000da8c783b */ /* 0x000f6e0000004200 */
[C---:B---3--:R-:W-:Y:S08]  /*b660*/  HMMA.16816.F32.BF16 R76, R4.reuse, R12, R76 ;  /* 0x0000000c044c723c */ /* 0x048ff0000004184c */
[C---:B------:R-:W-:Y:S01]  /*b670*/  HMMA.16816.F32.BF16 R80, R4.reuse, R14, R80 ;  /* 0x0000000e0450723c */ /* 0x040fe20000041850 */
[----:B------:R-:W3:Y:S07]  /*b680*/  LDSM.16.MT88.4 R12, [R190+0x7000] ;  /* 0x00700000be0c783b */ /* 0x000eee0000004200 */
[C---:B-1----:R-:W-:Y:S08]  /*b690*/  HMMA.16816.F32.BF16 R116, R4.reuse, R8, R116 ;  /* 0x000000080474723c */ /* 0x042ff00000041874 */
[C---:B------:R-:W-:Y:S01]  /*b6a0*/  HMMA.16816.F32.BF16 R120, R4.reuse, R10, R120 ;  /* 0x0000000a0478723c */ /* 0x040fe20000041878 */
[----:B------:R-:W1:Y:S07]  /*b6b0*/  LDSM.16.MT88.4 R8, [R176+0x17800] ;  /* 0x01780000b008783b */ /* 0x000e6e0000004200 */
[C---:B------:R-:W-:Y:S08]  /*b6c0*/  HMMA.16816.F32.BF16 R108, R4.reuse, R152, R108 ;  /* 0x00000098046c723c */ /* 0x040ff0000004186c */
        /* <DEDUP_REMOVED lines=8> */
[----:B------:R-:W1:Y:S07]  /*b750*/  LDSM.16.MT88.4 R148, [R176+0x11800] ;  /* 0x01180000b094783b */ /* 0x000e6e0000004200 */
[C---:B--2---:R-:W-:Y:S08]  /*b760*/  HMMA.16816.F32.BF16 R84, R4.reuse, R144, R84 ;  /* 0x000000900454723c */ /* 0x044ff00000041854 */
[C---:B------:R-:W-:Y:S01]  /*b770*/  HMMA.16816.F32.BF16 R88, R4.reuse, R146, R88 ;  /* 0x000000920458723c */ /* 0x040fe20000041858 */
[----:B------:R-:W2:Y:S07]  /*b780*/  LDSM.16.MT88.4 R144, [R176+0x15800] ;  /* 0x01580000b090783b */ /* 0x000eae0000004200 */
[C---:B----4-:R-:W-:Y:S08]  /*b790*/  HMMA.16816.F32.BF16 R92, R4.reuse, R32, R92 ;  /* 0x00000020045c723c */ /* 0x050ff0000004185c */
[C---:B------:R-:W-:Y:S01]  /*b7a0*/  HMMA.16816.F32.BF16 R96, R4.reuse, R34, R96 ;  /* 0x000000220460723c */ /* 0x040fe20000041860 */
[----:B------:R-:W4:Y:S04]  /*b7b0*/  LDSM.16.MT88.4 R32, [R176+0x13800] ;  /* 0x01380000b020783b */ /* 0x000f280000004200 */
[----:B------:R-:W-:Y:S03]  /*b7c0*/  LDSM.16.MT88.4 R176, [R195+0x5800] ;  /* 0x00580000c3b0783b */ /* 0x000fe60000004200 */
[C---:B-----5:R-:W-:Y:S08]  /*b7d0*/  HMMA.16816.F32.BF16 R100, R4.reuse, R140, R100 ;  /* 0x0000008c0464723c */ /* 0x060ff00000041864 */
[C---:B------:R-:W-:Y:S01]  /*b7e0*/  HMMA.16816.F32.BF16 R104, R4.reuse, R142, R104 ;  /* 0x0000008e0468723c */ /* 0x040fe20000041868 */
[----:B------:R-:W5:Y:S07]  /*b7f0*/  LDSM.16.MT88.4 R140, [R195+0x1800] ;  /* 0x00180000c38c783b */ /* 0x000f6e0000004200 */
[C---:B---3--:R-:W-:Y:S08]  /*b800*/  HMMA.16816.F32.BF16 R124, R4.reuse, R12, R124 ;  /* 0x0000000c047c723c */ /* 0x048ff0000004187c */
[----:B------:R-:W-:Y:S01]  /*b810*/  HMMA.16816.F32.BF16 R128, R4, R14, R128 ;  /* 0x0000000e0480723c */ /* 0x000fe20000041880 */
[----:B------:R-:W-:Y:S01]  /*b820*/  F2FP.BF16.F32.PACK_AB R4, R210, R205 ;  /* 0x000000cdd204723e */ /* 0x000fe200000010ff */
[----:B------:R-:W3:Y:S01]  /*b830*/  LDSM.16.MT88.4 R12, [R195+0x3800] ;  /* 0x00380000c30c783b */ /* 0x000ee20000004200 */
[----:B------:R-:W-:Y:S01]  /*b840*/  F2FP.BF16.F32.PACK_AB R5, R200, R199 ;  /* 0x000000c7c805723e */ /* 0x000fe200000010ff */
[----:B------:R-:W-:Y:S01]  /*b850*/  FADD.FTZ R205, R205, R204 ;  /* 0x000000cccdcd7221 */ /* 0x000fe20000010000 */
[----:B------:R-:W-:Y:S01]  /*b860*/  F2FP.BF16.F32.PACK_AB R6, R198, R201 ;  /* 0x000000c9c606723e */ /* 0x000fe200000010ff */
[----:B------:R-:W-:Y:S01]  /*b870*/  FADD.FTZ R199, R199, R208 ;  /* 0x000000d0c7c77221 */ /* 0x000fe20000010000 */
[----:B------:R-:W-:Y:S01]  /*b880*/  F2FP.BF16.F32.PACK_AB R7, R212, R197 ;  /* 0x000000c5d407723e */ /* 0x000fe200000010ff */
[----:B------:R-:W-:-:S02]  /*b890*/  FADD.FTZ R210, R210, R205 ;  /* 0x000000cdd2d27221 */ /* 0x000fc40000010000 */
[----:B------:R-:W-:Y:S02]  /*b8a0*/  FADD.FTZ R200, R200, R199 ;  /* 0x000000c7c8c87221 */ /* 0x000fe40000010000 */
[----:B------:R-:W-:Y:S02]  /*b8b0*/  FADD.FTZ R201, R201, R210 ;  /* 0x000000d2c9c97221 */ /* 0x000fe40000010000 */
[----:B-1----:R-:W-:Y:S01]  /*b8c0*/  HMMA.16816.F32.BF16 R108, R4, R8, R108 ;  /* 0x00000008046c723c */ /* 0x002fe2000004186c */
[----:B------:R-:W-:Y:S01]  /*b8d0*/  FADD.FTZ R197, R197, R200 ;  /* 0x000000c8c5c57221 */ /* 0x000fe20000010000 */
[----:B------:R-:W-:-:S03]  /*b8e0*/  FADD.FTZ R243, R198, R201 ;  /* 0x000000c9c6f37221 */ /* 0x000fc60000010000 */
[----:B------:R-:W-:-:S03]  /*b8f0*/  FADD.FTZ R241, R212, R197 ;  /* 0x000000c5d4f17221 */ /* 0x000fc60000010000 */
[C---:B------:R-:W-:Y:S01]  /*b900*/  HMMA.16816.F32.BF16 R112, R4.reuse, R10, R112 ;  /* 0x0000000a0470723c */ /* 0x040fe20000041870 */
[----:B------:R-:W1:Y:S07]  /*b910*/  LDSM.16.MT88.4 R8, [R218+0x15800] ;  /* 0x01580000da08783b */ /* 0x000e6e0000004200 */
[C---:B------:R-:W-:Y:S01]  /*b920*/  HMMA.16816.F32.BF16 R152, R4.reuse, R148, R16 ;  /* 0x000000940498723c */ /* 0x040fe20000041810 */
[----:B------:R-:W-:Y:S07]  /*b930*/  LDSM.16.MT88.4 R16, [R190+0x3800] ;  /* 0x00380000be10783b */ /* 0x000fee0000004200 */
[C---:B--2---:R-:W-:Y:S08]  /*b940*/  HMMA.16816.F32.BF16 R76, R4.reuse, R144, R76 ;  /* 0x00000090044c723c */ /* 0x044ff0000004184c */
[C---:B------:R-:W-:Y:S08]  /*b950*/  HMMA.16816.F32.BF16 R80, R4.reuse, R146, R80 ;  /* 0x000000920450723c */ /* 0x040ff00000041850 */
[C---:B------:R-:W-:Y:S01]  /*b960*/  HMMA.16816.F32.BF16 R148, R4.reuse, R150, R20 ;  /* 0x000000960494723c */ /* 0x040fe20000041814 */
[----:B------:R-:W-:Y:S07]  /*b970*/  LDSM.16.MT88.4 R20, [R218+0x13800] ;  /* 0x01380000da14783b */ /* 0x000fee0000004200 */
[C---:B----4-:R-:W-:Y:S08]  /*b980*/  HMMA.16816.F32.BF16 R44, R4.reuse, R32, R44 ;  /* 0x00000020042c723c */ /* 0x050ff0000004182c */
[C---:B------:R-:W-:Y:S01]  /*b990*/  HMMA.16816.F32.BF16 R48, R4.reuse, R34, R48 ;  /* 0x000000220430723c */ /* 0x040fe20000041830 */
[----:B------:R-:W2:Y:S07]  /*b9a0*/  LDSM.16.MT88.4 R32, [R190+0x1800] ;  /* 0x00180000be20783b */ /* 0x000eae0000004200 */
[C---:B-----5:R-:W-:Y:S01]  /*b9b0*/  HMMA.16816.F32.BF16 R144, R4.reuse, R140, R24 ;  /* 0x0000008c0490723c */ /* 0x060fe20000041818 */
[----:B------:R-:W-:Y:S07]  /*b9c0*/  LDSM.16.MT88.4 R24, [R218+0x17800] ;  /* 0x01780000da18783b */ /* 0x000fee0000004200 */
        /* <DEDUP_REMOVED lines=22> */
[C---:B-1----:R-:W-:Y:S08]  /*bb30*/  HMMA.16816.F32.BF16 R124, R4.reuse, R8, R124 ;  /* 0x00000008047c723c */ /* 0x042ff0000004187c */
[C---:B------:R-:W-:Y:S08]  /*bb40*/  HMMA.16816.F32.BF16 R128, R4.reuse, R10, R128 ;  /* 0x0000000a0480723c */ /* 0x040ff00000041880 */
[----:B------:R-:W-:Y:S01]  /*bb50*/  HMMA.16816.F32.BF16 R160, R4, R164, R160 ;  /* 0x000000a404a0723c */ /* 0x000fe200000418a0 */
[----:B------:R-:W-:-:S15]  /*bb60*/  MOV R164, R182 ;  /* 0x000000b600a47202 */ /* 0x000fde0000000f00 */
[----:B------:R-:W-:-:S04]  /*bb70*/  NOP ;  /* 0x0000000000007918 */ /* 0x000fc80000000000 */
.L_x_598:
        /* <DEDUP_REMOVED lines=18> */
[----:B------:R-:W1:Y:S03]  /*bca0*/  LDCU UR4, c[0x0][0x45c] ;  /* 0x00008b80ff0477ac */ /* 0x000e660008000800 */
[----:B------:R-:W-:Y:S01]  /*bcb0*/  UISETP.NE.AND.EX UP0, UPT, UR7, URZ, UPT, UP0 ;  /* 0x000000ff0700728c */ /* 0x000fe2000bf05300 */
[----:B------:R-:W1:Y:S05]  /*bcc0*/  LDCU.64 UR6, c[0x0][0x3a0] ;  /* 0x00007400ff0677ac */ /* 0x000e6a0008000a00 */
[----:B------:R-:W-:Y:S01]  /*bcd0*/  PLOP3.LUT P5, PT, PT, PT, UP0, 0x80, 0x8 ;  /* 0x000000000008781c */ /* 0x000fe20003faf008 */
[----:B------:R-:W1:Y:S01]  /*bce0*/  LDCU.64 UR8, c[0x0][0x3a8] ;  /* 0x00007500ff0877ac */ /* 0x000e620008000a00 */
[----:B--23--:R-:W-:-:S12]  /*bcf0*/  ULEA UR5, UR5, UR12, 0x18 ;  /* 0x0000000c05057291 */ /* 0x00cfd8000f8ec0ff */
.L_x_608:
[----:B------:R-:W-:Y:S01]  /*bd00*/  @!P5 IADD3 R7, P0, PT, RZ, -R235, RZ ;  /* 0x800000ebff07d210 */ /* 0x000fe20007f1e0ff */
[----:B------:R-:W-:Y:S01]  /*bd10*/  IMAD.SHL.U32 R6, R217, 0x8, RZ ;  /* 0x00000008d9067824 */ /* 0x000fe200078e00ff */
[----:B------:R-:W2:Y:S01]  /*bd20*/  @!P5 LDC R164, c[0x0][0x3c0] ;  /* 0x0000f000ffa4db82 */ /* 0x000ea20000000800 */
[----:B------:R-:W-:Y:S04]  /*bd30*/  DEPBAR.LE SB0, 0x0 ;  /* 0x000080000000791a */ /* 0x000fe80000000000 */
[C---:B------:R-:W-:Y:S03]  /*bd40*/  LOP3.LUT R8, R6.reuse, 0x1f8, RZ, 0xc0, !PT ;  /* 0x000001f806087812 */ /* 0x040fe600078ec0ff */
[----:B------:R-:W3:Y:S01]  /*bd50*/  LDC R167, c[0x0][0x3c4] ;  /* 0x0000f100ffa77b82 */ /* 0x000ee20000000800 */
[----:B------:R-:W-:Y:S07]  /*bd60*/  LOP3.LUT R216, R6, 0x38, RZ, 0xc0, !PT ;  /* 0x0000003806d87812 */ /* 0x000fee00078ec0ff */
[----:B------:R-:W-:Y:S01]  /*bd70*/  BAR.SYNC.DEFER_BLOCKING 0x0 ;  /* 0x0000000000007b1d */ /* 0x000fe20000010000 */
[----:B------:R-:W-:Y:S02]  /*bd80*/  LOP3.LUT R245, R8, 0x38, R217, 0x78, !PT ;  /* 0x0000003808f57812 */ /* 0x000fe400078e78d9 */
[C---:B------:R-:W-:Y:S02]  /*bd90*/  LOP3.LUT R244, R216.reuse, 0x40, RZ, 0xfc, !PT ;  /* 0x00000040d8f47812 */ /* 0x040fe400078efcff */
[----:B------:R-:W-:Y:S02]  /*bda0*/  LOP3.LUT R245, R245, 0x1e00, R6, 0xf8, !PT ;  /* 0x00001e00f5f57812 */ /* 0x000fe400078ef806 */
[C---:B------:R-:W-:Y:S02]  /*bdb0*/  LOP3.LUT R242, R216.reuse, 0x80, RZ, 0xfc, !PT ;  /* 0x00000080d8f27812 */ /* 0x040fe400078efcff */
[----:B------:R-:W-:Y:S02]  /*bdc0*/  ISETP.GE.AND P4, PT, R216, UR11, PT ;  /* 0x0000000bd8007c0c */ /* 0x000fe4000bf86270 */
        /* <DEDUP_REMOVED lines=23> */
[----:B---3--:R-:W-:Y:S08]  /*bf40*/  @!P5 BRA `(.L_x_605) ;  /* 0x0000000000f4d947 */ /* 0x008ff00003800000 */
[----:B------:R-:W-:Y:S01]  /*bf50*/  VIADD R9, R239, 0xffffffc0 ;  /* 0xffffffc0ef097836 */ /* 0x000fe20000000000 */
[----:B------:R-:W2:Y:S01]  /*bf60*/  LDC R4, c[0x0][0x4f0] ;  /* 0x00013c00ff047b82 */ /* 0x000ea20000000800 */
[----:B------:R-:W-:Y:S03]  /*bf70*/  MOV R12, RZ ;  /* 0x000000ff000c7202 */ /* 0x000fe60000000f00 */
[----:B------:R-:W-:Y:S04]  /*bf80*/  IABS R10, R9 ;  /* 0x00000009000a7213 */ /* 0x000fe80000000000 */
[----:B------:R-:W3:Y:S01]  /*bf90*/  LDC.64 R164, c[0x0][0x3c0] ;  /* 0x0000f000ffa47b82 */ /* 0x000ee20000000a00 */
[-C--:B--2---:R-:W-:Y:S02]  /*bfa0*/  IABS R5, R4.reuse ;  /* 0x0000000400057213 */ /* 0x084fe40000000000 */
[----:B------:R-:W-:Y:S02]  /*bfb0*/  LOP3.LUT R9, R9, R4, RZ, 0x3c, !PT ;  /* 0x0000000409097212 */ /* 0x000fe400078e3cff */
[----:B------:R-:W2:Y:S10]  /*bfc0*/  I2F.RP R11, R5 ;  /* 0x00000005000b7306 */ /* 0x000eb40000209400 */
[----:B--2---:R-:W2:Y:S02]  /*bfd0*/  MUFU.RCP R3, R11 ;  /* 0x0000000b00037308 */ /* 0x004ea40000001000 */
[----:B--2---:R-:W-:Y:S08]  /*bfe0*/  VIADD R13, R3, 0xffffffe ;  /* 0x0ffffffe030d7836 */ /* 0x004ff00000000000 */
[----:B------:R-:W2:Y:S02]  /*bff0*/  F2I.FTZ.U32.TRUNC.NTZ R13, R13 ;  /* 0x0000000d000d7305 */ /* 0x000ea4000021f000 */
[--C-:B--2---:R-:W-:Y:S04]  /*c000*/  IMAD.MOV R8, RZ, RZ, -R13.reuse ;  /* 0x000000ffff087224 */ /* 0x104fe800078e0a0d */
        /* <DEDUP_REMOVED lines=31> */
[----:B------:R-:W2:Y:S01]  /*c200*/  LDG.E R8, desc[UR16][R14.64] ;  /* 0x000000100e087981 */ /* 0x000ea2000c1e1900 */
[C---:B------:R-:W-:Y:S01]  /*c210*/  LEA.HI.X.SX32 R13, R5.reuse, R237, 0x2, P0 ;  /* 0x000000ed050d7211 */ /* 0x040fe200000f16ff */
[----:B------:R-:W-:Y:S04]  /*c220*/  IMAD.IADD R5, R5, 0x1, -R11 ;  /* 0x0000000105057824 */ /* 0x000fe800078e0a0b */
[----:B------:R-:W-:Y:S01]  /*c230*/  IMAD R5, R5, R4, -0x40 ;  /* 0xffffffc005057424 */ /* 0x000fe200078e0204 */
[----:B------:R-:W2:Y:S03]  /*c240*/  LDG.E R3, desc[UR16][R12.64] ;  /* 0x000000100c037981 */ /* 0x000ea6000c1e1900 */
[-C--:B---3--:R-:W-:Y:S01]  /*c250*/  IMAD.WIDE.U32 R10, R5, R164.reuse, RZ ;  /* 0x000000a4050a7225 */ /* 0x088fe200078e00ff */
[----:B------:R-:W-:Y:S05]  /*c260*/  SHF.R.S32.HI R9, RZ, 0x1f, R5 ;  /* 0x0000001fff097819 */ /* 0x000fea0000011405 */
[----:B------:R-:W-:Y:S04]  /*c270*/  IMAD R4, R9, R164, RZ ;  /* 0x000000a409047224 */ /* 0x000fe800078e02ff */
[----:B------:R-:W-:Y:S05]  /*c280*/  IMAD R4, R5, R165, R4 ;  /* 0x000000a505047224 */ /* 0x000fea00078e0204 */
[----:B------:R-:W-:Y:S01]  /*c290*/  IADD3 R11, PT, PT, R11, R4, RZ ;  /* 0x000000040b0b7210 */ /* 0x000fe20007ffe0ff */
[----:B--2---:R-:W-:Y:S04]  /*c2a0*/  IMAD.IADD R3, R8, 0x1, -R3 ;  /* 0x0000000108037824 */ /* 0x004fe800078e0a03 */
[----:B-1----:R-:W-:Y:S01]  /*c2b0*/  IMAD.WIDE.U32 R10, R3, UR8, R10 ;  /* 0x00000008030a7c25 */ /* 0x002fe2000f8e000a */
[----:B------:R-:W-:Y:S02]  /*c2c0*/  SHF.R.S32.HI R5, RZ, 0x1f, R3 ;  /* 0x0000001fff057819 */ /* 0x000fe40000011403 */
[C---:B------:R-:W-:Y:S03]  /*c2d0*/  LEA R230, P0, R10.reuse, R6, 0x1 ;  /* 0x000000060ae67211 */ /* 0x040fe600078008ff */
[----:B------:R-:W-:Y:S04]  /*c2e0*/  IMAD R4, R5, UR8, RZ ;  /* 0x0000000805047c24 */ /* 0x000fe8000f8e02ff */
[----:B------:R-:W-:Y:S04]  /*c2f0*/  IMAD R4, R3, UR9, R4 ;  /* 0x0000000903047c24 */ /* 0x000fe8000f8e0204 */
[----:B------:R-:W-:Y:S05]  /*c300*/  IMAD.IADD R4, R11, 0x1, R4 ;  /* 0x000000010b047824 */ /* 0x000fea00078e0204 */
[----:B------:R-:W-:Y:S07]  /*c310*/  LEA.HI.X R231, R10, R7, R4, 0x1, P0 ;  /* 0x000000070ae77211 */ /* 0x000fee00000f0c04 */
.L_x_605:
[----:B------:R-:W-:Y:S01]  /*c320*/  @!PT LDS RZ, [RZ] ;  /* 0x00000000fffff984 */ /* 0x000fe20000000800 */
[----:B------:R-:W-:Y:S01]  /*c330*/  @!PT LDS RZ, [RZ] ;  /* 0x00000000fffff984 */ /* 0x000fe20000000800 */
[----:B------:R-:W-:Y:S01]  /*c340*/  @!PT LDS RZ, [RZ] ;  /* 0x00000000fffff984 */ /* 0x000fe20000000800 */
[----:B------:R-:W-:Y:S01]  /*c350*/  @!P4 LDGSTS.E.BYPASS.LTC128B.128 [R245+0x10000], desc[UR16][R230.64] ;  /* 0x10000000e6f5cfae */ /* 0x000fe2000b981a10 */
[----:B------:R-:W-:Y:S02]  /*c360*/  ISETP.GE.AND P1, PT, R240, UR11, PT ;  /* 0x0000000bf0007c0c */ /* 0x000fe4000bf26270 */
[C---:B------:R-:W-:Y:S02]  /*c370*/  LEA R204, P0, R164.reuse, R230, 0x5 ;  /* 0x000000e6a4cc7211 */ /* 0x040fe400078028ff */
[----:B------:R-:W-:Y:S01]  /*c380*/  @P4 STS.128 [R245+0x10000], RZ ;  /* 0x010000fff5004388 */ /* 0x000fe20000000c00 */
[C---:B------:R-:W-:Y:S02]  /*c390*/  SHF.L.U32 R165, R164.reuse, 0x5, RZ ;  /* 0x00000005a4a57819 */ /* 0x040fe400000006ff */
[C-C-:B------:R-:W-:Y:S02]  /*c3a0*/  LEA.HI.X R205, R164.reuse, R231, R167.reuse, 0x5, P0 ;  /* 0x000000e7a4cd7211 */ /* 0x140fe400000f2ca7 */
[----:B------:R-:W-:Y:S01]  /*c3b0*/  @!PT LDS RZ, [RZ] ;  /* 0x00000000fffff984 */ /* 0x000fe20000000800 */
[----:B------:R-:W-:Y:S01]  /*c3c0*/  @!PT LDS RZ, [RZ] ;  /* 0x00000000fffff984 */ /* 0x000fe20000000800 */
[----:B------:R-:W-:Y:S01]  /*c3d0*/  @!PT LDS RZ, [RZ] ;  /* 0x00000000fffff984 */ /* 0x000fe20000000800 */
[----:B------:R-:W-:Y:S01]  /*c3e0*/  @!P3 LDGSTS.E.BYPASS.LTC128B.128 [R245+0x12000], desc[UR16][R230.64+0x80] ;  /* 0x12000080e6f5bfae */ /* 0x000fe2000b981a10 */
[----:B------:R-:W-:Y:S02]  /*c3f0*/  SHF.L.U64.HI R166, R164, 0x5, R167 ;  /* 0x00000005a4a67819 */ /* 0x000fe400000102a7 */
[C---:B------:R-:W-:Y:S02]  /*c400*/  IADD3 R164, P6, PT, R165.reuse, R204, RZ ;  /* 0x000000cca5a47210 */ /* 0x040fe40007fde0ff */
[----:B------:R-:W-:Y:S01]  /*c410*/  @P3 STS.128 [R245+0x12000], RZ ;  /* 0x012000fff5003388 */ /* 0x000fe20000000c00 */
[----:B------:R-:W-:Y:S02]  /*c420*/  LEA R225, R2, UR5, 0x1 ;  /* 0x0000000502e17c11 */ /* 0x000fe4000f8e08ff */
[----:B------:R-:W-:Y:S02]  /*c430*/  IADD3 R206, P0, PT, R165, R164, RZ ;  /* 0x000000a4a5ce7210 */ /* 0x000fe40007f1e0ff */
[----:B------:R-:W-:Y:S01]  /*c440*/  @!PT LDS RZ, [RZ] ;  /* 0x00000000fffff984 */ /* 0x000fe20000000800 */
[----:B------:R-:W-:Y:S01]  /*c450*/  @!PT LDS RZ, [RZ] ;  /* 0x00000000fffff984 */ /* 0x000fe20000000800 */
[----:B------:R-:W-:Y:S01]  /*c460*/  @!PT LDS RZ, [RZ] ;  /* 0x00000000fffff984 */ /* 0x000fe20000000800 */
[----:B------:R-:W-:Y:S01]  /*c470*/  @!P2 LDGSTS.E.BYPASS.LTC128B.128 [R245+0x14000], desc[UR16][R230.64+0x100] ;  /* 0x14000100e6f5afae */ /* 0x000fe2000b981a10 */
[C---:B------:R-:W-:Y:S02]  /*c480*/  IADD3.X R165, PT, PT, R166.reuse, R205, RZ, P6, !PT ;  /* 0x000000cda6a57210 */ /* 0x040fe400037fe4ff */
[----:B------:R-:W-:Y:S02]  /*c490*/  MOV R220, 0x20 ;  /* 0x0000002000dc7802 */ /* 0x000fe40000000f00 */
[----:B------:R-:W-:Y:S01]  /*c4a0*/  @P2 STS.128 [R245+0x14000], RZ ;  /* 0x014000fff5002388 */ /* 0x000fe20000000c00 */
[----:B------:R-:W-:Y:S02]  /*c4b0*/  IADD3.X R207, PT, PT, R166, R165, RZ, P0, !PT ;  /* 0x000000a5a6cf7210 */ /* 0x000fe400007fe4ff */
[----:B------:R-:W-:Y:S02]  /*c4c0*/  LOP3.LUT P0, RZ, R217, 0x2, RZ, 0xc0, !PT ;  /* 0x00000002d9ff7812 */ /* 0x000fe4000780c0ff */
[----:B------:R-:W-:Y:S01]  /*c4d0*/  @!PT LDS RZ, [RZ] ;  /* 0x00000000fffff984 */ /* 0x000fe20000000800 */
[----:B------:R-:W-:Y:S01]  /*c4e0*/  @!PT LDS RZ, [RZ] ;  /* 0x00000000fffff984 */ /* 0x000fe20000000800 */
[----:B------:R-:W-:Y:S01]  /*c4f0*/  @!PT LDS RZ, [RZ] ;  /* 0x00000000fffff984 */ /* 0x000fe20000000800 */
[----:B------:R-:W-:Y:S01]  /*c500*/  @!P1 LDGSTS.E.BYPASS.LTC128B.128 [R245+0x16000], desc[UR16][R230.64+0x180] ;  /* 0x16000180e6f59fae */ /* 0x000fe2000b981a10 */
[----:B------:R-:W-:Y:S02]  /*c510*/  IADD3 R3, PT, PT, R224, UR5, RZ ;  /* 0x00000005e0037c10 */ /* 0x000fe4000fffe0ff */
[----:B------:R-:W-:Y:S02]  /*c520*/  SEL R220, R220, 0xffffffe0, !P0 ;  /* 0xffffffe0dcdc7807 */ /* 0x000fe40004000000 */
[----:B------:R-:W-:Y:S01]  /*c530*/  @P1 STS.128 [R245+0x16000], RZ ;  /* 0x016000fff5001388 */ /* 0x000fe20000000c00 */
[----:B------:R-:W-:Y:S02]  /*c540*/  MOV R2, 0x40 ;  /* 0x0000004000027802 */ /* 0x000fe40000000f00 */
[-C--:B------:R-:W-:Y:S02]  /*c550*/  IADD3 R222, PT, PT, R220, R225.reuse, RZ ;  /* 0x000000e1dcde7210 */ /* 0x080fe40007ffe0ff */
[----:B------:R-:W-:Y:S01]  /*c560*/  @!PT LDS RZ, [RZ] ;  /* 0x00000000fffff984 */ /* 0x000fe20000000800 */
[----:B------:R-:W-:Y:S01]  /*c570*/  @!PT LDS RZ, [RZ] ;  /* 0x00000000fffff984 */ /* 0x000fe20000000800 */
[----:B------:R-:W-:Y:S01]  /*c580*/  @!PT LDS RZ, [RZ] ;  /* 0x00000000fffff984 */ /* 0x000fe20000000800 */
[----:B------:R-:W-:Y:S01]  /*c590*/  @!P4 LDGSTS.E.BYPASS.LTC128B.128 [R245+0x10800], desc[UR16][R204.64] ;  /* 0x10800000ccf5cfae */ /* 0x000fe2000b981a10 */
[----:B------:R-:W-:Y:S02]  /*c5a0*/  IADD3 R221, PT, PT, R3, R220, RZ ;  /* 0x000000dc03dd7210 */ /* 0x000fe40007ffe0ff */
[----:B------:R-:W-:Y:S02]  /*c5b0*/  LOP3.LUT P0, RZ, R217, 0x4, RZ, 0xc0, !PT ;  /* 0x00000004d9ff7812 */ /* 0x000fe4000780c0ff */
[----:B------:R-:W-:Y:S01]  /*c5c0*/  @P4 STS.128 [R245+0x10800], RZ ;  /* 0x010800fff5004388 */ /* 0x000fe20000000c00 */
[----:B------:R-:W-:Y:S02]  /*c5d0*/  ISETP.NE.AND P6, PT, R238, 0x1, PT ;  /* 0x00000001ee00780c */ /* 0x000fe40003fc5270 */
[----:B------:R-:W-:Y:S02]  /*c5e0*/  SEL R2, R2, 0xffffffc0, !P0 ;  /* 0xffffffc002027807 */ /* 0x000fe40004000000 */
[----:B------:R-:W-:Y:S01]  /*c5f0*/  @!PT LDS RZ, [RZ] ;  /* 0x00000000fffff984 */ /* 0x000fe20000000800 */
[----:B------:R-:W-:Y:S01]  /*c600*/  @!PT LDS RZ, [RZ] ;  /* 0x00000000fffff984 */ /* 0x000fe20000000800 */
[----:B------:R-:W-:Y:S01]  /*c610*/  @!PT LDS RZ, [RZ] ;  /* 0x00000000fffff984 */ /* 0x000fe20000000800 */
[----:B------:R-:W-:Y:S02]  /*c620*/  @!P3 LDGSTS.E.BYPASS.LTC128B.128 [R245+0x12800], desc[UR16][R204.64+0x80] ;  /* 0x12800080ccf5bfae */ /* 0x000fe4000b981a10 */
[----:B------:R-:W-:Y:S03]  /*c630*/  IADD3 R223, PT, PT, R2, R225, RZ ;  /* 0x000000e102df7210 */ /* 0x000fe60007ffe0ff */
[----:B------:R-:W-:Y:S01]  /*c640*/  @P3 STS.128 [R245+0x12800], RZ ;  /* 0x012800fff5003388 */ /* 0x000fe20000000c00 */
[----:B------:R-:W-:Y:S02]  /*c650*/  IADD3 R3, PT, PT, R3, R2, RZ ;  /* 0x0000000203037210 */ /* 0x000fe40007ffe0ff */
[C---:B------:R-:W-:Y:S02]  /*c660*/  IADD3 R168, PT, PT, R220.reuse, R223, RZ ;  /* 0x000000dfdca87210 */ /* 0x040fe40007ffe0ff */
[----:B------:R-:W-:Y:S01]  /*c670*/  @!PT LDS RZ, [RZ] ;  /* 0x00000000fffff984 */ /* 0x000fe20000000800 */
[----:B------:R-:W-:Y:S01]  /*c680*/  @!PT LDS RZ, [RZ] ;  /* 0x00000000fffff984 */ /* 0x000fe20000000800 */
[----:B------:R-:W-:Y:S01]  /*c690*/  @!PT LDS RZ, [RZ] ;  /* 0x00000000fffff984 */ /* 0x000fe20000000800 */
[----:B------:R-:W-:Y:S01]  /*c6a0*/  @!P2 LDGSTS.E.BYPASS.LTC128B.128 [R245+0x14800], desc[UR16][R204.64+0x100] ;  /* 0x14800100ccf5afae */ /* 0x000fe2000b981a10 */
[----:B------:R-:W-:Y:S04]  /*c6b0*/  IADD3 R2, PT, PT, R220, R3, RZ ;  /* 0x00000003dc027210 */ /* 0x000fe80007ffe0ff */
[----:B------:R-:W-:Y:S05]  /*c6c0*/  @P2 STS.128 [R245+0x14800], RZ ;  /* 0x014800fff5002388 */ /* 0x000fea0000000c00 */
[----:B------:R-:W-:Y:S01]  /*c6d0*/  @!PT LDS RZ, [RZ] ;  /* 0x00000000fffff984 */ /* 0x000fe20000000800 */
[----:B------:R-:W-:Y:S01]  /*c6e0*/  @!PT LDS RZ, [RZ] ;  /* 0x00000000fffff984 */ /* 0x000fe20000000800 */
[----:B------:R-:W-:Y:S01]  /*c6f0*/  @!PT LDS RZ, [RZ] ;  /* 0x00000000fffff984 */ /* 0x000fe20000000800 */
[----:B------:R-:W-:Y:S05]  /*c700*/  @!P1 LDGSTS.E.BYPASS.LTC128B.128 [R245+0x16800], desc[UR16][R204.64+0x180] ;  /* 0x16800180ccf59fae */ /* 0x000fea000b981a10 */
        /* <DEDUP_REMOVED lines=19> */
[----:B------:R2:W-:Y:S05]  /*c840*/  @!P1 LDGSTS.E.BYPASS.LTC128B.128 [R245+0x17000], desc[UR16][R164.64+0x180] ;  /* 0x17000180a4f59fae */ /* 0x0005ea000b981a10 */
        /* <DEDUP_REMOVED lines=21> */
[----:B------:R-:W-:Y:S05]  /*c9a0*/  LDSM.16.M88.4 R172, [R225] ;  /* 0x00000000e1ac783b */ /* 0x000fea0000000200 */
[----:B------:R-:W5:Y:S05]  /*c9b0*/  LDSM.16.M88.4 R176, [R224+UR5+0x8000] ;  /* 0x00800005e0b0783b */ /* 0x000f6a0008000200 */
[----:B------:R-:W1:Y:S05]  /*c9c0*/  LDSM.16.M88.4 R180, [R224+UR5+0x8800] ;  /* 0x00880005e0b4783b */ /* 0x000e6a0008000200 */
[----:B------:R-:W4:Y:S05]  /*c9d0*/  LDSM.16.M88.4 R184, [R224+UR5+0x9000] ;  /* 0x00900005e0b8783b */ /* 0x000f2a0008000200 */
[----:B------:R-:W0:Y:S05]  /*c9e0*/  LDGDEPBAR ;  /* 0x00000000000079af */ /* 0x000e2a0000000000 */
[----:B------:R-:W4:Y:S05]  /*c9f0*/  LDSM.16.M88.4 R188, [R224+UR5+0x9800] ;  /* 0x00980005e0bc783b */ /* 0x000f2a0008000200 */
[----:B------:R-:W-:Y:S05]  /*ca00*/  LDSM.16.M88.4 R192, [R222] ;  /* 0x00000000dec0783b */ /* 0x000fea0000000200 */
[----:B------:R-:W4:Y:S05]  /*ca10*/  LDSM.16.M88.4 R196, [R221+0x8000] ;  /* 0x00800000ddc4783b */ /* 0x000f2a0000000200 */
[----:B------:R-:W4:Y:S05]  /*ca20*/  LDSM.16.M88.4 R200, [R221+0x8800] ;  /* 0x00880000ddc8783b */ /* 0x000f2a0000000200 */
[----:B--2---:R-:W-:Y:S01]  /*ca30*/  LDSM.16.M88.4 R164, [R3+0x8800] ;  /* 0x0088000003a4783b */ /* 0x004fe20000000200 */
[C---:B-----5:R-:W-:Y:S04]  /*ca40*/  HMMA.16816.F32.BF16 R4, R172.reuse, R176, RZ ;  /* 0x000000b0ac04723c */ /* 0x060fe800000418ff */
[----:B---3--:R-:W-:Y:S04]  /*ca50*/  LDSM.16.M88.4 R204, [R2+0x8000] ;  /* 0x0080000002cc783b */ /* 0x008fe80000000200 */
[C---:B------:R-:W-:Y:S01]  /*ca60*/  HMMA.16816.F32.BF16 R8, R172.reuse, R178, RZ ;  /* 0x000000b2ac08723c */ /* 0x040fe200000418ff */
[----:B------:R-:W-:Y:S05]  /*ca70*/  LDSM.16.M88.4 R176, [R221+0x9800] ;  /* 0x00980000ddb0783b */ /* 0x000fea0000000200 */
[----:B------:R-:W-:Y:S02]  /*ca80*/  LDSM.16.M88.4 R208, [R3+0xa000] ;  /* 0x00a0000003d0783b */ /* 0x000fe40000000200 */
[C---:B-1----:R-:W-:Y:S03]  /*ca90*/  HMMA.16816.F32.BF16 R12, R172.reuse, R180, RZ ;  /* 0x000000b4ac0c723c */ /* 0x042fe600000418ff */
[----:B------:R-:W-:Y:S05]  /*caa0*/  LDSM.16.M88.4 R212, [R221+0xc000] ;  /* 0x00c00000ddd4783b */ /* 0x000fea0000000200 */
[C---:B------:R-:W-:Y:S01]  /*cab0*/  HMMA.16816.F32.BF16 R16, R172.reuse, R182, RZ ;  /* 0x000000b6ac10723c */ /* 0x040fe200000418ff */
[----:B------:R-:W-:Y:S07]  /*cac0*/  LDSM.16.M88.4 R180, [R223] ;  /* 0x00000000dfb4783b */ /* 0x000fee0000000200 */
[C---:B----4-:R-:W-:Y:S08]  /*cad0*/  HMMA.16816.F32.BF16 R20, R172.reuse, R184, RZ ;  /* 0x000000b8ac14723c */ /* 0x050ff000000418ff */
[C---:B------:R-:W-:Y:S01]  /*cae0*/  HMMA.16816.F32.BF16 R24, R172.reuse, R186, RZ ;  /* 0x000000baac18723c */ /* 0x040fe200000418ff */
[----:B------:R-:W-:Y:S07]  /*caf0*/  LDSM.16.M88.4 R184, [R3+0x8000] ;  /* 0x0080000003b8783b */ /* 0x000fee0000000200 */
[C---:B------:R-:W-:Y:S08]  /*cb00*/  HMMA.16816.F32.BF16 R28, R172.reuse, R188, RZ ;  /* 0x000000bcac1c723c */ /* 0x040ff000000418ff */
[----:B------:R-:W-:Y:S01]  /*cb10*/  HMMA.16816.F32.BF16 R32, R172, R190, RZ ;  /* 0x000000beac20723c */ /* 0x000fe200000418ff */
[----:B------:R-:W1:Y:S05]  /*cb20*/  LDSM.16.M88.4 R172, [R221+0x9000] ;  /* 0x00900000ddac783b */ /* 0x000e6a0000000200 */
[----:B------:R-:W2:Y:S02]  /*cb30*/  LDSM.16.M88.4 R188, [R3+0x9000] ;  /* 0x0090000003bc783b */ /* 0x000ea40000000200 */
[C---:B------:R-:W-:Y:S08]  /*cb40*/  HMMA.16816.F32.BF16 R4, R192.reuse, R196, R4 ;  /* 0x000000c4c004723c */ /* 0x040ff00000041804 */
[C---:B------:R-:W-:Y:S01]  /*cb50*/  HMMA.16816.F32.BF16 R8, R192.reuse, R198, R8 ;  /* 0x000000c6c008723c */ /* 0x040fe20000041808 */
[----:B------:R-:W3:Y:S07]  /*cb60*/  LDSM.16.M88.4 R196, [R3+0x9800] ;  /* 0x0098000003c4783b */ /* 0x000eee0000000200 */
[C---:B------:R-:W-:Y:S08]  /*cb70*/  HMMA.16816.F32.BF16 R12, R192.reuse, R200, R12 ;  /* 0x000000c8c00c723c */ /* 0x040ff0000004180c */
[C---:B------:R-:W-:Y:S01]  /*cb80*/  HMMA.16816.F32.BF16 R16, R192.reuse, R202, R16 ;  /* 0x000000cac010723c */ /* 0x040fe20000041810 */
[----:B------:R-:W4:Y:S07]  /*cb90*/  LDSM.16.M88.4 R200, [R168] ;  /* 0x00000000a8c8783b */ /* 0x000f2e0000000200 */
[C---:B-1----:R-:W-:Y:S08]  /*cba0*/  HMMA.16816.F32.BF16 R20, R192.reuse, R172, R20 ;  /* 0x000000acc014723c */ /* 0x042ff00000041814 */
[C---:B------:R-:W-:Y:S01]  /*cbb0*/  HMMA.16816.F32.BF16 R24, R192.reuse, R174, R24 ;  /* 0x000000aec018723c */ /* 0x040fe20000041818 */
[----:B------:R-:W1:Y:S07]  /*cbc0*/  LDSM.16.M88.4 R172, [R2+0x8800] ;  /* 0x0088000002ac783b */ /* 0x000e6e0000000200 */
[C---:B------:R-:W-:Y:S08]  /*cbd0*/  HMMA.16816.F32.BF16 R28, R192.reuse, R176, R28 ;  /* 0x000000b0c01c723c */ /* 0x040ff0000004181c */
[----:B------:R-:W-:Y:S01]  /*cbe0*/  HMMA.16816.F32.BF16 R32, R192, R178, R32 ;  /* 0x000000b2c020723c */ /* 0x000fe20000041820 */
[----:B------:R-:W-:Y:S05]  /*cbf0*/  LDSM.16.M88.4 R176, [R2+0x9800] ;  /* 0x0098000002b0783b */ /* 0x000fea0000000200 */
[----:B------:R-:W-:Y:S02]  /*cc00*/  LDSM.16.M88.4 R192, [R224+UR5+0xb000] ;  /* 0x00b00005e0c0783b */ /* 0x000fe40008000200 */
[C---:B------:R-:W-:Y:S08]  /*cc10*/  HMMA.16816.F32.BF16 R4, R180.reuse, R184, R4 ;  /* 0x000000b8b404723c */ /* 0x040ff00000041804 */
[C---:B------:R-:W-:Y:S01]  /*cc20*/  HMMA.16816.F32.BF16 R8, R180.reuse, R186, R8 ;  /* 0x000000bab408723c */ /* 0x040fe20000041808 */
[----:B------:R-:W-:Y:S07]  /*cc30*/  LDSM.16.M88.4 R184, [R224+UR5+0xa000] ;  /* 0x00a00005e0b8783b */ /* 0x000fee0008000200 */
[C---:B------:R-:W-:Y:S08]  /*cc40*/  HMMA.16816.F32.BF16 R12, R180.reuse, R164, R12 ;  /* 0x000000a4b40c723c */ /* 0x040ff0000004180c */
[C---:B------:R-:W-:Y:S01]  /*cc50*/  HMMA.16816.F32.BF16 R16, R180.reuse, R166, R16 ;  /* 0x000000a6b410723c */ /* 0x040fe20000041810 */
[----:B------:R-:W5:Y:S07]  /*cc60*/  LDSM.16.M88.4 R164, [R2+0x9000] ;  /* 0x0090000002a4783b */ /* 0x000f6e0000000200 */
[C---:B--2---:R-:W-:Y:S08]  /*cc70*/  HMMA.16816.F32.BF16 R20, R180.reuse, R188, R20 ;  /* 0x000000bcb414723c */ /* 0x044ff00000041814 */
[C---:B------:R-:W-:Y:S01]  /*cc80*/  HMMA.16816.F32.BF16 R24, R180.reuse, R190, R24 ;  /* 0x000000beb418723c */ /* 0x040fe20000041818 */
[----:B------:R-:W-:Y:S07]  /*cc90*/  LDSM.16.M88.4 R188, [R224+UR5+0xa800] ;  /* 0x00a80005e0bc783b */ /* 0x000fee0008000200 */
[C---:B---3--:R-:W-:Y:S08]  /*cca0*/  HMMA.16816.F32.BF16 R28, R180.reuse, R196, R28 ;  /* 0x000000c4b41c723c */ /* 0x048ff0000004181c */
[----:B------:R-:W-:Y:S01]  /*ccb0*/  HMMA.16816.F32.BF16 R32, R180, R198, R32 ;  /* 0x000000c6b420723c */ /* 0x000fe20000041820 */
[----:B------:R-:W2:Y:S05]  /*ccc0*/  LDSM.16.M88.4 R180, [R225+0x2000] ;  /* 0x00200000e1b4783b */ /* 0x000eaa0000000200 */
[----:B------:R-:W-:Y:S02]  /*ccd0*/  LDSM.16.M88.4 R196, [R222+0x2000] ;  /* 0x00200000dec4783b */ /* 0x000fe40000000200 */
[C---:B----4-:R-:W-:Y:S08]  /*cce0*/  HMMA.16816.F32.BF16 R4, R200.reuse, R204, R4 ;  /* 0x000000ccc804723c */ /* 0x050ff00000041804 */
[C---:B------:R-:W-:Y:S01]  /*ccf0*/  HMMA.16816.F32.BF16 R8, R200.reuse, R206, R8 ;  /* 0x000000cec808723c */ /* 0x040fe20000041808 */
[----:B------:R-:W-:Y:S07]  /*cd00*/  LDSM.16.M88.4 R204, [R221+0xa000] ;  /* 0x00a00000ddcc783b */ /* 0x000fee0000000200 */
[C---:B-1----:R-:W-:Y:S08]  /*cd10*/  HMMA.16816.F32.BF16 R12, R200.reuse, R172, R12 ;  /* 0x000000acc80c723c */ /* 0x042ff0000004180c */
[C---:B------:R-:W-:Y:S01]  /*cd20*/  HMMA.16816.F32.BF16 R16, R200.reuse, R174, R16 ;  /* 0x000000aec810723c */ /* 0x040fe20000041810 */
[----:B------:R-:W1:Y:S07]  /*cd30*/  LDSM.16.M88.4 R172, [R224+UR5+0xb800] ;  /* 0x00b80005e0ac783b */ /* 0x000e6e0008000200 */
[C---:B-----5:R-:W-:Y:S08]  /*cd40*/  HMMA.16816.F32.BF16 R20, R200.reuse, R164, R20 ;  /* 0x000000a4c814723c */ /* 0x060ff00000041814 */
[C---:B------:R-:W-:Y:S01]  /*cd50*/  HMMA.16816.F32.BF16 R24, R200.reuse, R166, R24 ;  /* 0x000000a6c818723c */ /* 0x040fe20000041818 */
[----:B------:R-:W3:Y:S07]  /*cd60*/  LDSM.16.M88.4 R164, [R221+0xa800] ;  /* 0x00a80000dda4783b */ /* 0x000eee0000000200 */
[C---:B------:R-:W-:Y:S08]  /*cd70*/  HMMA.16816.F32.BF16 R28, R200.reuse, R176, R28 ;  /* 0x000000b0c81c723c */ /* 0x040ff0000004181c */
[----:B------:R-:W-:Y:S01]  /*cd80*/  HMMA.16816.F32.BF16 R32, R200, R178, R32 ;  /* 0x000000b2c820723c */ /* 0x000fe20000041820 */
[----:B------:R-:W4:Y:S05]  /*cd90*/  LDSM.16.M88.4 R176, [R221+0xb000] ;  /* 0x00b00000ddb0783b */ /* 0x000f2a0000000200 */
[----:B------:R-:W-:Y:S02]  /*cda0*/  LDSM.16.M88.4 R200, [R223+0x2000] ;  /* 0x00200000dfc8783b */ /* 0x000fe40000000200 */
[C---:B--2---:R-:W-:Y:S08]  /*cdb0*/  HMMA.16816.F32.BF16 R4, R180.reuse, R184, R4 ;  /* 0x000000b8b404723c */ /* 0x044ff00000041804 */
[C---:B------:R-:W-:Y:S01]  /*cdc0*/  HMMA.16816.F32.BF16 R8, R180.reuse, R186, R8 ;  /* 0x000000bab408723c */ /* 0x040fe20000041808 */
[----:B------:R-:W2:Y:S07]  /*cdd0*/  LDSM.16.M88.4 R184, [R221+0xb800] ;  /* 0x00b80000ddb8783b */ /* 0x000eae0000000200 */
[C---:B------:R-:W-:Y:S08]  /*cde0*/  HMMA.16816.F32.BF16 R12, R180.reuse, R188, R12 ;  /* 0x000000bcb40c723c */ /* 0x040ff0000004180c */
[C---:B------:R-:W-:Y:S01]  /*cdf0*/  HMMA.16816.F32.BF16 R16, R180.reuse, R190, R16 ;  /* 0x000000beb410723c */ /* 0x040fe20000041810 */
[----:B------:R-:W-:Y:S07]  /*ce00*/  LDSM.16.M88.4 R188, [R3+0xb800] ;  /* 0x00b8000003bc783b */ /* 0x000fee0000000200 */
[C---:B------:R-:W-:Y:S08]  /*ce10*/  HMMA.16816.F32.BF16 R20, R180.reuse, R192, R20 ;  /* 0x000000c0b414723c */ /* 0x040ff00000041814 */
[C---:B------:R-:W-:Y:S01]  /*ce20*/  HMMA.16816.F32.BF16 R24, R180.reuse, R194, R24 ;  /* 0x000000c2b418723c */ /* 0x040fe20000041818 */
[----:B------:R-:W-:Y:S07]  /*ce30*/  LDSM.16.M88.4 R192, [R168+0x2000] ;  /* 0x00200000a8c0783b */ /* 0x000fee0000000200 */
[C---:B-1----:R-:W-:Y:S08]  /*ce40*/  HMMA.16816.F32.BF16 R28, R180.reuse, R172, R28 ;  /* 0x000000acb41c723c */ /* 0x042ff0000004181c */
[----:B------:R-:W-:Y:S01]  /*ce50*/  HMMA.16816.F32.BF16 R32, R180, R174, R32 ;  /* 0x000000aeb420723c */ /* 0x000fe20000041820 */
[----:B------:R-:W1:Y:S05]  /*ce60*/  LDSM.16.M88.4 R172, [R3+0xa800] ;  /* 0x00a8000003ac783b */ /* 0x000e6a0000000200 */
[----:B------:R-:W5:Y:S02]  /*ce70*/  LDSM.16.M88.4 R180, [R3+0xb000] ;  /* 0x00b0000003b4783b */ /* 0x000f640000000200 */
[C---:B------:R-:W-:Y:S08]  /*ce80*/  HMMA.16816.F32.BF16 R4, R196.reuse, R204, R4 ;  /* 0x000000ccc404723c */ /* 0x040ff00000041804 */
[C---:B------:R-:W-:Y:S01]  /*ce90*/  HMMA.16816.F32.BF16 R8, R196.reuse, R206, R8 ;  /* 0x000000cec408723c */ /* 0x040fe20000041808 */
[----:B------:R-:W5:Y:S07]  /*cea0*/  LDSM.16.M88.4 R204, [R2+0xa000] ;  /* 0x00a0000002cc783b */ /* 0x000f6e0000000200 */
[C---:B---3--:R-:W-:Y:S08]  /*ceb0*/  HMMA.16816.F32.BF16 R12, R196.reuse, R164, R12 ;  /* 0x000000a4c40c723c */ /* 0x048ff0000004180c */
[C---:B------:R-:W-:Y:S01]  /*cec0*/  HMMA.16816.F32.BF16 R16, R196.reuse, R166, R16 ;  /* 0x000000a6c410723c */ /* 0x040fe20000041810 */
[----:B------:R-:W3:Y:S07]  /*ced0*/  LDSM.16.M88.4 R164, [R2+0xa800] ;  /* 0x00a8000002a4783b */ /* 0x000eee0000000200 */
[C---:B----4-:R-:W-:Y:S08]  /*cee0*/  HMMA.16816.F32.BF16 R20, R196.reuse, R176, R20 ;  /* 0x000000b0c414723c */ /* 0x050ff00000041814 */
[C---:B------:R-:W-:Y:S01]  /*cef0*/  HMMA.16816.F32.BF16 R24, R196.reuse, R178, R24 ;  /* 0x000000b2c418723c */ /* 0x040fe20000041818 */
[----:B------:R-:W4:Y:S07]  /*cf00*/  LDSM.16.M88.4 R176, [R2+0xb000] ;  /* 0x00b0000002b0783b */ /* 0x000f2e0000000200 */
[C---:B--2---:R-:W-:Y:S08]  /*cf10*/  HMMA.16816.F32.BF16 R28, R196.reuse, R184, R28 ;  /* 0x000000b8c41c723c */ /* 0x044ff0000004181c */
[----:B------:R-:W-:Y:S01]  /*cf20*/  HMMA.16816.F32.BF16 R32, R196, R186, R32 ;  /* 0x000000bac420723c */ /* 0x000fe20000041820 */
[----:B------:R-:W2:Y:S05]  /*cf30*/  LDSM.16.M88.4 R184, [R2+0xb800] ;  /* 0x00b8000002b8783b */ /* 0x000eaa0000000200 */
[----:B------:R-:W-:Y:S02]  /*cf40*/  LDSM.16.M88.4 R196, [R225+0x4000] ;  /* 0x00400000e1c4783b */ /* 0x000fe40000000200 */
[C---:B------:R-:W-:Y:S08]  /*cf50*/  HMMA.16816.F32.BF16 R4, R200.reuse, R208, R4 ;  /* 0x000000d0c804723c */ /* 0x040ff00000041804 */
[C---:B------:R-:W-:Y:S01]  /*cf60*/  HMMA.16816.F32.BF16 R8, R200.reuse, R210, R8 ;  /* 0x000000d2c808723c */ /* 0x040fe20000041808 */
[----:B------:R-:W2:Y:S07]  /*cf70*/  LDSM.16.M88.4 R208, [R224+UR5+0xc000] ;  /* 0x00c00005e0d0783b */ /* 0x000eae0008000200 */
[C---:B-1----:R-:W-:Y:S08]  /*cf80*/  HMMA.16816.F32.BF16 R12, R200.reuse, R172, R12 ;  /* 0x000000acc80c723c */ /* 0x042ff0000004180c */
[C---:B------:R-:W-:Y:S01]  /*cf90*/  HMMA.16816.F32.BF16 R16, R200.reuse, R174, R16 ;  /* 0x000000aec810723c */ /* 0x040fe20000041810 */
[----:B------:R-:W1:Y:S07]  /*cfa0*/  LDSM.16.M88.4 R172, [R224+UR5+0xc800] ;  /* 0x00c80005e0ac783b */ /* 0x000e6e0008000200 */
[C---:B-----5:R-:W-:Y:S08]  /*cfb0*/  HMMA.16816.F32.BF16 R20, R200.reuse, R180, R20 ;  /* 0x000000b4c814723c */ /* 0x060ff00000041814 */
[C---:B------:R-:W-:Y:S01]  /*cfc0*/  HMMA.16816.F32.BF16 R24, R200.reuse, R182, R24 ;  /* 0x000000b6c818723c */ /* 0x040fe20000041818 */
[----:B------:R-:W5:Y:S07]  /*cfd0*/  LDSM.16.M88.4 R180, [R224+UR5+0xd000] ;  /* 0x00d00005e0b4783b */ /* 0x000f6e0008000200 */
[C---:B------:R-:W-:Y:S08]  /*cfe0*/  HMMA.16816.F32.BF16 R28, R200.reuse, R188, R28 ;  /* 0x000000bcc81c723c */ /* 0x040ff0000004181c */
[----:B------:R-:W-:Y:S01]  /*cff0*/  HMMA.16816.F32.BF16 R32, R200, R190, R32 ;  /* 0x000000bec820723c */ /* 0x000fe20000041820 */
[----:B------:R-:W5:Y:S05]  /*d000*/  LDSM.16.M88.4 R188, [R224+UR5+0xd800] ;  /* 0x00d80005e0bc783b */ /* 0x000f6a0008000200 */
[----:B------:R-:W5:Y:S02]  /*d010*/  LDSM.16.M88.4 R200, [R222+0x4000] ;  /* 0x00400000dec8783b */ /* 0x000f640000000200 */
[C---:B------:R-:W-:Y:S08]  /*d020*/  HMMA.16816.F32.BF16 R4, R192.reuse, R204, R4 ;  /* 0x000000ccc004723c */ /* 0x040ff00000041804 */
[C---:B------:R-:W-:Y:S01]  /*d030*/  HMMA.16816.F32.BF16 R8, R192.reuse, R206, R8 ;  /* 0x000000cec008723c */ /* 0x040fe20000041808 */
[----:B------:R-:W-:Y:S07]  /*d040*/  LDSM.16.M88.4 R204, [R3+0xc000] ;  /* 0x00c0000003cc783b */ /* 0x000fee0000000200 */
        /* <DEDUP_REMOVED lines=9> */
[----:B------:R-:W2:Y:S02]  /*d0e0*/  LDSM.16.M88.4 R192, [R223+0x4000] ;  /* 0x00400000dfc0783b */ /* 0x000ea40000000200 */
[C---:B------:R-:W-:Y:S08]  /*d0f0*/  HMMA.16816.F32.BF16 R4, R196.reuse, R208, R4 ;  /* 0x000000d0c404723c */ /* 0x040ff00000041804 */
[C---:B------:R-:W-:Y:S01]  /*d100*/  HMMA.16816.F32.BF16 R8, R196.reuse, R210, R8 ;  /* 0x000000d2c408723c */ /* 0x040fe20000041808 */
[----:B------:R-:W-:Y:S07]  /*d110*/  LDSM.16.M88.4 R208, [R2+0xc000] ;  /* 0x00c0000002d0783b */ /* 0x000fee0000000200 */
[C---:B-1----:R-:W-:Y:S08]  /*d120*/  HMMA.16816.F32.BF16 R12, R196.reuse, R172, R12 ;  /* 0x000000acc40c723c */ /* 0x042ff0000004180c */
[C---:B------:R-:W-:Y:S01]  /*d130*/  HMMA.16816.F32.BF16 R16, R196.reuse, R174, R16 ;  /* 0x000000aec410723c */ /* 0x040fe20000041810 */
[----:B------:R-:W1:Y:S07]  /*d140*/  LDSM.16.M88.4 R172, [R3+0xc800] ;  /* 0x00c8000003ac783b */ /* 0x000e6e0000000200 */
[C---:B-----5:R-:W-:Y:S08]  /*d150*/  HMMA.16816.F32.BF16 R20, R196.reuse, R180, R20 ;  /* 0x000000b4c414723c */ /* 0x060ff00000041814 */
[C---:B------:R-:W-:Y:S01]  /*d160*/  HMMA.16816.F32.BF16 R24, R196.reuse, R182, R24 ;  /* 0x000000b6c418723c */ /* 0x040fe20000041818 */
[----:B------:R-:W5:Y:S07]  /*d170*/  LDSM.16.M88.4 R180, [R3+0xd000] ;  /* 0x00d0000003b4783b */ /* 0x000f6e0000000200 */
[C---:B------:R-:W-:Y:S08]  /*d180*/  HMMA.16816.F32.BF16 R28, R196.reuse, R188, R28 ;  /* 0x000000bcc41c723c */ /* 0x040ff0000004181c */
[----:B------:R-:W-:Y:S01]  /*d190*/  HMMA.16816.F32.BF16 R32, R196, R190, R32 ;  /* 0x000000bec420723c */ /* 0x000fe20000041820 */
[----:B------:R-:W5:Y:S05]  /*d1a0*/  LDSM.16.M88.4 R188, [R3+0xd800] ;  /* 0x00d8000003bc783b */ /* 0x000f6a0000000200 */
        /* <DEDUP_REMOVED lines=26> */
[----:B------:R-:W-:Y:S02]  /*d350*/  LDSM.16.M88.4 R192, [R222+0x6000] ;  /* 0x00600000dec0783b */ /* 0x000fe40000000200 */
        /* <DEDUP_REMOVED lines=15> */
[----:B------:R-:W2:Y:S07]  /*d450*/  LDSM.16.M88.4 R204, [R3+0xe000] ;  /* 0x00e0000003cc783b */ /* 0x000eae0000000200 */
        /* <DEDUP_REMOVED lines=11> */
[C---:B------:R-:W-:Y:S08]  /*d510*/  HMMA.16816.F32.BF16 R8, R192.reuse, R210, R8 ;  /* 0x000000d2c008723c */ /* 0x040ff00000041808 */
[C---:B---3--:R-:W-:Y:S08]  /*d520*/  HMMA.16816.F32.BF16 R12, R192.reuse, R164, R12 ;  /* 0x000000a4c00c723c */ /* 0x048ff0000004180c */
[C---:B------:R-:W-:Y:S01]  /*d530*/  HMMA.16816.F32.BF16 R16, R192.reuse, R166, R16 ;  /* 0x000000a6c010723c */ /* 0x040fe20000041810 */
[----:B------:R-:W3:Y:S07]  /*d540*/  LDSM.16.M88.4 R164, [R2+0xe800] ;  /* 0x00e8000002a4783b */ /* 0x000eee0000000200 */
[C---:B----4-:R-:W-:Y:S08]  /*d550*/  HMMA.16816.F32.BF16 R20, R192.reuse, R176, R20 ;  /* 0x000000b0c014723c */ /* 0x050ff00000041814 */
[C---:B------:R-:W-:Y:S08]  /*d560*/  HMMA.16816.F32.BF16 R24, R192.reuse, R178, R24 ;  /* 0x000000b2c018723c */ /* 0x040ff00000041818 */
[C---:B--2---:R-:W-:Y:S08]  /*d570*/  HMMA.16816.F32.BF16 R28, R192.reuse, R184, R28 ;  /* 0x000000b8c01c723c */ /* 0x044ff0000004181c */
[----:B------:R-:W-:Y:S08]  /*d580*/  HMMA.16816.F32.BF16 R32, R192, R186, R32 ;  /* 0x000000bac020723c */ /* 0x000ff00000041820 */
[C---:B------:R-:W-:Y:S08]  /*d590*/  HMMA.16816.F32.BF16 R4, R196.reuse, R204, R4 ;  /* 0x000000ccc404723c */ /* 0x040ff00000041804 */
[C---:B------:R-:W-:Y:S08]  /*d5a0*/  HMMA.16816.F32.BF16 R8, R196.reuse, R206, R8 ;  /* 0x000000cec408723c */ /* 0x040ff00000041808 */
[C---:B-1----:R-:W-:Y:S08]  /*d5b0*/  HMMA.16816.F32.BF16 R12, R196.reuse, R172, R12 ;  /* 0x000000acc40c723c */ /* 0x042ff0000004180c */
[C---:B------:R-:W-:Y:S01]  /*d5c0*/  HMMA.16816.F32.BF16 R16, R196.reuse, R174, R16 ;  /* 0x000000aec410723c */ /* 0x040fe20000041810 */
[----:B------:R-:W1:Y:S07]  /*d5d0*/  LDSM.16.M88.4 R172, [R2+0xf000] ;  /* 0x00f0000002ac783b */ /* 0x000e6e0000000200 */
[C---:B-----5:R-:W-:Y:S08]  /*d5e0*/  HMMA.16816.F32.BF16 R20, R196.reuse, R180, R20 ;  /* 0x000000b4c414723c */ /* 0x060ff00000041814 */
[C---:B------:R-:W-:Y:S08]  /*d5f0*/  HMMA.16816.F32.BF16 R24, R196.reuse, R182, R24 ;  /* 0x000000b6c418723c */ /* 0x040ff00000041818 */
[C---:B------:R-:W-:Y:S08]  /*d600*/  HMMA.16816.F32.BF16 R28, R196.reuse, R188, R28 ;  /* 0x000000bcc41c723c */ /* 0x040ff0000004181c */
[----:B------:R-:W-:Y:S08]  /*d610*/  HMMA.16816.F32.BF16 R32, R196, R190, R32 ;  /* 0x000000bec420723c */ /* 0x000ff00000041820 */
[C---:B------:R-:W-:Y:S08]  /*d620*/  HMMA.16816.F32.BF16 R4, R200.reuse, R212, R4 ;  /* 0x000000d4c804723c */ /* 0x040ff00000041804 */
[C---:B------:R-:W-:Y:S08]  /*d630*/  HMMA.16816.F32.BF16 R8, R200.reuse, R214, R8 ;  /* 0x000000d6c808723c */ /* 0x040ff00000041808 */
[C---:B---3--:R-:W-:Y:S03]  /*d640*/  HMMA.16816.F32.BF16 R12, R200.reuse, R164, R12 ;  /* 0x000000a4c80c723c */ /* 0x048fe6000004180c */
[----:B------:R-:W-:Y:S01]  /*d650*/  FMUL.FTZ R168, R4, UR10 ;  /* 0x0000000a04a87c20 */ /* 0x000fe20008410000 */
[----:B------:R-:W-:Y:S01]  /*d660*/  FMUL.FTZ R207, R5, UR10 ;  /* 0x0000000a05cf7c20 */ /* 0x000fe20008410000 */
[----:B------:R-:W-:Y:S01]  /*d670*/  FMUL.FTZ R206, R6, UR10 ;  /* 0x0000000a06ce7c20 */ /* 0x000fe20008410000 */
[----:B------:R-:W-:Y:S01]  /*d680*/  FMUL.FTZ R205, R7, UR10 ;  /* 0x0000000a07cd7c20 */ /* 0x000fe20008410000 */
[----:B------:R2:W3:Y:S01]  /*d690*/  MUFU.TANH R194, R168 ;  /* 0x000000a800c27308 */ /* 0x0004e20000002400 */
[C---:B------:R-:W-:Y:S03]  /*d6a0*/  HMMA.16816.F32.BF16 R16, R200.reuse, R166, R16 ;  /* 0x000000a6c810723c */ /* 0x040fe60000041810 */
[----:B------:R-:W-:Y:S01]  /*d6b0*/  FMUL.FTZ R165, R10, UR10 ;  /* 0x0000000a0aa57c20 */ /* 0x000fe20008410000 */
[----:B------:R-:W-:Y:S01]  /*d6c0*/  FMUL.FTZ R164, R11, UR10 ;  /* 0x0000000a0ba47c20 */ /* 0x000fe20008410000 */
[----:B------:R-:W-:Y:S04]  /*d6d0*/  FMUL.FTZ R204, R8, UR10 ;  /* 0x0000000a08cc7c20 */ /* 0x000fe80008410000 */
[----:B------:R-:W4:Y:S01]  /*d6e0*/  MUFU.TANH R10, R165 ;  /* 0x000000a5000a7308 */ /* 0x000f220000002400 */
[C---:B-1----:R-:W-:Y:S03]  /*d6f0*/  HMMA.16816.F32.BF16 R20, R200.reuse, R172, R20 ;  /* 0x000000acc814723c */ /* 0x042fe60000041814 */
[----:B------:R-:W-:Y:S01]  /*d700*/  FMUL.FTZ R252, R12, UR10 ;  /* 0x0000000a0cfc7c20 */ /* 0x000fe20008410000 */
[----:B------:R-:W-:Y:S01]  /*d710*/  FMUL.FTZ R251, R14, UR10 ;  /* 0x0000000a0efb7c20 */ /* 0x000fe20008410000 */
[----:B------:R-:W-:Y:S04]  /*d720*/  FMUL.FTZ R249, R15, UR10 ;  /* 0x0000000a0ff97c20 */ /* 0x000fe80008410000 */
[----:B------:R1:W1:Y:S01]  /*d730*/  MUFU.TANH R178, R204 ;  /* 0x000000cc00b27308 */ /* 0x0002620000002400 */
[----:B--2---:R-:W-:Y:S01]  /*d740*/  FMUL.FTZ R168, R9, UR10 ;  /* 0x0000000a09a87c20 */ /* 0x004fe20008410000 */
[C---:B------:R-:W-:Y:S03]  /*d750*/  HMMA.16816.F32.BF16 R24, R200.reuse, R174, R24 ;  /* 0x000000aec818723c */ /* 0x040fe60000041818 */
[----:B------:R-:W-:Y:S01]  /*d760*/  FMUL.FTZ R250, R16, UR10 ;  /* 0x0000000a10fa7c20 */ /* 0x000fe20008410000 */
[----:B------:R-:W-:Y:S01]  /*d770*/  FMUL.FTZ R248, R17, UR10 ;  /* 0x0000000a11f87c20 */ /* 0x000fe20008410000 */
[----:B------:R-:W-:Y:S03]  /*d780*/  FMUL.FTZ R247, R18, UR10 ;  /* 0x0000000a12f77c20 */ /* 0x000fe60008410000 */
[----:B------:R2:W2:Y:S01]  /*d790*/  MUFU.TANH R9, R164 ;  /* 0x000000a400097308 */ /* 0x0004a20000002400 */
[----:B------:R-:W-:Y:S01]  /*d7a0*/  FMUL.FTZ R215, R19, UR10 ;  /* 0x0000000a13d77c20 */ /* 0x000fe20008410000 */
[----:B------:R-:W-:Y:S01]  /*d7b0*/  FMUL.FTZ R246, R20, UR10 ;  /* 0x0000000a14f67c20 */ /* 0x000fe20008410000 */
[----:B------:R-:W-:Y:S01]  /*d7c0*/  FMUL.FTZ R214, R21, UR10 ;  /* 0x0000000a15d67c20 */ /* 0x000fe20008410000 */
[----:B------:R-:W-:Y:S01]  /*d7d0*/  FMUL.FTZ R213, R22, UR10 ;  /* 0x0000000a16d57c20 */ /* 0x000fe20008410000 */
[----:B------:R-:W-:Y:S05]  /*d7e0*/  FMUL.FTZ R211, R23, UR10 ;  /* 0x0000000a17d37c20 */ /* 0x000fea0008410000 */
[----:B------:R5:W3:Y:S01]  /*d7f0*/  MUFU.TANH R190, R207 ;  /* 0x000000cf00be7308 */ /* 0x000ae20000002400 */
[----:B-1----:R-:W-:Y:S01]  /*d800*/  FMUL.FTZ R204, R13, UR10 ;  /* 0x0000000a0dcc7c20 */ /* 0x002fe20008410000 */
[----:B------:R-:W-:Y:S01]  /*d810*/  FMUL.FTZ R212, R24, UR10 ;  /* 0x0000000a18d47c20 */ /* 0x000fe20008410000 */
[----:B------:R-:W-:Y:S01]  /*d820*/  FMUL.FTZ R210, R25, UR10 ;  /* 0x0000000a19d27c20 */ /* 0x000fe20008410000 */
[----:B------:R-:W-:Y:S06]  /*d830*/  FMUL.FTZ R209, R26, UR10 ;  /* 0x0000000a1ad17c20 */ /* 0x000fec0008410000 */
[----:B------:R1:W1:Y:S01]  /*d840*/  MUFU.TANH R189, R206 ;  /* 0x000000ce00bd7308 */ /* 0x0002620000002400 */
[----:B--2---:R-:W2:Y:S01]  /*d850*/  LDSM.16.M88.4 R164, [R2+0xf800] ;  /* 0x00f8000002a4783b */ /* 0x004ea20000000200 */
[----:B------:R-:W-:Y:S08]  /*d860*/  DEPBAR.LE SB0, 0x0 ;  /* 0x000080000000791a */ /* 0x000ff00000000000 */
[----:B------:R-:W1:Y:S01]  /*d870*/  MUFU.TANH R199, R205 ;  /* 0x000000cd00c77308 */ /* 0x000e620000002400 */
[----:B------:R-:W-:Y:S01]  /*d880*/  BAR.SYNC.DEFER_BLOCKING 0x0 ;  /* 0x0000000000007b1d */ /* 0x000fe20000010000 */
[----:B-----5:R-:W-:Y:S08]  /*d890*/  FMUL.FTZ R207, R27, UR10 ;  /* 0x0000000a1bcf7c20 */ /* 0x020ff00008410000 */
[----:B------:R5:W1:Y:S10]  /*d8a0*/  MUFU.TANH R222, R168 ;  /* 0x000000a800de7308 */ /* 0x000a740000002400 */
[----:B------:R4:W1:Y:S10]  /*d8b0*/  MUFU.TANH R198, R204 ;  /* 0x000000cc00c67308 */ /* 0x0008740000002400 */
[----:B------:R-:W1:Y:S10]  /*d8c0*/  MUFU.TANH R252, R252 ;  /* 0x000000fc00fc7308 */ /* 0x000e740000002400 */
[----:B------:R-:W1:Y:S01]  /*d8d0*/  MUFU.TANH R251, R251 ;  /* 0x000000fb00fb7308 */ /* 0x000e620000002400 */
[C---:B--2---:R-:W-:Y:S09]  /*d8e0*/  HMMA.16816.F32.BF16 R28, R200.reuse, R164, R28 ;  /* 0x000000a4c81c723c */ /* 0x044ff2000004181c */
[----:B------:R-:W2:Y:S01]  /*d8f0*/  MUFU.TANH R249, R249 ;  /* 0x000000f900f97308 */ /* 0x000ea20000002400 */
[----:B------:R-:W-:Y:S09]  /*d900*/  HMMA.16816.F32.BF16 R32, R200, R166, R32 ;  /* 0x000000a6c820723c */ /* 0x000ff20000041820 */
[----:B------:R-:W2:Y:S01]  /*d910*/  MUFU.TANH R250, R250 ;  /* 0x000000fa00fa7308 */ /* 0x000ea20000002400 */
[----:B-1----:R-:W-:Y:S01]  /*d920*/  FMUL.FTZ R206, R28, UR10 ;  /* 0x0000000a1cce7c20 */ /* 0x002fe20008410000 */
[----:B------:R-:W-:Y:S01]  /*d930*/  FMUL.FTZ R208, R29, UR10 ;  /* 0x0000000a1dd07c20 */ /* 0x000fe20008410000 */
[----:B-----5:R-:W-:Y:S01]  /*d940*/  FMUL.FTZ R168, R30, UR10 ;  /* 0x0000000a1ea87c20 */ /* 0x020fe20008410000 */
[----:B------:R-:W-:Y:S06]  /*d950*/  FMUL.FTZ R167, R31, UR10 ;  /* 0x0000000a1fa77c20 */ /* 0x000fec0008410000 */
[----:B------:R-:W1:Y:S01]  /*d960*/  MUFU.TANH R248, R248 ;  /* 0x000000f800f87308 */ /* 0x000e620000002400 */
[----:B------:R-:W-:Y:S01]  /*d970*/  FMUL.FTZ R205, R32, UR10 ;  /* 0x0000000a20cd7c20 */ /* 0x000fe20008410000 */
[----:B----4-:R-:W-:Y:S01]  /*d980*/  FMUL.FTZ R204, R33, UR10 ;  /* 0x0000000a21cc7c20 */ /* 0x010fe20008410000 */
[----:B------:R-:W-:Y:S01]  /*d990*/  FMUL.FTZ R34, R34, UR10 ;  /* 0x0000000a22227c20 */ /* 0x000fe20008410000 */
[----:B------:R-:W-:Y:S06]  /*d9a0*/  FMUL.FTZ R35, R35, UR10 ;  /* 0x0000000a23237c20 */ /* 0x000fec0008410000 */
[----:B------:R-:W4:Y:S10]  /*d9b0*/  MUFU.TANH R247, R247 ;  /* 0x000000f700f77308 */ /* 0x000f340000002400 */
[----:B------:R-:W1:Y:S10]  /*d9c0*/  MUFU.TANH R215, R215 ;  /* 0x000000d700d77308 */ /* 0x000e740000002400 */
        /* <DEDUP_REMOVED lines=14> */
[----:B------:R1:W1:Y:S10]  /*dab0*/  MUFU.TANH R166, R34 ;  /* 0x0000002200a67308 */ /* 0x0002740000002400 */
[----:B------:R1:W1:Y:S01]  /*dac0*/  MUFU.TANH R165, R35 ;  /* 0x0000002300a57308 */ /* 0x0002620000002400 */
[----:B--234-:R-:W-:Y:S05]  /*dad0*/  @!P6 BRA `(.L_x_606) ;  /* 0x0000000800b4e947 */ /* 0x01cfea0003800000 */
[----:B------:R-:W2:Y:S08]  /*dae0*/  LDC.64 R2, c[0x0][0x4e0] ;  /* 0x00013800ff027b82 */ /* 0x000eb00000000a00 */
[----:B------:R-:W3:Y:S01]  /*daf0*/  LDC R5, c[0x0][0x3bc] ;  /* 0x0000ef00ff057b82 */ /* 0x000ee20000000800 */
[----:B--2---:R-:W-:Y:S04]  /*db00*/  ISETP.NE.U32.AND P5, PT, R2, RZ, PT ;  /* 0x000000ff0200720c */ /* 0x004fe80003fa5070 */
[----:B------:R-:W-:Y:S11]  /*db10*/  ISETP.NE.AND.EX P5, PT, R3, RZ, PT, P5 ;  /* 0x000000ff0300720c */ /* 0x000ff60003fa5350 */
[----:B------:R-:W-:Y:S02]  /*db20*/  @!UPT UIADD3 URZ, UPT, UPT, URZ, URZ, URZ ;  /* 0x000000fffffff290 */ /* 0x000fe4000fffe0ff */
[----:B------:R-:W2:Y:S01]  /*db30*/  @!P5 LDC R2, c[0x0][0x3b8] ;  /* 0x0000ee00ff02db82 */ /* 0x000ea20000000800 */
[----:B------:R-:W-:Y:S05]  /*db40*/  @!P5 IMAD.MOV.U32 R4, RZ, RZ, RZ ;  /* 0x000000ffff04d224 */ /* 0x000fea00078e00ff */
[----:B------:R-:W-:Y:S01]  /*db50*/  @!P5 IADD3 R4, P6, PT, RZ, -R4, RZ ;  /* 0x80000004ff04d210 */ /* 0x000fe20007fde0ff */
[----:B--2---:R-:W-:Y:S04]  /*db60*/  @!P5 IMAD.SHL.U32 R3, R2, 0x40, RZ ;  /* 0x000000400203d824 */ /* 0x004fe800078e00ff */
[----:B------:R-:W-:Y:S05]  /*db70*/  @!P5 IMAD.X R3, RZ, RZ, ~R3, P6 ;  /* 0x000000ffff03d224 */ /* 0x000fea00030e0e03 */
[----:B------:R-:W-:Y:S04]  /*db80*/  @!P5 SHF.R.S64 R7, R4, 0x1f, R3 ;  /* 0x0000001f0407d819 */ /* 0x000fe80000001003 */
[----:B------:R-:W-:Y:S04]  /*db90*/  @!P5 IADD3 R228, P6, PT, R7, R228, RZ ;  /* 0x000000e407e4d210 */ /* 0x000fe80007fde0ff */
[----:B------:R-:W-:Y:S01]  /*dba0*/  @!P5 LEA.HI.X.SX32 R227, R3, R227, 0x1, P6 ;  /* 0x000000e303e3d211 */ /* 0x000fe200030f0eff */
[----:B---3--:R-:W-:Y:S08]  /*dbb0*/  @!P5 BRA `(.L_x_607) ;  /* 0x000000040004d947 */ /* 0x008ff00003800000 */
[----:B------:R-:W-:Y:S01]  /*dbc0*/  VIADD R13, R239, 0xffffff80 ;  /* 0xffffff80ef0d7836 */ /* 0x000fe20000000000 */
[----:B------:R-:W2:Y:S04]  /*dbd0*/  LDC R4, c[0x0][0x4f0] ;  /* 0x00013c00ff047b82 */ /* 0x000ea80000000800 */
[----:B------:R-:W-:Y:S02]  /*dbe0*/  IABS R8, R13 ;  /* 0x0000000d00087213 */ /* 0x000fe40000000000 */
[-C--:B--2---:R-:W-:Y:S02]  /*dbf0*/  IABS R7, R4.reuse ;  /* 0x0000000400077213 */ /* 0x084fe40000000000 */
[----:B------:R-:W-:Y:S02]  /*dc00*/  LOP3.LUT R13, R13, R4, RZ, 0x3c, !PT ;  /* 0x000000040d0d7212 */ /* 0x000fe400078e3cff */
[----:B------:R-:W2:Y:S10]  /*dc10*/  I2F.RP R12, R7 ;  /* 0x00000007000c7306 */ /* 0x000eb40000209400 */
[----:B--2---:R-:W2:Y:S02]  /*dc20*/  MUFU.RCP R2, R12 ;  /* 0x0000000c00027308 */ /* 0x004ea40000001000 */
[----:B--2---:R-:W-:Y:S08]  /*dc30*/  VIADD R6, R2, 0xffffffe ;  /* 0x0ffffffe02067836 */ /* 0x004ff00000000000 */
[----:B------:R-:W2:Y:S02]  /*dc40*/  F2I.FTZ.U32.TRUNC.NTZ R3, R6 ;  /* 0x0000000600037305 */ /* 0x000ea4000021f000 */
[--C-:B--2---:R-:W-:Y:S04]  /*dc50*/  IMAD.MOV R2, RZ, RZ, -R3.reuse ;  /* 0x000000ffff027224 */ /* 0x104fe800078e0a03 */
        /* <DEDUP_REMOVED lines=23> */
[----:B------:R-:W2:Y:S11]  /*ddd0*/  LDC.64 R2, c[0x0][0x3b8] ;  /* 0x0000ee00ff027b82 */ /* 0x000eb60000000a00 */
        /* <DEDUP_REMOVED lines=13> */
[----:B------:R-:W3:Y:S01]  /*deb0*/  LDG.E R7, desc[UR16][R16.64] ;  /* 0x0000001010077981 */ /* 0x000ee2000c1e1900 */
[C---:B------:R-:W-:Y:S02]  /*dec0*/  LEA.HI.X.SX32 R15, R11.reuse, R237, 0x2, P6 ;  /* 0x000000ed0b0f7211 */ /* 0x040fe400030f16ff */
[----:B------:R-:W-:Y:S03]  /*ded0*/  IADD3 R11, PT, PT, R11, -R13, RZ ;  /* 0x8000000d0b0b7210 */ /* 0x000fe60007ffe0ff */
[----:B------:R-:W3:Y:S02]  /*dee0*/  LDG.E R6, desc[UR16][R14.64] ;  /* 0x000000100e067981 */ /* 0x000ee4000c1e1900 */
[----:B------:R-:W-:Y:S05]  /*def0*/  IMAD R11, R11, R4, -0x40 ;  /* 0xffffffc00b0b7424 */ /* 0x000fea00078e0204 */
[----:B------:R-:W-:Y:S05]  /*df00*/  SHF.R.S32.HI R13, RZ, 0x1f, R11 ;  /* 0x0000001fff0d7819 */ /* 0x000fea000001140b */
[-C--:B--2---:R-:W-:Y:S02]  /*df10*/  IMAD R4, R13, R2.reuse, RZ ;  /* 0x000000020d047224 */ /* 0x084fe400078e02ff */
[C---:B------:R-:W-:Y:S04]  /*df20*/  IMAD.WIDE.U32 R12, R11.reuse, R2, RZ ;  /* 0x000000020b0c7225 */ /* 0x040fe800078e00ff */
[----:B------:R-:W-:Y:S04]  /*df30*/  IMAD R4, R11, R3, R4 ;  /* 0x000000030b047224 */ /* 0x000fe800078e0204 */
[----:B------:R-:W-:Y:S02]  /*df40*/  IMAD.IADD R13, R13, 0x1, R4 ;  /* 0x000000010d0d7824 */ /* 0x000fe400078e0204 */
[----:B---3--:R-:W-:Y:S04]  /*df50*/  IMAD.IADD R7, R7, 0x1, -R6 ;  /* 0x0000000107077824 */ /* 0x008fe800078e0a06 */
[----:B------:R-:W-:Y:S01]  /*df60*/  IMAD.WIDE.U32 R12, R7, UR6, R12 ;  /* 0x00000006070c7c25 */ /* 0x000fe2000f8e000c */
[----:B------:R-:W-:Y:S02]  /*df70*/  SHF.R.S32.HI R3, RZ, 0x1f, R7 ;  /* 0x0000001fff037819 */ /* 0x000fe40000011407 */
[C---:B------:R-:W-:Y:S03]  /*df80*/  LEA R228, P6, R12.reuse, R228, 0x1 ;  /* 0x000000e40ce47211 */ /* 0x040fe600078c08ff */
[----:B------:R-:W-:Y:S04]  /*df90*/  IMAD R4, R3, UR6, RZ ;  /* 0x0000000603047c24 */ /* 0x000fe8000f8e02ff */
[----:B------:R-:W-:Y:S05]  /*dfa0*/  IMAD R4, R7, UR7, R4 ;  /* 0x0000000707047c24 */ /* 0x000fea000f8e0204 */
[----:B------:R-:W-:Y:S04]  /*dfb0*/  IADD3 R4, PT, PT, R13, R4, RZ ;  /* 0x000000040d047210 */ /* 0x000fe80007ffe0ff */
[----:B------:R-:W-:Y:S07]  /*dfc0*/  LEA.HI.X R227, R12, R227, R4, 0x1, P6 ;  /* 0x000000e30ce37211 */ /* 0x000fee00030f0c04 */
.L_x_607:
        /* <DEDUP_REMOVED lines=16> */
[----:B--2---:R-:W-:Y:S05]  /*e0d0*/  @!P3 MOV R229, R227 ;  /* 0x000000e300e5b202 */ /* 0x004fea0000000f00 */
[----:B------:R-:W-:Y:S01]  /*e0e0*/  @!PT LDS RZ, [RZ] ;  /* 0x00000000fffff984 */ /* 0x000fe20000000800 */
[----:B------:R-:W-:Y:S01]  /*e0f0*/  @!PT LDS RZ, [RZ] ;  /* 0x00000000fffff984 */ /* 0x000fe20000000800 */
[----:B------:R-:W-:Y:S01]  /*e100*/  @!PT LDS RZ, [RZ] ;  /* 0x00000000fffff984 */ /* 0x000fe20000000800 */
[----:B------:R2:W-:Y:S04]  /*e110*/  @!P3 LDGSTS.E.BYPASS.LTC128B.128 [R245+0xa000], desc[UR16][R228.64+0x80] ;  /* 0x0a000080e4f5bfae */ /* 0x0005e8000b981a10 */
[----:B------:R3:W-:Y:S01]  /*e120*/  @P3 STS.128 [R245+0xa000], RZ ;  /* 0x00a000fff5003388 */ /* 0x0007e20000000c00 */
[----:B--2---:R-:W-:Y:S05]  /*e130*/  @!P2 IMAD.MOV.U32 R229, RZ, RZ, R227 ;  /* 0x000000ffffe5a224 */ /* 0x004fea00078e00e3 */
        /* <DEDUP_REMOVED lines=71> */
.L_x_606:
[----:B---3--:R-:W-:Y:S01]  /*e5b0*/  FMNMX3.FTZ R3, R169, R194, R190, !PT ;  /* 0x000000c2a9037276 */ /* 0x008fe200078100be */
[----:B------:R-:W-:Y:S01]  /*e5c0*/  LDSM.16.MT88.4 R12, [R218+0x10000] ;  /* 0x01000000da0c783b */ /* 0x000fe20000004200 */
[----:B------:R-:W-:Y:S02]  /*e5d0*/  FMNMX3.FTZ R2, R0, R189, R199, !PT ;  /* 0x000000bd00027276 */ /* 0x000fe400078100c7 */
[----:B------:R-:W-:Y:S02]  /*e5e0*/  FMNMX3.FTZ R3, R3, R178, R222, !PT ;  /* 0x000000b203037276 */ /* 0x000fe400078100de */
[----:B------:R-:W-:Y:S02]  /*e5f0*/  FMNMX3.FTZ R2, R2, R10, R9, !PT ;  /* 0x0000000a02027276 */ /* 0x000fe40007810009 */
[----:B------:R-:W-:Y:S01]  /*e600*/  FMNMX3.FTZ R3, R3, R252, R198, !PT ;  /* 0x000000fc03037276 */ /* 0x000fe200078100c6 */
[----:B------:R-:W-:Y:S01]  /*e610*/  LDSM.16.MT88.4 R20, [R170+0x10000] ;  /* 0x01000000aa14783b */ /* 0x000fe20000004200 */
[----:B------:R-:W-:Y:S02]  /*e620*/  FMNMX3.FTZ R2, R2, R251, R249, !PT ;  /* 0x000000fb02027276 */ /* 0x000fe400078100f9 */
[----:B-1----:R-:W-:Y:S02]  /*e630*/  FMNMX3.FTZ R3, R3, R250, R248, !PT ;  /* 0x000000fa03037276 */ /* 0x002fe400078100f8 */
        /* <DEDUP_REMOVED lines=10> */
[----:B------:R-:W-:Y:S01]  /*e6e0*/  MOV R185, R233 ;  /* 0x000000e900b97202 */ /* 0x000fe20000000f00 */
[----:B------:R-:W1:Y:S01]  /*e6f0*/  SHFL.BFLY PT, R3, R6, 0x2, 0x1f ;  /* 0x0c401f0006037f89 */ /* 0x000e6200000e0000 */
[----:B------:R-:W-:Y:S02]  /*e700*/  @P0 IADD3 R185, PT, PT, R234, -0x40, RZ ;  /* 0xffffffc0eab90810 */ /* 0x000fe40007ffe0ff */
[----:B------:R-:W-:Y:S05]  /*e710*/  IADD3 R238, PT, PT, R238, -0x1, RZ ;  /* 0xffffffffeeee7810 */ /* 0x000fea0007ffe0ff */
[----:B------:R-:W2:Y:S01]  /*e720*/  SHFL.BFLY PT, R2, R7, 0x2, 0x1f ;  /* 0x0c401f0007027f89 */ /* 0x000ea200000e0000 */
[----:B------:R-:W-:Y:S02]  /*e730*/  IADD3 R220, PT, PT, R220, R185, RZ ;  /* 0x000000b9dcdc7210 */ /* 0x000fe40007ffe0ff */
[----:B------:R-:W-:Y:S05]  /*e740*/  IADD3 R239, PT, PT, R239, -0x40, RZ ;  /* 0xffffffc0efef7810 */ /* 0x000fea0007ffe0ff */
[----:B------:R-:W-:Y:S01]  /*e750*/  LDSM.16.MT88.4 R28, [R185] ;  /* 0x00000000b91c783b */ /* 0x000fe20000004200 */
[----:B-1----:R-:W-:Y:S02]  /*e760*/  FMNMX.FTZ R11, R6, R3, !PT ;  /* 0x00000003060b7209 */ /* 0x002fe40007810000 */
[----:B--2---:R-:W-:Y:S05]  /*e770*/  FMNMX.FTZ R4, R7, R2, !PT ;  /* 0x0000000207047209 */ /* 0x004fea0007810000 */
[----:B------:R-:W1:Y:S08]  /*e780*/  SHFL.BFLY PT, R164, R11, 0x1, 0x1f ;  /* 0x0c201f000ba47f89 */ /* 0x000e7000000e0000 */
[----:B------:R-:W2:Y:S01]  /*e790*/  SHFL.BFLY PT, R3, R4, 0x1, 0x1f ;  /* 0x0c201f0004037f89 */ /* 0x000ea200000e0000 */
[----:B-1----:R-:W-:Y:S02]  /*e7a0*/  FMNMX.FTZ R164, R11, R164, !PT ;  /* 0x000000a40ba47209 */ /* 0x002fe40007810000 */
[----:B--2---:R-:W-:Y:S03]  /*e7b0*/  FMNMX.FTZ R3, R4, R3, !PT ;  /* 0x0000000304037209 */ /* 0x004fe60007810000 */
[C---:B------:R-:W-:Y:S01]  /*e7c0*/  FMUL.FTZ R181, R164.reuse, UR4 ;  /* 0x00000004a4b57c20 */ /* 0x040fe20008410000 */
[C---:B------:R-:W-:Y:S01]  /*e7d0*/  FSETP.NEU.FTZ.AND P1, PT, R164.reuse, -INF , PT ;  /* 0xff800000a400780b */ /* 0x040fe20003f3d000 */
[----:B------:R-:W-:Y:S01]  /*e7e0*/  FADD.FTZ R2, -R164, R169 ;  /* 0x000000a9a4027221 */ /* 0x000fe20000010100 */
[----:B------:R-:W-:Y:S01]  /*e7f0*/  MOV R169, R164 ;  /* 0x000000a400a97202 */ /* 0x000fe20000000f00 */
[----:B------:R-:W-:Y:S01]  /*e800*/  FMUL.FTZ R180, R3, UR4 ;  /* 0x0000000403b47c20 */ /* 0x000fe20008410000 */
[----:B------:R-:W-:Y:S01]  /*e810*/  FSEL R181, R181, RZ, P1 ;  /* 0x000000ffb5b57208 */ /* 0x000fe20000800000 */
[C---:B------:R-:W-:Y:S01]  /*e820*/  FADD.FTZ R0, -R3.reuse, R0 ;  /* 0x0000000003007221 */ /* 0x040fe20000010100 */
[----:B------:R-:W-:Y:S01]  /*e830*/  FSETP.NEU.FTZ.AND P1, PT, R3, -INF , PT ;  /* 0xff8000000300780b */ /* 0x000fe20003f3d000 */
[----:B------:R-:W-:Y:S02]  /*e840*/  FMUL.FTZ R5, R2, UR4 ;  /* 0x0000000402057c20 */ /* 0x000fe40008410000 */
[--C-:B------:R-:W-:Y:S01]  /*e850*/  FFMA.FTZ R193, R194, UR4, -R181.reuse ;  /* 0x00000004c2c17c23 */ /* 0x100fe200080108b5 */
[----:B------:R-:W-:Y:S01]  /*e860*/  FSEL R180, R180, RZ, P1 ;  /* 0x000000ffb4b47208 */ /* 0x000fe20000800000 */
[--C-:B------:R-:W-:Y:S01]  /*e870*/  FFMA.FTZ R190, R190, UR4, -R181.reuse ;  /* 0x00000004bebe7c23 */ /* 0x100fe200080108b5 */
[--C-:B------:R-:W-:Y:S01]  /*e880*/  FFMA.FTZ R188, R222, UR4, -R181.reuse ;  /* 0x00000004debc7c23 */ /* 0x100fe200080108b5 */
[----:B------:R-:W-:Y:S01]  /*e890*/  FMUL.FTZ R6, R0, UR4 ;  /* 0x0000000400067c20 */ /* 0x000fe20008410000 */
[----:B------:R-:W1:Y:S01]  /*e8a0*/  MUFU.EX2 R2, R5 ;  /* 0x0000000500027308 */ /* 0x000e620000000800 */
[--C-:B------:R-:W-:Y:S01]  /*e8b0*/  FFMA.FTZ R191, R189, UR4, -R180.reuse ;  /* 0x00000004bdbf7c23 */ /* 0x100fe200080108b4 */
[--C-:B------:R-:W-:Y:S01]  /*e8c0*/  FFMA.FTZ R189, R178, UR4, -R181.reuse ;  /* 0x00000004b2bd7c23 */ /* 0x100fe200080108b5 */
[--C-:B------:R-:W-:Y:S01]  /*e8d0*/  FFMA.FTZ R186, R199, UR4, -R180.reuse ;  /* 0x00000004c7ba7c23 */ /* 0x100fe200080108b4 */
[--C-:B------:R-:W-:Y:S01]  /*e8e0*/  FFMA.FTZ R187, R10, UR4, -R180.reuse ;  /* 0x000000040abb7c23 */ /* 0x100fe200080108b4 */
[--C-:B------:R-:W-:Y:S01]  /*e8f0*/  FFMA.FTZ R184, R9, UR4, -R180.reuse ;  /* 0x0000000409b87c23 */ /* 0x100fe200080108b4 */
[----:B------:R-:W-:Y:S01]  /*e900*/  LDSM.16.MT88.4 R176, [R185+0x4800] ;  /* 0x00480000b9b0783b */ /* 0x000fe20000004200 */
[--C-:B------:R-:W-:Y:S03]  /*e910*/  FFMA.FTZ R195, R198, UR4, -R181.reuse ;  /* 0x00000004c6c37c23 */ /* 0x100fe600080108b5 */
[----:B------:R-:W2:Y:S01]  /*e920*/  MUFU.EX2 R0, R6 ;  /* 0x0000000600007308 */ /* 0x000ea20000000800 */
[--C-:B------:R-:W-:Y:S01]  /*e930*/  FFMA.FTZ R192, R252, UR4, -R181.reuse ;  /* 0x00000004fcc07c23 */ /* 0x100fe200080108b5 */
[--C-:B------:R-:W-:Y:S01]  /*e940*/  FFMA.FTZ R194, R251, UR4, -R180.reuse ;  /* 0x00000004fbc27c23 */ /* 0x100fe200080108b4 */
[--C-:B------:R-:W-:Y:S01]  /*e950*/  FFMA.FTZ R197, R249, UR4, -R180.reuse ;  /* 0x00000004f9c57c23 */ /* 0x100fe200080108b4 */
[--C-:B------:R-:W-:Y:S01]  /*e960*/  FFMA.FTZ R196, R250, UR4, -R181.reuse ;  /* 0x00000004fac47c23 */ /* 0x100fe200080108b5 */
[--C-:B------:R-:W-:Y:S01]  /*e970*/  FFMA.FTZ R199, R248, UR4, -R181.reuse ;  /* 0x00000004f8c77c23 */ /* 0x100fe200080108b5 */
[--C-:B------:R-:W-:Y:S01]  /*e980*/  FFMA.FTZ R198, R247, UR4, -R180.reuse ;  /* 0x00000004f7c67c23 */ /* 0x100fe200080108b4 */
[--C-:B------:R-:W-:Y:S03]  /*e990*/  FFMA.FTZ R201, R215, UR4, -R180.reuse ;  /* 0x00000004d7c97c23 */ /* 0x100fe600080108b4 */
[----:B------:R-:W-:Y:S01]  /*e9a0*/  MUFU.EX2 R193, R193 ;  /* 0x000000c100c17308 */ /* 0x000fe20000000800 */
[C---:B-1----:R-:W-:Y:S01]  /*e9b0*/  FMUL.FTZ R4, R2.reuse, R160 ;  /* 0x000000a002047220 */ /* 0x042fe20000410000 */
[C---:B------:R-:W-:Y:S01]  /*e9c0*/  FMUL.FTZ R5, R2.reuse, R161 ;  /* 0x000000a102057220 */ /* 0x040fe20000410000 */
[C---:B------:R-:W-:Y:S01]  /*e9d0*/  FMUL.FTZ R8, R2.reuse, R156 ;  /* 0x0000009c02087220 */ /* 0x040fe20000410000 */
[C---:B------:R-:W-:Y:S01]  /*e9e0*/  FMUL.FTZ R9, R2.reuse, R157 ;  /* 0x0000009d02097220 */ /* 0x040fe20000410000 */
[C---:B------:R-:W-:Y:S01]  /*e9f0*/  FMUL.FTZ R16, R2.reuse, R148 ;  /* 0x0000009402107220 */ /* 0x040fe20000410000 */
[C---:B------:R-:W-:Y:S01]  /*ea00*/  FMUL.FTZ R17, R2.reuse, R149 ;  /* 0x0000009502117220 */ /* 0x040fe20000410000 */
[----:B------:R-:W-:Y:S03]  /*ea10*/  FMUL.FTZ R24, R2, R140 ;  /* 0x0000008c02187220 */ /* 0x000fe60000410000 */
[----:B------:R-:W1:Y:S01]  /*ea20*/  MUFU.EX2 R190, R190 ;  /* 0x000000be00be7308 */ /* 0x000e620000000800 */
[C---:B--2---:R-:W-:Y:S01]  /*ea30*/  FMUL.FTZ R6, R0.reuse, R162 ;  /* 0x000000a200067220 */ /* 0x044fe20000410000 */
        /* <DEDUP_REMOVED lines=9> */
[----:B------:R-:W-:Y:S01]  /*ead0*/  LDSM.16.MT88.4 R148, [R220+0x800] ;  /* 0x00080000dc94783b */ /* 0x000fe20000004200 */
[C---:B------:R-:W-:Y:S01]  /*eae0*/  FMUL.FTZ R32, R2.reuse, R132 ;  /* 0x0000008402207220 */ /* 0x040fe20000410000 */
[----:B------:R-:W-:Y:S01]  /*eaf0*/  FMUL.FTZ R33, R2, R133 ;  /* 0x0000008502217220 */ /* 0x000fe20000410000 */
[C---:B------:R-:W-:Y:S01]  /*eb00*/  FMUL.FTZ R34, R0.reuse, R134 ;  /* 0x0000008600227220 */ /* 0x040fe20000410000 */
[----:B------:R-:W-:Y:S03]  /*eb10*/  FMUL.FTZ R35, R0, R135 ;  /* 0x0000008700237220 */ /* 0x000fe60000410000 */
[----:B------:R-:W2:Y:S01]  /*eb20*/  MUFU.EX2 R186, R186 ;  /* 0x000000ba00ba7308 */ /* 0x000ea20000000800 */
[----:B-1----:R-:W-:Y:S01]  /*eb30*/  F2FP.BF16.F32.PACK_AB R160, R190, R193 ;  /* 0x000000c1bea0723e */ /* 0x002fe200000010ff */
[C---:B------:R-:W-:Y:S01]  /*eb40*/  FMUL.FTZ R36, R2.reuse, R36 ;  /* 0x0000002402247220 */ /* 0x040fe20000410000 */
[----:B------:R-:W-:Y:S01]  /*eb50*/  LDSM.16.MT88.4 R132, [R185+0x2000] ;  /* 0x00200000b984783b */ /* 0x000fe20000004200 */
[----:B------:R-:W-:Y:S01]  /*eb60*/  FMUL.FTZ R37, R2, R37 ;  /* 0x0000002502257220 */ /* 0x000fe20000410000 */
[C---:B------:R-:W-:Y:S01]  /*eb70*/  FMUL.FTZ R38, R0.reuse, R38 ;  /* 0x0000002600267220 */ /* 0x040fe20000410000 */
[----:B------:R-:W-:Y:S01]  /*eb80*/  FMUL.FTZ R39, R0, R39 ;  /* 0x0000002700277220 */ /* 0x000fe20000410000 */
[C---:B------:R-:W-:Y:S03]  /*eb90*/  FMUL.FTZ R40, R2.reuse, R40 ;  /* 0x0000002802287220 */ /* 0x040fe60000410000 */
[----:B------:R-:W-:Y:S01]  /*eba0*/  MUFU.EX2 R189, R189 ;  /* 0x000000bd00bd7308 */ /* 0x000fe20000000800 */
[----:B------:R-:W-:Y:S01]  /*ebb0*/  FMUL.FTZ R41, R2, R41 ;  /* 0x0000002902297220 */ /* 0x000fe20000410000 */
[C---:B------:R-:W-:Y:S01]  /*ebc0*/  FMUL.FTZ R42, R0.reuse, R42 ;  /* 0x0000002a002a7220 */ /* 0x040fe20000410000 */
[----:B------:R-:W-:Y:S01]  /*ebd0*/  LDSM.16.MT88.4 R140, [R220+0x2000] ;  /* 0x00200000dc8c783b */ /* 0x000fe20000004200 */
[----:B------:R-:W-:Y:S01]  /*ebe0*/  FMUL.FTZ R43, R0, R43 ;  /* 0x0000002b002b7220 */ /* 0x000fe20000410000 */
[C---:B------:R-:W-:Y:S01]  /*ebf0*/  FMUL.FTZ R44, R2.reuse, R44 ;  /* 0x0000002c022c7220 */ /* 0x040fe20000410000 */
[----:B------:R-:W-:Y:S01]  /*ec00*/  FMUL.FTZ R45, R2, R45 ;  /* 0x0000002d022d7220 */ /* 0x000fe20000410000 */
[----:B------:R-:W-:Y:S03]  /*ec10*/  FMUL.FTZ R46, R0, R46 ;  /* 0x0000002e002e7220 */ /* 0x000fe60000410000 */
[----:B------:R-:W1:Y:S01]  /*ec20*/  MUFU.EX2 R188, R188 ;  /* 0x000000bc00bc7308 */ /* 0x000e620000000800 */
[----:B--2---:R-:W-:Y:S01]  /*ec30*/  F2FP.BF16.F32.PACK_AB R161, R186, R191 ;  /* 0x000000bfbaa1723e */ /* 0x004fe200000010ff */
[----:B------:R-:W-:Y:S01]  /*ec40*/  FMUL.FTZ R47, R0, R47 ;  /* 0x0000002f002f7220 */ /* 0x000fe20000410000 */
[----:B------:R-:W-:Y:S01]  /*ec50*/  LDSM.16.MT88.4 R156, [R170+0x12800] ;  /* 0x01280000aa9c783b */ /* 0x000fe20000004200 */
[C---:B------:R-:W-:Y:S01]  /*ec60*/  FMUL.FTZ R48, R2.reuse, R48 ;  /* 0x0000003002307220 */ /* 0x040fe20000410000 */
[----:B------:R-:W-:Y:S01]  /*ec70*/  FMUL.FTZ R49, R2, R49 ;  /* 0x0000003102317220 */ /* 0x000fe20000410000 */
[C---:B------:R-:W-:Y:S01]  /*ec80*/  FMUL.FTZ R50, R0.reuse, R50 ;  /* 0x0000003200327220 */ /* 0x040fe20000410000 */
[----:B------:R-:W-:Y:S03]  /*ec90*/  FMUL.FTZ R51, R0, R51 ;  /* 0x0000003300337220 */ /* 0x000fe60000410000 */
[----:B------:R-:W-:Y:S01]  /*eca0*/  MUFU.EX2 R187, R187 ;  /* 0x000000bb00bb7308 */ /* 0x000fe20000000800 */
[C---:B------:R-:W-:Y:S01]  /*ecb0*/  FMUL.FTZ R52, R2.reuse, R52 ;  /* 0x0000003402347220 */ /* 0x040fe20000410000 */
[----:B------:R-:W-:Y:S01]  /*ecc0*/  FMUL.FTZ R53, R2, R53 ;  /* 0x0000003502357220 */ /* 0x000fe20000410000 */
[C---:B------:R-:W-:Y:S01]  /*ecd0*/  FMUL.FTZ R54, R0.reuse, R54 ;  /* 0x0000003600367220 */ /* 0x040fe20000410000 */
[----:B------:R-:W-:Y:S01]  /*ece0*/  FMUL.FTZ R55, R0, R55 ;  /* 0x0000003700377220 */ /* 0x000fe20000410000 */
[C---:B------:R-:W-:Y:S01]  /*ecf0*/  FMUL.FTZ R56, R2.reuse, R56 ;  /* 0x0000003802387220 */ /* 0x040fe20000410000 */
[----:B------:R-:W-:Y:S01]  /*ed00*/  FMUL.FTZ R57, R2, R57 ;  /* 0x0000003902397220 */ /* 0x000fe20000410000 */
[----:B------:R-:W-:Y:S03]  /*ed10*/  FMUL.FTZ R58, R0, R58 ;  /* 0x0000003a003a7220 */ /* 0x000fe60000410000 */
[----:B------:R-:W2:Y:S01]  /*ed20*/  MUFU.EX2 R184, R184 ;  /* 0x000000b800b87308 */ /* 0x000ea20000000800 */
[----:B-1----:R-:W-:Y:S01]  /*ed30*/  F2FP.BF16.F32.PACK_AB R162, R188, R189 ;  /* 0x000000bdbca2723e */ /* 0x002fe200000010ff */
        /* <DEDUP_REMOVED lines=15> */
[----:B--2---:R-:W-:Y:S01]  /*ee30*/  F2FP.BF16.F32.PACK_AB R163, R184, R187 ;  /* 0x000000bbb8a3723e */ /* 0x004fe200000010ff */
[C---:B------:R-:W-:Y:S01]  /*ee40*/  FMUL.FTZ R74, R0.reuse, R74 ;  /* 0x0000004a004a7220 */ /* 0x040fe20000410000 */
[----:B------:R-:W-:Y:S01]  /*ee50*/  FMUL.FTZ R75, R0, R75 ;  /* 0x0000004b004b7220 */ /* 0x000fe20000410000 */
[C---:B------:R-:W-:Y:S01]  /*ee60*/  FMUL.FTZ R76, R2.reuse, R76 ;  /* 0x0000004c024c7220 */ /* 0x040fe20000410000 */
[----:B------:R-:W-:Y:S01]  /*ee70*/  FMUL.FTZ R77, R2, R77 ;  /* 0x0000004d024d7220 */ /* 0x000fe20000410000 */
[C---:B------:R-:W-:Y:S01]  /*ee80*/  FMUL.FTZ R78, R0.reuse, R78 ;  /* 0x0000004e004e7220 */ /* 0x040fe20000410000 */
[----:B------:R-:W-:Y:S01]  /*ee90*/  FMUL.FTZ R79, R0, R79 ;  /* 0x0000004f004f7220 */ /* 0x000fe20000410000 */
[C---:B------:R-:W-:Y:S01]  /*eea0*/  HMMA.16816.F32.BF16 R4, R160.reuse, R12, R4 ;  /* 0x0000000ca004723c */ /* 0x040fe20000041804 */
[----:B------:R-:W-:Y:S04]  /*eeb0*/  MUFU.EX2 R192, R192 ;  /* 0x000000c000c07308 */ /* 0x000fe80000000800 */
[C---:B------:R-:W-:Y:S01]  /*eec0*/  FMUL.FTZ R12, R2.reuse, R152 ;  /* 0x00000098020c7220 */ /* 0x040fe20000410000 */
[C---:B------:R-:W-:Y:S01]  /*eed0*/  FMUL.FTZ R13, R2.reuse, R153 ;  /* 0x00000099020d7220 */ /* 0x040fe20000410000 */
[----:B------:R-:W-:Y:S01]  /*eee0*/  FMUL.FTZ R80, R2, R80 ;  /* 0x0000005002507220 */ /* 0x000fe20000410000 */
[C---:B------:R-:W-:Y:S03]  /*eef0*/  HMMA.16816.F32.BF16 R8, R160.reuse, R14, R8 ;  /* 0x0000000ea008723c */ /* 0x040fe60000041808 */
[----:B------:R-:W1:Y:S01]  /*ef00*/  MUFU.EX2 R195, R195 ;  /* 0x000000c300c37308 */ /* 0x000e620000000800 */
[C---:B------:R-:W-:Y:S01]  /*ef10*/  FMUL.FTZ R14, R0.reuse, R154 ;  /* 0x0000009a000e7220 */ /* 0x040fe20000410000 */
[----:B------:R-:W-:Y:S01]  /*ef20*/  FMUL.FTZ R15, R0, R155 ;  /* 0x0000009b000f7220 */ /* 0x000fe20000410000 */
[----:B------:R-:W-:Y:S01]  /*ef30*/  FMUL.FTZ R81, R2, R81 ;  /* 0x0000005102517220 */ /* 0x000fe20000410000 */
[----:B------:R-:W2:Y:S01]  /*ef40*/  LDSM.16.MT88.4 R152, [R220] ;  /* 0x00000000dc98783b */ /* 0x000ea20000004200 */
[C---:B------:R-:W-:Y:S01]  /*ef50*/  FMUL.FTZ R82, R0.reuse, R82 ;  /* 0x0000005200527220 */ /* 0x040fe20000410000 */
[----:B------:R-:W-:Y:S01]  /*ef60*/  FMUL.FTZ R83, R0, R83 ;  /* 0x0000005300537220 */ /* 0x000fe20000410000 */
[C---:B------:R-:W-:Y:S01]  /*ef70*/  FMUL.FTZ R84, R2.reuse, R84 ;  /* 0x0000005402547220 */ /* 0x040fe20000410000 */
[C---:B------:R-:W-:Y:S01]  /*ef80*/  FMUL.FTZ R85, R2.reuse, R85 ;  /* 0x0000005502557220 */ /* 0x040fe20000410000 */
[C---:B------:R-:W-:Y:S01]  /*ef90*/  HMMA.16816.F32.BF16 R12, R160.reuse, R20, R12 ;  /* 0x00000014a00c723c */ /* 0x040fe2000004180c */
[----:B------:R-:W-:Y:S02]  /*efa0*/  MUFU.EX2 R194, R194 ;  /* 0x000000c200c27308 */ /* 0x000fe40000000800 */
[C---:B------:R-:W-:Y:S01]  /*efb0*/  FMUL.FTZ R20, R2.reuse, R144 ;  /* 0x0000009002147220 */ /* 0x040fe20000410000 */
[----:B------:R-:W-:Y:S01]  /*efc0*/  FMUL.FTZ R21, R2, R145 ;  /* 0x0000009102157220 */ /* 0x000fe20000410000 */
[C---:B------:R-:W-:Y:S01]  /*efd0*/  FMUL.FTZ R86, R0.reuse, R86 ;  /* 0x0000005600567220 */ /* 0x040fe20000410000 */
[----:B------:R-:W-:Y:S01]  /*efe0*/  FMUL.FTZ R87, R0, R87 ;  /* 0x0000005700577220 */ /* 0x000fe20000410000 */
[----:B------:R-:W-:Y:S01]  /*eff0*/  FMUL.FTZ R88, R2, R88 ;  /* 0x0000005802587220 */ /* 0x000fe20000410000 */
[C---:B------:R-:W-:Y:S03]  /*f000*/  HMMA.16816.F32.BF16 R16, R160.reuse, R22, R16 ;  /* 0x00000016a010723c */ /* 0x040fe60000041810 */
[----:B------:R-:W3:Y:S01]  /*f010*/  MUFU.EX2 R197, R197 ;  /* 0x000000c500c57308 */ /* 0x000ee20000000800 */
[C---:B------:R-:W-:Y:S01]  /*f020*/  FMUL.FTZ R22, R0.reuse, R146 ;  /* 0x0000009200167220 */ /* 0x040fe20000410000 */
[----:B------:R-:W-:Y:S01]  /*f030*/  FMUL.FTZ R23, R0, R147 ;  /* 0x0000009300177220 */ /* 0x000fe20000410000 */
[----:B------:R-:W-:Y:S01]  /*f040*/  FMUL.FTZ R89, R2, R89 ;  /* 0x0000005902597220 */ /* 0x000fe20000410000 */
[----:B------:R-:W4:Y:S01]  /*f050*/  LDSM.16.MT88.4 R144, [R218+0x12000] ;  /* 0x01200000da90783b */ /* 0x000f220000004200 */
        /* <DEDUP_REMOVED lines=12> */
[----:B------:R-:W5:Y:S01]  /*f120*/  MUFU.EX2 R199, R199 ;  /* 0x000000c700c77308 */ /* 0x000f620000000800 */
[C---:B------:R-:W-:Y:S01]  /*f130*/  FMUL.FTZ R30, R0.reuse, R138 ;  /* 0x0000008a001e7220 */ /* 0x040fe20000410000 */
[----:B------:R-:W-:Y:S01]  /*f140*/  FMUL.FTZ R31, R0, R139 ;  /* 0x0000008b001f7220 */ /* 0x000fe20000410000 */
[----:B------:R-:W-:Y:S01]  /*f150*/  FMUL.FTZ R97, R2, R97 ;  /* 0x0000006102617220 */ /* 0x000fe20000410000 */
[----:B------:R-:W1:Y:S01]  /*f160*/  LDSM.16.MT88.4 R136, [R170+0x12000] ;  /* 0x01200000aa88783b */ /* 0x000e620000004200 */
[C---:B------:R-:W-:Y:S01]  /*f170*/  FMUL.FTZ R98, R0.reuse, R98 ;  /* 0x0000006200627220 */ /* 0x040fe20000410000 */
[----:B------:R-:W-:Y:S01]  /*f180*/  FMUL.FTZ R99, R0, R99 ;  /* 0x0000006300637220 */ /* 0x000fe20000410000 */
[C---:B------:R-:W-:Y:S01]  /*f190*/  FMUL.FTZ R100, R2.reuse, R100 ;  /* 0x0000006402647220 */ /* 0x040fe20000410000 */
[----:B------:R-:W-:Y:S01]  /*f1a0*/  FMUL.FTZ R101, R2, R101 ;  /* 0x0000006502657220 */ /* 0x000fe20000410000 */
[C---:B--2---:R-:W-:Y:S01]  /*f1b0*/  HMMA.16816.F32.BF16 R28, R160.reuse, R152, R28 ;  /* 0x00000098a01c723c */ /* 0x044fe2000004181c */
[----:B------:R-:W-:Y:S02]  /*f1c0*/  MUFU.EX2 R198, R198 ;  /* 0x000000c600c67308 */ /* 0x000fe40000000800 */
[C---:B------:R-:W-:Y:S01]  /*f1d0*/  FMUL.FTZ R102, R0.reuse, R102 ;  /* 0x0000006600667220 */ /* 0x040fe20000410000 */
[----:B------:R-:W-:Y:S01]  /*f1e0*/  FMUL.FTZ R103, R0, R103 ;  /* 0x0000006700677220 */ /* 0x000fe20000410000 */
[C---:B------:R-:W-:Y:S01]  /*f1f0*/  FMUL.FTZ R104, R2.reuse, R104 ;  /* 0x0000006802687220 */ /* 0x040fe20000410000 */
[----:B------:R-:W-:Y:S01]  /*f200*/  FMUL.FTZ R105, R2, R105 ;  /* 0x0000006902697220 */ /* 0x000fe20000410000 */
[C---:B------:R-:W-:Y:S01]  /*f210*/  FMUL.FTZ R106, R0.reuse, R106 ;  /* 0x0000006a006a7220 */ /* 0x040fe20000410000 */
[C---:B------:R-:W-:Y:S01]  /*f220*/  HMMA.16816.F32.BF16 R32, R160.reuse, R154, R32 ;  /* 0x0000009aa020723c */ /* 0x040fe20000041820 */
[----:B------:R-:W-:Y:S02]  /*f230*/  LDSM.16.MT88.4 R152, [R218+0x12800] ;  /* 0x01280000da98783b */ /* 0x000fe40000004200 */
[----:B------:R-:W2:Y:S01]  /*f240*/  MUFU.EX2 R201, R201 ;  /* 0x000000c900c97308 */ /* 0x000ea20000000800 */
        /* <DEDUP_REMOVED lines=12> */
[----:B------:R-:W-:Y:S02]  /*f310*/  LDSM.16.MT88.4 R144, [R185+0x800] ;  /* 0x00080000b990783b */ /* 0x000fe40000004200 */
        /* <DEDUP_REMOVED lines=8> */
[C---:B-1----:R-:W-:Y:S03]  /*f3a0*/  HMMA.16816.F32.BF16 R44, R160.reuse, R136, R44 ;  /* 0x00000088a02c723c */ /* 0x042fe6000004182c */
[----:B------:R-:W-:Y:S01]  /*f3b0*/  FMUL.FTZ R125, R2, R125 ;  /* 0x0000007d027d7220 */ /* 0x000fe20000410000 */
[C---:B------:R-:W-:Y:S01]  /*f3c0*/  FMUL.FTZ R126, R0.reuse, R126 ;  /* 0x0000007e007e7220 */ /* 0x040fe20000410000 */
[----:B------:R-:W-:Y:S01]  /*f3d0*/  FMUL.FTZ R127, R0, R127 ;  /* 0x0000007f007f7220 */ /* 0x000fe20000410000 */
[C---:B------:R-:W-:Y:S01]  /*f3e0*/  FMUL.FTZ R128, R2.reuse, R128 ;  /* 0x0000008002807220 */ /* 0x040fe20000410000 */
[----:B------:R-:W-:Y:S01]  /*f3f0*/  FMUL.FTZ R129, R2, R129 ;  /* 0x0000008102817220 */ /* 0x000fe20000410000 */
[C---:B------:R-:W-:Y:S01]  /*f400*/  HMMA.16816.F32.BF16 R48, R160.reuse, R138, R48 ;  /* 0x0000008aa030723c */ /* 0x040fe20000041830 */
[----:B------:R-:W1:Y:S02]  /*f410*/  LDSM.16.MT88.4 R136, [R218+0x14000] ;  /* 0x01400000da88783b */ /* 0x000e640000004200 */
[C---:B------:R-:W-:Y:S01]  /*f420*/  FMUL.FTZ R130, R0.reuse, R130 ;  /* 0x0000008200827220 */ /* 0x040fe20000410000 */
[----:B------:R-:W-:Y:S01]  /*f430*/  FMUL.FTZ R131, R0, R131 ;  /* 0x0000008300837220 */ /* 0x000fe20000410000 */
[--C-:B------:R-:W-:Y:S01]  /*f440*/  FFMA.FTZ R202, R213, UR4, -R180.reuse ;  /* 0x00000004d5ca7c23 */ /* 0x100fe200080108b4 */
[--C-:B------:R-:W-:Y:S01]  /*f450*/  FFMA.FTZ R213, R210, UR4, -R181.reuse ;  /* 0x00000004d2d57c23 */ /* 0x100fe200080108b5 */
[--C-:B------:R-:W-:Y:S01]  /*f460*/  FFMA.FTZ R200, R246, UR4, -R181.reuse ;  /* 0x00000004f6c87c23 */ /* 0x100fe200080108b5 */
[C---:B------:R-:W-:Y:S03]  /*f470*/  HMMA.16816.F32.BF16 R52, R160.reuse, R132, R52 ;  /* 0x00000084a034723c */ /* 0x040fe60000041834 */
[--C-:B------:R-:W-:Y:S01]  /*f480*/  FFMA.FTZ R203, R214, UR4, -R181.reuse ;  /* 0x00000004d6cb7c23 */ /* 0x100fe200080108b5 */
[--C-:B------:R-:W-:Y:S01]  /*f490*/  FFMA.FTZ R211, R211, UR4, -R180.reuse ;  /* 0x00000004d3d37c23 */ /* 0x100fe200080108b4 */
[--C-:B------:R-:W-:Y:S01]  /*f4a0*/  FFMA.FTZ R212, R212, UR4, -R181.reuse ;  /* 0x00000004d4d47c23 */ /* 0x100fe200080108b5 */
[--C-:B------:R-:W-:Y:S01]  /*f4b0*/  FFMA.FTZ R209, R209, UR4, -R180.reuse ;  /* 0x00000004d1d17c23 */ /* 0x100fe200080108b4 */
[--C-:B------:R-:W-:Y:S01]  /*f4c0*/  FFMA.FTZ R210, R207, UR4, -R180.reuse ;  /* 0x00000004cfd27c23 */ /* 0x100fe200080108b4 */
[C---:B------:R-:W-:Y:S01]  /*f4d0*/  HMMA.16816.F32.BF16 R56, R160.reuse, R134, R56 ;  /* 0x00000086a038723c */ /* 0x040fe20000041838 */
[----:B------:R-:W4:Y:S01]  /*f4e0*/  LDSM.16.MT88.4 R132, [R170+0x14000] ;  /* 0x01400000aa84783b */ /* 0x000f220000004200 */
[----:B------:R-:W-:Y:S01]  /*f4f0*/  MUFU.EX2 R200, R200 ;  /* 0x000000c800c87308 */ /* 0x000fe20000000800 */
[--C-:B------:R-:W-:Y:S01]  /*f500*/  FFMA.FTZ R206, R206, UR4, -R181.reuse ;  /* 0x00000004cece7c23 */ /* 0x100fe200080108b5 */
[--C-:B------:R-:W-:Y:S01]  /*f510*/  FFMA.FTZ R207, R208, UR4, -R181.reuse ;  /* 0x00000004d0cf7c23 */ /* 0x100fe200080108b5 */
[--C-:B------:R-:W-:Y:S01]  /*f520*/  FFMA.FTZ R168, R168, UR4, -R180.reuse ;  /* 0x00000004a8a87c23 */ /* 0x100fe200080108b4 */
[--C-:B------:R-:W-:Y:S01]  /*f530*/  FFMA.FTZ R167, R167, UR4, -R180.reuse ;  /* 0x00000004a7a77c23 */ /* 0x100fe200080108b4 */
[--C-:B------:R-:W-:Y:S01]  /*f540*/  FFMA.FTZ R205, R205, UR4, -R181.reuse ;  /* 0x00000004cdcd7c23 */ /* 0x100fe200080108b5 */
[C---:B------:R-:W-:Y:S04]  /*f550*/  HMMA.16816.F32.BF16 R60, R160.reuse, R140, R60 ;  /* 0x0000008ca03c723c */ /* 0x040fe8000004183c */
[----:B------:R-:W2:Y:S01]  /*f560*/  MUFU.EX2 R203, R203 ;  /* 0x000000cb00cb7308 */ /* 0x000ea20000000800 */
[----:B------:R-:W-:Y:S01]  /*f570*/  FFMA.FTZ R181, R204, UR4, -R181 ;  /* 0x00000004ccb57c23 */ /* 0x000fe200080108b5 */
[--C-:B------:R-:W-:Y:S01]  /*f580*/  FFMA.FTZ R166, R166, UR4, -R180.reuse ;  /* 0x00000004a6a67c23 */ /* 0x100fe200080108b4 */
[----:B------:R-:W-:Y:S01]  /*f590*/  FFMA.FTZ R180, R165, UR4, -R180 ;  /* 0x00000004a5b47c23 */ /* 0x000fe200080108b4 */
[----:B------:R-:W-:Y:S01]  /*f5a0*/  FFMA.FTZ R193, R2, R243, R193 ;  /* 0x000000f302c17223 */ /* 0x000fe200000100c1 */
[----:B------:R-:W-:Y:S01]  /*f5b0*/  ISETP.NE.AND P1, PT, R238, RZ, PT ;  /* 0x000000ffee00720c */ /* 0x000fe20003f25270 */
[C---:B------:R-:W-:Y:S01]  /*f5c0*/  HMMA.16816.F32.BF16 R64, R160.reuse, R142, R64 ;  /* 0x0000008ea040723c */ /* 0x040fe20000041840 */
[----:B------:R-:W3:Y:S03]  /*f5d0*/  LDSM.16.MT88.4 R140, [R185+0x4000] ;  /* 0x00400000b98c783b */ /* 0x000ee60000004200 */
[----:B------:R-:W-:Y:S01]  /*f5e0*/  MUFU.EX2 R204, R181 ;  /* 0x000000b500cc7308 */ /* 0x000fe20000000800 */
[----:B------:R-:W-:Y:S01]  /*f5f0*/  FFMA.FTZ R191, R0, R241, R191 ;  /* 0x000000f100bf7223 */ /* 0x000fe200000100bf */
[----:B------:R-:W-:Y:S03]  /*f600*/  FADD.FTZ R190, R190, R193 ;  /* 0x000000c1bebe7221 */ /* 0x000fe60000010000 */
[----:B------:R-:W-:Y:S01]  /*f610*/  FADD.FTZ R186, R186, R191 ;  /* 0x000000bfbaba7221 */ /* 0x000fe20000010000 */
[C---:B-1----:R-:W-:Y:S04]  /*f620*/  HMMA.16816.F32.BF16 R68, R160.reuse, R136, R68 ;  /* 0x00000088a044723c */ /* 0x042fe80000041844 */
[----:B------:R1:W-:Y:S01]  /*f630*/  MUFU.EX2 R165, R180 ;  /* 0x000000b400a57308 */ /* 0x0003e20000000800 */
[----:B------:R-:W-:Y:S04]  /*f640*/  FADD.FTZ R187, R187, R186 ;  /* 0x000000babbbb7221 */ /* 0x000fe80000010000 */
[----:B------:R-:W-:Y:S01]  /*f650*/  FADD.FTZ R187, R184, R187 ;  /* 0x000000bbb8bb7221 */ /* 0x000fe20000010000 */
[C---:B------:R-:W-:Y:S01]  /*f660*/  HMMA.16816.F32.BF16 R72, R160.reuse, R138, R72 ;  /* 0x0000008aa048723c */ /* 0x040fe20000041848 */
[----:B------:R-:W5:Y:S03]  /*f670*/  LDSM.16.MT88.4 R136, [R220+0x4000] ;  /* 0x00400000dc88783b */ /* 0x000f660000004200 */
[----:B------:R-:W-:Y:S04]  /*f680*/  MUFU.EX2 R202, R202 ;  /* 0x000000ca00ca7308 */ /* 0x000fe80000000800 */
[C---:B----4-:R-:W-:Y:S01]  /*f690*/  HMMA.16816.F32.BF16 R76, R160.reuse, R132, R76 ;  /* 0x00000084a04c723c */ /* 0x050fe2000004184c */
[----:B-1----:R-:W-:Y:S05]  /*f6a0*/  LDSM.16.MT88.4 R180, [R185+0x5800] ;  /* 0x00580000b9b4783b */ /* 0x002fea0000004200 */
[----:B------:R-:W1:Y:S02]  /*f6b0*/  MUFU.EX2 R211, R211 ;  /* 0x000000d300d37308 */ /* 0x000e640000000800 */
[C---:B------:R-:W-:Y:S01]  /*f6c0*/  HMMA.16816.F32.BF16 R80, R160.reuse, R134, R80 ;  /* 0x00000086a050723c */ /* 0x040fe20000041850 */
[----:B------:R-:W4:Y:S07]  /*f6d0*/  LDSM.16.MT88.4 R132, [R218+0x16000] ;  /* 0x01600000da84783b */ /* 0x000f2e0000004200 */
[----:B------:R-:W-:Y:S01]  /*f6e0*/  MUFU.EX2 R212, R212 ;  /* 0x000000d400d47308 */ /* 0x000fe20000000800 */
[C---:B---3--:R-:W-:Y:S09]  /*f6f0*/  HMMA.16816.F32.BF16 R84, R160.reuse, R140, R84 ;  /* 0x0000008ca054723c */ /* 0x048ff20000041854 */
[----:B------:R-:W3:Y:S01]  /*f700*/  MUFU.EX2 R213, R213 ;  /* 0x000000d500d57308 */ /* 0x000ee20000000800 */
[C---:B------:R-:W-:Y:S01]  /*f710*/  HMMA.16816.F32.BF16 R88, R160.reuse, R142, R88 ;  /* 0x0000008ea058723c */ /* 0x040fe20000041858 */
[----:B------:R-:W2:Y:S08]  /*f720*/  LDSM.16.MT88.4 R140, [R170+0x16000] ;  /* 0x01600000aa8c783b */ /* 0x000eb00000004200 */
[----:B------:R-:W-:Y:S01]  /*f730*/  MUFU.EX2 R209, R209 ;  /* 0x000000d100d17308 */ /* 0x000fe20000000800 */
[C---:B-----5:R-:W-:Y:S09]  /*f740*/  HMMA.16816.F32.BF16 R92, R160.reuse, R136, R92 ;  /* 0x00000088a05c723c */ /* 0x060ff2000004185c */
[----:B------:R-:W5:Y:S01]  /*f750*/  MUFU.EX2 R210, R210 ;  /* 0x000000d200d27308 */ /* 0x000f620000000800 */
[C---:B------:R-:W-:Y:S01]  /*f760*/  HMMA.16816.F32.BF16 R96, R160.reuse, R138, R96 ;  /* 0x0000008aa060723c */ /* 0x040fe20000041860 */
[----:B------:R-:W1:Y:S08]  /*f770*/  LDSM.16.MT88.4 R136, [R185+0x6000] ;  /* 0x00600000b988783b */ /* 0x000e700000004200 */
[----:B------:R-:W-:Y:S01]  /*f780*/  MUFU.EX2 R206, R206 ;  /* 0x000000ce00ce7308 */ /* 0x000fe20000000800 */
[C---:B----4-:R-:W-:Y:S09]  /*f790*/  HMMA.16816.F32.BF16 R100, R160.reuse, R132, R100 ;  /* 0x00000084a064723c */ /* 0x050ff20000041864 */
[----:B------:R-:W4:Y:S01]  /*f7a0*/  MUFU.EX2 R207, R207 ;  /* 0x000000cf00cf7308 */ /* 0x000f220000000800 */
[C---:B------:R-:W-:Y:S01]  /*f7b0*/  HMMA.16816.F32.BF16 R104, R160.reuse, R134, R104 ;  /* 0x00000086a068723c */ /* 0x040fe20000041868 */
[----:B------:R-:W3:Y:S08]  /*f7c0*/  LDSM.16.MT88.4 R132, [R220+0x6000] ;  /* 0x00600000dc84783b */ /* 0x000ef00000004200 */
[----:B------:R-:W-:Y:S01]  /*f7d0*/  MUFU.EX2 R168, R168 ;  /* 0x000000a800a87308 */ /* 0x000fe20000000800 */
[C---:B--2---:R-:W-:Y:S09]  /*f7e0*/  HMMA.16816.F32.BF16 R108, R160.reuse, R140, R108 ;  /* 0x0000008ca06c723c */ /* 0x044ff2000004186c */
[----:B------:R-:W2:Y:S01]  /*f7f0*/  MUFU.EX2 R167, R167 ;  /* 0x000000a700a77308 */ /* 0x000ea20000000800 */
[C---:B------:R-:W-:Y:S01]  /*f800*/  HMMA.16816.F32.BF16 R112, R160.reuse, R142, R112 ;  /* 0x0000008ea070723c */ /* 0x040fe20000041870 */
[----:B------:R-:W-:Y:S08]  /*f810*/  LDSM.16.MT88.4 R140, [R170+0x10800] ;  /* 0x01080000aa8c783b */ /* 0x000ff00000004200 */
[----:B------:R-:W2:Y:S01]  /*f820*/  MUFU.EX2 R205, R205 ;  /* 0x000000cd00cd7308 */ /* 0x000ea20000000800 */
[C---:B-1----:R-:W-:Y:S09]  /*f830*/  HMMA.16816.F32.BF16 R116, R160.reuse, R136, R116 ;  /* 0x00000088a074723c */ /* 0x042ff20000041874 */
[----:B------:R-:W1:Y:S01]  /*f840*/  MUFU.EX2 R166, R166 ;  /* 0x000000a600a67308 */ /* 0x000e620000000800 */
[C---:B------:R-:W-:Y:S01]  /*f850*/  HMMA.16816.F32.BF16 R120, R160.reuse, R138, R120 ;  /* 0x0000008aa078723c */ /* 0x040fe20000041878 */
[----:B------:R-:W5:Y:S07]  /*f860*/  LDSM.16.MT88.4 R136, [R218+0x10800] ;  /* 0x01080000da88783b */ /* 0x000f6e0000004200 */
[C---:B---3--:R-:W-:Y:S03]  /*f870*/  HMMA.16816.F32.BF16 R124, R160.reuse, R132, R124 ;  /* 0x00000084a07c723c */ /* 0x048fe6000004187c */
[----:B------:R-:W-:Y:S02]  /*f880*/  F2FP.BF16.F32.PACK_AB R132, R195, R192 ;  /* 0x000000c0c384723e */ /* 0x000fe400000010ff */
[----:B------:R-:W-:Y:S01]  /*f890*/  F2FP.BF16.F32.PACK_AB R133, R197, R194 ;  /* 0x000000c2c585723e */ /* 0x000fe200000010ff */
[----:B------:R-:W-:Y:S02]  /*f8a0*/  FADD.FTZ R194, R194, R187 ;  /* 0x000000bbc2c27221 */ /* 0x000fe40000010000 */
[----:B------:R-:W-:Y:S01]  /*f8b0*/  HMMA.16816.F32.BF16 R128, R160, R134, R128 ;  /* 0x00000086a080723c */ /* 0x000fe20000041880 */
[----:B------:R-:W-:Y:S02]  /*f8c0*/  LDSM.16.MT88.4 R160, [R220+0x2800] ;  /* 0x00280000dca0783b */ /* 0x000fe40000004200 */
[----:B------:R-:W-:Y:S01]  /*f8d0*/  F2FP.BF16.F32.PACK_AB R134, R199, R196 ;  /* 0x000000c4c786723e */ /* 0x000fe200000010ff */
[----:B------:R-:W-:Y:S01]  /*f8e0*/  FADD.FTZ R197, R197, R194 ;  /* 0x000000c2c5c57221 */ /* 0x000fe20000010000 */
[C---:B------:R-:W-:Y:S03]  /*f8f0*/  F2FP.BF16.F32.PACK_AB R135, R201.reuse, R198 ;  /* 0x000000c6c987723e */ /* 0x040fe600000010ff */
[----:B------:R-:W-:Y:S04]  /*f900*/  FADD.FTZ R198, R198, R197 ;  /* 0x000000c5c6c67221 */ /* 0x000fe80000010000 */
[----:B------:R-:W-:Y:S01]  /*f910*/  FADD.FTZ R201, R201, R198 ;  /* 0x000000c6c9c97221 */ /* 0x000fe20000010000 */
[C---:B-----5:R-:W-:Y:S08]  /*f920*/  HMMA.16816.F32.BF16 R4, R132.reuse, R136, R4 ;  /* 0x000000888404723c */ /* 0x060ff00000041804 */
[C---:B------:R-:W-:Y:S01]  /*f930*/  HMMA.16816.F32.BF16 R8, R132.reuse, R138, R8 ;  /* 0x0000008a8408723c */ /* 0x040fe20000041808 */
[----:B------:R-:W3:Y:S07]  /*f940*/  LDSM.16.MT88.4 R136, [R185+0x2800] ;  /* 0x00280000b988783b */ /* 0x000eee0000004200 */
[C---:B------:R-:W-:Y:S08]  /*f950*/  HMMA.16816.F32.BF16 R12, R132.reuse, R140, R12 ;  /* 0x0000008c840c723c */ /* 0x040ff0000004180c */
[C---:B------:R-:W-:Y:S01]  /*f960*/  HMMA.16816.F32.BF16 R16, R132.reuse, R142, R16 ;  /* 0x0000008e8410723c */ /* 0x040fe20000041810 */
[----:B------:R-:W5:Y:S07]  /*f970*/  LDSM.16.MT88.4 R140, [R218+0x14800] ;  /* 0x01480000da8c783b */ /* 0x000f6e0000004200 */
[C---:B------:R-:W-:Y:S08]  /*f980*/  HMMA.16816.F32.BF16 R20, R132.reuse, R144, R20 ;  /* 0x000000908414723c */ /* 0x040ff00000041814 */
[C---:B------:R-:W-:Y:S01]  /*f990*/  HMMA.16816.F32.BF16 R24, R132.reuse, R146, R24 ;  /* 0x000000928418723c */ /* 0x040fe20000041818 */
[----:B------:R-:W4:Y:S07]  /*f9a0*/  LDSM.16.MT88.4 R144, [R220+0x4800] ;  /* 0x00480000dc90783b */ /* 0x000f2e0000004200 */
[C---:B------:R-:W-:Y:S08]  /*f9b0*/  HMMA.16816.F32.BF16 R28, R132.reuse, R148, R28 ;  /* 0x00000094841c723c */ /* 0x040ff0000004181c */
[C---:B------:R-:W-:Y:S01]  /*f9c0*/  HMMA.16816.F32.BF16 R32, R132.reuse, R150, R32 ;  /* 0x000000968420723c */ /* 0x040fe20000041820 */
[----:B------:R-:W2:Y:S07]  /*f9d0*/  LDSM.16.MT88.4 R148, [R218+0x16800] ;  /* 0x01680000da94783b */ /* 0x000eae0000004200 */
[C---:B------:R-:W-:Y:S08]  /*f9e0*/  HMMA.16816.F32.BF16 R36, R132.reuse, R152, R36 ;  /* 0x000000988424723c */ /* 0x040ff00000041824 */
[C---:B------:R-:W-:Y:S01]  /*f9f0*/  HMMA.16816.F32.BF16 R40, R132.reuse, R154, R40 ;  /* 0x0000009a8428723c */ /* 0x040fe20000041828 */
[----:B------:R-:W-:Y:S07]  /*fa00*/  LDSM.16.MT88.4 R152, [R220+0x1000] ;  /* 0x00100000dc98783b */ /* 0x000fee0000004200 */
[C---:B------:R-:W-:Y:S08]  /*fa10*/  HMMA.16816.F32.BF16 R44, R132.reuse, R156, R44 ;  /* 0x0000009c842c723c */ /* 0x040ff0000004182c */
[C---:B------:R-:W-:Y:S01]  /*fa20*/  HMMA.16816.F32.BF16 R48, R132.reuse, R158, R48 ;  /* 0x0000009e8430723c */ /* 0x040fe20000041830 */
[----:B------:R-:W-:Y:S07]  /*fa30*/  LDSM.16.MT88.4 R156, [R218+0x13000] ;  /* 0x01300000da9c783b */ /* 0x000fee0000004200 */
[C---:B---3--:R-:W-:Y:S08]  /*fa40*/  HMMA.16816.F32.BF16 R52, R132.reuse, R136, R52 ;  /* 0x000000888434723c */ /* 0x048ff00000041834 */
[C---:B------:R-:W-:Y:S01]  /*fa50*/  HMMA.16816.F32.BF16 R56, R132.reuse, R138, R56 ;  /* 0x0000008a8438723c */ /* 0x040fe20000041838 */
[----:B------:R-:W3:Y:S07]  /*fa60*/  LDSM.16.MT88.4 R136, [R170+0x16800] ;  /* 0x01680000aa88783b */ /* 0x000eee0000004200 */
[C---:B------:R-:W-:Y:S08]  /*fa70*/  HMMA.16816.F32.BF16 R60, R132.reuse, R160, R60 ;  /* 0x000000a0843c723c */ /* 0x040ff0000004183c */
[C---:B------:R-:W-:Y:S01]  /*fa80*/  HMMA.16816.F32.BF16 R64, R132.reuse, R162, R64 ;  /* 0x000000a28440723c */ /* 0x040fe20000041840 */
[----:B------:R-:W-:Y:S07]  /*fa90*/  LDSM.16.MT88.4 R160, [R185+0x3000] ;  /* 0x00300000b9a0783b */ /* 0x000fee0000004200 */
[C---:B-----5:R-:W-:Y:S08]  /*faa0*/  HMMA.16816.F32.BF16 R68, R132.reuse, R140, R68 ;  /* 0x0000008c8444723c */ /* 0x060ff00000041844 */
[C---:B------:R-:W-:Y:S01]  /*fab0*/  HMMA.16816.F32.BF16 R72, R132.reuse, R142, R72 ;  /* 0x0000008e8448723c */ /* 0x040fe20000041848 */
[----:B------:R-:W5:Y:S07]  /*fac0*/  LDSM.16.MT88.4 R140, [R185+0x6800] ;  /* 0x00680000b98c783b */ /* 0x000f6e0000004200 */
        /* <DEDUP_REMOVED lines=9> */
[C---:B--2---:R-:W-:Y:S08]  /*fb60*/  HMMA.16816.F32.BF16 R100, R132.reuse, R148, R100 ;  /* 0x000000948464723c */ /* 0x044ff00000041864 */
[C---:B------:R-:W-:Y:S01]  /*fb70*/  HMMA.16816.F32.BF16 R104, R132.reuse, R150, R104 ;  /* 0x000000968468723c */ /* 0x040fe20000041868 */
[----:B------:R-:W-:Y:S07]  /*fb80*/  LDSM.16.MT88.4 R148, [R170+0x11000] ;  /* 0x01100000aa94783b */ /* 0x000fee0000004200 */
[C---:B---3--:R-:W-:Y:S08]  /*fb90*/  HMMA.16816.F32.BF16 R108, R132.reuse, R136, R108 ;  /* 0x00000088846c723c */ /* 0x048ff0000004186c */
[C---:B------:R-:W-:Y:S01]  /*fba0*/  HMMA.16816.F32.BF16 R112, R132.reuse, R138, R112 ;  /* 0x0000008a8470723c */ /* 0x040fe20000041870 */
[----:B------:R-:W2:Y:S07]  /*fbb0*/  LDSM.16.MT88.4 R136, [R218+0x11000] ;  /* 0x01100000da88783b */ /* 0x000eae0000004200 */
[C---:B-----5:R-:W-:Y:S08]  /*fbc0*/  HMMA.16816.F32.BF16 R116, R132.reuse, R140, R116 ;  /* 0x0000008c8474723c */ /* 0x060ff00000041874 */
[C---:B------:R-:W-:Y:S01]  /*fbd0*/  HMMA.16816.F32.BF16 R120, R132.reuse, R142, R120 ;  /* 0x0000008e8478723c */ /* 0x040fe20000041878 */
[----:B------:R-:W3:Y:S07]  /*fbe0*/  LDSM.16.MT88.4 R140, [R185+0x1000] ;  /* 0x00100000b98c783b */ /* 0x000eee0000004200 */
[C---:B----4-:R-:W-:Y:S08]  /*fbf0*/  HMMA.16816.F32.BF16 R124, R132.reuse, R144, R124 ;  /* 0x00000090847c723c */ /* 0x050ff0000004187c */
[----:B------:R-:W-:Y:S01]  /*fc00*/  HMMA.16816.F32.BF16 R128, R132, R146, R128 ;  /* 0x000000928480723c */ /* 0x000fe20000041880 */
[----:B------:R-:W4:Y:S02]  /*fc10*/  LDSM.16.MT88.4 R144, [R170+0x13000] ;  /* 0x01300000aa90783b */ /* 0x000f240000004200 */
[----:B------:R-:W-:Y:S02]  /*fc20*/  F2FP.BF16.F32.PACK_AB R132, R203, R200 ;  /* 0x000000c8cb84723e */ /* 0x000fe400000010ff */
[----:B------:R-:W-:Y:S01]  /*fc30*/  F2FP.BF16.F32.PACK_AB R133, R211, R202 ;  /* 0x000000cad385723e */ /* 0x000fe200000010ff */
[----:B------:R-:W-:Y:S01]  /*fc40*/  FADD.FTZ R202, R202, R201 ;  /* 0x000000c9caca7221 */ /* 0x000fe20000010000 */
[----:B------:R-:W-:Y:S02]  /*fc50*/  F2FP.BF16.F32.PACK_AB R134, R213, R212 ;  /* 0x000000d4d586723e */ /* 0x000fe400000010ff */
[C---:B------:R-:W-:Y:S01]  /*fc60*/  F2FP.BF16.F32.PACK_AB R135, R210.reuse, R209 ;  /* 0x000000d1d287723e */ /* 0x040fe200000010ff */
[----:B------:R-:W-:Y:S04]  /*fc70*/  FADD.FTZ R202, R211, R202 ;  /* 0x000000cad3ca7221 */ /* 0x000fe80000010000 */
[----:B------:R-:W-:Y:S02]  /*fc80*/  FADD.FTZ R209, R209, R202 ;  /* 0x000000cad1d17221 */ /* 0x000fe40000010000 */
[C---:B--2---:R-:W-:Y:S03]  /*fc90*/  HMMA.16816.F32.BF16 R4, R132.reuse, R136, R4 ;  /* 0x000000888404723c */ /* 0x044fe60000041804 */
[----:B------:R-:W-:Y:S05]  /*fca0*/  FADD.FTZ R209, R210, R209 ;  /* 0x000000d1d2d17221 */ /* 0x000fea0000010000 */
[C---:B------:R-:W-:Y:S01]  /*fcb0*/  HMMA.16816.F32.BF16 R8, R132.reuse, R138, R8 ;  /* 0x0000008a8408723c */ /* 0x040fe20000041808 */
[----:B------:R-:W2:Y:S07]  /*fcc0*/  LDSM.16.MT88.4 R136, [R218+0x15000] ;  /* 0x01500000da88783b */ /* 0x000eae0000004200 */
[C---:B------:R-:W-:Y:S08]  /*fcd0*/  HMMA.16816.F32.BF16 R12, R132.reuse, R148, R12 ;  /* 0x00000094840c723c */ /* 0x040ff0000004180c */
[C---:B------:R-:W-:Y:S01]  /*fce0*/  HMMA.16816.F32.BF16 R16, R132.reuse, R150, R16 ;  /* 0x000000968410723c */ /* 0x040fe20000041810 */
[----:B------:R-:W5:Y:S07]  /*fcf0*/  LDSM.16.MT88.4 R148, [R185+0x5000] ;  /* 0x00500000b994783b */ /* 0x000f6e0000004200 */
[C---:B---3--:R-:W-:Y:S08]  /*fd00*/  HMMA.16816.F32.BF16 R20, R132.reuse, R140, R20 ;  /* 0x0000008c8414723c */ /* 0x048ff00000041814 */
[C---:B------:R-:W-:Y:S01]  /*fd10*/  HMMA.16816.F32.BF16 R24, R132.reuse, R142, R24 ;  /* 0x0000008e8418723c */ /* 0x040fe20000041818 */
[----:B------:R-:W3:Y:S07]  /*fd20*/  LDSM.16.MT88.4 R140, [R220+0x5000] ;  /* 0x00500000dc8c783b */ /* 0x000eee0000004200 */
[C---:B------:R-:W-:Y:S08]  /*fd30*/  HMMA.16816.F32.BF16 R28, R132.reuse, R152, R28 ;  /* 0x00000098841c723c */ /* 0x040ff0000004181c */
[C---:B------:R-:W-:Y:S08]  /*fd40*/  HMMA.16816.F32.BF16 R32, R132.reuse, R154, R32 ;  /* 0x0000009a8420723c */ /* 0x040ff00000041820 */
[C---:B------:R-:W-:Y:S08]  /*fd50*/  HMMA.16816.F32.BF16 R36, R132.reuse, R156, R36 ;  /* 0x0000009c8424723c */ /* 0x040ff00000041824 */
[C---:B------:R-:W-:Y:S01]  /*fd60*/  HMMA.16816.F32.BF16 R40, R132.reuse, R158, R40 ;  /* 0x0000009e8428723c */ /* 0x040fe20000041828 */
[----:B------:R-:W-:Y:S07]  /*fd70*/  LDSM.16.MT88.4 R156, [R218+0x11800] ;  /* 0x01180000da9c783b */ /* 0x000fee0000004200 */
[C---:B----4-:R-:W-:Y:S08]  /*fd80*/  HMMA.16816.F32.BF16 R44, R132.reuse, R144, R44 ;  /* 0x00000090842c723c */ /* 0x050ff0000004182c */
[C---:B------:R-:W-:Y:S01]  /*fd90*/  HMMA.16816.F32.BF16 R48, R132.reuse, R146, R48 ;  /* 0x000000928430723c */ /* 0x040fe20000041830 */
[----:B------:R-:W4:Y:S07]  /*fda0*/  LDSM.16.MT88.4 R144, [R218+0x17000] ;  /* 0x01700000da90783b */ /* 0x000f2e0000004200 */
[C---:B------:R-:W-:Y:S08]  /*fdb0*/  HMMA.16816.F32.BF16 R52, R132.reuse, R160, R52 ;  /* 0x000000a08434723c */ /* 0x040ff00000041834 */
[C---:B------:R-:W-:Y:S08]  /*fdc0*/  HMMA.16816.F32.BF16 R56, R132.reuse, R162, R56 ;  /* 0x000000a28438723c */ /* 0x040ff00000041838 */
[C---:B------:R-:W-:Y:S03]  /*fdd0*/  HMMA.16816.F32.BF16 R60, R132.reuse, R172, R60 ;  /* 0x000000ac843c723c */ /* 0x040fe6000004183c */
[----:B------:R-:W-:Y:S02]  /*fde0*/  F2FP.BF16.F32.PACK_AB R172, R207, R206 ;  /* 0x000000cecfac723e */ /* 0x000fe400000010ff */
[C---:B------:R-:W-:Y:S01]  /*fdf0*/  F2FP.BF16.F32.PACK_AB R173, R167.reuse, R168 ;  /* 0x000000a8a7ad723e */ /* 0x040fe200000010ff */
[----:B------:R-:W-:Y:S02]  /*fe00*/  FADD.FTZ R168, R168, R209 ;  /* 0x000000d1a8a87221 */ /* 0x000fe40000010000 */
[C---:B------:R-:W-:Y:S03]  /*fe10*/  HMMA.16816.F32.BF16 R64, R132.reuse, R174, R64 ;  /* 0x000000ae8440723c */ /* 0x040fe60000041840 */
[----:B------:R-:W-:Y:S01]  /*fe20*/  F2FP.BF16.F32.PACK_AB R174, R204, R205 ;  /* 0x000000cdccae723e */ /* 0x000fe200000010ff */
[----:B------:R-:W-:Y:S01]  /*fe30*/  FADD.FTZ R167, R167, R168 ;  /* 0x000000a8a7a77221 */ /* 0x000fe20000010000 */
[C---:B-1----:R-:W-:Y:S03]  /*fe40*/  F2FP.BF16.F32.PACK_AB R175, R165.reuse, R166 ;  /* 0x000000a6a5af723e */ /* 0x042fe600000010ff */
[C---:B--2---:R-:W-:Y:S03]  /*fe50*/  HMMA.16816.F32.BF16 R68, R132.reuse, R136, R68 ;  /* 0x000000888444723c */ /* 0x044fe60000041844 */
[----:B------:R-:W-:Y:S04]  /*fe60*/  FADD.FTZ R166, R166, R167 ;  /* 0x000000a7a6a67221 */ /* 0x000fe80000010000 */
[----:B------:R-:W-:Y:S01]  /*fe70*/  FADD.FTZ R241, R165, R166 ;  /* 0x000000a6a5f17221 */ /* 0x000fe20000010000 */
[C---:B------:R-:W-:Y:S01]  /*fe80*/  HMMA.16816.F32.BF16 R72, R132.reuse, R138, R72 ;  /* 0x0000008a8448723c */ /* 0x040fe20000041848 */
[----:B------:R-:W1:Y:S07]  /*fe90*/  LDSM.16.MT88.4 R136, [R170+0x17000] ;  /* 0x01700000aa88783b */ /* 0x000e6e0000004200 */
[C---:B------:R-:W-:Y:S08]  /*fea0*/  HMMA.16816.F32.BF16 R76, R132.reuse, R176, R76 ;  /* 0x000000b0844c723c */ /* 0x040ff0000004184c */
[C---:B------:R-:W-:Y:S01]  /*feb0*/  HMMA.16816.F32.BF16 R80, R132.reuse, R178, R80 ;  /* 0x000000b28450723c */ /* 0x040fe20000041850 */
[----:B------:R-:W-:Y:S07]  /*fec0*/  LDSM.16.MT88.4 R176, [R185+0x3800] ;  /* 0x00380000b9b0783b */ /* 0x000fee0000004200 */
[C---:B-----5:R-:W-:Y:S08]  /*fed0*/  HMMA.16816.F32.BF16 R84, R132.reuse, R148, R84 ;  /* 0x000000948454723c */ /* 0x060ff00000041854 */
[C---:B------:R-:W-:Y:S01]  /*fee0*/  HMMA.16816.F32.BF16 R88, R132.reuse, R150, R88 ;  /* 0x000000968458723c */ /* 0x040fe20000041858 */
[----:B------:R-:W-:Y:S07]  /*fef0*/  LDSM.16.MT88.4 R148, [R220+0x7000] ;  /* 0x00700000dc94783b */ /* 0x000fee0000004200 */
[C---:B---3--:R-:W-:Y:S08]  /*ff00*/  HMMA.16816.F32.BF16 R92, R132.reuse, R140, R92 ;  /* 0x0000008c845c723c */ /* 0x048ff0000004185c */
        /* <DEDUP_REMOVED lines=8> */
[C---:B--2---:R-:W-:Y:S08]  /*ff90*/  HMMA.16816.F32.BF16 R116, R132.reuse, R140, R116 ;  /* 0x0000008c8474723c */ /* 0x044ff00000041874 */
[C---:B------:R-:W-:Y:S08]  /*ffa0*/  HMMA.16816.F32.BF16 R120, R132.reuse, R142, R120 ;  /* 0x0000008e8478723c */ /* 0x040ff00000041878 */
[C---:B------:R-:W-:Y:S08]  /*ffb0*/  HMMA.16816.F32.BF16 R124, R132.reuse, R148, R124 ;  /* 0x00000094847c723c */ /* 0x040ff0000004187c */
[----:B------:R-:W-:Y:S01]  /*ffc0*/  HMMA.16816.F32.BF16 R128, R132, R150, R128 ;  /* 0x000000968480723c */ /* 0x000fe20000041880 */
[----:B------:R-:W2:Y:S07]  /*ffd0*/  LDSM.16.MT88.4 R132, [R220+0x1800] ;  /* 0x00180000dc84783b */ /* 0x000eae0000004200 */
[C---:B------:R-:W-:Y:S01]  /*ffe0*/  HMMA.16816.F32.BF16 R160, R172.reuse, R156, R4 ;  /* 0x0000009caca0723c */ /* 0x040fe20000041804 */
[----:B------:R-:W4:Y:S07]  /*fff0*/  LDSM.16.MT88.4 R4, [R218+0x13800] ;  /* 0x01380000da04783b */ /* 0x000f2e0000004200 */
[C---:B------:R-:W-:Y:S01]  /*10000*/  HMMA.16816.F32.BF16 R156, R172.reuse, R158, R8 ;  /* 0x0000009eac9c723c */ /* 0x040fe20000041808 */
[----:B------:R-:W5:Y:S07]  /*10010*/  LDSM.16.MT88.4 R8, [R170+0x13800] ;  /* 0x01380000aa08783b */ /* 0x000f6e0000004200 */
[C---:B---3--:R-:W-:Y:S01]  /*10020*/  HMMA.16816.F32.BF16 R152, R172.reuse, R144, R12 ;  /* 0x00000090ac98723c */ /* 0x048fe2000004180c */
[----:B------:R-:W3:Y:S07]  /*10030*/  LDSM.16.MT88.4 R12, [R220+0x3800] ;  /* 0x00380000dc0c783b */ /* 0x000eee0000004200 */
[C---:B------:R-:W-:Y:S01]  /*10040*/  HMMA.16816.F32.BF16 R148, R172.reuse, R146, R16 ;  /* 0x00000092ac94723c */ /* 0x040fe20000041810 */
[----:B------:R-:W3:Y:S07]  /*10050*/  LDSM.16.MT88.4 R16, [R218+0x15800] ;  /* 0x01580000da10783b */ /* 0x000eee0000004200 */
[C---:B-1----:R-:W-:Y:S01]  /*10060*/  HMMA.16816.F32.BF16 R144, R172.reuse, R136, R20 ;  /* 0x00000088ac90723c */ /* 0x042fe20000041814 */
[----:B------:R-:W1:Y:S07]  /*10070*/  LDSM.16.MT88.4 R20, [R170+0x15800] ;  /* 0x01580000aa14783b */ /* 0x000e6e0000004200 */
[C---:B------:R-:W-:Y:S01]  /*10080*/  HMMA.16816.F32.BF16 R140, R172.reuse, R138, R24 ;  /* 0x0000008aac8c723c */ /* 0x040fe20000041818 */
[----:B------:R-:W1:Y:S07]  /*10090*/  LDSM.16.MT88.4 R24, [R220+0x5800] ;  /* 0x00580000dc18783b */ /* 0x000e6e0000004200 */
[C---:B--2---:R-:W-:Y:S01]  /*100a0*/  HMMA.16816.F32.BF16 R136, R172.reuse, R132, R28 ;  /* 0x00000084ac88723c */ /* 0x044fe2000004181c */
[----:B------:R-:W2:Y:S07]  /*100b0*/  LDSM.16.MT88.4 R28, [R218+0x17800] ;  /* 0x01780000da1c783b */ /* 0x000eae0000004200 */
[C---:B------:R-:W-:Y:S08]  /*100c0*/  HMMA.16816.F32.BF16 R132, R172.reuse, R134, R32 ;  /* 0x00000086ac84723c */ /* 0x040ff00000041820 */
[C---:B----4-:R-:W-:Y:S08]  /*100d0*/  HMMA.16816.F32.BF16 R36, R172.reuse, R4, R36 ;  /* 0x00000004ac24723c */ /* 0x050ff00000041824 */
[C---:B------:R-:W-:Y:S01]  /*100e0*/  HMMA.16816.F32.BF16 R40, R172.reuse, R6, R40 ;  /* 0x00000006ac28723c */ /* 0x040fe20000041828 */
[----:B------:R-:W4:Y:S07]  /*100f0*/  LDSM.16.MT88.4 R4, [R170+0x17800] ;  /* 0x01780000aa04783b */ /* 0x000f2e0000004200 */
[C---:B-----5:R-:W-:Y:S08]  /*10100*/  HMMA.16816.F32.BF16 R44, R172.reuse, R8, R44 ;  /* 0x00000008ac2c723c */ /* 0x060ff0000004182c */
[C---:B------:R-:W-:Y:S01]  /*10110*/  HMMA.16816.F32.BF16 R48, R172.reuse, R10, R48 ;  /* 0x0000000aac30723c */ /* 0x040fe20000041830 */
[----:B------:R-:W5:Y:S07]  /*10120*/  LDSM.16.MT88.4 R8, [R185+0x7800] ;  /* 0x00780000b908783b */ /* 0x000f6e0000004200 */
[C---:B------:R-:W-:Y:S08]  /*10130*/  HMMA.16816.F32.BF16 R52, R172.reuse, R176, R52 ;  /* 0x000000b0ac34723c */ /* 0x040ff00000041834 */
[C---:B------:R-:W-:Y:S08]  /*10140*/  HMMA.16816.F32.BF16 R56, R172.reuse, R178, R56 ;  /* 0x000000b2ac38723c */ /* 0x040ff00000041838 */
[C---:B---3--:R-:W-:Y:S08]  /*10150*/  HMMA.16816.F32.BF16 R60, R172.reuse, R12, R60 ;  /* 0x0000000cac3c723c */ /* 0x048ff0000004183c */
[C---:B------:R-:W-:Y:S01]  /*10160*/  HMMA.16816.F32.BF16 R64, R172.reuse, R14, R64 ;  /* 0x0000000eac40723c */ /* 0x040fe20000041840 */
[----:B------:R-:W3:Y:S07]  /*10170*/  LDSM.16.MT88.4 R12, [R220+0x7800] ;  /* 0x00780000dc0c783b */ /* 0x000eee0000004200 */
[C---:B------:R-:W-:Y:S03]  /*10180*/  HMMA.16816.F32.BF16 R68, R172.reuse, R16, R68 ;  /* 0x00000010ac44723c */ /* 0x040fe60000041844 */
[----:B------:R-:W-:Y:S04]  /*10190*/  FADD.FTZ R17, R189, R190 ;  /* 0x000000bebd117221 */ /* 0x000fe80000010000 */
[----:B------:R-:W-:Y:S01]  /*101a0*/  FADD.FTZ R17, R188, R17 ;  /* 0x00000011bc117221 */ /* 0x000fe20000010000 */
[C---:B------:R-:W-:Y:S03]  /*101b0*/  HMMA.16816.F32.BF16 R72, R172.reuse, R18, R72 ;  /* 0x00000012ac48723c */ /* 0x040fe60000041848 */
[----:B------:R-:W-:Y:S04]  /*101c0*/  FADD.FTZ R192, R192, R17 ;  /* 0x00000011c0c07221 */ /* 0x000fe80000010000 */
[----:B------:R-:W-:Y:S01]  /*101d0*/  FADD.FTZ R195, R195, R192 ;  /* 0x000000c0c3c37221 */ /* 0x000fe20000010000 */
[C---:B-1----:R-:W-:Y:S03]  /*101e0*/  HMMA.16816.F32.BF16 R76, R172.reuse, R20, R76 ;  /* 0x00000014ac4c723c */ /* 0x042fe6000004184c */
        /* <DEDUP_REMOVED lines=12> */
[----:B------:R-:W-:Y:S01]  /*102b0*/  FADD.FTZ R205, R205, R0 ;  /* 0x00000000cdcd7221 */ /* 0x000fe20000010000 */
[----:B------:R-:W-:Y:S03]  /*102c0*/  MOV R0, R3 ;  /* 0x0000000300007202 */ /* 0x000fe60000000f00 */
[----:B------:R-:W-:Y:S01]  /*102d0*/  FADD.FTZ R243, R204, R205 ;  /* 0x000000cdccf37221 */ /* 0x000fe20000010000 */
[C---:B------:R-:W-:Y:S08]  /*102e0*/  HMMA.16816.F32.BF16 R96, R172.reuse, R26, R96 ;  /* 0x0000001aac60723c */ /* 0x040ff00000041860 */
[C---:B--2---:R-:W-:Y:S08]  /*102f0*/  HMMA.16816.F32.BF16 R100, R172.reuse, R28, R100 ;  /* 0x0000001cac64723c */ /* 0x044ff00000041864 */
[C---:B------:R-:W-:Y:S08]  /*10300*/  HMMA.16816.F32.BF16 R104, R172.reuse, R30, R104 ;  /* 0x0000001eac68723c */ /* 0x040ff00000041868 */
[C---:B----4-:R-:W-:Y:S08]  /*10310*/  HMMA.16816.F32.BF16 R108, R172.reuse, R4, R108 ;  /* 0x00000004ac6c723c */ /* 0x050ff0000004186c */
[C---:B------:R-:W-:Y:S08]  /*10320*/  HMMA.16816.F32.BF16 R112, R172.reuse, R6, R112 ;  /* 0x00000006ac70723c */ /* 0x040ff00000041870 */
[C---:B-----5:R-:W-:Y:S08]  /*10330*/  HMMA.16816.F32.BF16 R116, R172.reuse, R8, R116 ;  /* 0x00000008ac74723c */ /* 0x060ff00000041874 */
[C---:B------:R-:W-:Y:S08]  /*10340*/  HMMA.16816.F32.BF16 R120, R172.reuse, R10, R120 ;  /* 0x0000000aac78723c */ /* 0x040ff00000041878 */
[C---:B---3--:R-:W-:Y:S08]  /*10350*/  HMMA.16816.F32.BF16 R124, R172.reuse, R12, R124 ;  /* 0x0000000cac7c723c */ /* 0x048ff0000004187c */
[----:B------:R-:W-:Y:S01]  /*10360*/  HMMA.16816.F32.BF16 R128, R172, R14, R128 ;  /* 0x0000000eac80723c */ /* 0x000fe20000041880 */
[----:B------:R-:W-:Y:S08]  /*10370*/  @!UPT UIADD3 URZ, UPT, UPT, URZ, URZ, URZ ;  /* 0x000000fffffff290 */ /* 0x000ff0000fffe0ff */
[----:B------:R-:W-:Y:S11]  /*10380*/  @P1 BRA `(.L_x_608) ;  /* 0xffffffb8005c1947 */ /* 0x000ff6000383ffff */
.L_x_604:
        /* <DEDUP_REMOVED lines=342> */
.L_x_610:
[----:B------:R-:W-:Y:S05]  /*118f0*/  BSYNC.RECONVERGENT B0 ;  /* 0x0000000000007941 */ /* 0x000fea0003800200 */
.L_x_609:
        /* <DEDUP_REMOVED lines=39> */
.L_x_612:
[----:B------:R-:W-:Y:S05]  /*11b70*/  BSYNC.RECONVERGENT B0 ;  /* 0x0000000000007941 */ /* 0x000fea0003800200 */
.L_x_611:
        /* <DEDUP_REMOVED lines=26> */
.L_x_614:
[----:B------:R-:W-:Y:S05]  /*11d20*/  BSYNC.RECONVERGENT B0 ;  /* 0x0000000000007941 */ /* 0x000fea0003800200 */
.L_x_613:
        /* <DEDUP_REMOVED lines=26> */
.L_x_616:
[----:B------:R-:W-:Y:S05]  /*11ed0*/  BSYNC.RECONVERGENT B0 ;  /* 0x0000000000007941 */ /* 0x000fea0003800200 */
.L_x_615:
        /* <DEDUP_REMOVED lines=25> */
.L_x_617:
        /* <DEDUP_REMOVED lines=9> */
.L_x_4061:


//--------------------- .text._ZN5flash24flash_fwd_splitkv_kernelI23Flash_fwd_kernel_traitsILi256ELi64ELi64ELi4ELb0ELb0EN7cutlass10bfloat16_tE19Flash_kernel_traitsILi256ELi64ELi64ELi4ES3_EELb1ELb0ELb0ELb0ELb0ELb0ELb0ELb1EEEvNS_16Flash_fwd_paramsE --------------------------
	.section	.text._ZN5flash24flash_fwd_splitkv_kernelI23Flash_fwd_kernel_traitsILi256ELi64ELi64ELi4ELb0ELb0EN7cutlass10bfloat16_tE19Flash_kernel_traitsILi256ELi64ELi64ELi4ES3_EELb1ELb0ELb0ELb0ELb0ELb0ELb0ELb1EEEvNS_16Flash_fwd_paramsE,"ax",@progbits
	.align	128
        .global         _ZN5flash24flash_fwd_splitkv_kernelI23Flash_fwd_kernel_traitsILi256ELi64ELi64ELi4ELb0ELb0EN7cutlass10bfloat16_tE19Flash_kernel_traitsILi256ELi64ELi64ELi4ES3_EELb1ELb0ELb0ELb0ELb0ELb0ELb0ELb1EEEvNS_16Flash_fwd_paramsE
        .type           _ZN5flash24flash_fwd_splitkv_kernelI23Flash_fwd_kernel_traitsILi256ELi64ELi64ELi4ELb0ELb0EN7cutlass10bfloat16_tE19Flash_kernel_traitsILi256ELi64ELi64ELi4ES3_EELb1ELb0ELb0ELb0ELb0ELb0ELb0ELb1EEEvNS_16Flash_fwd_paramsE,@function
        .size           _ZN5flash24flash_fwd_splitkv_kernelI23Flash_fwd_kernel_traitsILi256ELi64ELi64ELi4ELb0ELb0EN7cutlass10bfloat16_tE19Flash_kernel_traitsILi256ELi64ELi64ELi4ES3_EELb1ELb0ELb0ELb0ELb0ELb0ELb0ELb1EEEvNS_16Flash_fwd_paramsE,(.L_x_4062 - _ZN5flash24flash_fwd_splitkv_kernelI23Flash_fwd_kernel_traitsILi256ELi64ELi64ELi4ELb0ELb0EN7cutlass10bfloat16_tE19Flash_kernel_traitsILi256ELi64ELi64ELi4ES3_EELb1ELb0ELb0ELb0ELb0ELb0ELb0ELb1EEEvNS_16Flash_fwd_paramsE)
        .other          _ZN5flash24flash_fwd_splitkv_kernelI23Flash_fwd_kernel_traitsILi256ELi64ELi64ELi4ELb0ELb0EN7cutlass10bfloat16_tE19Flash_kernel_traitsILi256ELi64ELi64ELi4ES3_EELb1ELb0ELb0ELb0ELb0ELb0ELb0ELb1EEEvNS_16Flash_fwd_paramsE,@"STO_CUDA_ENTRY STV_DEFAULT"
_ZN5flash24flash_fwd_splitkv_kernelI23Flash_fwd_kernel_traitsILi256ELi64ELi64ELi4ELb0ELb0EN7cutlass10bfloat16_tE19Flash_kernel_traitsILi256ELi64ELi64ELi4ES3_EELb1ELb0ELb0ELb0ELb0ELb0ELb0ELb1EEEvNS_16Flash_fwd_paramsE:
.text._ZN5flash24flash_fwd_splitkv_kernelI23Flash_fwd_kernel_traitsILi256ELi64ELi64ELi4ELb0ELb0EN7cutlass10bfloat16_tE19Flash_kernel_traitsILi256ELi64ELi64ELi4ES3_EELb1ELb0ELb0ELb0ELb0ELb0ELb0ELb1EEEvNS_16Flash_fwd_paramsE:
[----:B------:R-:W-:Y:S08]  /*0000*/  LDC R1, c[0x0][0x37c] ;  /* 0x0000df00ff017b82 */ /* 0x000ff00000000800 */
[----:B------:R-:W1:Y:S01]  /*0010*/  LDC.64 R4, c[0x0][0x460] ;  /* 0x00011800ff047b82 */ /* 0x000e620000000a00 */
[----:B------:R-:W2:Y:S01]  /*0020*/  S2R R7, SR_CTAID.Y ;  /* 0x0000000000077919 */ /* 0x000ea20000002600 */
[----:B------:R-:W3:Y:S01]  /*0030*/  LDCU.64 UR4, c[0x0][0x358] ;  /* 0x00006b00ff0477ac */ /* 0x000ee20008000a00 */
[----:B------:R-:W-:Y:S01]  /*0040*/  IMAD.MOV.U32 R230, RZ, RZ, -0x1 ;  /* 0xffffffffffe67424 */ /* 0x000fe200078e00ff */
[----:B------:R-:W4:Y:S04]  /*0050*/  LDCU.64 UR6, c[0x0][0x470] ;  /* 0x00008e00ff0677ac */ /* 0x000f280008000a00 */
[----:B------:R-:W2:Y:S08]  /*0060*/  LDC.64 R8, c[0x0][0x460] ;  /* 0x00011800ff087b82 */ /* 0x000eb00000000a00 */
[----:B------:R-:W3:Y:S01]  /*0070*/  LDC.64 R2, c[0x0][0x478] ;  /* 0x00011e00ff027b82 */ /* 0x000ee20000000a00 */
[----:B-1----:R-:W-:-:S02]  /*0080*/  ISETP.NE.U32.AND P0, PT, R4, RZ, PT ;  /* 0x000000ff0400720c */ /* 0x002fc40003f05070 */
[----:B------:R-:W-:Y:S02]  /*0090*/  ISETP.NE.U32.AND P3, PT, R4, RZ, PT ;  /* 0x000000ff0400720c */ /* 0x000fe40003f65070 */
[C---:B------:R-:W-:Y:S02]  /*00a0*/  ISETP.NE.AND.EX P0, PT, R5.reuse, RZ, PT, P0 ;  /* 0x000000ff0500720c */ /* 0x040fe40003f05300 */
[----:B------:R-:W-:Y:S01]  /*00b0*/  ISETP.NE.AND.EX P3, PT, R5, RZ, PT, P3 ;  /* 0x000000ff0500720c */ /* 0x000fe20003f65330 */
[----:B--2---:R-:W-:-:S04]  /*00c0*/  IMAD.WIDE.U32 R4, R7, 0x4, R8 ;  /* 0x0000000407047825 */ /* 0x004fc800078e0008 */
[----:B------:R-:W-:Y:S01]  /*00d0*/  IMAD.SHL.U32 R9, R7, 0x4, RZ ;  /* 0x0000000407097824 */ /* 0x000fe200078e00ff */
[----:B----4-:R-:W-:Y:S02]  /*00e0*/  ISETP.NE.U32.AND P2, PT, RZ, UR6, PT ;  /* 0x00000006ff007c0c */ /* 0x010fe4000bf45070 */
[----:B---3--:R-:W-:-:S03]  /*00f0*/  ISETP.NE.U32.AND P1, PT, R2, RZ, PT ;  /* 0x000000ff0200720c */ /* 0x008fc60003f25070 */
[----:B------:R-:W2:Y:S04]  /*0100*/  @P0 LDG.E R230, desc[UR4][R4.64] ;  /* 0x0000000404e60981 */ /* 0x000ea8000c1e1900 */
[----:B------:R1:W2:Y:S01]  /*0110*/  @P3 LDG.E R15, desc[UR4][R4.64+0x4] ;  /* 0x00000404040f3981 */ /* 0x0002a2000c1e1900 */
[----:B------:R-:W-:Y:S01]  /*0120*/  IADD3 R116, P4, PT, R9, UR6, RZ ;  /* 0x0000000609747c10 */ /* 0x000fe2000ff9e0ff */
[----:B------:R-:W3:Y:S01]  /*0130*/  LDCU.U8 UR6, c[0x0][0x532] ;  /* 0x0000a640ff0677ac */ /* 0x000ee20008000000 */
[----:B------:R-:W-:Y:S02]  /*0140*/  ISETP.NE.AND.EX P1, PT, R3, RZ, PT, P1 ;  /* 0x000000ff0300720c */ /* 0x000fe40003f25310 */
[----:B------:R-:W-:Y:S01]  /*0150*/  SHF.R.U32.HI R8, RZ, 0x1e, R7 ;  /* 0x0000001eff087819 */ /* 0x000fe20000011607 */
[----:B-1----:R-:W1:Y:S03]  /*0160*/  LDC.64 R4, c[0x0][0x468] ;  /* 0x00011a00ff047b82 */ /* 0x002e660000000a00 */
[----:B------:R-:W-:-:S02]  /*0170*/  IADD3.X R117, PT, PT, R8, UR7, RZ, P4, !PT ;  /* 0x0000000708757c10 */ /* 0x000fc4000a7fe4ff */
[----:B---3--:R-:W-:-:S05]  /*0180*/  ISETP.NE.AND P4, PT, RZ, UR6, PT ;  /* 0x00000006ff007c0c */ /* 0x008fca000bf85270 */
[----:B------:R-:W-:Y:S02]  /*0190*/  @P1 IADD3 R2, P0, PT, R9, R2, RZ ;  /* 0x0000000209021210 */ /* 0x000fe40007f1e0ff */
[----:B------:R-:W-:Y:S01]  /*01a0*/  ISETP.NE.AND.EX P2, PT, RZ, UR7, PT, P2 ;  /* 0x00000007ff007c0c */ /* 0x000fe2000bf45320 */
[----:B------:R-:W-:Y:S02]  /*01b0*/  IMAD.MOV.U32 R0, RZ, RZ, RZ ;  /* 0x000000ffff007224 */ /* 0x000fe400078e00ff */
[----:B------:R-:W-:Y:S01]  /*01c0*/  IMAD.MOV.U32 R11, RZ, RZ, -0x1 ;  /* 0xffffffffff0b7424 */ /* 0x000fe200078e00ff */
[----:B------:R-:W3:Y:S01]  /*01d0*/  S2R R17, SR_CTAID.X ;  /* 0x0000000000117919 */ /* 0x000ee20000002500 */
[----:B------:R-:W-:Y:S01]  /*01e0*/  @P1 IMAD.X R3, R8, 0x1, R3, P0 ;  /* 0x0000000108031824 */ /* 0x000fe200000e0603 */
[----:B------:R-:W4:Y:S04]  /*01f0*/  @!P3 LDC R231, c[0x0][0x434] ;  /* 0x00010d00ffe7bb82 */ /* 0x000f280000000800 */
[----:B------:R1:W5:Y:S04]  /*0200*/  @P1 LDG.E R13, desc[UR4][R2.64] ;  /* 0x00000004020d1981 */ /* 0x000368000c1e1900 */
[----:B------:R1:W5:Y:S01]  /*0210*/  @P2 LDG.E R0, desc[UR4][R116.64] ;  /* 0x0000000474002981 */ /* 0x000362000c1e1900 */
[----:B------:R-:W2:Y:S01]  /*0220*/  @!P1 LDC R6, c[0x0][0x43c] ;  /* 0x00010f00ff069b82 */ /* 0x000ea20000000800 */
[----:B-1----:R-:W-:-:S04]  /*0230*/  ISETP.EQ.U32.AND P5, PT, R4, RZ, PT ;  /* 0x000000ff0400720c */ /* 0x002fc80003fa2070 */
[----:B------:R-:W-:Y:S02]  /*0240*/  ISETP.EQ.OR.EX P5, PT, R5, RZ, !P4, P5 ;  /* 0x000000ff0500720c */ /* 0x000fe400067a2750 */
[----:B------:R-:W-:-:S05]  /*0250*/  IADD3 R18, P0, PT, R9, R4, RZ ;  /* 0x0000000409127210 */ /* 0x000fca0007f1e0ff */
[----:B------:R-:W-:-:S06]  /*0260*/  IMAD.X R19, R8, 0x1, R5, P0 ;  /* 0x0000000108137824 */ /* 0x000fcc00000e0605 */
[----:B------:R1:W5:Y:S01]  /*0270*/  @!P5 LDG.E R11, desc[UR4][R18.64] ;  /* 0x00000004120bd981 */ /* 0x000362000c1e1900 */
[----:B------:R-:W-:Y:S01]  /*0280*/  ISETP.NE.U32.AND P0, PT, R4, RZ, PT ;  /* 0x000000ff0400720c */ /* 0x000fe20003f05070 */
[----:B------:R-:W1:Y:S03]  /*0290*/  @!P1 LDC.64 R2, c[0x0][0x488] ;  /* 0x00012200ff029b82 */ /* 0x000e660000000a00 */
[----:B------:R-:W-:-:S13]  /*02a0*/  ISETP.NE.AND.EX P0, PT, R5, RZ, PT, P0 ;  /* 0x000000ff0500720c */ /* 0x000fda0003f05300 */
[----:B------:R-:W1:Y:S01]  /*02b0*/  @!P0 LDC R5, c[0x0][0x438] ;  /* 0x00010e00ff058b82 */ /* 0x000e620000000800 */
[----:B---3--:R-:W-:Y:S02]  /*02c0*/  IMAD.SHL.U32 R78, R17, 0x40, RZ ;  /* 0x00000040114e7824 */ /* 0x008fe400078e00ff */
[----:B--2---:R-:W-:-:S05]  /*02d0*/  @P3 IMAD.IADD R231, R15, 0x1, -R230 ;  /* 0x000000010fe73824 */ /* 0x004fca00078e0ae6 */
[----:B----4-:R-:W-:Y:S01]  /*02e0*/  ISETP.GT.AND P3, PT, R231, R78, PT ;  /* 0x0000004ee700720c */ /* 0x010fe20003f64270 */
[----:B-1----:R-:W-:-:S12]  /*02f0*/  @!P0 BRA `(.L_x_618) ;  /* 0x00000000000c8947 */ /* 0x002fd80003800000 */
[----:B------:R-:W2:Y:S02]  /*0300*/  @P4 LDG.E R4, desc[UR4][R18.64+0x4] ;  /* 0x0000040412044981 */ /* 0x000ea4000c1e1900 */
[----:B--2--5:R-:W-:-:S06]  /*0310*/  @P4 IADD3 R5, PT, PT, R4, -R11, RZ ;  /* 0x8000000b04054210 */ /* 0x024fcc0007ffe0ff */
[----:B------:R1:W5:Y:S02]  /*0320*/  @!P4 LDG.E R5, desc[UR4][R18.64] ;  /* 0x000000041205c981 */ /* 0x000364000c1e1900 */
.L_x_618:
[----:B------:R-:W-:Y:S01]  /*0330*/  @!P1 ISETP.NE.U32.AND P0, PT, R2, RZ, PT ;  /* 0x000000ff0200920c */ /* 0x000fe20003f05070 */
[----:B------:R-:W-:-:S12]  /*0340*/  @!P3 EXIT ;  /* 0x000000000000b94d */ /* 0x000fd80003800000 */
[----:B------:R-:W2:Y:S01]  /*0350*/  LDCU UR7, c[0x0][0x438] ;  /* 0x00008700ff0777ac */ /* 0x000ea20008000800 */
[----:B------:R-:W-:Y:S01]  /*0360*/  @!P1 ISETP.NE.AND.EX P0, PT, R3, RZ, PT, P0 ;  /* 0x000000ff0300920c */ /* 0x000fe20003f05300 */
[--C-:B-----5:R-:W-:Y:S01]  /*0370*/  IMAD.IADD R72, R5, 0x1, -R0.reuse ;  /* 0x0000000105487824 */ /* 0x120fe200078e0a00 */
[----:B------:R-:W3:Y:S01]  /*0380*/  S2R R66, SR_TID.X ;  /* 0x0000000000427919 */ /* 0x000ee20000002100 */
[----:B------:R-:W4:Y:S01]  /*0390*/  LDCU UR6, c[0x0][0x508] ;  /* 0x0000a100ff0677ac */ /* 0x000f220008000800 */
[----:B------:R-:W-:Y:S01]  /*03a0*/  @!P1 SEL R3, R6, RZ, P0 ;  /* 0x000000ff06039207 */ /* 0x000fe20000000000 */
[----:B------:R-:W-:Y:S01]  /*03b0*/  @P1 IMAD.IADD R68, R13, 0x1, -R0 ;  /* 0x000000010d441824 */ /* 0x000fe200078e0a00 */
[----:B------:R-:W1:Y:S01]  /*03c0*/  S2R R6, SR_CTAID.Z ;  /* 0x0000000000067919 */ /* 0x000e620000002700 */
[----:B------:R-:W-:Y:S02]  /*03d0*/  VIADD R2, R17, 0x1 ;  /* 0x0000000111027836 */ /* 0x000fe40000000000 */
[----:B------:R-:W-:-:S02]  /*03e0*/  @!P1 IMAD.IADD R68, R72, 0x1, R3 ;  /* 0x0000000148449824 */ /* 0x000fc400078e0203 */
[----:B------:R-:W-:Y:S02]  /*03f0*/  IMAD R2, R2, 0x40, -R231 ;  /* 0x0000004002027824 */ /* 0x000fe400078e0ae7 */
[----:B------:R-:W-:Y:S02]  /*0400*/  VIADD R5, R68, 0x3f ;  /* 0x0000003f44057836 */ /* 0x000fe40000000000 */
[----:B------:R-:W-:Y:S01]  /*0410*/  IMAD.MOV.U32 R13, RZ, RZ, R7 ;  /* 0x000000ffff0d7224 */ /* 0x000fe200078e0007 */
[----:B--2---:R-:W-:Y:S02]  /*0420*/  UIADD3 UR7, UPT, UPT, UR7, 0x3f, URZ ;  /* 0x0000003f07077890 */ /* 0x004fe4000fffe0ff */
[----:B------:R-:W-:Y:S02]  /*0430*/  SHF.R.S32.HI R4, RZ, 0x1f, R5 ;  /* 0x0000001fff047819 */ /* 0x000fe40000011405 */
[----:B----4-:R-:W-:Y:S01]  /*0440*/  IADD3 R3, PT, PT, R5, UR6, R2 ;  /* 0x0000000605037c10 */ /* 0x010fe2000fffe002 */
[----:B------:R-:W-:Y:S01]  /*0450*/  USHF.R.S32.HI UR6, URZ, 0x1f, UR7 ;  /* 0x0000001fff067899 */ /* 0x000fe20008011407 */
[----:B------:R-:W-:-:S02]  /*0460*/  LEA.HI R4, R4, R5, RZ, 0x6 ;  /* 0x0000000504047211 */ /* 0x000fc400078f30ff */
        /* <DEDUP_REMOVED lines=8> */
[----:B-1-3--:R-:W-:Y:S05]  /*04f0*/  @P0 BRA `(.L_x_619) ;  /* 0x0000000800300947 */ /* 0x00afea0003800000 */
        /* <DEDUP_REMOVED lines=11> */
[----:B------:R-:W5:Y:S01]  /*05b0*/  @!P0 LDC.64 R4, c[0x0][0x400] ;  /* 0x00010000ff048b82 */ /* 0x000f620000000a00 */
[----:B-1----:R-:W-:-:S04]  /*05c0*/  @P0 IMAD.WIDE.U32 R14, R230, R2, RZ ;  /* 0x00000002e60e0225 */ /* 0x002fc800078e00ff */
[C---:B-----5:R-:W-:Y:S01]  /*05d0*/  @!P0 IMAD.WIDE.U32 R10, R7.reuse, R4, RZ ;  /* 0x00000004070a8225 */ /* 0x060fe200078e00ff */
[----:B------:R-:W-:Y:S02]  /*05e0*/  LOP3.LUT R4, R0, 0x38, RZ, 0xc0, !PT ;  /* 0x0000003800047812 */ /* 0x000fe400078ec0ff */
[----:B------:R-:W-:Y:S01]  /*05f0*/  @P0 MOV R10, R14 ;  /* 0x0000000e000a0202 */ /* 0x000fe20000000f00 */
[----:B------:R-:W-:Y:S01]  /*0600*/  @!P0 IMAD R0, R7, R5, R11 ;  /* 0x0000000507008224 */ /* 0x000fe200078e020b */
[----:B------:R-:W-:Y:S01]  /*0610*/  LOP3.LUT R14, R4, 0x80, RZ, 0xfc, !PT ;  /* 0x00000080040e7812 */ /* 0x000fe200078efcff */
[----:B------:R-:W-:Y:S02]  /*0620*/  IMAD.MOV.U32 R5, RZ, RZ, RZ ;  /* 0x000000ffff057224 */ /* 0x000fe400078e00ff */
[----:B------:R-:W-:Y:S01]  /*0630*/  @P0 IMAD R0, R230, R3, R15 ;  /* 0x00000003e6000224 */ /* 0x000fe200078e020f */
[----:B------:R-:W-:Y:S01]  /*0640*/  LOP3.LUT R15, R4, 0x40, RZ, 0xfc, !PT ;  /* 0x00000040040f7812 */ /* 0x000fe200078efcff */
[----:B------:R-:W-:-:S04]  /*0650*/  IMAD.WIDE.U32 R8, R78, R2, R4 ;  /* 0x000000024e087225 */ /* 0x000fc800078e0004 */
[----:B------:R-:W-:Y:S01]  /*0660*/  IMAD R7, R78, R3, R9 ;  /* 0x000000034e077224 */ /* 0x000fe200078e0209 */
[----:B------:R-:W-:Y:S02]  /*0670*/  IADD3 R10, P0, PT, R10, R8, RZ ;  /* 0x000000080a0a7210 */ /* 0x000fe40007f1e0ff */
[----:B------:R-:W-:Y:S02]  /*0680*/  IADD3 R8, PT, PT, R66, 0x20, RZ ;  /* 0x0000002042087810 */ /* 0x000fe40007ffe0ff */
[----:B------:R-:W-:Y:S01]  /*0690*/  IADD3.X R11, PT, PT, R0, R7, RZ, P0, !PT ;  /* 0x00000007000b7210 */ /* 0x000fe200007fe4ff */
[----:B--2---:R-:W-:Y:S01]  /*06a0*/  IMAD R7, R13, UR9, R6 ;  /* 0x000000090d077c24 */ /* 0x004fe2000f8e0206 */
[----:B------:R-:W-:Y:S01]  /*06b0*/  ISETP.GE.AND P6, PT, R8, R231, PT ;  /* 0x000000e70800720c */ /* 0x000fe20003fc6270 */
[----:B------:R-:W-:Y:S01]  /*06c0*/  VIADD R0, R66, 0x10 ;  /* 0x0000001042007836 */ /* 0x000fe20000000000 */
[----:B------:R-:W-:Y:S01]  /*06d0*/  LOP3.LUT R13, R4, 0xc0, RZ, 0xfc, !PT ;  /* 0x000000c0040d7812 */ /* 0x000fe200078efcff */
[----:B---3--:R-:W-:-:S03]  /*06e0*/  IMAD.WIDE.U32 R10, R6, UR6, R10 ;  /* 0x00000006060a7c25 */ /* 0x008fc6000f8e000a */
[----:B------:R-:W-:Y:S01]  /*06f0*/  ISETP.GE.AND P0, PT, R0, R231, PT ;  /* 0x000000e70000720c */ /* 0x000fe20003f06270 */
[----:B----4-:R-:W-:Y:S02]  /*0700*/  IMAD R7, R7, UR8, R78 ;  /* 0x0000000807077c24 */ /* 0x010fe4000f8e024e */
[----:B------:R-:W-:Y:S01]  /*0710*/  IMAD R19, R6, UR7, R11 ;  /* 0x0000000706137c24 */ /* 0x000fe2000f8e020b */
[----:B------:R-:W-:Y:S09]  /*0720*/  @P1 BRA `(.L_x_621) ;  /* 0x00000000003c1947 */ /* 0x000ff20003800000 */
        /* <DEDUP_REMOVED lines=15> */
.L_x_621:
[----:B------:R-:W-:Y:S05]  /*0820*/  BSYNC.RECONVERGENT B0 ;  /* 0x0000000000007941 */ /* 0x000fea0003800200 */
.L_x_620:
[----:B------:R-:W-:Y:S01]  /*0830*/  BSSY.RECONVERGENT B0, `(.L_x_622) ;  /* 0x0000017000007945 */ /* 0x000fe20003800200 */
[----:B------:R-:W-:-:S03]  /*0840*/  ISETP.GE.AND P5, PT, R12, R231, PT ;  /* 0x000000e70c00720c */ /* 0x000fc60003fa6270 */
[----:B------:R-:W-:Y:S10]  /*0850*/  @P0 BRA `(.L_x_623) ;  /* 0x0000000000500947 */ /* 0x000ff40003800000 */
[----:B------:R-:W2:Y:S01]  /*0860*/  LDCU UR8, c[0x0][0x440] ;  /* 0x00008800ff0877ac */ /* 0x000ea20008000800 */
[----:B------:R-:W-:Y:S01]  /*0870*/  IADD3 R9, P0, PT, R66, 0x10, RZ ;  /* 0x0000001042097810 */ /* 0x000fe20007f1e0ff */
[----:B-1----:R-:W-:Y:S01]  /*0880*/  IMAD.MOV.U32 R16, RZ, RZ, R10 ;  /* 0x000000ffff107224 */ /* 0x002fe200078e000a */
[----:B------:R-:W1:Y:S03]  /*0890*/  LDCU.64 UR6, c[0x0][0x3f0] ;  /* 0x00007e00ff0677ac */ /* 0x000e660008000a00 */
[----:B------:R-:W-:-:S04]  /*08a0*/  IMAD.X R17, RZ, RZ, RZ, P0 ;  /* 0x000000ffff117224 */ /* 0x000fc800000e06ff */
[-C--:B------:R-:W-:Y:S02]  /*08b0*/  IMAD R6, R17, R2.reuse, RZ ;  /* 0x0000000211067224 */ /* 0x080fe400078e02ff */
[----:B------:R-:W-:Y:S02]  /*08c0*/  IMAD.MOV.U32 R17, RZ, RZ, R19 ;  /* 0x000000ffff117224 */ /* 0x000fe400078e0013 */
[C---:B------:R-:W-:Y:S02]  /*08d0*/  IMAD R6, R9.reuse, R3, R6 ;  /* 0x0000000309067224 */ /* 0x040fe400078e0206 */
[----:B------:R-:W-:Y:S01]  /*08e0*/  IMAD.WIDE.U32 R16, R9, R2, R16 ;  /* 0x0000000209107225 */ /* 0x000fe200078e0010 */
[----:B--2---:R-:W-:Y:S02]  /*08f0*/  ISETP.GE.AND P3, PT, R4, UR8, PT ;  /* 0x0000000804007c0c */ /* 0x004fe4000bf66270 */
[----:B------:R-:W-:Y:S01]  /*0900*/  ISETP.GE.AND P2, PT, R15, UR8, PT ;  /* 0x000000080f007c0c */ /* 0x000fe2000bf46270 */
[----:B------:R-:W-:Y:S01]  /*0910*/  IMAD.IADD R6, R17, 0x1, R6 ;  /* 0x0000000111067824 */ /* 0x000fe200078e0206 */
[----:B------:R-:W-:-:S02]  /*0920*/  ISETP.GE.AND P1, PT, R14, UR8, PT ;  /* 0x000000080e007c0c */ /* 0x000fc4000bf26270 */
[----:B------:R-:W-:Y:S02]  /*0930*/  ISETP.GE.AND P0, PT, R13, UR8, PT ;  /* 0x000000080d007c0c */ /* 0x000fe4000bf06270 */
[----:B-1----:R-:W-:-:S04]  /*0940*/  LEA R20, P4, R16, UR6, 0x1 ;  /* 0x0000000610147c11 */ /* 0x002fc8000f8808ff */
[----:B------:R-:W-:-:S05]  /*0950*/  LEA.HI.X R21, R16, UR7, R6, 0x1, P4 ;  /* 0x0000000710157c11 */ /* 0x000fca000a0f0c06 */
[----:B------:R2:W-:Y:S04]  /*0960*/  @!P3 STG.E.128 desc[UR4][R20.64], RZ ;  /* 0x000000ff1400b986 */ /* 0x0005e8000c101d04 */
[----:B------:R2:W-:Y:S04]  /*0970*/  @!P2 STG.E.128 desc[UR4][R20.64+0x80], RZ ;  /* 0x000080ff1400a986 */ /* 0x0005e8000c101d04 */
[----:B------:R2:W-:Y:S04]  /*0980*/  @!P1 STG.E.128 desc[UR4][R20.64+0x100], RZ ;  /* 0x000100ff14009986 */ /* 0x0005e8000c101d04 */
[----:B------:R2:W-:Y:S02]  /*0990*/  @!P0 STG.E.128 desc[UR4][R20.64+0x180], RZ ;  /* 0x000180ff14008986 */ /* 0x0005e4000c101d04 */
.L_x_623:
[----:B------:R-:W-:Y:S05]  /*09a0*/  BSYNC.RECONVERGENT B0 ;  /* 0x0000000000007941 */ /* 0x000fea0003800200 */
.L_x_622:
[----:B------:R-:W-:Y:S04]  /*09b0*/  BSSY.RECONVERGENT B0, `(.L_x_624) ;  /* 0x0000016000007945 */ /* 0x000fe80003800200 */
[----:B------:R-:W-:Y:S05]  /*09c0*/  @P6 BRA `(.L_x_625) ;  /* 0x0000000000506947 */ /* 0x000fea0003800000 */
[----:B------:R-:W3:Y:S01]  /*09d0*/  LDCU UR8, c[0x0][0x440] ;  /* 0x00008800ff0877ac */ /* 0x000ee20008000800 */
[----:B------:R-:W-:Y:S01]  /*09e0*/  IADD3 R9, P0, PT, R66, 0x20, RZ ;  /* 0x0000002042097810 */ /* 0x000fe20007f1e0ff */
[----:B-1----:R-:W-:Y:S01]  /*09f0*/  IMAD.MOV.U32 R16, RZ, RZ, R10 ;  /* 0x000000ffff107224 */ /* 0x002fe200078e000a */
[----:B------:R-:W2:Y:S03]  /*0a00*/  LDCU.64 UR6, c[0x0][0x3f0] ;  /* 0x00007e00ff0677ac */ /* 0x000ea60008000a00 */
[----:B------:R-:W-:-:S04]  /*0a10*/  IMAD.X R17, RZ, RZ, RZ, P0 ;  /* 0x000000ffff117224 */ /* 0x000fc800000e06ff */
[-C--:B------:R-:W-:Y:S02]  /*0a20*/  IMAD R6, R17, R2.reuse, RZ ;  /* 0x0000000211067224 */ /* 0x080fe400078e02ff */
[----:B------:R-:W-:Y:S02]  /*0a30*/  IMAD.MOV.U32 R17, RZ, RZ, R19 ;  /* 0x000000ffff117224 */ /* 0x000fe400078e0013 */
[C---:B------:R-:W-:Y:S02]  /*0a40*/  IMAD R6, R9.reuse, R3, R6 ;  /* 0x0000000309067224 */ /* 0x040fe400078e0206 */
[----:B------:R-:W-:Y:S01]  /*0a50*/  IMAD.WIDE.U32 R16, R9, R2, R16 ;  /* 0x0000000209107225 */ /* 0x000fe200078e0010 */
[----:B---3--:R-:W-:Y:S02]  /*0a60*/  ISETP.GE.AND P3, PT, R4, UR8, PT ;  /* 0x0000000804007c0c */ /* 0x008fe4000bf66270 */
[----:B------:R-:W-:Y:S01]  /*0a70*/  ISETP.GE.AND P2, PT, R15, UR8, PT ;  /* 0x000000080f007c0c */ /* 0x000fe2000bf46270 */
[----:B------:R-:W-:Y:S01]  /*0a80*/  IMAD.IADD R9, R17, 0x1, R6 ;  /* 0x0000000111097824 */ /* 0x000fe200078e0206 */
[----:B------:R-:W-:-:S02]  /*0a90*/  ISETP.GE.AND P1, PT, R14, UR8, PT ;  /* 0x000000080e007c0c */ /* 0x000fc4000bf26270 */
[----:B------:R-:W-:Y:S02]  /*0aa0*/  ISETP.GE.AND P0, PT, R13, UR8, PT ;  /* 0x000000080d007c0c */ /* 0x000fe4000bf06270 */
[----:B--2---:R-:W-:-:S04]  /*0ab0*/  LEA R20, P4, R16, UR6, 0x1 ;  /* 0x0000000610147c11 */ /* 0x004fc8000f8808ff */
[----:B------:R-:W-:-:S05]  /*0ac0*/  LEA.HI.X R21, R16, UR7, R9, 0x1, P4 ;  /* 0x0000000710157c11 */ /* 0x000fca000a0f0c09 */
[----:B------:R3:W-:Y:S04]  /*0ad0*/  @!P3 STG.E.128 desc[UR4][R20.64], RZ ;  /* 0x000000ff1400b986 */ /* 0x0007e8000c101d04 */
[----:B------:R3:W-:Y:S04]  /*0ae0*/  @!P2 STG.E.128 desc[UR4][R20.64+0x80], RZ ;  /* 0x000080ff1400a986 */ /* 0x0007e8000c101d04 */
[----:B------:R3:W-:Y:S04]  /*0af0*/  @!P1 STG.E.128 desc[UR4][R20.64+0x100], RZ ;  /* 0x000100ff14009986 */ /* 0x0007e8000c101d04 */
[----:B------:R3:W-:Y:S02]  /*0b00*/  @!P0 STG.E.128 desc[UR4][R20.64+0x180], RZ ;  /* 0x000180ff14008986 */ /* 0x0007e4000c101d04 */
.L_x_625:
[----:B------:R-:W-:Y:S05]  /*0b10*/  BSYNC.RECONVERGENT B0 ;  /* 0x0000000000007941 */ /* 0x000fea0003800200 */
.L_x_624:
        /* <DEDUP_REMOVED lines=21> */
.L_x_627:
[----:B------:R-:W-:Y:S05]  /*0c70*/  BSYNC.RECONVERGENT B0 ;  /* 0x0000000000007941 */ /* 0x000fea0003800200 */
.L_x_626:
        /* <DEDUP_REMOVED lines=8> */
[----:B----4-:R-:W-:Y:S01]  /*0d00*/  LEA R2, P0, R66, UR6, 0x2 ;  /* 0x0000000642027c11 */ /* 0x010fe2000f8010ff */
[----:B------:R-:W-:-:S03]  /*0d10*/  @!P3 IMAD.MOV.U32 R9, RZ, RZ, 0x7f800000 ;  /* 0x7f800000ff09b424 */ /* 0x000fc600078e00ff */
[----:B------:R-:W-:Y:S01]  /*0d20*/  LEA.HI.X R3, R66, UR7, R7, 0x2, P0 ;  /* 0x0000000742037c11 */ /* 0x000fe200080f1407 */
[----:B------:R-:W-:Y:S02]  /*0d30*/  @!P2 IMAD.MOV.U32 R7, RZ, RZ, 0x7f800000 ;  /* 0x7f800000ff07a424 */ /* 0x000fe400078e00ff */
[----:B------:R-:W-:Y:S02]  /*0d40*/  @!P1 IMAD.MOV.U32 R5, RZ, RZ, 0x7f800000 ;  /* 0x7f800000ff059424 */ /* 0x000fe400078e00ff */
[----:B------:R4:W-:Y:S04]  /*0d50*/  @!P3 STG.E desc[UR4][R2.64], R9 ;  /* 0x000000090200b986 */ /* 0x0009e8000c101904 */
[----:B------:R4:W-:Y:S04]  /*0d60*/  @!P2 STG.E desc[UR4][R2.64+0x40], R7 ;  /* 0x000040070200a986 */ /* 0x0009e8000c101904 */
[----:B------:R4:W-:Y:S01]  /*0d70*/  @!P1 STG.E desc[UR4][R2.64+0x80], R5 ;  /* 0x0000800502009986 */ /* 0x0009e2000c101904 */
[----:B------:R-:W-:Y:S05]  /*0d80*/  @P4 EXIT ;  /* 0x000000000000494d */ /* 0x000fea0003800000 */
[----:B----4-:R-:W-:-:S05]  /*0d90*/  MOV R5, 0x7f800000 ;  /* 0x7f80000000057802 */ /* 0x010fca0000000f00 */
[----:B------:R-:W-:Y:S01]  /*0da0*/  STG.E desc[UR4][R2.64+0xc0], R5 ;  /* 0x0000c00502007986 */ /* 0x000fe2000c101904 */
[----:B------:R-:W-:Y:S05]  /*0db0*/  EXIT ;  /* 0x000000000000794d */ /* 0x000fea0003800000 */
.L_x_619:
        /* <DEDUP_REMOVED lines=10> */
.L_x_628:
[----:B------:R-:W-:Y:S05]  /*0e60*/  BRA.U !UP0, `(.L_x_629) ;  /* 0x0000000508907547 */ /* 0x000fea000b800000 */
[----:B------:R-:W2:Y:S01]  /*0e70*/  LDC R9, c[0x0][0x4f0] ;  /* 0x00013c00ff097b82 */ /* 0x000ea20000000800 */
[----:B------:R-:W-:Y:S01]  /*0e80*/  LEA R0, R165, 0xffffffc0, 0x6 ;  /* 0xffffffc0a5007811 */ /* 0x000fe200078e30ff */
[----:B------:R-:W3:Y:S03]  /*0e90*/  LDCU.64 UR6, c[0x0][0x4e8] ;  /* 0x00009d00ff0677ac */ /* 0x000ee60008000a00 */
[----:B-1----:R-:W-:Y:S01]  /*0ea0*/  IABS R2, R0 ;  /* 0x0000000000027213 */ /* 0x002fe20000000000 */
[----:B------:R-:W1:Y:S01]  /*0eb0*/  LDCU.64 UR8, c[0x0][0x3a0] ;  /* 0x00007400ff0877ac */ /* 0x000e620008000a00 */
[----:B------:R-:W4:Y:S01]  /*0ec0*/  LDCU.64 UR14, c[0x0][0x3b8] ;  /* 0x00007700ff0e77ac */ /* 0x000f220008000a00 */
[----:B--2---:R-:W-:-:S04]  /*0ed0*/  IABS R4, R9 ;  /* 0x0000000900047213 */ /* 0x004fc80000000000 */
[----:B------:R-:W2:Y:S08]  /*0ee0*/  I2F.RP R5, R4 ;  /* 0x0000000400057306 */ /* 0x000eb00000209400 */
[----:B--2---:R-:W2:Y:S02]  /*0ef0*/  MUFU.RCP R10, R5 ;  /* 0x00000005000a7308 */ /* 0x004ea40000001000 */
[----:B--2---:R-:W-:-:S06]  /*0f00*/  IADD3 R10, PT, PT, R10, 0xffffffe, RZ ;  /* 0x0ffffffe0a0a7810 */ /* 0x004fcc0007ffe0ff */
[----:B------:R-:W2:Y:S02]  /*0f10*/  F2I.FTZ.U32.TRUNC.NTZ R11, R10 ;  /* 0x0000000a000b7305 */ /* 0x000ea4000021f000 */
[----:B--2---:R-:W-:Y:S01]  /*0f20*/  IMAD.MOV R3, RZ, RZ, -R11 ;  /* 0x000000ffff037224 */ /* 0x004fe200078e0a0b */
[----:B------:R-:W-:-:S03]  /*0f30*/  MOV R10, RZ ;  /* 0x000000ff000a7202 */ /* 0x000fc60000000f00 */
        /* <DEDUP_REMOVED lines=8> */
[-C--:B------:R-:W-:Y:S01]  /*0fc0*/  @!P3 IADD3 R3, PT, PT, R3, -R4.reuse, RZ ;  /* 0x800000040303b210 */ /* 0x080fe20007ffe0ff */
[----:B------:R-:W-:Y:S01]  /*0fd0*/  @!P3 VIADD R5, R5, 0x1 ;  /* 0x000000010505b836 */ /* 0x000fe20000000000 */
[----:B------:R-:W-:Y:S02]  /*0fe0*/  ISETP.NE.AND P3, PT, R9, RZ, PT ;  /* 0x000000ff0900720c */ /* 0x000fe40003f65270 */
[----:B------:R-:W-:Y:S01]  /*0ff0*/  ISETP.GE.U32.AND P0, PT, R3, R4, PT ;  /* 0x000000040300720c */ /* 0x000fe20003f06070 */
[----:B---3--:R-:W-:-:S04]  /*1000*/  IMAD.WIDE.U32 R2, R7, UR6, RZ ;  /* 0x0000000607027c25 */ /* 0x008fc8000f8e00ff */
[----:B------:R-:W-:Y:S01]  /*1010*/  IMAD R233, R7, UR7, R3 ;  /* 0x0000000707e97c24 */ /* 0x000fe2000f8e0203 */
[----:B------:R-:W2:Y:S01]  /*1020*/  LDCU.64 UR6, c[0x0][0x3a8] ;  /* 0x00007500ff0677ac */ /* 0x000ea20008000a00 */
[----:B------:R-:W3:Y:S06]  /*1030*/  LDC R3, c[0x0][0x3e8] ;  /* 0x0000fa00ff037b82 */ /* 0x000eec0000000800 */
[----:B------:R-:W-:Y:S02]  /*1040*/  @P0 IADD3 R5, PT, PT, R5, 0x1, RZ ;  /* 0x0000000105050810 */ /* 0x000fe40007ffe0ff */
[----:B------:R-:W-:-:S03]  /*1050*/  LEA R232, P0, R2, UR12, 0x2 ;  /* 0x0000000c02e87c11 */ /* 0x000fc6000f8010ff */
[----:B------:R-:W-:Y:S01]  /*1060*/  @!P1 IMAD.MOV R5, RZ, RZ, -R5 ;  /* 0x000000ffff059224 */ /* 0x000fe200078e0a05 */
[----:B------:R-:W-:Y:S02]  /*1070*/  LEA.HI.X R233, R2, UR13, R233, 0x2, P0 ;  /* 0x0000000d02e97c11 */ /* 0x000fe400080f14e9 */
[----:B------:R-:W-:-:S05]  /*1080*/  @!P3 LOP3.LUT R5, RZ, R9, RZ, 0x33, !PT ;  /* 0x00000009ff05b212 */ /* 0x000fca00078e33ff */
[----:B------:R-:W-:-:S05]  /*1090*/  IMAD.WIDE R14, R5, 0x4, R232 ;  /* 0x00000004050e7825 */ /* 0x000fca00078e02e8 */
[----:B------:R-:W2:Y:S01]  /*10a0*/  LDG.E R10, desc[UR4][R14.64] ;  /* 0x000000040e0a7981 */ /* 0x000ea2000c1e1900 */
[-C--:B---3--:R-:W-:Y:S02]  /*10b0*/  IABS R2, R3.reuse ;  /* 0x0000000300027213 */ /* 0x088fe40000000000 */
[----:B------:R-:W-:Y:S02]  /*10c0*/  IADD3 R5, PT, PT, -R5, RZ, RZ ;  /* 0x000000ff05057210 */ /* 0x000fe40007ffe1ff */
[----:B------:R-:W3:Y:S01]  /*10d0*/  I2F.RP R11, R2 ;  /* 0x00000002000b7306 */ /* 0x000ee20000209400 */
[----:B------:R-:W-:Y:S02]  /*10e0*/  LOP3.LUT R16, RZ, R3, RZ, 0x33, !PT ;  /* 0x00000003ff107212 */ /* 0x000fe400078e33ff */
[----:B------:R-:W-:Y:S02]  /*10f0*/  IMAD R0, R9, R5, R0 ;  /* 0x0000000509007224 */ /* 0x000fe400078e0200 */
[----:B----4-:R-:W-:-:S03]  /*1100*/  IMAD.U32 R9, RZ, RZ, UR15 ;  /* 0x0000000fff097e24 */ /* 0x010fc6000f8e00ff */
[----:B------:R-:W-:Y:S01]  /*1110*/  SHF.R.S32.HI R5, RZ, 0x1f, R0 ;  /* 0x0000001fff057819 */ /* 0x000fe20000011400 */
[----:B---3--:R-:W3:Y:S02]  /*1120*/  MUFU.RCP R12, R11 ;  /* 0x0000000b000c7308 */ /* 0x008ee40000001000 */
[----:B---3--:R-:W-:-:S06]  /*1130*/  IADD3 R12, PT, PT, R12, 0xffffffe, RZ ;  /* 0x0ffffffe0c0c7810 */ /* 0x008fcc0007ffe0ff */
[----:B-----5:R-:W3:Y:S02]  /*1140*/  F2I.FTZ.U32.TRUNC.NTZ R13, R12 ;  /* 0x0000000c000d7305 */ /* 0x020ee4000021f000 */
[----:B---3--:R-:W-:Y:S01]  /*1150*/  IMAD.MOV R4, RZ, RZ, -R13 ;  /* 0x000000ffff047224 */ /* 0x008fe200078e0a0d */
[----:B------:R-:W-:-:S03]  /*1160*/  MOV R12, RZ ;  /* 0x000000ff000c7202 */ /* 0x000fc60000000f00 */
[----:B------:R-:W-:Y:S01]  /*1170*/  IMAD R8, R4, R2, RZ ;  /* 0x0000000204087224 */ /* 0x000fe200078e02ff */
[----:B------:R-:W-:-:S03]  /*1180*/  IABS R4, R6 ;  /* 0x0000000600047213 */ /* 0x000fc60000000000 */
[----:B------:R-:W-:-:S04]  /*1190*/  IMAD.HI.U32 R13, R13, R8, R12 ;  /* 0x000000080d0d7227 */ /* 0x000fc800078e000c */
[----:B------:R-:W-:-:S04]  /*11a0*/  IMAD.MOV.U32 R8, RZ, RZ, R4 ;  /* 0x000000ffff087224 */ /* 0x000fc800078e0004 */
[----:B------:R-:W-:-:S05]  /*11b0*/  IMAD.HI.U32 R4, R13, R8, RZ ;  /* 0x000000080d047227 */ /* 0x000fca00078e00ff */
[----:B------:R-:W-:-:S05]  /*11c0*/  IADD3 R11, PT, PT, -R4, RZ, RZ ;  /* 0x000000ff040b7210 */ /* 0x000fca0007ffe1ff */
[----:B------:R-:W-:Y:S01]  /*11d0*/  IMAD R13, R2, R11, R8 ;  /* 0x0000000b020d7224 */ /* 0x000fe200078e0208 */
[----:B------:R-:W-:-:S04]  /*11e0*/  MOV R8, UR14 ;  /* 0x0000000e00087c02 */ /* 0x000fc80008000f00 */
[----:B------:R-:W-:-:S13]  /*11f0*/  ISETP.GT.U32.AND P0, PT, R2, R13, PT ;  /* 0x0000000d0200720c */ /* 0x000fda0003f04070 */
[----:B------:R-:W-:Y:S01]  /*1200*/  @!P0 IMAD.IADD R13, R13, 0x1, -R2 ;  /* 0x000000010d0d8824 */ /* 0x000fe200078e0a02 */
[----:B------:R-:W-:-:S04]  /*1210*/  @!P0 IADD3 R4, PT, PT, R4, 0x1, RZ ;  /* 0x0000000104048810 */ /* 0x000fc80007ffe0ff */
[----:B------:R-:W-:Y:S02]  /*1220*/  ISETP.GE.U32.AND P1, PT, R13, R2, PT ;  /* 0x000000020d00720c */ /* 0x000fe40003f26070 */
[----:B------:R-:W-:-:S04]  /*1230*/  LOP3.LUT R2, R6, R3, RZ, 0x3c, !PT ;  /* 0x0000000306027212 */ /* 0x000fc800078e3cff */
[----:B------:R-:W-:-:S07]  /*1240*/  ISETP.GE.AND P0, PT, R2, RZ, PT ;  /* 0x000000ff0200720c */ /* 0x000fce0003f06270 */
[----:B------:R-:W-:Y:S02]  /*1250*/  @P1 IADD3 R4, PT, PT, R4, 0x1, RZ ;  /* 0x0000000104041810 */ /* 0x000fe40007ffe0ff */
[----:B------:R-:W-:Y:S02]  /*1260*/  ISETP.NE.AND P1, PT, R3, RZ, PT ;  /* 0x000000ff0300720c */ /* 0x000fe40003f25270 */
[----:B--2---:R-:W-:Y:S01]  /*1270*/  SHF.R.S32.HI R11, RZ, 0x1f, R10 ;  /* 0x0000001fff0b7819 */ /* 0x004fe2000001140a */
[----:B-1----:R-:W-:-:S04]  /*1280*/  IMAD.WIDE.U32 R18, R10, UR8, RZ ;  /* 0x000000080a127c25 */ /* 0x002fc8000f8e00ff */
[C---:B------:R-:W-:Y:S02]  /*1290*/  IMAD R13, R11.reuse, UR8, RZ ;  /* 0x000000080b0d7c24 */ /* 0x040fe4000f8e02ff */
[----:B------:R-:W-:Y:S02]  /*12a0*/  IMAD R11, R11, UR6, RZ ;  /* 0x000000060b0b7c24 */ /* 0x000fe4000f8e02ff */
[C---:B------:R-:W-:Y:S01]  /*12b0*/  IMAD R14, R10.reuse, UR9, R13 ;  /* 0x000000090a0e7c24 */ /* 0x040fe2000f8e020d */
[----:B------:R-:W1:Y:S01]  /*12c0*/  LDCU.128 UR8, c[0x0][0x3d0] ;  /* 0x00007a00ff0877ac */ /* 0x000e620008000c00 */
[C---:B------:R-:W-:Y:S02]  /*12d0*/  IMAD R12, R10.reuse, UR7, R11 ;  /* 0x000000070a0c7c24 */ /* 0x040fe4000f8e020b */
[----:B------:R-:W-:Y:S01]  /*12e0*/  IMAD.WIDE.U32 R10, R10, UR6, RZ ;  /* 0x000000060a0a7c25 */ /* 0x000fe2000f8e00ff */
[----:B------:R-:W2:Y:S03]  /*12f0*/  LDCU.64 UR6, c[0x0][0x3c0] ;  /* 0x00007800ff0677ac */ /* 0x000ea60008000a00 */
[----:B------:R-:W-:Y:S01]  /*1300*/  IMAD.IADD R15, R19, 0x1, R14 ;  /* 0x00000001130f7824 */ /* 0x000fe200078e020e */
[----:B------:R-:W-:Y:S01]  /*1310*/  IADD3 R13, PT, PT, R11, R12, RZ ;  /* 0x0000000c0b0d7210 */ /* 0x000fe20007ffe0ff */
[----:B------:R-:W-:Y:S01]  /*1320*/  IMAD.MOV.U32 R14, RZ, RZ, R18 ;  /* 0x000000ffff0e7224 */ /* 0x000fe200078e0012 */
[----:B------:R-:W-:-:S02]  /*1330*/  MOV R11, R4 ;  /* 0x00000004000b7202 */ /* 0x000fc40000000f00 */
[----:B------:R-:W-:Y:S01]  /*1340*/  MOV R12, R10 ;  /* 0x0000000a000c7202 */ /* 0x000fe20000000f00 */
[-C--:B------:R-:W-:Y:S02]  /*1350*/  IMAD R10, R5, R8.reuse, RZ ;  /* 0x00000008050a7224 */ /* 0x080fe400078e02ff */
[----:B------:R-:W-:Y:S02]  /*1360*/  @!P0 IMAD.MOV R11, RZ, RZ, -R11 ;  /* 0x000000ffff0b8224 */ /* 0x000fe400078e0a0b */
[C---:B------:R-:W-:Y:S02]  /*1370*/  IMAD R10, R0.reuse, R9, R10 ;  /* 0x00000009000a7224 */ /* 0x040fe400078e020a */
[----:B------:R-:W-:Y:S01]  /*1380*/  IMAD.WIDE.U32 R14, R0, R8, R14 ;  /* 0x00000008000e7225 */ /* 0x000fe200078e000e */
[----:B------:R-:W-:Y:S02]  /*1390*/  SEL R11, R16, R11, !P1 ;  /* 0x0000000b100b7207 */ /* 0x000fe40004800000 */
[----:B--2---:R-:W-:-:S02]  /*13a0*/  MOV R2, UR6 ;  /* 0x0000000600027c02 */ /* 0x004fc40008000f00 */
[----:B------:R-:W-:Y:S02]  /*13b0*/  MOV R3, UR7 ;  /* 0x0000000700037c02 */ /* 0x000fe40008000f00 */
[----:B------:R-:W-:Y:S01]  /*13c0*/  IADD3 R15, PT, PT, R15, R10, RZ ;  /* 0x0000000a0f0f7210 */ /* 0x000fe20007ffe0ff */
[-C--:B------:R-:W-:Y:S02]  /*13d0*/  IMAD R5, R5, R2.reuse, RZ ;  /* 0x0000000205057224 */ /* 0x080fe400078e02ff */
[----:B------:R-:W-:-:S04]  /*13e0*/  IMAD.WIDE.U32 R12, R0, R2, R12 ;  /* 0x00000002000c7225 */ /* 0x000fc800078e000c */
[----:B------:R-:W-:Y:S01]  /*13f0*/  IMAD R5, R0, R3, R5 ;  /* 0x0000000300057224 */ /* 0x000fe200078e0205 */
[----:B------:R-:W-:Y:S01]  /*1400*/  SHF.R.S32.HI R0, RZ, 0x1f, R11 ;  /* 0x0000001fff007819 */ /* 0x000fe2000001140b */
[----:B-1----:R-:W-:-:S04]  /*1410*/  IMAD.WIDE.U32 R18, R11, UR8, R14 ;  /* 0x000000080b127c25 */ /* 0x002fc8000f8e000e */
[C---:B------:R-:W-:Y:S02]  /*1420*/  IMAD R10, R0.reuse, UR8, RZ ;  /* 0x00000008000a7c24 */ /* 0x040fe4000f8e02ff */
[----:B------:R-:W-:Y:S02]  /*1430*/  IMAD.IADD R13, R13, 0x1, R5 ;  /* 0x000000010d0d7824 */ /* 0x000fe400078e0205 */
[----:B------:R-:W-:Y:S02]  /*1440*/  IMAD R0, R0, UR10, RZ ;  /* 0x0000000a00007c24 */ /* 0x000fe4000f8e02ff */
[C---:B------:R-:W-:Y:S02]  /*1450*/  IMAD R10, R11.reuse, UR9, R10 ;  /* 0x000000090b0a7c24 */ /* 0x040fe4000f8e020a */
[C---:B------:R-:W-:Y:S02]  /*1460*/  IMAD R0, R11.reuse, UR11, R0 ;  /* 0x0000000b0b007c24 */ /* 0x040fe4000f8e0200 */
[----:B------:R-:W-:Y:S01]  /*1470*/  IMAD.WIDE.U32 R20, R11, UR10, R12 ;  /* 0x0000000a0b147c25 */ /* 0x000fe2000f8e000c */
[----:B------:R-:W-:-:S04]  /*1480*/  IADD3 R13, PT, PT, R19, R10, RZ ;  /* 0x0000000a130d7210 */ /* 0x000fc80007ffe0ff */
[----:B------:R-:W-:Y:S01]  /*1490*/  IADD3 R19, PT, PT, R21, R0, RZ ;  /* 0x0000000015137210 */ /* 0x000fe20007ffe0ff */
[----:B------:R-:W-:Y:S06]  /*14a0*/  BRA `(.L_x_630) ;  /* 0x0000000400687947 */ /* 0x000fec0003800000 */
.L_x_629:
[----:B------:R-:W-:-:S13]  /*14b0*/  ISETP.NE.AND P0, PT, R11, -0x1, PT ;  /* 0xffffffff0b00780c */ /* 0x000fda0003f05270 */
[----:B------:R-:W-:Y:S05]  /*14c0*/  @P0 BRA `(.L_x_631) ;  /* 0x0000000000340947 */ /* 0x000fea0003800000 */
[----:B------:R-:W2:Y:S01]  /*14d0*/  LDC.64 R8, c[0x0][0x3b8] ;  /* 0x0000ee00ff087b82 */ /* 0x000ea20000000a00 */
[----:B------:R-:W3:Y:S01]  /*14e0*/  LDCU.64 UR6, c[0x0][0x3a0] ;  /* 0x00007400ff0677ac */ /* 0x000ee20008000a00 */
[----:B-1----:R-:W-:Y:S02]  /*14f0*/  SHF.R.S32.HI R3, RZ, 0x1f, R0 ;  /* 0x0000001fff037819 */ /* 0x002fe40000011400 */
[----:B-----5:R-:W-:-:S05]  /*1500*/  SHF.R.S32.HI R2, RZ, 0x1f, R13 ;  /* 0x0000001fff027819 */ /* 0x020fca000001140d */
[----:B---3--:R-:W-:-:S04]  /*1510*/  IMAD R2, R2, UR6, RZ ;  /* 0x0000000602027c24 */ /* 0x008fc8000f8e02ff */
[----:B------:R-:W-:Y:S02]  /*1520*/  IMAD R2, R13, UR7, R2 ;  /* 0x000000070d027c24 */ /* 0x000fe4000f8e0202 */
[-C--:B--2---:R-:W-:Y:S02]  /*1530*/  IMAD R3, R3, R8.reuse, RZ ;  /* 0x0000000803037224 */ /* 0x084fe400078e02ff */
[----:B------:R-:W-:-:S04]  /*1540*/  IMAD.WIDE.U32 R4, R0, R8, RZ ;  /* 0x0000000800047225 */ /* 0x000fc800078e00ff */
[----:B------:R-:W-:-:S05]  /*1550*/  IMAD R3, R0, R9, R3 ;  /* 0x0000000900037224 */ /* 0x000fca00078e0203 */
[----:B------:R-:W-:-:S03]  /*1560*/  IADD3 R5, PT, PT, R5, R3, RZ ;  /* 0x0000000305057210 */ /* 0x000fc60007ffe0ff */
[----:B------:R-:W-:-:S05]  /*1570*/  IMAD.WIDE.U32 R14, R13, UR6, R4 ;  /* 0x000000060d0e7c25 */ /* 0x000fca000f8e0004 */
[----:B------:R-:W-:Y:S01]  /*1580*/  IADD3 R5, PT, PT, R15, R2, RZ ;  /* 0x000000020f057210 */ /* 0x000fe20007ffe0ff */
[----:B------:R-:W-:Y:S05]  /*1590*/  BRA `(.L_x_632) ;  /* 0x0000000000147947 */ /* 0x000fea0003800000 */
.L_x_631:
[----:B------:R-:W2:Y:S01]  /*15a0*/  LDC.64 R8, c[0x0][0x3b8] ;  /* 0x0000ee00ff087b82 */ /* 0x000ea20000000a00 */
[----:B------:R-:W-:-:S05]  /*15b0*/  IADD3 R14, PT, PT, R0, R11, RZ ;  /* 0x0000000b000e7210 */ /* 0x000fca0007ffe0ff */
[C---:B--2---:R-:W-:Y:S02]  /*15c0*/  IMAD R5, R14.reuse, R9, RZ ;  /* 0x000000090e057224 */ /* 0x044fe400078e02ff */
[----:B------:R-:W-:-:S05]  /*15d0*/  IMAD.WIDE.U32 R14, R14, R8, RZ ;  /* 0x000000080e0e7225 */ /* 0x000fca00078e00ff */
[----:B------:R-:W-:Y:S02]  /*15e0*/  IADD3 R5, PT, PT, R15, R5, RZ ;  /* 0x000000050f057210 */ /* 0x000fe40007ffe0ff */
.L_x_632:
[----:B------:R-:W-:Y:S05]  /*15f0*/  @P0 BRA `(.L_x_633) ;  /* 0x0000000000340947 */ /* 0x000fea0003800000 */
[----:B-1----:R-:W1:Y:S01]  /*1600*/  LDC.64 R2, c[0x0][0x3c0] ;  /* 0x0000f000ff027b82 */ /* 0x002e620000000a00 */
[----:B------:R-:W2:Y:S01]  /*1610*/  LDCU.64 UR6, c[0x0][0x3a8] ;  /* 0x00007500ff0677ac */ /* 0x000ea20008000a00 */
[----:B------:R-:W-:Y:S02]  /*1620*/  SHF.R.S32.HI R11, RZ, 0x1f, R0 ;  /* 0x0000001fff0b7819 */ /* 0x000fe40000011400 */
[----:B-----5:R-:W-:-:S05]  /*1630*/  SHF.R.S32.HI R4, RZ, 0x1f, R13 ;  /* 0x0000001fff047819 */ /* 0x020fca000001140d */
[----:B--2---:R-:W-:-:S04]  /*1640*/  IMAD R4, R4, UR6, RZ ;  /* 0x0000000604047c24 */ /* 0x004fc8000f8e02ff */
[----:B------:R-:W-:Y:S02]  /*1650*/  IMAD R4, R13, UR7, R4 ;  /* 0x000000070d047c24 */ /* 0x000fe4000f8e0204 */
[-C--:B-1----:R-:W-:Y:S02]  /*1660*/  IMAD R10, R11, R2.reuse, RZ ;  /* 0x000000020b0a7224 */ /* 0x082fe400078e02ff */
[----:B------:R-:W-:-:S04]  /*1670*/  IMAD.WIDE.U32 R18, R0, R2, RZ ;  /* 0x0000000200127225 */ /* 0x000fc800078e00ff */
[----:B------:R-:W-:-:S05]  /*1680*/  IMAD R10, R0, R3, R10 ;  /* 0x00000003000a7224 */ /* 0x000fca00078e020a */
[----:B------:R-:W-:-:S03]  /*1690*/  IADD3 R19, PT, PT, R19, R10, RZ ;  /* 0x0000000a13137210 */ /* 0x000fc60007ffe0ff */
[----:B------:R-:W-:-:S05]  /*16a0*/  IMAD.WIDE.U32 R18, R13, UR6, R18 ;  /* 0x000000060d127c25 */ /* 0x000fca000f8e0012 */
[----:B------:R-:W-:Y:S01]  /*16b0*/  IADD3 R15, PT, PT, R19, R4, RZ ;  /* 0x00000004130f7210 */ /* 0x000fe20007ffe0ff */
[----:B------:R-:W-:Y:S06]  /*16c0*/  BRA `(.L_x_634) ;  /* 0x0000000000147947 */ /* 0x000fec0003800000 */
.L_x_633:
[----:B-1----:R-:W1:Y:S01]  /*16d0*/  LDC.64 R2, c[0x0][0x3c0] ;  /* 0x0000f000ff027b82 */ /* 0x002e620000000a00 */
[----:B------:R-:W-:-:S05]  /*16e0*/  IADD3 R0, PT, PT, R0, R11, RZ ;  /* 0x0000000b00007210 */ /* 0x000fca0007ffe0ff */
[C---:B-1----:R-:W-:Y:S02]  /*16f0*/  IMAD R15, R0.reuse, R3, RZ ;  /* 0x00000003000f7224 */ /* 0x042fe400078e02ff */
[----:B------:R-:W-:-:S05]  /*1700*/  IMAD.WIDE.U32 R18, R0, R2, RZ ;  /* 0x0000000200127225 */ /* 0x000fca00078e00ff */
[----:B------:R-:W-:-:S07]  /*1710*/  IADD3 R15, PT, PT, R19, R15, RZ ;  /* 0x0000000f130f7210 */ /* 0x000fce0007ffe0ff */
.L_x_634:
[----:B------:R-:W1:Y:S01]  /*1720*/  LDC R21, c[0x0][0x3e8] ;  /* 0x0000fa00ff157b82 */ /* 0x000e620000000800 */
[----:B------:R-:W-:Y:S01]  /*1730*/  MOV R22, R18 ;  /* 0x0000001200167202 */ /* 0x000fe20000000f00 */
[----:B------:R-:W-:Y:S01]  /*1740*/  IMAD.MOV.U32 R23, RZ, RZ, R15 ;  /* 0x000000ffff177224 */ /* 0x000fe200078e000f */
[----:B------:R-:W-:Y:S02]  /*1750*/  MOV R20, R14 ;  /* 0x0000000e00147202 */ /* 0x000fe40000000f00 */
[----:B------:R-:W-:Y:S02]  /*1760*/  CS2R R232, SRZ ;  /* 0x0000000000e87805 */ /* 0x000fe4000001ff00 */
[-C--:B-1----:R-:W-:Y:S02]  /*1770*/  IABS R0, R21.reuse ;  /* 0x0000001500007213 */ /* 0x082fe40000000000 */
[----:B------:R-:W-:Y:S02]  /*1780*/  LOP3.LUT R16, RZ, R21, RZ, 0x33, !PT ;  /* 0x00000015ff107212 */ /* 0x000fe400078e33ff */
[----:B------:R-:W1:Y:S08]  /*1790*/  I2F.RP R11, R0 ;  /* 0x00000000000b7306 */ /* 0x000e700000209400 */
[----:B-1----:R-:W1:Y:S02]  /*17a0*/  MUFU.RCP R12, R11 ;  /* 0x0000000b000c7308 */ /* 0x002e640000001000 */
[----:B-1----:R-:W-:-:S06]  /*17b0*/  IADD3 R12, PT, PT, R12, 0xffffffe, RZ ;  /* 0x0ffffffe0c0c7810 */ /* 0x002fcc0007ffe0ff */
[----:B-----5:R-:W1:Y:S02]  /*17c0*/  F2I.FTZ.U32.TRUNC.NTZ R13, R12 ;  /* 0x0000000c000d7305 */ /* 0x020e64000021f000 */
[----:B-1----:R-:W-:Y:S01]  /*17d0*/  IMAD.MOV R4, RZ, RZ, -R13 ;  /* 0x000000ffff047224 */ /* 0x002fe200078e0a0d */
[----:B------:R-:W-:-:S03]  /*17e0*/  MOV R12, RZ ;  /* 0x000000ff000c7202 */ /* 0x000fc60000000f00 */
[----:B------:R-:W-:Y:S01]  /*17f0*/  IMAD R10, R4, R0, RZ ;  /* 0x00000000040a7224 */ /* 0x000fe200078e02ff */
[----:B------:R-:W-:-:S03]  /*1800*/  IABS R4, R6 ;  /* 0x0000000600047213 */ /* 0x000fc60000000000 */
[----:B------:R-:W-:-:S04]  /*1810*/  IMAD.HI.U32 R13, R13, R10, R12 ;  /* 0x0000000a0d0d7227 */ /* 0x000fc800078e000c */
[----:B------:R-:W-:-:S04]  /*1820*/  IMAD.MOV.U32 R10, RZ, RZ, R4 ;  /* 0x000000ffff0a7224 */ /* 0x000fc800078e0004 */
[----:B------:R-:W-:Y:S02]  /*1830*/  IMAD.HI.U32 R4, R13, R10, RZ ;  /* 0x0000000a0d047227 */ /* 0x000fe400078e00ff */
[----:B------:R-:W1:Y:S03]  /*1840*/  LDC.64 R12, c[0x0][0x3d8] ;  /* 0x0000f600ff0c7b82 */ /* 0x000e660000000a00 */
[----:B------:R-:W-:-:S05]  /*1850*/  IADD3 R11, PT, PT, -R4, RZ, RZ ;  /* 0x000000ff040b7210 */ /* 0x000fca0007ffe1ff */
[----:B------:R-:W-:-:S05]  /*1860*/  IMAD R11, R0, R11, R10 ;  /* 0x0000000b000b7224 */ /* 0x000fca00078e020a */
[----:B------:R-:W-:-:S13]  /*1870*/  ISETP.GT.U32.AND P0, PT, R0, R11, PT ;  /* 0x0000000b0000720c */ /* 0x000fda0003f04070 */
[----:B------:R-:W-:Y:S01]  /*1880*/  @!P0 IMAD.IADD R11, R11, 0x1, -R0 ;  /* 0x000000010b0b8824 */ /* 0x000fe200078e0a00 */
[----:B------:R-:W-:-:S04]  /*1890*/  @!P0 IADD3 R4, PT, PT, R4, 0x1, RZ ;  /* 0x0000000104048810 */ /* 0x000fc80007ffe0ff */
[----:B------:R-:W-:Y:S02]  /*18a0*/  ISETP.GE.U32.AND P1, PT, R11, R0, PT ;  /* 0x000000000b00720c */ /* 0x000fe40003f26070 */
[----:B------:R-:W-:Y:S01]  /*18b0*/  LOP3.LUT R0, R6, R21, RZ, 0x3c, !PT ;  /* 0x0000001506007212 */ /* 0x000fe200078e3cff */
[----:B------:R-:W2:Y:S03]  /*18c0*/  LDC.64 R10, c[0x0][0x3d0] ;  /* 0x0000f400ff0a7b82 */ /* 0x000ea60000000a00 */
[----:B------:R-:W-:Y:S02]  /*18d0*/  ISETP.GE.AND P0, PT, R0, RZ, PT ;  /* 0x000000ff0000720c */ /* 0x000fe40003f06270 */
[----:B------:R-:W-:-:S05]  /*18e0*/  LEA R0, R165, 0xffffffc0, 0x6 ;  /* 0xffffffc0a5007811 */ /* 0x000fca00078e30ff */
[----:B------:R-:W-:Y:S01]  /*18f0*/  @P1 VIADD R4, R4, 0x1 ;  /* 0x0000000104041836 */ /* 0x000fe20000000000 */
[----:B------:R-:W-:Y:S01]  /*1900*/  ISETP.NE.AND P1, PT, R21, RZ, PT ;  /* 0x000000ff1500720c */ /* 0x000fe20003f25270 */
[----:B------:R-:W-:Y:S02]  /*1910*/  IMAD.MOV.U32 R21, RZ, RZ, R5 ;  /* 0x000000ffff157224 */ /* 0x000fe400078e0005 */
[----:B------:R-:W-:Y:S01]  /*1920*/  IMAD.WIDE.U32 R22, R0, R2, R22 ;  /* 0x0000000200167225 */ /* 0x000fe200078e0016 */
[----:B------:R-:W-:-:S03]  /*1930*/  MOV R19, R4 ;  /* 0x0000000400137202 */ /* 0x000fc60000000f00 */
[----:B------:R-:W-:Y:S01]  /*1940*/  IMAD.WIDE.U32 R20, R0, R8, R20 ;  /* 0x0000000800147225 */ /* 0x000fe200078e0014 */
[----:B------:R-:W-:-:S03]  /*1950*/  MOV R18, R22 ;  /* 0x0000001600127202 */ /* 0x000fc60000000f00 */
[----:B------:R-:W-:Y:S02]  /*1960*/  @!P0 IMAD.MOV R19, RZ, RZ, -R19 ;  /* 0x000000ffff138224 */ /* 0x000fe400078e0a13 */
[----:B------:R-:W-:-:S03]  /*1970*/  IMAD R21, R0, R9, R21 ;  /* 0x0000000900157224 */ /* 0x000fc600078e0215 */
[----:B------:R-:W-:Y:S01]  /*1980*/  SEL R14, R16, R19, !P1 ;  /* 0x00000013100e7207 */ /* 0x000fe20004800000 */
[----:B------:R-:W-:-:S03]  /*1990*/  IMAD R19, R0, R3, R23 ;  /* 0x0000000300137224 */ /* 0x000fc600078e0217 */
[----:B------:R-:W-:Y:S01]  /*19a0*/  SHF.R.S32.HI R5, RZ, 0x1f, R14 ;  /* 0x0000001fff057819 */ /* 0x000fe2000001140e */
[----:B-1----:R-:W-:-:S04]  /*19b0*/  IMAD.WIDE.U32 R18, R14, R12, R18 ;  /* 0x0000000c0e127225 */ /* 0x002fc800078e0012 */
[C---:B------:R-:W-:Y:S02]  /*19c0*/  IMAD R0, R5.reuse, R12, RZ ;  /* 0x0000000c05007224 */ /* 0x040fe400078e02ff */
[-C--:B--2---:R-:W-:Y:S02]  /*19d0*/  IMAD R5, R5, R10.reuse, RZ ;  /* 0x0000000a05057224 */ /* 0x084fe400078e02ff */
[C---:B------:R-:W-:Y:S02]  /*19e0*/  IMAD R0, R14.reuse, R13, R0 ;  /* 0x0000000d0e007224 */ /* 0x040fe400078e0200 */
[----:B------:R-:W-:Y:S01]  /*19f0*/  IMAD.WIDE.U32 R12, R14, R10, R20 ;  /* 0x0000000a0e0c7225 */ /* 0x000fe200078e0014 */
[----:B------:R-:W-:-:S03]  /*1a00*/  MOV R20, R18 ;  /* 0x0000001200147202 */ /* 0x000fc60000000f00 */
[----:B------:R-:W-:Y:S01]  /*1a10*/  IMAD R5, R14, R11, R5 ;  /* 0x0000000b0e057224 */ /* 0x000fe200078e0205 */
[----:B------:R-:W-:Y:S01]  /*1a20*/  MOV R18, R12 ;  /* 0x0000000c00127202 */ /* 0x000fe20000000f00 */
[----:B------:R-:W-:-:S03]  /*1a30*/  IMAD.IADD R19, R19, 0x1, R0 ;  /* 0x0000000113137824 */ /* 0x000fc600078e0200 */
[----:B------:R-:W-:-:S07]  /*1a40*/  IADD3 R13, PT, PT, R13, R5, RZ ;  /* 0x000000050d0d7210 */ /* 0x000fce0007ffe0ff */
.L_x_630:
[----:B------:R-:W-:Y:S01]  /*1a50*/  IMAD.MOV.U32 R5, RZ, RZ, RZ ;  /* 0x000000ffff057224 */ /* 0x000fe200078e00ff */
[----:B------:R-:W1:Y:S01]  /*1a60*/  LDC.64 R14, c[0x0][0x3b0] ;  /* 0x0000ec00ff0e7b82 */ /* 0x000e620000000a00 */
[----:B------:R-:W-:Y:S01]  /*1a70*/  IMAD.SHL.U32 R82, R66, 0x8, RZ ;  /* 0x0000000842527824 */ /* 0x000fe200078e00ff */
[----:B------:R-:W2:Y:S03]  /*1a80*/  LDCU.64 UR6, c[0x0][0x390] ;  /* 0x00007200ff0677ac */ /* 0x000ea60008000a00 */
[----:B------:R3:W5:Y:S01]  /*1a90*/  @P2 LDG.E R5, desc[UR4][R116.64] ;  /* 0x0000000474052981 */ /* 0x000762000c1e1900 */
[----:B------:R-:W-:Y:S01]  /*1aa0*/  ISETP.NE.AND P2, PT, R230, -0x1, PT ;  /* 0xffffffffe600780c */ /* 0x000fe20003f45270 */
[----:B------:R-:W4:Y:S01]  /*1ab0*/  LDCU.64 UR10, c[0x0][0x3c8] ;  /* 0x00007900ff0a77ac */ /* 0x000f220008000a00 */
[----:B------:R-:W2:Y:S01]  /*1ac0*/  LDC R0, c[0x0][0x450] ;  /* 0x00011400ff007b82 */ /* 0x000ea20000000800 */
[----:B------:R-:W-:Y:S01]  /*1ad0*/  LOP3.LUT R12, R82, 0x38, RZ, 0xc0, !PT ;  /* 0x00000038520c7812 */ /* 0x000fe200078ec0ff */
[----:B------:R-:W-:Y:S01]  /*1ae0*/  IMAD.SHL.U32 R74, R66, 0x4, RZ ;  /* 0x00000004424a7824 */ /* 0x000fe200078e00ff */
[----:B------:R-:W-:Y:S01]  /*1af0*/  SHF.R.U32.HI R114, RZ, 0x3, R66 ;  /* 0x00000003ff727819 */ /* 0x000fe20000011642 */
[----:B------:R-:W3:Y:S01]  /*1b00*/  LDCU.64 UR8, c[0x0][0x388] ;  /* 0x00007100ff0877ac */ /* 0x000ee20008000a00 */
[----:B------:R-:W-:Y:S01]  /*1b10*/  SHF.L.U64.HI R64, R2, 0x4, R3 ;  /* 0x0000000402407819 */ /* 0x000fe20000010203 */
[----:B------:R-:W-:Y:S01]  /*1b20*/  IMAD.MOV.U32 R115, RZ, RZ, RZ ;  /* 0x000000ffff737224 */ /* 0x000fe200078e00ff */
[----:B------:R-:W-:Y:S01]  /*1b30*/  LOP3.LUT R74, R74, 0x1c, RZ, 0xc0, !PT ;  /* 0x0000001c4a4a7812 */ /* 0x000fe200078ec0ff */
[----:B------:R-:W-:Y:S01]  /*1b40*/  IMAD.SHL.U32 R61, R165, 0x40, RZ ;  /* 0x00000040a53d7824 */ /* 0x000fe200078e00ff */
[----:B------:R-:W-:Y:S01]  /*1b50*/  SHF.L.U32 R69, R66, 0x6, RZ ;  /* 0x0000000642457819 */ /* 0x000fe200000006ff */
[----:B------:R-:W-:Y:S01]  /*1b60*/  IMAD.WIDE.U32 R112, R17, 0x40, R114 ;  /* 0x0000004011707825 */ /* 0x000fe200078e0072 */
[----:B------:R-:W4:Y:S01]  /*1b70*/  @!P2 LDC.64 R10, c[0x0][0x398] ;  /* 0x0000e600ff0aab82 */ /* 0x000f220000000a00 */
[----:B------:R-:W-:-:S02]  /*1b80*/  SHF.R.U32.HI R76, RZ, 0x1, R66 ;  /* 0x00000001ff4c7819 */ /* 0x000fc40000011642 */
[----:B------:R-:W-:Y:S01]  /*1b90*/  LOP3.LUT R69, R69, 0x1c0, RZ, 0xc0, !PT ;  /* 0x000001c045457812 */ /* 0x000fe200078ec0ff */
[C---:B------:R-:W-:Y:S01]  /*1ba0*/  IMAD.SHL.U32 R63, R8.reuse, 0x10, RZ ;  /* 0x00000010083f7824 */ /* 0x040fe200078e00ff */
[----:B------:R-:W-:Y:S01]  /*1bb0*/  SHF.L.U64.HI R62, R8, 0x4, R9 ;  /* 0x00000004083e7819 */ /* 0x000fe20000010209 */
[----:B-1----:R-:W-:Y:S01]  /*1bc0*/  @P2 IMAD.WIDE.U32 R22, R230, R14, RZ ;  /* 0x0000000ee6162225 */ /* 0x002fe200078e00ff */
[----:B------:R-:W-:-:S03]  /*1bd0*/  LOP3.LUT R69, R69, 0x38, R82, 0xf8, !PT ;  /* 0x0000003845457812 */ /* 0x000fc600078ef852 */
[----:B------:R-:W-:Y:S01]  /*1be0*/  IMAD.SHL.U32 R65, R2, 0x10, RZ ;  /* 0x0000001002417824 */ /* 0x000fe200078e00ff */
[----:B------:R-:W-:Y:S01]  /*1bf0*/  LOP3.LUT R67, R69, 0x8, R76, 0x78, !PT ;  /* 0x0000000845437812 */ /* 0x000fe200078e784c */
[----:B------:R-:W-:Y:S01]  /*1c00*/  VIADD R60, R61, 0xffffffc0 ;  /* 0xffffffc03d3c7836 */ /* 0x000fe20000000000 */
[----:B--2---:R-:W-:-:S04]  /*1c10*/  LEA.HI R77, R0, R0, RZ, 0x1 ;  /* 0x00000000004d7211 */ /* 0x004fc800078f08ff */
[----:B------:R-:W-:-:S05]  /*1c20*/  SHF.R.S32.HI R77, RZ, 0x1, R77 ;  /* 0x00000001ff4d7819 */ /* 0x000fca000001144d */
[----:B------:R-:W-:Y:S02]  /*1c30*/  IMAD R75, R114, R77, R74 ;  /* 0x0000004d724b7224 */ /* 0x000fe400078e024a */
[----:B----4-:R-:W-:-:S03]  /*1c40*/  @!P2 IMAD.WIDE.U32 R24, R7, R10, RZ ;  /* 0x0000000a0718a225 */ /* 0x010fc600078e00ff */
[----:B------:R-:W-:Y:S01]  /*1c50*/  IADD3 R74, PT, PT, R74, R75, RZ ;  /* 0x0000004b4a4a7210 */ /* 0x000fe20007ffe0ff */
[----:B------:R-:W-:Y:S01]  /*1c60*/  @!P2 IMAD.MOV.U32 R10, RZ, RZ, R24 ;  /* 0x000000ffff0aa224 */ /* 0x000fe200078e0018 */
[----:B------:R-:W-:Y:S01]  /*1c70*/  SHF.R.S32.HI R73, RZ, 0x1f, R75 ;  /* 0x0000001fff497819 */ /* 0x000fe2000001144b */
[----:B------:R-:W-:Y:S01]  /*1c80*/  @!P2 IMAD R11, R7, R11, R25 ;  /* 0x0000000b070ba224 */ /* 0x000fe200078e0219 */
[----:B------:R-:W-:Y:S01]  /*1c90*/  SHF.R.S32.HI R71, RZ, 0x1f, R74 ;  /* 0x0000001fff477819 */ /* 0x000fe2000001144a */
[----:B------:R-:W-:Y:S01]  /*1ca0*/  @P2 IMAD.MOV.U32 R10, RZ, RZ, R22 ;  /* 0x000000ffff0a2224 */ /* 0x000fe200078e0016 */
[----:B------:R-:W-:Y:S01]  /*1cb0*/  IADD3 R22, P3, PT, R12, R18, RZ ;  /* 0x000000120c167210 */ /* 0x000fe20007f7e0ff */
[----:B------:R-:W-:Y:S01]  /*1cc0*/  @P2 IMAD R11, R230, R15, R23 ;  /* 0x0000000fe60b2224 */ /* 0x000fe200078e0217 */
[C---:B------:R-:W-:Y:S02]  /*1cd0*/  IADD3 R18, P2, PT, R12.reuse, R20, RZ ;  /* 0x000000140c127210 */ /* 0x040fe40007f5e0ff */
[----:B------:R-:W-:-:S02]  /*1ce0*/  IADD3 R10, P4, PT, R12, R10, RZ ;  /* 0x0000000a0c0a7210 */ /* 0x000fc40007f9e0ff */
[----:B------:R-:W-:Y:S01]  /*1cf0*/  IADD3.X R23, PT, PT, RZ, R13, RZ, P3, !PT ;  /* 0x0000000dff177210 */ /* 0x000fe20001ffe4ff */
[----:B------:R-:W-:Y:S02]  /*1d00*/  IMAD.X R19, RZ, RZ, R19, P2 ;  /* 0x000000ffff137224 */ /* 0x000fe400010e0613 */
[----:B------:R-:W-:Y:S02]  /*1d10*/  IMAD.X R11, RZ, RZ, R11, P4 ;  /* 0x000000ffff0b7224 */ /* 0x000fe400020e060b */
[----:B------:R-:W-:-:S04]  /*1d20*/  IMAD.WIDE.U32 R18, R114, R2, R18 ;  /* 0x0000000272127225 */ /* 0x000fc800078e0012 */
[----:B------:R-:W-:Y:S01]  /*1d30*/  IMAD R85, R114, R3, R19 ;  /* 0x0000000372557224 */ /* 0x000fe200078e0213 */
[----:B------:R-:W-:Y:S01]  /*1d40*/  SHF.R.S32.HI R3, RZ, 0x1f, R72 ;  /* 0x0000001fff037819 */ /* 0x000fe20000011448 */
[----:B------:R-:W-:Y:S02]  /*1d50*/  IMAD.SHL.U32 R84, R18, 0x2, RZ ;  /* 0x0000000212547824 */ /* 0x000fe400078e00ff */
[----:B------:R-:W-:Y:S01]  /*1d60*/  IMAD.WIDE.U32 R20, R114, R8, R22 ;  /* 0x0000000872147225 */ /* 0x000fe200078e0016 */
[----:B------:R-:W-:Y:S02]  /*1d70*/  LEA.HI R0, R3, R72, RZ, 0x6 ;  /* 0x0000004803007211 */ /* 0x000fe400078f30ff */
[----:B------:R-:W-:Y:S01]  /*1d80*/  SHF.L.U64.HI R85, R18, 0x1, R85 ;  /* 0x0000000112557819 */ /* 0x000fe20000010255 */
[----:B------:R-:W-:Y:S01]  /*1d90*/  IMAD.WIDE.U32 R10, R6, UR10, R10 ;  /* 0x0000000a060a7c25 */ /* 0x000fe2000f8e000a */
[----:B------:R-:W-:Y:S02]  /*1da0*/  IADD3 R84, P2, PT, R84, UR6, RZ ;  /* 0x0000000654547c10 */ /* 0x000fe4000ff5e0ff */
[----:B------:R-:W-:Y:S01]  /*1db0*/  SHF.R.S32.HI R0, RZ, 0x6, R0 ;  /* 0x00000006ff007819 */ /* 0x000fe20000011400 */
[----:B------:R-:W-:Y:S01]  /*1dc0*/  IMAD R87, R114, R9, R21 ;  /* 0x0000000972577224 */ /* 0x000fe200078e0215 */
[----:B------:R-:W-:Y:S01]  /*1dd0*/  IADD3.X R85, PT, PT, R85, UR7, RZ, P2, !PT ;  /* 0x0000000755557c10 */ /* 0x000fe200097fe4ff */
[----:B------:R-:W-:Y:S01]  /*1de0*/  IMAD R11, R6, UR11, R11 ;  /* 0x0000000b060b7c24 */ /* 0x000fe2000f8e020b */
[----:B------:R-:W-:Y:S01]  /*1df0*/  ISETP.GE.AND P2, PT, R0, R165, PT ;  /* 0x000000a50000720c */ /* 0x000fe20003f46270 */
[-C--:B------:R-:W-:Y:S01]  /*1e00*/  IMAD R6, R113, R14.reuse, RZ ;  /* 0x0000000e71067224 */ /* 0x080fe200078e02ff */
[C---:B------:R-:W-:Y:S01]  /*1e10*/  SHF.L.U32 R86, R20.reuse, 0x1, RZ ;  /* 0x0000000114567819 */ /* 0x040fe200000006ff */
[----:B------:R-:W-:Y:S01]  /*1e20*/  IMAD.MOV.U32 R228, RZ, RZ, R84 ;  /* 0x000000ffffe47224 */ /* 0x000fe200078e0054 */
[----:B------:R-:W-:Y:S01]  /*1e30*/  SHF.L.U64.HI R87, R20, 0x1, R87 ;  /* 0x0000000114577819 */ /* 0x000fe20000010257 */
[----:B------:R-:W-:Y:S01]  /*1e40*/  IMAD R15, R112, R15, R6 ;  /* 0x0000000f700f7224 */ /* 0x000fe200078e0206 */
[----:B---3--:R-:W-:Y:S01]  /*1e50*/  IADD3 R86, P3, PT, R86, UR8, RZ ;  /* 0x0000000856567c10 */ /* 0x008fe2000ff7e0ff */
[----:B------:R-:W-:Y:S01]  /*1e60*/  IMAD.WIDE.U32 R112, R112, R14, R10 ;  /* 0x0000000e70707225 */ /* 0x000fe200078e000a */
[----:B------:R-:W-:-:S02]  /*1e70*/  LOP3.LUT R11, R12, 0x40, RZ, 0xfc, !PT ;  /* 0x000000400c0b7812 */ /* 0x000fc400078efcff */
[----:B------:R-:W-:Y:S01]  /*1e80*/  IADD3.X R87, PT, PT, R87, UR9, RZ, P3, !PT ;  /* 0x0000000957577c10 */ /* 0x000fe20009ffe4ff */
[----:B------:R-:W-:Y:S01]  /*1e90*/  IMAD.MOV.U32 R226, RZ, RZ, R86 ;  /* 0x000000ffffe27224 */ /* 0x000fe200078e0056 */
[C---:B------:R-:W-:Y:S01]  /*1ea0*/  LOP3.LUT R10, R12.reuse, 0x80, RZ, 0xfc, !PT ;  /* 0x000000800c0a7812 */ /* 0x040fe200078efcff */
[----:B------:R-:W-:Y:S01]  /*1eb0*/  IMAD.IADD R70, R113, 0x1, R15 ;  /* 0x0000000171467824 */ /* 0x000fe200078e020f */
[----:B------:R-:W-:Y:S01]  /*1ec0*/  LOP3.LUT R9, R12, 0xc0, RZ, 0xfc, !PT ;  /* 0x000000c00c097812 */ /* 0x000fe200078efcff */
[----:B------:R-:W-:Y:S01]  /*1ed0*/  IMAD.MOV.U32 R227, RZ, RZ, R87 ;  /* 0x000000ffffe37224 */ /* 0x000fe200078e0057 */
[----:B------:R-:W-:Y:S01]  /*1ee0*/  MOV R229, R85 ;  /* 0x0000005500e57202 */ /* 0x000fe20000000f00 */
[----:B------:R-:W-:Y:S06]  /*1ef0*/  @P2 BRA `(.L_x_635) ;  /* 0x000000a400f42947 */ /* 0x000fec0003800000 */
[----:B------:R-:W1:Y:S01]  /*1f00*/  LDC.64 R2, c[0x0][0x4a0] ;  /* 0x00012800ff027b82 */ /* 0x000e620000000a00 */
[----:B------:R-:W2:Y:S01]  /*1f10*/  LDCU.128 UR16, c[0x0][0x4b0] ;  /* 0x00009600ff1077ac */ /* 0x000ea20008000c00 */
[----:B------:R-:W-:Y:S01]  /*1f20*/  IMAD.MOV.U32 R13, RZ, RZ, RZ ;  /* 0x000000ffff0d7224 */ /* 0x000fe200078e00ff */
[----:B------:R-:W-:Y:S01]  /*1f30*/  VIMNMX R83, PT, PT, RZ, R0, !PT ;  /* 0x00000000ff537248 */ /* 0x000fe20007fe0100 */
[----:B------:R-:W-:Y:S01]  /*1f40*/  @!P0 IMAD.MOV R4, RZ, RZ, -R4 ;  /* 0x000000ffff048224 */ /* 0x000fe200078e0a04 */
[----:B------:R-:W3:Y:S01]  /*1f50*/  LDCU.128 UR12, c[0x0][0x4c0] ;  /* 0x00009800ff0c77ac */ /* 0x000ee20008000c00 */
[----:B-----5:R-:W-:Y:S01]  /*1f60*/  IMAD.IADD R50, R60, 0x1, R5 ;  /* 0x000000013c327824 */ /* 0x020fe200078e0205 */
[----:B------:R-:W-:Y:S01]  /*1f70*/  IADD3 R81, PT, PT, R114, 0x10, RZ ;  /* 0x0000001072517810 */ /* 0x000fe20007ffe0ff */
[----:B------:R-:W4:Y:S01]  /*1f80*/  LDC.64 R100, c[0x0][0x4a8] ;  /* 0x00012a00ff647b82 */ /* 0x000f220000000a00 */
[----:B------:R-:W2:Y:S01]  /*1f90*/  LDCU.128 UR8, c[0x0][0x490] ;  /* 0x00009200ff0877ac */ /* 0x000ea20008000c00 */
[----:B------:R-:W-:Y:S01]  /*1fa0*/  SEL R16, R16, R4, !P1 ;  /* 0x0000000410107207 */ /* 0x000fe20004800000 */
[----:B------:R-:W-:Y:S01]  /*1fb0*/  IMAD R50, R50, R77, RZ ;  /* 0x0000004d32327224 */ /* 0x000fe200078e02ff */
[----:B------:R-:W-:Y:S01]  /*1fc0*/  IADD3 R4, P0, PT, -R72, R114, RZ ;  /* 0x0000007248047210 */ /* 0x000fe20007f1e1ff */
[----:B------:R-:W3:Y:S01]  /*1fd0*/  LDCU.64 UR6, c[0x0][0x488] ;  /* 0x00009100ff0677ac */ /* 0x000ee20008000a00 */
[C---:B------:R-:W-:Y:S01]  /*1fe0*/  IMAD.SHL.U32 R109, R77.reuse, 0x10, RZ ;  /* 0x000000104d6d7824 */ /* 0x040fe200078e00ff */
[C---:B------:R-:W-:Y:S01]  /*1ff0*/  IADD3 R79, PT, PT, R114.reuse, 0x30, RZ ;  /* 0x00000030724f7810 */ /* 0x040fe20007ffe0ff */
[C---:B------:R-:W-:Y:S01]  /*2000*/  IMAD R107, R77.reuse, 0x30, RZ ;  /* 0x000000304d6b7824 */ /* 0x040fe200078e02ff */
[----:B------:R-:W-:Y:S01]  /*2010*/  UMOV UR20, URZ ;  /* 0x000000ff00147c82 */ /* 0x000fe20008000000 */
[----:B------:R-:W-:Y:S01]  /*2020*/  IMAD.SHL.U32 R105, R77, 0x20, RZ ;  /* 0x000000204d697824 */ /* 0x000fe200078e00ff */
[----:B------:R-:W-:Y:S01]  /*2030*/  MOV R104, R60 ;  /* 0x0000003c00687202 */ /* 0x000fe20000000f00 */
[----:B------:R-:W-:Y:S01]  /*2040*/  VIADD R80, R114, 0x20 ;  /* 0x0000002072507836 */ /* 0x000fe20000000000 */
[----:B------:R-:W-:Y:S01]  /*2050*/  SHF.R.S32.HI R96, RZ, 0x1f, R107 ;  /* 0x0000001fff607819 */ /* 0x000fe2000001146b */
[----:B------:R-:W-:Y:S01]  /*2060*/  IMAD R108, R165, -0x40, R72 ;  /* 0xffffffc0a56c7824 */ /* 0x000fe200078e0248 */
[----:B------:R-:W-:Y:S01]  /*2070*/  SHF.R.S32.HI R98, RZ, 0x1f, R105 ;  /* 0x0000001fff627819 */ /* 0x000fe20000011469 */
[----:B-1----:R-:W-:Y:S01]  /*2080*/  IMAD.WIDE.U32 R14, R7, R2, R12 ;  /* 0x00000002070e7225 */ /* 0x002fe200078e000c */
[----:B------:R-:W-:-:S03]  /*2090*/  SHF.R.S32.HI R2, RZ, 0x1f, R50 ;  /* 0x0000001fff027819 */ /* 0x000fc60000011432 */
[C---:B------:R-:W-:Y:S01]  /*20a0*/  IMAD R15, R7.reuse, R3, R15 ;  /* 0x00000003070f7224 */ /* 0x040fe200078e020f */
[----:B------:R-:W-:Y:S01]  /*20b0*/  SHF.R.S32.HI R3, RZ, 0x1f, R16 ;  /* 0x0000001fff037819 */ /* 0x000fe20000011410 */
[----:B--2---:R-:W-:Y:S01]  /*20c0*/  IMAD.WIDE.U32 R18, R7, UR10, R12 ;  /* 0x0000000a07127c25 */ /* 0x004fe2000f8e000c */
[----:B----4-:R-:W-:-:S03]  /*20d0*/  SHF.L.U32 R97, R100, 0x6, RZ ;  /* 0x0000000664617819 */ /* 0x010fc600000006ff */
[----:B------:R-:W-:-:S04]  /*20e0*/  IMAD.WIDE.U32 R20, R60, UR16, R14 ;  /* 0x000000103c147c25 */ /* 0x000fc8000f8e000e */
[----:B---3--:R-:W-:Y:S02]  /*20f0*/  IMAD R15, R3, UR12, RZ ;  /* 0x0000000c030f7c24 */ /* 0x008fe4000f8e02ff */
[----:B------:R-:W-:Y:S02]  /*2100*/  IMAD R21, R60, UR17, R21 ;  /* 0x000000113c157c24 */ /* 0x000fe4000f8e0215 */
[C---:B------:R-:W-:Y:S02]  /*2110*/  IMAD R6, R16.reuse, UR13, R15 ;  /* 0x0000000d10067c24 */ /* 0x040fe4000f8e020f */
[----:B------:R-:W-:Y:S01]  /*2120*/  IMAD.WIDE.U32 R14, R16, UR12, R20 ;  /* 0x0000000c100e7c25 */ /* 0x000fe2000f8e0014 */
[----:B------:R-:W1:Y:S03]  /*2130*/  LDCU.64 UR12, c[0x0][0x4e0] ;  /* 0x00009c00ff0c77ac */ /* 0x000e660008000a00 */
[----:B------:R-:W-:Y:S01]  /*2140*/  IMAD R19, R7, UR11, R19 ;  /* 0x0000000b07137c24 */ /* 0x000fe2000f8e0213 */
[----:B------:R-:W-:Y:S01]  /*2150*/  IADD3 R7, PT, PT, R15, R6, RZ ;  /* 0x000000060f077210 */ /* 0x000fe20007ffe0ff */
[----:B------:R-:W-:Y:S01]  /*2160*/  IMAD R3, R3, UR18, RZ ;  /* 0x0000001203037c24 */ /* 0x000fe2000f8e02ff */
[----:B------:R-:W-:Y:S01]  /*2170*/  SHF.R.S32.HI R15, RZ, 0x1f, R72 ;  /* 0x0000001fff0f7819 */ /* 0x000fe20000011448 */
[----:B------:R-:W-:Y:S01]  /*2180*/  IMAD.WIDE.U32 R20, R60, R100, R18 ;  /* 0x000000643c147225 */ /* 0x000fe200078e0012 */
[----:B------:R-:W2:Y:S02]  /*2190*/  LDCU.64 UR10, c[0x0][0x4d0] ;  /* 0x00009a00ff0a77ac */ /* 0x000ea40008000a00 */
[----:B------:R-:W-:Y:S01]  /*21a0*/  IADD3.X R15, PT, PT, RZ, ~R15, RZ, P0, !PT ;  /* 0x8000000fff0f7210 */ /* 0x000fe200007fe4ff */
[----:B------:R-:W-:Y:S01]  /*21b0*/  IMAD R18, R16, UR19, R3 ;  /* 0x0000001310127c24 */ /* 0x000fe2000f8e0203 */
[----:B------:R-:W-:Y:S01]  /*21c0*/  IADD3 R90, P0, PT, R50, R74, RZ ;  /* 0x0000004a325a7210 */ /* 0x000fe20007f1e0ff */
[----:B------:R-:W-:Y:S01]  /*21d0*/  IMAD R21, R60, R101, R21 ;  /* 0x000000653c157224 */ /* 0x000fe200078e0215 */
[----:B------:R-:W-:Y:S01]  /*21e0*/  IADD3 R50, P1, PT, R50, R75, RZ ;  /* 0x0000004b32327210 */ /* 0x000fe20007f3e0ff */
[----:B------:R-:W-:Y:S01]  /*21f0*/  IMAD R89, R15, UR16, RZ ;  /* 0x000000100f597c24 */ /* 0x000fe2000f8e02ff */
[----:B------:R-:W3:Y:S01]  /*2200*/  LDCU.U8 UR19, c[0x0][0x533] ;  /* 0x0000a660ff1377ac */ /* 0x000ee20008000000 */
[----:B------:R-:W-:Y:S01]  /*2210*/  IMAD.WIDE.U32 R16, R16, UR18, R20 ;  /* 0x0000001210107c25 */ /* 0x000fe2000f8e0014 */
[----:B------:R-:W-:-:S03]  /*2220*/  USHF.L.U32 UR18, UR16, 0x6, URZ ;  /* 0x0000000610127899 */ /* 0x000fc600080006ff */
[C---:B------:R-:W-:Y:S01]  /*2230*/  IMAD.X R3, R2.reuse, 0x1, R73, P1 ;  /* 0x0000000102037824 */ /* 0x040fe200008e0649 */
[----:B------:R-:W-:Y:S01]  /*2240*/  IADD3 R19, PT, PT, R17, R18, RZ ;  /* 0x0000001211137210 */ /* 0x000fe20007ffe0ff */
[----:B------:R-:W-:Y:S01]  /*2250*/  IMAD.X R91, R2, 0x1, R71, P0 ;  /* 0x00000001025b7824 */ /* 0x000fe200000e0647 */
[----:B------:R-:W-:Y:S01]  /*2260*/  MOV R18, R16 ;  /* 0x0000001000127202 */ /* 0x000fe20000000f00 */
[----:B------:R-:W-:Y:S01]  /*2270*/  IMAD R89, R4, UR17, R89 ;  /* 0x0000001104597c24 */ /* 0x000fe2000f8e0259 */
[C---:B------:R-:W-:Y:S01]  /*2280*/  SHF.L.U64.HI R2, R50.reuse, 0x1, R3 ;  /* 0x0000000132027819 */ /* 0x040fe20000010203 */
[----:B------:R-:W-:Y:S01]  /*2290*/  IMAD.SHL.U32 R50, R50, 0x2, RZ ;  /* 0x0000000232327824 */ /* 0x000fe200078e00ff */
[----:B------:R-:W4:Y:S01]  /*22a0*/  LDCU UR17, c[0x0][0x450] ;  /* 0x00008a00ff1177ac */ /* 0x000f220008000800 */
[----:B------:R-:W-:Y:S01]  /*22b0*/  SHF.L.U64.HI R91, R90, 0x1, R91 ;  /* 0x000000015a5b7819 */ /* 0x000fe2000001025b */
[----:B------:R-:W-:Y:S02]  /*22c0*/  IMAD.MOV.U32 R6, RZ, RZ, R14 ;  /* 0x000000ffff067224 */ /* 0x000fe400078e000e */
[----:B------:R-:W-:Y:S01]  /*22d0*/  IADD3 R16, P0, PT, R50, UR14, RZ ;  /* 0x0000000e32107c10 */ /* 0x000fe2000ff1e0ff */
[----:B------:R-:W-:Y:S01]  /*22e0*/  IMAD.SHL.U32 R90, R90, 0x2, RZ ;  /* 0x000000025a5a7824 */ /* 0x000fe200078e00ff */
[----:B---3--:R-:W-:Y:S01]  /*22f0*/  UISETP.NE.AND UP0, UPT, UR19, URZ, UPT ;  /* 0x000000ff1300728c */ /* 0x008fe2000bf05270 */
[-C--:B------:R-:W-:Y:S01]  /*2300*/  IMAD R15, R15, R100.reuse, RZ ;  /* 0x000000640f0f7224 */ /* 0x080fe200078e02ff */
[----:B------:R-:W-:Y:S01]  /*2310*/  IADD3.X R17, PT, PT, R2, UR15, RZ, P0, !PT ;  /* 0x0000000f02117c10 */ /* 0x000fe200087fe4ff */
[----:B------:R-:W-:Y:S01]  /*2320*/  IMAD.WIDE.U32 R6, R4, UR16, R6 ;  /* 0x0000001004067c25 */ /* 0x000fe2000f8e0006 */
[----:B--2---:R-:W-:Y:S01]  /*2330*/  IADD3 R50, P0, PT, R50, UR10, RZ ;  /* 0x0000000a32327c10 */ /* 0x004fe2000ff1e0ff */
[----:B------:R-:W2:Y:S01]  /*2340*/  LDCU UR16, c[0x0][0x440] ;  /* 0x00008800ff1077ac */ /* 0x000ea20008000800 */
[----:B------:R-:W-:Y:S01]  /*2350*/  IADD3 R92, P1, PT, R90, UR14, RZ ;  /* 0x0000000e5a5c7c10 */ /* 0x000fe2000ff3e0ff */
[----:B------:R-:W-:Y:S01]  /*2360*/  IMAD R15, R4, R101, R15 ;  /* 0x00000065040f7224 */ /* 0x000fe200078e020f */
[----:B------:R-:W-:Y:S01]  /*2370*/  IADD3.X R51, PT, PT, R2, UR11, RZ, P0, !PT ;  /* 0x0000000b02337c10 */ /* 0x000fe200087fe4ff */
[----:B------:R-:W-:Y:S01]  /*2380*/  IMAD.WIDE.U32 R4, R4, R100, R18 ;  /* 0x0000006404047225 */ /* 0x000fe200078e0012 */
[----:B------:R-:W-:-:S02]  /*2390*/  IADD3 R0, P0, PT, RZ, -UR20, RZ ;  /* 0x80000014ff007c10 */ /* 0x000fc4000ff1e0ff */
[----:B------:R-:W-:Y:S01]  /*23a0*/  IADD3.X R93, PT, PT, R91, UR15, RZ, P1, !PT ;  /* 0x0000000f5b5d7c10 */ /* 0x000fe20008ffe4ff */
[----:B------:R-:W-:Y:S01]  /*23b0*/  IMAD.IADD R89, R7, 0x1, R89 ;  /* 0x0000000107597824 */ /* 0x000fe200078e0259 */
[----:B------:R-:W-:Y:S01]  /*23c0*/  IADD3.X R3, PT, PT, RZ, ~UR18, RZ, P0, !PT ;  /* 0x80000012ff037c10 */ /* 0x000fe200087fe4ff */
[----:B------:R-:W-:Y:S01]  /*23d0*/  IMAD.X R97, RZ, RZ, ~R97, P0 ;  /* 0x000000ffff617224 */ /* 0x000fe200000e0e61 */
[----:B------:R-:W-:Y:S01]  /*23e0*/  LEA R88, P3, R6, UR8, 0x1 ;  /* 0x0000000806587c11 */ /* 0x000fe2000f8608ff */
[----:B------:R-:W-:Y:S01]  /*23f0*/  IMAD.SHL.U32 R103, R100, 0x10, RZ ;  /* 0x0000001064677824 */ /* 0x000fe200078e00ff */
[----:B------:R-:W-:Y:S01]  /*2400*/  IADD3 R15, PT, PT, R5, R15, RZ ;  /* 0x0000000f050f7210 */ /* 0x000fe20007ffe0ff */
[----:B------:R-:W-:Y:S01]  /*2410*/  IMAD R106, R165, -0x40, R68 ;  /* 0xffffffc0a56a7824 */ /* 0x000fe200078e0244 */
[----:B------:R-:W-:Y:S01]  /*2420*/  LEA R14, P2, R4, UR6, 0x1 ;  /* 0x00000006040e7c11 */ /* 0x000fe2000f8408ff */
[----:B------:R-:W-:Y:S01]  /*2430*/  IMAD.MOV.U32 R102, RZ, RZ, R165 ;  /* 0x000000ffff667224 */ /* 0x000fe200078e00a5 */
[----:B------:R-:W-:Y:S01]  /*2440*/  IADD3 R90, P1, PT, R90, UR10, RZ ;  /* 0x0000000a5a5a7c10 */ /* 0x000fe2000ff3e0ff */
[----:B------:R-:W3:Y:S01]  /*2450*/  LDCU.64 UR14, c[0x0][0x3c0] ;  /* 0x00007800ff0e77ac */ /* 0x000ee20008000a00 */
[----:B------:R-:W-:-:S02]  /*2460*/  SHF.L.U64.HI R101, R100, 0x4, R101 ;  /* 0x0000000464657819 */ /* 0x000fc40000010265 */
[C---:B------:R-:W-:Y:S02]  /*2470*/  SHF.R.S64 R99, R0.reuse, 0x1f, R97 ;  /* 0x0000001f00637819 */ /* 0x040fe40000001061 */
[----:B------:R-:W-:Y:S02]  /*2480*/  SHF.R.S32.HI R100, RZ, 0x1f, R109 ;  /* 0x0000001fff647819 */ /* 0x000fe4000001146d */
[----:B----4-:R-:W-:Y:S02]  /*2490*/  MOV R18, UR17 ;  /* 0x0000001100127c02 */ /* 0x010fe40008000f00 */
[--C-:B------:R-:W-:Y:S02]  /*24a0*/  SHF.R.S64 R95, R0, 0x1f, R3.reuse ;  /* 0x0000001f005f7819 */ /* 0x100fe40000001003 */
[----:B------:R-:W-:Y:S02]  /*24b0*/  SHF.R.S32.HI R94, RZ, 0x1f, R3 ;  /* 0x0000001fff5e7819 */ /* 0x000fe40000011403 */
[----:B------:R-:W-:-:S02]  /*24c0*/  SHF.R.S32.HI R97, RZ, 0x1f, R97 ;  /* 0x0000001fff617819 */ /* 0x000fc40000011461 */
[----:B------:R-:W-:Y:S02]  /*24d0*/  LEA.HI.X R89, R6, UR9, R89, 0x1, P3 ;  /* 0x0000000906597c11 */ /* 0x000fe400098f0c59 */
[----:B------:R-:W-:Y:S01]  /*24e0*/  LEA.HI.X R15, R4, UR7, R15, 0x1, P2 ;  /* 0x00000007040f7c11 */ /* 0x000fe200090f0c0f */
[----:B------:R-:W4:Y:S01]  /*24f0*/  LDCU.64 UR6, c[0x0][0x3b8] ;  /* 0x00007700ff0677ac */ /* 0x000f220008000a00 */
[----:B------:R-:W-:Y:S01]  /*2500*/  IADD3.X R91, PT, PT, R91, UR11, RZ, P1, !PT ;  /* 0x0000000b5b5b7c10 */ /* 0x000fe20008ffe4ff */
[----:B--23--:R-:W1:Y:S06]  /*2510*/  LDCU.128 UR8, c[0x0][0x3a0] ;  /* 0x00007400ff0877ac */ /* 0x00ce6c0008000c00 */
.L_x_719:
[----:B------:R-:W-:Y:S01]  /*2520*/  VIADD R106, R106, 0x40 ;  /* 0x000000406a6a7836 */ /* 0x000fe20000000000 */
[----:B------:R-:W-:Y:S01]  /*2530*/  BSSY.RECONVERGENT B0, `(.L_x_636) ;  /* 0x0000013000007945 */ /* 0x000fe20003800200 */
[----:B------:R-:W-:Y:S03]  /*2540*/  VIADD R108, R108, 0x40 ;  /* 0x000000406c6c7836 */ /* 0x000fe60000000000 */
[CC--:B------:R-:W-:Y:S02]  /*2550*/  ISETP.GE.AND P5, PT, R114.reuse, R106.reuse, PT ;  /* 0x0000006a7200720c */ /* 0x0c0fe40003fa6270 */
[C---:B------:R-:W-:Y:S02]  /*2560*/  ISETP.GE.AND P4, PT, R81.reuse, R106, PT ;  /* 0x0000006a5100720c */ /* 0x040fe40003f86270 */
[-C--:B------:R-:W-:Y:S02]  /*2570*/  ISETP.GE.AND P5, PT, R114, R108.reuse, !P5 ;  /* 0x0000006c7200720c */ /* 0x080fe40006fa6270 */
[----:B------:R-:W-:Y:S11]  /*2580*/  ISETP.GE.AND P4, PT, R81, R108, !P4 ;  /* 0x0000006c5100720c */ /* 0x000ff60006786270 */
[----:B------:R-:W-:Y:S05]  /*2590*/  @!P5 BRA `(.L_x_637) ;  /* 0x000000000030d947 */ /* 0x000fea0003800000 */
[----:B------:R-:W-:Y:S02]  /*25a0*/  ISETP.GE.AND P1, PT, R12, UR16, PT ;  /* 0x000000100c007c0c */ /* 0x000fe4000bf26270 */
[----:B------:R-:W-:Y:S11]  /*25b0*/  ISETP.GE.AND P0, PT, R11, UR16, PT ;  /* 0x000000100b007c0c */ /* 0x000ff6000bf06270 */
[----:B------:R-:W2:Y:S04]  /*25c0*/  @!P1 LDG.E.128 R4, desc[UR4][R88.64] ;  /* 0x0000000458049981 */ /* 0x000ea8000c1e1d00 */
[----:B--2---:R2:W-:Y:S01]  /*25d0*/  @!P1 STG.E.128 desc[UR4][R84.64], R4 ;  /* 0x0000000454009986 */ /* 0x0045e2000c101d04 */
[----:B------:R-:W-:Y:S03]  /*25e0*/  ISETP.GE.AND P1, PT, R10, UR16, PT ;  /* 0x000000100a007c0c */ /* 0x000fe6000bf26270 */
[----:B------:R-:W3:Y:S04]  /*25f0*/  @!P0 LDG.E.128 R24, desc[UR4][R88.64+0x80] ;  /* 0x0000800458188981 */ /* 0x000ee8000c1e1d00 */
[----:B---3--:R3:W-:Y:S01]  /*2600*/  @!P0 STG.E.128 desc[UR4][R84.64+0x80], R24 ;  /* 0x0000801854008986 */ /* 0x0087e2000c101d04 */
[----:B------:R-:W-:Y:S05]  /*2610*/  ISETP.GE.AND P0, PT, R9, UR16, PT ;  /* 0x0000001009007c0c */ /* 0x000fea000bf06270 */
[----:B------:R-:W5:Y:S04]  /*2620*/  @!P1 LDG.E.128 R20, desc[UR4][R88.64+0x100] ;  /* 0x0001000458149981 */ /* 0x000f68000c1e1d00 */
[----:B-----5:R3:W-:Y:S04]  /*2630*/  @!P1 STG.E.128 desc[UR4][R84.64+0x100], R20 ;  /* 0x0001001454009986 */ /* 0x0207e8000c101d04 */
[----:B--2---:R-:W2:Y:S04]  /*2640*/  @!P0 LDG.E.128 R4, desc[UR4][R88.64+0x180] ;  /* 0x0001800458048981 */ /* 0x004ea8000c1e1d00 */
[----:B--2---:R3:W-:Y:S02]  /*2650*/  @!P0 STG.E.128 desc[UR4][R84.64+0x180], R4 ;  /* 0x0001800454008986 */ /* 0x0047e4000c101d04 */
.L_x_637:
[----:B-1--4-:R-:W-:Y:S05]  /*2660*/  BSYNC.RECONVERGENT B0 ;  /* 0x0000000000007941 */ /* 0x012fea0003800200 */
.L_x_636:
[----:B------:R-:W-:Y:S04]  /*2670*/  BSSY.RECONVERGENT B0, `(.L_x_638) ;  /* 0x0000013000007945 */ /* 0x000fe80003800200 */
[----:B------:R-:W-:Y:S05]  /*2680*/  @!P4 BRA `(.L_x_639) ;  /* 0x000000000044c947 */ /* 0x000fea0003800000 */
[----:B------:R-:W1:Y:S01]  /*2690*/  LDC.64 R2, c[0x0][0x4b0] ;  /* 0x00012c00ff027b82 */ /* 0x000e620000000a00 */
[----:B------:R-:W-:Y:S02]  /*26a0*/  ISETP.GE.AND P1, PT, R12, UR16, PT ;  /* 0x000000100c007c0c */ /* 0x000fe4000bf26270 */
[C---:B------:R-:W-:Y:S04]  /*26b0*/  LEA R32, P2, R65.reuse, R84, 0x1 ;  /* 0x0000005441207211 */ /* 0x040fe800078408ff */
[----:B------:R-:W-:Y:S02]  /*26c0*/  LEA.HI.X R33, R65, R85, R64, 0x1, P2 ;  /* 0x0000005541217211 */ /* 0x000fe400010f0c40 */
[C---:B-1----:R-:W-:Y:S04]  /*26d0*/  LEA R34, P0, R2.reuse, R88, 0x5 ;  /* 0x0000005802227211 */ /* 0x042fe800078028ff */
[----:B------:R-:W-:Y:S02]  /*26e0*/  LEA.HI.X R35, R2, R89, R3, 0x5, P0 ;  /* 0x0000005902237211 */ /* 0x000fe400000f2c03 */
[----:B------:R-:W-:Y:S03]  /*26f0*/  ISETP.GE.AND P0, PT, R11, UR16, PT ;  /* 0x000000100b007c0c */ /* 0x000fe6000bf06270 */
[----:B------:R-:W2:Y:S04]  /*2700*/  @!P1 LDG.E.128 R28, desc[UR4][R34.64] ;  /* 0x00000004221c9981 */ /* 0x000ea8000c1e1d00 */
[----:B--2---:R1:W-:Y:S01]  /*2710*/  @!P1 STG.E.128 desc[UR4][R32.64], R28 ;  /* 0x0000001c20009986 */ /* 0x0043e2000c101d04 */
[----:B------:R-:W-:Y:S05]  /*2720*/  ISETP.GE.AND P1, PT, R10, UR16, PT ;  /* 0x000000100a007c0c */ /* 0x000fea000bf26270 */
[----:B---3--:R-:W2:Y:S04]  /*2730*/  @!P0 LDG.E.128 R24, desc[UR4][R34.64+0x80] ;  /* 0x0000800422188981 */ /* 0x008ea8000c1e1d00 */
[----:B--2---:R1:W-:Y:S01]  /*2740*/  @!P0 STG.E.128 desc[UR4][R32.64+0x80], R24 ;  /* 0x0000801820008986 */ /* 0x0043e2000c101d04 */
[----:B------:R-:W-:Y:S03]  /*2750*/  ISETP.GE.AND P0, PT, R9, UR16, PT ;  /* 0x0000001009007c0c */ /* 0x000fe6000bf06270 */
[----:B------:R-:W2:Y:S04]  /*2760*/  @!P1 LDG.E.128 R20, desc[UR4][R34.64+0x100] ;  /* 0x0001000422149981 */ /* 0x000ea8000c1e1d00 */
[----:B--2---:R1:W-:Y:S06]  /*2770*/  @!P1 STG.E.128 desc[UR4][R32.64+0x100], R20 ;  /* 0x0001001420009986 */ /* 0x0043ec000c101d04 */
[----:B------:R-:W2:Y:S04]  /*2780*/  @!P0 LDG.E.128 R4, desc[UR4][R34.64+0x180] ;  /* 0x0001800422048981 */ /* 0x000ea8000c1e1d00 */
[----:B--2---:R1:W-:Y:S02]  /*2790*/  @!P0 STG.E.128 desc[UR4][R32.64+0x180], R4 ;  /* 0x0001800420008986 */ /* 0x0043e4000c101d04 */
.L_x_639:
[----:B------:R-:W-:Y:S05]  /*27a0*/  BSYNC.RECONVERGENT B0 ;  /* 0x0000000000007941 */ /* 0x000fea0003800200 */
.L_x_638:
[C---:B------:R-:W-:Y:S01]  /*27b0*/  ISETP.GE.AND P3, PT, R80.reuse, R106, PT ;  /* 0x0000006a5000720c */ /* 0x040fe20003f66270 */
[----:B------:R-:W-:Y:S03]  /*27c0*/  BSSY.RECONVERGENT B0, `(.L_x_640) ;  /* 0x0000016000007945 */ /* 0x000fe60003800200 */
[----:B------:R-:W-:Y:S11]  /*27d0*/  ISETP.GE.AND P3, PT, R80, R108, !P3 ;  /* 0x0000006c5000720c */ /* 0x000ff60005f66270 */
[----:B------:R-:W-:Y:S02]  /*27e0*/  @!UPT UIADD3 URZ, UPT, UPT, URZ, URZ, URZ ;  /* 0x000000fffffff290 */ /* 0x000fe4000fffe0ff */
[----:B------:R-:W-:Y:S05]  /*27f0*/  @!P3 BRA `(.L_x_641) ;  /* 0x000000000048b947 */ /* 0x000fea0003800000 */
[----:B------:R-:W2:Y:S01]  /*2800*/  LDC.64 R2, c[0x0][0x4b0] ;  /* 0x00012c00ff027b82 */ /* 0x000ea20000000a00 */
[----:B------:R-:W-:Y:S02]  /*2810*/  ISETP.GE.AND P1, PT, R12, UR16, PT ;  /* 0x000000100c007c0c */ /* 0x000fe4000bf26270 */
[C---:B--2---:R-:W-:Y:S04]  /*2820*/  LEA R34, P0, R2.reuse, R88, 0x6 ;  /* 0x0000005802227211 */ /* 0x044fe800078030ff */
[----:B------:R-:W-:Y:S02]  /*2830*/  LEA.HI.X R35, R2, R89, R3, 0x6, P0 ;  /* 0x0000005902237211 */ /* 0x000fe400000f3403 */
[----:B------:R-:W2:Y:S01]  /*2840*/  LDC.64 R2, c[0x0][0x3c0] ;  /* 0x0000f000ff027b82 */ /* 0x000ea20000000a00 */
[----:B------:R-:W-:Y:S04]  /*2850*/  ISETP.GE.AND P0, PT, R11, UR16, PT ;  /* 0x000000100b007c0c */ /* 0x000fe8000bf06270 */
[----:B-1-3--:R-:W3:Y:S01]  /*2860*/  @!P1 LDG.E.128 R4, desc[UR4][R34.64] ;  /* 0x0000000422049981 */ /* 0x00aee2000c1e1d00 */
[C---:B--2---:R-:W-:Y:S04]  /*2870*/  LEA R32, P2, R2.reuse, R84, 0x6 ;  /* 0x0000005402207211 */ /* 0x044fe800078430ff */
[----:B------:R-:W-:Y:S05]  /*2880*/  LEA.HI.X R33, R2, R85, R3, 0x6, P2 ;  /* 0x0000005502217211 */ /* 0x000fea00010f3403 */
[----:B---3--:R2:W-:Y:S01]  /*2890*/  @!P1 STG.E.128 desc[UR4][R32.64], R4 ;  /* 0x0000000420009986 */ /* 0x0085e2000c101d04 */
[----:B------:R-:W-:Y:S03]  /*28a0*/  ISETP.GE.AND P1, PT, R10, UR16, PT ;  /* 0x000000100a007c0c */ /* 0x000fe6000bf26270 */
[----:B------:R-:W3:Y:S04]  /*28b0*/  @!P0 LDG.E.128 R28, desc[UR4][R34.64+0x80] ;  /* 0x00008004221c8981 */ /* 0x000ee8000c1e1d00 */
[----:B---3--:R2:W-:Y:S01]  /*28c0*/  @!P0 STG.E.128 desc[UR4][R32.64+0x80], R28 ;  /* 0x0000801c20008986 */ /* 0x0085e2000c101d04 */
[----:B------:R-:W-:Y:S05]  /*28d0*/  ISETP.GE.AND P0, PT, R9, UR16, PT ;  /* 0x0000001009007c0c */ /* 0x000fea000bf06270 */
[----:B------:R-:W3:Y:S04]  /*28e0*/  @!P1 LDG.E.128 R24, desc[UR4][R34.64+0x100] ;  /* 0x0001000422189981 */ /* 0x000ee8000c1e1d00 */
[----:B---3--:R2:W-:Y:S04]  /*28f0*/  @!P1 STG.E.128 desc[UR4][R32.64+0x100], R24 ;  /* 0x0001001820009986 */ /* 0x0085e8000c101d04 */
[----:B------:R-:W3:Y:S04]  /*2900*/  @!P0 LDG.E.128 R20, desc[UR4][R34.64+0x180] ;  /* 0x0001800422148981 */ /* 0x000ee8000c1e1d00 */
[----:B---3--:R2:W-:Y:S02]  /*2910*/  @!P0 STG.E.128 desc[UR4][R32.64+0x180], R20 ;  /* 0x0001801420008986 */ /* 0x0085e4000c101d04 */
.L_x_641:
[----:B------:R-:W-:Y:S05]  /*2920*/  BSYNC.RECONVERGENT B0 ;  /* 0x0000000000007941 */ /* 0x000fea0003800200 */
.L_x_640:
[C---:B------:R-:W-:Y:S01]  /*2930*/  ISETP.GE.AND P2, PT, R79.reuse, R106, PT ;  /* 0x0000006a4f00720c */ /* 0x040fe20003f46270 */
[----:B------:R-:W-:Y:S03]  /*2940*/  BSSY.RECONVERGENT B0, `(.L_x_642) ;  /* 0x0000018000007945 */ /* 0x000fe60003800200 */
[----:B------:R-:W-:Y:S11]  /*2950*/  ISETP.GE.AND P2, PT, R79, R108, !P2 ;  /* 0x0000006c4f00720c */ /* 0x000ff60005746270 */
[----:B------:R-:W-:Y:S02]  /*2960*/  @!UPT UIADD3 URZ, UPT, UPT, URZ, URZ, URZ ;  /* 0x000000fffffff290 */ /* 0x000fe4000fffe0ff */
[----:B------:R-:W-:Y:S05]  /*2970*/  @!P2 BRA `(.L_x_643) ;  /* 0x000000000050a947 */ /* 0x000fea0003800000 */
[----:B------:R-:W1:Y:S01]  /*2980*/  LDC.64 R2, c[0x0][0x4b0] ;  /* 0x00012c00ff027b82 */ /* 0x000e620000000a00 */
[----:B------:R-:W-:Y:S02]  /*2990*/  ISETP.GE.AND P1, PT, R12, UR16, PT ;  /* 0x000000100c007c0c */ /* 0x000fe4000bf26270 */
[----:B------:R-:W-:Y:S01]  /*29a0*/  ISETP.GE.AND P0, PT, R11, UR16, PT ;  /* 0x000000100b007c0c */ /* 0x000fe2000bf06270 */
[----:B-12---:R-:W-:Y:S04]  /*29b0*/  IMAD.WIDE.U32 R32, R2, 0x60, R88 ;  /* 0x0000006002207825 */ /* 0x006fe800078e0058 */
[----:B------:R-:W-:Y:S05]  /*29c0*/  IMAD R3, R3, 0x60, RZ ;  /* 0x0000006003037824 */ /* 0x000fea00078e02ff */
[----:B------:R-:W-:Y:S02]  /*29d0*/  IADD3 R33, PT, PT, R33, R3, RZ ;  /* 0x0000000321217210 */ /* 0x000fe40007ffe0ff */
[----:B------:R-:W1:Y:S03]  /*29e0*/  LDC.64 R2, c[0x0][0x3c0] ;  /* 0x0000f000ff027b82 */ /* 0x000e660000000a00 */
[----:B---3--:R-:W2:Y:S01]  /*29f0*/  @!P1 LDG.E.128 R4, desc[UR4][R32.64] ;  /* 0x0000000420049981 */ /* 0x008ea2000c1e1d00 */
[----:B-1----:R-:W-:Y:S04]  /*2a00*/  IMAD.WIDE.U32 R34, R2, 0x60, R84 ;  /* 0x0000006002227825 */ /* 0x002fe800078e0054 */
[----:B------:R-:W-:Y:S05]  /*2a10*/  IMAD R3, R3, 0x60, RZ ;  /* 0x0000006003037824 */ /* 0x000fea00078e02ff */
[----:B------:R-:W-:Y:S05]  /*2a20*/  IADD3 R35, PT, PT, R35, R3, RZ ;  /* 0x0000000323237210 */ /* 0x000fea0007ffe0ff */
[----:B--2---:R4:W-:Y:S01]  /*2a30*/  @!P1 STG.E.128 desc[UR4][R34.64], R4 ;  /* 0x0000000422009986 */ /* 0x0049e2000c101d04 */
[----:B------:R-:W-:Y:S03]  /*2a40*/  ISETP.GE.AND P1, PT, R10, UR16, PT ;  /* 0x000000100a007c0c */ /* 0x000fe6000bf26270 */
[----:B------:R-:W2:Y:S04]  /*2a50*/  @!P0 LDG.E.128 R28, desc[UR4][R32.64+0x80] ;  /* 0x00008004201c8981 */ /* 0x000ea8000c1e1d00 */
[----:B--2---:R4:W-:Y:S01]  /*2a60*/  @!P0 STG.E.128 desc[UR4][R34.64+0x80], R28 ;  /* 0x0000801c22008986 */ /* 0x0049e2000c101d04 */
[----:B------:R-:W-:Y:S05]  /*2a70*/  ISETP.GE.AND P0, PT, R9, UR16, PT ;  /* 0x0000001009007c0c */ /* 0x000fea000bf06270 */
[----:B------:R-:W2:Y:S04]  /*2a80*/  @!P1 LDG.E.128 R24, desc[UR4][R32.64+0x100] ;  /* 0x0001000420189981 */ /* 0x000ea8000c1e1d00 */
[----:B--2---:R4:W-:Y:S04]  /*2a90*/  @!P1 STG.E.128 desc[UR4][R34.64+0x100], R24 ;  /* 0x0001001822009986 */ /* 0x0049e8000c101d04 */
[----:B------:R-:W2:Y:S04]  /*2aa0*/  @!P0 LDG.E.128 R20, desc[UR4][R32.64+0x180] ;  /* 0x0001800420148981 */ /* 0x000ea8000c1e1d00 */
[----:B--2---:R4:W-:Y:S02]  /*2ab0*/  @!P0 STG.E.128 desc[UR4][R34.64+0x180], R20 ;  /* 0x0001801422008986 */ /* 0x0049e4000c101d04 */
.L_x_643:
[----:B------:R-:W-:Y:S05]  /*2ac0*/  BSYNC.RECONVERGENT B0 ;  /* 0x0000000000007941 */ /* 0x000fea0003800200 */
.L_x_642:
[----:B------:R-:W-:Y:S01]  /*2ad0*/  VIADD R102, R102, 0xffffffff ;  /* 0xffffffff66667836 */ /* 0x000fe20000000000 */
[----:B------:R-:W-:Y:S01]  /*2ae0*/  ISETP.NE.AND P0, PT, R18, RZ, PT ;  /* 0x000000ff1200720c */ /* 0x000fe20003f05270 */
[----:B------:R-:W-:Y:S01]  /*2af0*/  BSSY.RECONVERGENT B2, `(.L_x_644) ;  /* 0x000095d000027945 */ /* 0x000fe20003800200 */
[----:B------:R-:W-:Y:S01]  /*2b00*/  MOV R110, R104 ;  /* 0x00000068006e7202 */ /* 0x000fe20000000f00 */
[----:B------:R-:W-:Y:S10]  /*2b10*/  VIADD R104, R104, 0xffffffc0 ;  /* 0xffffffc068687836 */ /* 0x000ff40000000000 */
[----:B------:R-:W-:Y:S05]  /*2b20*/  @P0 BRA `(.L_x_645) ;  /* 0x0000000400400947 */ /* 0x000fea0003800000 */
[----:B------:R-:W-:Y:S04]  /*2b30*/  BSSY.RECONVERGENT B0, `(.L_x_646) ;  /* 0x000000e000007945 */ /* 0x000fe80003800200 */
[----:B------:R-:W-:Y:S05]  /*2b40*/  @!P5 BRA `(.L_x_647) ;  /* 0x000000000030d947 */ /* 0x000fea0003800000 */
[----:B------:R-:W-:Y:S02]  /*2b50*/  ISETP.GE.AND P1, PT, R12, UR16, PT ;  /* 0x000000100c007c0c */ /* 0x000fe4000bf26270 */
[----:B------:R-:W-:Y:S11]  /*2b60*/  ISETP.GE.AND P0, PT, R11, UR16, PT ;  /* 0x000000100b007c0c */ /* 0x000ff6000bf06270 */
[----:B-12-4-:R-:W2:Y:S04]  /*2b70*/  @!P1 LDG.E.128 R28, desc[UR4][R14.64] ;  /* 0x000000040e1c9981 */ /* 0x016ea8000c1e1d00 */
[----:B--2---:R1:W-:Y:S01]  /*2b80*/  @!P1 STG.E.128 desc[UR4][R86.64], R28 ;  /* 0x0000001c56009986 */ /* 0x0043e2000c101d04 */
[----:B------:R-:W-:Y:S03]  /*2b90*/  ISETP.GE.AND P1, PT, R10, UR16, PT ;  /* 0x000000100a007c0c */ /* 0x000fe6000bf26270 */
[----:B---3--:R-:W2:Y:S04]  /*2ba0*/  @!P0 LDG.E.128 R24, desc[UR4][R14.64+0x80] ;  /* 0x000080040e188981 */ /* 0x008ea8000c1e1d00 */
[----:B--2---:R1:W-:Y:S01]  /*2bb0*/  @!P0 STG.E.128 desc[UR4][R86.64+0x80], R24 ;  /* 0x0000801856008986 */ /* 0x0043e2000c101d04 */
[----:B------:R-:W-:Y:S05]  /*2bc0*/  ISETP.GE.AND P0, PT, R9, UR16, PT ;  /* 0x0000001009007c0c */ /* 0x000fea000bf06270 */
[----:B------:R-:W2:Y:S04]  /*2bd0*/  @!P1 LDG.E.128 R20, desc[UR4][R14.64+0x100] ;  /* 0x000100040e149981 */ /* 0x000ea8000c1e1d00 */
[----:B--2---:R1:W-:Y:S04]  /*2be0*/  @!P1 STG.E.128 desc[UR4][R86.64+0x100], R20 ;  /* 0x0001001456009986 */ /* 0x0043e8000c101d04 */
[----:B------:R-:W2:Y:S04]  /*2bf0*/  @!P0 LDG.E.128 R4, desc[UR4][R14.64+0x180] ;  /* 0x000180040e048981 */ /* 0x000ea8000c1e1d00 */
[----:B--2---:R1:W-:Y:S02]  /*2c00*/  @!P0 STG.E.128 desc[UR4][R86.64+0x180], R4 ;  /* 0x0001800456008986 */ /* 0x0043e4000c101d04 */
.L_x_647:
[----:B------:R-:W-:Y:S05]  /*2c10*/  BSYNC.RECONVERGENT B0 ;  /* 0x0000000000007941 */ /* 0x000fea0003800200 */
.L_x_646:
[----:B------:R-:W-:Y:S04]  /*2c20*/  BSSY.RECONVERGENT B0, `(.L_x_648) ;  /* 0x0000012000007945 */ /* 0x000fe80003800200 */
[----:B------:R-:W-:Y:S05]  /*2c30*/  @!P4 BRA `(.L_x_649) ;  /* 0x000000000040c947 */ /* 0x000fea0003800000 */
[----:B------:R-:W-:Y:S02]  /*2c40*/  ISETP.GE.AND P1, PT, R12, UR16, PT ;  /* 0x000000100c007c0c */ /* 0x000fe4000bf26270 */
[----:B------:R-:W-:Y:S02]  /*2c50*/  LEA R18, P0, R103, R14, 0x1 ;  /* 0x0000000e67127211 */ /* 0x000fe400078008ff */
[----:B------:R-:W-:Y:S02]  /*2c60*/  LEA R2, P4, R63, R86, 0x1 ;  /* 0x000000563f027211 */ /* 0x000fe400078808ff */
[----:B------:R-:W-:Y:S02]  /*2c70*/  LEA.HI.X R19, R103, R15, R101, 0x1, P0 ;  /* 0x0000000f67137211 */ /* 0x000fe400000f0c65 */
[----:B------:R-:W-:Y:S02]  /*2c80*/  ISETP.GE.AND P0, PT, R11, UR16, PT ;  /* 0x000000100b007c0c */ /* 0x000fe4000bf06270 */
[----:B------:R-:W-:Y:S03]  /*2c90*/  LEA.HI.X R3, R63, R87, R62, 0x1, P4 ;  /* 0x000000573f037211 */ /* 0x000fe600020f0c3e */
        /* <DEDUP_REMOVED lines=10> */
.L_x_649:
[----:B------:R-:W-:Y:S05]  /*2d40*/  BSYNC.RECONVERGENT B0 ;  /* 0x0000000000007941 */ /* 0x000fea0003800200 */
.L_x_648:
[----:B------:R-:W-:Y:S04]  /*2d50*/  BSSY.RECONVERGENT B0, `(.L_x_650) ;  /* 0x0000014000007945 */ /* 0x000fe80003800200 */
[----:B------:R-:W-:Y:S05]  /*2d60*/  @!P3 BRA `(.L_x_651) ;  /* 0x000000000048b947 */ /* 0x000fea0003800000 */
[----:B-1----:R-:W2:Y:S01]  /*2d70*/  LDC.64 R2, c[0x0][0x4a8] ;  /* 0x00012a00ff027b82 */ /* 0x002ea20000000a00 */
[----:B------:R-:W-:Y:S02]  /*2d80*/  ISETP.GE.AND P1, PT, R12, UR16, PT ;  /* 0x000000100c007c0c */ /* 0x000fe4000bf26270 */
[C---:B--2---:R-:W-:Y:S04]  /*2d90*/  LEA R32, P0, R2.reuse, R14, 0x6 ;  /* 0x0000000e02207211 */ /* 0x044fe800078030ff */
[----:B------:R-:W-:Y:S02]  /*2da0*/  LEA.HI.X R33, R2, R15, R3, 0x6, P0 ;  /* 0x0000000f02217211 */ /* 0x000fe400000f3403 */
[----:B------:R-:W1:Y:S01]  /*2db0*/  LDC.64 R2, c[0x0][0x3b8] ;  /* 0x0000ee00ff027b82 */ /* 0x000e620000000a00 */
[----:B------:R-:W-:Y:S04]  /*2dc0*/  ISETP.GE.AND P0, PT, R11, UR16, PT ;  /* 0x000000100b007c0c */ /* 0x000fe8000bf06270 */
[----:B---34-:R-:W2:Y:S01]  /*2dd0*/  @!P1 LDG.E.128 R4, desc[UR4][R32.64] ;  /* 0x0000000420049981 */ /* 0x018ea2000c1e1d00 */
[C---:B-1----:R-:W-:Y:S04]  /*2de0*/  LEA R18, P3, R2.reuse, R86, 0x6 ;  /* 0x0000005602127211 */ /* 0x042fe800078630ff */
[----:B------:R-:W-:Y:S05]  /*2df0*/  LEA.HI.X R19, R2, R87, R3, 0x6, P3 ;  /* 0x0000005702137211 */ /* 0x000fea00018f3403 */
        /* <DEDUP_REMOVED lines=9> */
.L_x_651:
[----:B------:R-:W-:Y:S05]  /*2e90*/  BSYNC.RECONVERGENT B0 ;  /* 0x0000000000007941 */ /* 0x000fea0003800200 */
.L_x_650:
[----:B-1----:R-:W-:Y:S01]  /*2ea0*/  MOV R18, RZ ;  /* 0x000000ff00127202 */ /* 0x002fe20000000f00 */
[----:B------:R-:W-:Y:S05]  /*2eb0*/  @!P2 BRA `(.L_x_652) ;  /* 0x000000900080a947 */ /* 0x000fea0003800000 */
[----:B------:R-:W1:Y:S01]  /*2ec0*/  LDC.64 R2, c[0x0][0x4a8] ;  /* 0x00012a00ff027b82 */ /* 0x000e620000000a00 */
[----:B------:R-:W-:Y:S02]  /*2ed0*/  ISETP.GE.AND P0, PT, R12, UR16, PT ;  /* 0x000000100c007c0c */ /* 0x000fe4000bf06270 */
[----:B------:R-:W-:Y:S01]  /*2ee0*/  ISETP.GE.AND P1, PT, R11, UR16, PT ;  /* 0x000000100b007c0c */ /* 0x000fe2000bf26270 */
[----:B-1----:R-:W-:Y:S02]  /*2ef0*/  IMAD R3, R3, 0x60, RZ ;  /* 0x0000006003037824 */ /* 0x002fe400078e02ff */
[----:B--2-4-:R-:W-:Y:S05]  /*2f00*/  IMAD.WIDE.U32 R28, R2, 0x60, R14 ;  /* 0x00000060021c7825 */ /* 0x014fea00078e000e */
        /* <DEDUP_REMOVED lines=9> */
[----:B--2---:R1:W-:Y:S06]  /*2fa0*/  @!P1 STG.E.128 desc[UR4][R30.64+0x80], R24 ;  /* 0x000080181e009986 */ /* 0x0043ec000c101d04 */
[----:B------:R-:W2:Y:S04]  /*2fb0*/  @!P0 LDG.E.128 R20, desc[UR4][R28.64+0x100] ;  /* 0x000100041c148981 */ /* 0x000ea8000c1e1d00 */
[----:B--2---:R1:W-:Y:S01]  /*2fc0*/  @!P0 STG.E.128 desc[UR4][R30.64+0x100], R20 ;  /* 0x000100141e008986 */ /* 0x0043e2000c101d04 */
[----:B------:R-:W-:Y:S11]  /*2fd0*/  ISETP.GE.AND P0, PT, R9, UR16, PT ;  /* 0x0000001009007c0c */ /* 0x000ff6000bf06270 */
[----:B------:R-:W-:Y:S02]  /*2fe0*/  @!UPT UIADD3 URZ, UPT, UPT, URZ, URZ, URZ ;  /* 0x000000fffffff290 */ /* 0x000fe4000fffe0ff */
[----:B------:R-:W-:Y:S05]  /*2ff0*/  @P0 BRA `(.L_x_652) ;  /* 0x0000009000300947 */ /* 0x000fea0003800000 */
[----:B-1----:R-:W2:Y:S04]  /*3000*/  LDG.E.128 R4, desc[UR4][R28.64+0x180] ;  /* 0x000180041c047981 */ /* 0x002ea8000c1e1d00 */
[----:B--2---:R1:W-:Y:S01]  /*3010*/  STG.E.128 desc[UR4][R30.64+0x180], R4 ;  /* 0x000180041e007986 */ /* 0x0043e2000c101d04 */
[----:B------:R-:W-:Y:S05]  /*3020*/  BRA `(.L_x_652) ;  /* 0x0000009000247947 */ /* 0x000fea0003800000 */
.L_x_645:
[----:B------:R-:W-:Y:S05]  /*3030*/  BRA.U !UP0, `(.L_x_653) ;  /* 0x0000003508407547 */ /* 0x000fea000b800000 */
[----:B------:R-:W-:Y:S04]  /*3040*/  BSSY.RECONVERGENT B1, `(.L_x_654) ;  /* 0x00000c9000017945 */ /* 0x000fe80003800200 */
[----:B------:R-:W-:Y:S05]  /*3050*/  @!P5 BRA `(.L_x_655) ;  /* 0x0000000c001cd947 */ /* 0x000fea0003800000 */
[----:B------:R-:W5:Y:S01]  /*3060*/  LDC R0, c[0x0][0x440] ;  /* 0x00011000ff007b82 */ /* 0x000f620000000800 */
[----:B------:R-:W-:Y:S01]  /*3070*/  BSSY.RECONVERGENT B0, `(.L_x_656) ;  /* 0x0000034000007945 */ /* 0x000fe20003800200 */
[-C--:B-----5:R-:W-:Y:S02]  /*3080*/  ISETP.GE.AND P0, PT, R12, R0.reuse, PT ;  /* 0x000000000c00720c */ /* 0x0a0fe40003f06270 */
[-C--:B------:R-:W-:Y:S02]  /*3090*/  ISETP.GE.AND P6, PT, R11, R0.reuse, PT ;  /* 0x000000000b00720c */ /* 0x080fe40003fc6270 */
[-C--:B------:R-:W-:Y:S02]  /*30a0*/  ISETP.GE.AND P5, PT, R10, R0.reuse, PT ;  /* 0x000000000a00720c */ /* 0x080fe40003fa6270 */
[----:B------:R-:W-:Y:S07]  /*30b0*/  ISETP.GE.AND P1, PT, R9, R0, PT ;  /* 0x000000000900720c */ /* 0x000fee0003f26270 */
[----:B------:R-:W-:Y:S06]  /*30c0*/  @P0 BRA `(.L_x_657) ;  /* 0x0000000000b80947 */ /* 0x000fec0003800000 */
[----:B------:R-:W-:Y:S01]  /*30d0*/  ISETP.GE.AND P0, PT, R12, R18, PT ;  /* 0x000000120c00720c */ /* 0x000fe20003f06270 */
[----:B-1234-:R-:W2:Y:S11]  /*30e0*/  LDG.E.128 R20, desc[UR4][R14.64] ;  /* 0x000000040e147981 */ /* 0x01eeb6000c1e1d00 */
[----:B------:R-:W-:Y:S01]  /*30f0*/  @!UPT UIADD3 URZ, UPT, UPT, URZ, URZ, URZ ;  /* 0x000000fffffff290 */ /* 0x000fe2000fffe0ff */
[----:B------:R-:W3:Y:S06]  /*3100*/  @!P0 LDG.E.64 R32, desc[UR4][R50.64] ;  /* 0x0000000432208981 */ /* 0x000eec000c1e1b00 */
[----:B------:R-:W4:Y:S01]  /*3110*/  @!P0 LDG.E.64 R6, desc[UR4][R16.64] ;  /* 0x0000000410068981 */ /* 0x000f22000c1e1b00 */
[----:B--2---:R-:W-:Y:S01]  /*3120*/  @!P0 LOP3.LUT R19, R20, 0xffff0000, RZ, 0xc0, !PT ;  /* 0xffff000014138812 */ /* 0x004fe200078ec0ff */
[----:B------:R-:W-:Y:S01]  /*3130*/  @!P0 IMAD.U32 R28, R22, 0x10000, RZ ;  /* 0x00010000161c8824 */ /* 0x000fe200078e00ff */
[----:B------:R-:W-:Y:S02]  /*3140*/  @!P0 SHF.L.U32 R29, R20, 0x10, RZ ;  /* 0x00000010141d8819 */ /* 0x000fe400000006ff */
[----:B------:R-:W-:Y:S02]  /*3150*/  @!P0 LOP3.LUT R25, R21, 0xffff0000, RZ, 0xc0, !PT ;  /* 0xffff000015198812 */ /* 0x000fe400078ec0ff */
[----:B------:R-:W-:Y:S02]  /*3160*/  @!P0 LOP3.LUT R24, R22, 0xffff0000, RZ, 0xc0, !PT ;  /* 0xffff000016188812 */ /* 0x000fe400078ec0ff */
[----:B------:R-:W-:Y:S02]  /*3170*/  @!P0 SHF.L.U32 R30, R23, 0x10, RZ ;  /* 0x00000010171e8819 */ /* 0x000fe400000006ff */
[C---:B---3--:R-:W-:Y:S01]  /*3180*/  @!P0 LOP3.LUT R31, R32.reuse, 0xffff0000, RZ, 0xc0, !PT ;  /* 0xffff0000201f8812 */ /* 0x048fe200078ec0ff */
[----:B------:R-:W-:Y:S02]  /*3190*/  @!P0 IMAD.U32 R27, R32, 0x10000, RZ ;  /* 0x00010000201b8824 */ /* 0x000fe400078e00ff */
[C---:B------:R-:W-:Y:S01]  /*31a0*/  @!P0 IMAD.U32 R26, R33.reuse, 0x10000, RZ ;  /* 0x00010000211a8824 */ /* 0x040fe200078e00ff */
[----:B------:R-:W-:Y:S01]  /*31b0*/  @!P0 LOP3.LUT R33, R33, 0xffff0000, RZ, 0xc0, !PT ;  /* 0xffff000021218812 */ /* 0x000fe200078ec0ff */
[----:B------:R-:W-:Y:S01]  /*31c0*/  @!P0 FMUL.FTZ R35, R19, R27 ;  /* 0x0000001b13238220 */ /* 0x000fe20000410000 */
[C---:B----4-:R-:W-:Y:S01]  /*31d0*/  @!P0 SHF.L.U32 R8, R6.reuse, 0x10, RZ ;  /* 0x0000001006088819 */ /* 0x050fe200000006ff */
[----:B------:R-:W-:Y:S01]  /*31e0*/  @!P0 FMUL.FTZ R37, R25, R31 ;  /* 0x0000001f19258220 */ /* 0x000fe20000410000 */
[----:B------:R-:W-:Y:S01]  /*31f0*/  @!P0 LOP3.LUT R6, R6, 0xffff0000, RZ, 0xc0, !PT ;  /* 0xffff000006068812 */ /* 0x000fe200078ec0ff */
[C---:B------:R-:W-:Y:S01]  /*3200*/  @!P0 FMUL.FTZ R34, R24.reuse, R26 ;  /* 0x0000001a18228220 */ /* 0x040fe20000410000 */
[----:B------:R-:W-:Y:S01]  /*3210*/  @!P0 SHF.L.U32 R5, R7, 0x10, RZ ;  /* 0x0000001007058819 */ /* 0x000fe200000006ff */
[-C--:B------:R-:W-:Y:S01]  /*3220*/  @!P0 FMUL.FTZ R0, R19, R8.reuse ;  /* 0x0000000813008220 */ /* 0x080fe20000410000 */
[----:B------:R-:W-:Y:S01]  /*3230*/  @!P0 LOP3.LUT R7, R7, 0xffff0000, RZ, 0xc0, !PT ;  /* 0xffff000007078812 */ /* 0x000fe200078ec0ff */
[----:B------:R-:W-:Y:S01]  /*3240*/  @!P0 FFMA.FTZ R35, R29, R8, -R35 ;  /* 0x000000081d238223 */ /* 0x000fe20000010823 */
[----:B------:R-:W-:Y:S01]  /*3250*/  @!P0 LOP3.LUT R8, R23, 0xffff0000, RZ, 0xc0, !PT ;  /* 0xffff000017088812 */ /* 0x000fe200078ec0ff */
[----:B------:R-:W-:Y:S01]  /*3260*/  @!P0 FFMA.FTZ R0, R27, R29, R0 ;  /* 0x0000001d1b008223 */ /* 0x000fe20000010000 */
[----:B------:R-:W-:Y:S01]  /*3270*/  @!P0 SHF.L.U32 R27, R21, 0x10, RZ ;  /* 0x00000010151b8819 */ /* 0x000fe200000006ff */
[-C--:B------:R-:W-:Y:S01]  /*3280*/  @!P0 FMUL.FTZ R2, R25, R6.reuse ;  /* 0x0000000619028220 */ /* 0x080fe20000410000 */
[----:B------:R-:W-:Y:S01]  /*3290*/  @!P0 FMUL.FTZ R3, R24, R5 ;  /* 0x0000000518038220 */ /* 0x000fe20000410000 */
[----:B------:R-:W-:Y:S01]  /*32a0*/  @!P0 FMUL.FTZ R39, R8, R33 ;  /* 0x0000002108278220 */ /* 0x000fe20000410000 */
[----:B------:R-:W-:Y:S01]  /*32b0*/  @!P0 F2FP.BF16.F32.PACK_AB R35, R0, R35 ;  /* 0x000000230023823e */ /* 0x000fe200000010ff */
[----:B------:R-:W-:Y:S01]  /*32c0*/  @!P0 FMUL.FTZ R4, R8, R7 ;  /* 0x0000000708048220 */ /* 0x000fe20000410000 */
[----:B------:R-:W-:Y:S01]  /*32d0*/  @!P0 FFMA.FTZ R2, R31, R27, R2 ;  /* 0x0000001b1f028223 */ /* 0x000fe20000010002 */
[----:B------:R-:W-:Y:S01]  /*32e0*/  @!P0 FFMA.FTZ R37, R27, R6, -R37 ;  /* 0x000000061b258223 */ /* 0x000fe20000010825 */
[----:B------:R-:W-:Y:S01]  /*32f0*/  @!P0 MOV R20, R35 ;  /* 0x0000002300148202 */ /* 0x000fe20000000f00 */
[----:B------:R-:W-:Y:S01]  /*3300*/  @!P0 FFMA.FTZ R3, R26, R28, R3 ;  /* 0x0000001c1a038223 */ /* 0x000fe20000010003 */
[----:B------:R-:W-:Y:S01]  /*3310*/  @!P0 FFMA.FTZ R34, R28, R5, -R34 ;  /* 0x000000051c228223 */ /* 0x000fe20000010822 */
[----:B------:R-:W-:Y:S01]  /*3320*/  @!P0 FFMA.FTZ R39, R30, R7, -R39 ;  /* 0x000000071e278223 */ /* 0x000fe20000010827 */
[----:B------:R-:W-:Y:S01]  /*3330*/  @!P0 F2FP.BF16.F32.PACK_AB R36, R2, R37 ;  /* 0x000000250224823e */ /* 0x000fe200000010ff */
[----:B------:R-:W-:Y:S02]  /*3340*/  @!P0 FFMA.FTZ R4, R33, R30, R4 ;  /* 0x0000001e21048223 */ /* 0x000fe40000010004 */
[----:B------:R-:W-:Y:S02]  /*3350*/  @!P0 F2FP.BF16.F32.PACK_AB R34, R3, R34 ;  /* 0x000000220322823e */ /* 0x000fe400000010ff */
[----:B------:R-:W-:Y:S01]  /*3360*/  @!P0 IMAD.MOV.U32 R21, RZ, RZ, R36 ;  /* 0x000000ffff158224 */ /* 0x000fe200078e0024 */
[----:B------:R-:W-:Y:S02]  /*3370*/  @!P0 F2FP.BF16.F32.PACK_AB R39, R4, R39 ;  /* 0x000000270427823e */ /* 0x000fe400000010ff */
[----:B------:R-:W-:Y:S02]  /*3380*/  @!P0 MOV R22, R34 ;  /* 0x0000002200168202 */ /* 0x000fe40000000f00 */
[----:B------:R-:W-:Y:S05]  /*3390*/  @!P0 MOV R23, R39 ;  /* 0x0000002700178202 */ /* 0x000fea0000000f00 */
[----:B------:R1:W-:Y:S02]  /*33a0*/  STG.E.128 desc[UR4][R86.64], R20 ;  /* 0x0000001456007986 */ /* 0x0003e4000c101d04 */
.L_x_657:
[----:B------:R-:W-:Y:S05]  /*33b0*/  BSYNC.RECONVERGENT B0 ;  /* 0x0000000000007941 */ /* 0x000fea0003800200 */
.L_x_656:
[----:B------:R-:W-:Y:S04]  /*33c0*/  BSSY.RECONVERGENT B0, `(.L_x_658) ;  /* 0x0000030000007945 */ /* 0x000fe80003800200 */
[----:B------:R-:W-:Y:S05]  /*33d0*/  @P6 BRA `(.L_x_659) ;  /* 0x0000000000b86947 */ /* 0x000fea0003800000 */
        /* <DEDUP_REMOVED lines=46> */
.L_x_659:
[----:B------:R-:W-:Y:S05]  /*36c0*/  BSYNC.RECONVERGENT B0 ;  /* 0x0000000000007941 */ /* 0x000fea0003800200 */
.L_x_658:
        /* <DEDUP_REMOVED lines=48> */
.L_x_661:
[----:B------:R-:W-:Y:S05]  /*39d0*/  BSYNC.RECONVERGENT B0 ;  /* 0x0000000000007941 */ /* 0x000fea0003800200 */
.L_x_660:
        /* <DEDUP_REMOVED lines=47> */
.L_x_655:
[----:B------:R-:W-:Y:S05]  /*3cd0*/  BSYNC.RECONVERGENT B1 ;  /* 0x0000000000017941 */ /* 0x000fea0003800200 */
.L_x_654:
[C---:B------:R-:W-:Y:S01]  /*3ce0*/  SHF.L.U64.HI R3, R109.reuse, 0x1, R100 ;  /* 0x000000016d037819 */ /* 0x040fe20000010264 */
[----:B-1234-:R-:W-:Y:S01]  /*3cf0*/  IMAD.SHL.U32 R5, R109, 0x2, RZ ;  /* 0x000000026d057824 */ /* 0x01efe200078e00ff */
[----:B------:R-:W-:Y:S04]  /*3d00*/  BSSY.RECONVERGENT B1, `(.L_x_662) ;  /* 0x00000d1000017945 */ /* 0x000fe80003800200 */
[-C--:B------:R-:W-:Y:S02]  /*3d10*/  IADD3 R6, P1, PT, R16, R5.reuse, RZ ;  /* 0x0000000510067210 */ /* 0x080fe40007f3e0ff */
[----:B------:R-:W-:Y:S03]  /*3d20*/  IADD3 R38, P0, PT, R50, R5, RZ ;  /* 0x0000000532267210 */ /* 0x000fe60007f1e0ff */
[--C-:B------:R-:W-:Y:S02]  /*3d30*/  IMAD.X R7, R17, 0x1, R3.reuse, P1 ;  /* 0x0000000111077824 */ /* 0x100fe400008e0603 */
[----:B------:R-:W-:Y:S01]  /*3d40*/  IMAD.X R39, R51, 0x1, R3, P0 ;  /* 0x0000000133277824 */ /* 0x000fe200000e0603 */
[----:B------:R-:W-:Y:S07]  /*3d50*/  @!P4 BRA `(.L_x_663) ;  /* 0x0000000c002cc947 */ /* 0x000fee0003800000 */
[----:B------:R-:W-:Y:S01]  /*3d60*/  LEA R40, P1, R103, R14, 0x1 ;  /* 0x0000000e67287211 */ /* 0x000fe200078208ff */
[----:B------:R-:W1:Y:S01]  /*3d70*/  LDC R0, c[0x0][0x440] ;  /* 0x00011000ff007b82 */ /* 0x000e620000000800 */
[----:B------:R-:W-:Y:S01]  /*3d80*/  LEA R36, P0, R63, R86, 0x1 ;  /* 0x000000563f247211 */ /* 0x000fe200078008ff */
[----:B------:R-:W-:Y:S01]  /*3d90*/  BSSY.RECONVERGENT B0, `(.L_x_664) ;  /* 0x0000036000007945 */ /* 0x000fe20003800200 */
[----:B------:R-:W-:Y:S02]  /*3da0*/  LEA.HI.X R41, R103, R15, R101, 0x1, P1 ;  /* 0x0000000f67297211 */ /* 0x000fe400008f0c65 */
[----:B------:R-:W-:Y:S02]  /*3db0*/  LEA.HI.X R37, R63, R87, R62, 0x1, P0 ;  /* 0x000000573f257211 */ /* 0x000fe400000f0c3e */
[-C--:B-1----:R-:W-:Y:S02]  /*3dc0*/  ISETP.GE.AND P6, PT, R12, R0.reuse, PT ;  /* 0x000000000c00720c */ /* 0x082fe40003fc6270 */
[-C--:B------:R-:W-:Y:S02]  /*3dd0*/  ISETP.GE.AND P5, PT, R11, R0.reuse, PT ;  /* 0x000000000b00720c */ /* 0x080fe40003fa6270 */
[-C--:B------:R-:W-:Y:S02]  /*3de0*/  ISETP.GE.AND P4, PT, R10, R0.reuse, PT ;  /* 0x000000000a00720c */ /* 0x080fe40003f86270 */
[----:B------:R-:W-:Y:S07]  /*3df0*/  ISETP.GE.AND P1, PT, R9, R0, PT ;  /* 0x000000000900720c */ /* 0x000fee0003f26270 */
[----:B------:R-:W-:Y:S06]  /*3e00*/  @P6 BRA `(.L_x_665) ;  /* 0x0000000000b86947 */ /* 0x000fec0003800000 */
[----:B------:R-:W-:Y:S01]  /*3e10*/  ISETP.GE.AND P0, PT, R12, R18, PT ;  /* 0x000000120c00720c */ /* 0x000fe20003f06270 */
[----:B------:R-:W2:Y:S11]  /*3e20*/  LDG.E.128 R24, desc[UR4][R40.64] ;  /* 0x0000000428187981 */ /* 0x000eb6000c1e1d00 */
        /* <DEDUP_REMOVED lines=44> */
.L_x_665:
[----:B------:R-:W-:Y:S05]  /*40f0*/  BSYNC.RECONVERGENT B0 ;  /* 0x0000000000007941 */ /* 0x000fea0003800200 */
.L_x_664:
[----:B------:R-:W-:Y:S04]  /*4100*/  BSSY.RECONVERGENT B0, `(.L_x_666) ;  /* 0x0000030000007945 */ /* 0x000fe80003800200 */
[----:B------:R-:W-:Y:S05]  /*4110*/  @P5 BRA `(.L_x_667) ;  /* 0x0000000000b85947 */ /* 0x000fea0003800000 */
[----:B------:R-:W-:Y:S01]  /*4120*/  ISETP.GE.AND P0, PT, R11, R18, PT ;  /* 0x000000120b00720c */ /* 0x000fe20003f06270 */
[----:B-1----:R-:W2:Y:S11]  /*4130*/  LDG.E.128 R24, desc[UR4][R40.64+0x80] ;  /* 0x0000800428187981 */ /* 0x002eb6000c1e1d00 */
        /* <DEDUP_REMOVED lines=44> */
.L_x_667:
[----:B------:R-:W-:Y:S05]  /*4400*/  BSYNC.RECONVERGENT B0 ;  /* 0x0000000000007941 */ /* 0x000fea0003800200 */
.L_x_666:
[----:B------:R-:W-:Y:S04]  /*4410*/  BSSY.RECONVERGENT B0, `(.L_x_668) ;  /* 0x0000030000007945 */ /* 0x000fe80003800200 */
[----:B------:R-:W-:Y:S05]  /*4420*/  @P4 BRA `(.L_x_669) ;  /* 0x0000000000b84947 */ /* 0x000fea0003800000 */
[----:B------:R-:W-:Y:S01]  /*4430*/  ISETP.GE.AND P0, PT, R10, R18, PT ;  /* 0x000000120a00720c */ /* 0x000fe20003f06270 */
[----:B-12---:R-:W2:Y:S11]  /*4440*/  LDG.E.128 R24, desc[UR4][R40.64+0x100] ;  /* 0x0001000428187981 */ /* 0x006eb6000c1e1d00 */
        /* <DEDUP_REMOVED lines=44> */
.L_x_669:
[----:B------:R-:W-:Y:S05]  /*4710*/  BSYNC.RECONVERGENT B0 ;  /* 0x0000000000007941 */ /* 0x000fea0003800200 */
.L_x_668:
[----:B------:R-:W-:Y:S05]  /*4720*/  @P1 BRA `(.L_x_663) ;  /* 0x0000000000b81947 */ /* 0x000fea0003800000 */
[----:B------:R-:W-:Y:S01]  /*4730*/  ISETP.GE.AND P0, PT, R9, R18, PT ;  /* 0x000000120900720c */ /* 0x000fe20003f06270 */
[----:B-123--:R-:W2:Y:S11]  /*4740*/  LDG.E.128 R24, desc[UR4][R40.64+0x180] ;  /* 0x0001800428187981 */ /* 0x00eeb6000c1e1d00 */
        /* <DEDUP_REMOVED lines=44> */
.L_x_663:
[----:B------:R-:W-:Y:S05]  /*4a10*/  BSYNC.RECONVERGENT B1 ;  /* 0x0000000000017941 */ /* 0x000fea0003800200 */
.L_x_662:
[----:B------:R-:W-:Y:S04]  /*4a20*/  BSSY.RECONVERGENT B1, `(.L_x_670) ;  /* 0x00000d3000017945 */ /* 0x000fe80003800200 */
[----:B------:R-:W-:Y:S05]  /*4a30*/  @!P3 BRA `(.L_x_671) ;  /* 0x0000000c0044b947 */ /* 0x000fea0003800000 */
[C---:B------:R-:W-:Y:S01]  /*4a40*/  LEA R40, P0, R77.reuse, R38, 0x5 ;  /* 0x000000264d287211 */ /* 0x040fe200078028ff */
[----:B------:R-:W5:Y:S01]  /*4a50*/  LDC R0, c[0x0][0x440] ;  /* 0x00011000ff007b82 */ /* 0x000f620000000800 */
[C---:B------:R-:W-:Y:S01]  /*4a60*/  LEA R22, P1, R77.reuse, R6, 0x5 ;  /* 0x000000064d167211 */ /* 0x040fe200078228ff */
[----:B------:R-:W-:Y:S01]  /*4a70*/  BSSY.RECONVERGENT B0, `(.L_x_672) ;  /* 0x000003c000007945 */ /* 0x000fe20003800200 */
[C---:B------:R-:W-:Y:S05]  /*4a80*/  LEA.HI.X.SX32 R41, R77.reuse, R39, 0x5, P0 ;  /* 0x000000274d297211 */ /* 0x040fea00000f2eff */
[----:B------:R-:W1:Y:S01]  /*4a90*/  LDC.64 R4, c[0x0][0x4a8] ;  /* 0x00012a00ff047b82 */ /* 0x000e620000000a00 */
[----:B------:R-:W-:Y:S07]  /*4aa0*/  LEA.HI.X.SX32 R23, R77, R7, 0x5, P1 ;  /* 0x000000074d177211 */ /* 0x000fee00008f2eff */
[----:B------:R-:W2:Y:S01]  /*4ab0*/  LDC.64 R2, c[0x0][0x3b8] ;  /* 0x0000ee00ff027b82 */ /* 0x000ea20000000a00 */
[-C--:B-----5:R-:W-:Y:S02]  /*4ac0*/  ISETP.GE.AND P6, PT, R12, R0.reuse, PT ;  /* 0x000000000c00720c */ /* 0x0a0fe40003fc6270 */
[----:B------:R-:W-:Y:S02]  /*4ad0*/  ISETP.GE.AND P4, PT, R11, R0, PT ;  /* 0x000000000b00720c */ /* 0x000fe40003f86270 */
[----:B-1----:R-:W-:Y:S02]  /*4ae0*/  LEA R44, P5, R4, R14, 0x6 ;  /* 0x0000000e042c7211 */ /* 0x002fe400078a30ff */
[-C--:B------:R-:W-:Y:S02]  /*4af0*/  ISETP.GE.AND P3, PT, R10, R0.reuse, PT ;  /* 0x000000000a00720c */ /* 0x080fe40003f66270 */
[----:B------:R-:W-:Y:S02]  /*4b00*/  ISETP.GE.AND P1, PT, R9, R0, PT ;  /* 0x000000000900720c */ /* 0x000fe40003f26270 */
[----:B--2---:R-:W-:Y:S02]  /*4b10*/  LEA R42, P0, R2, R86, 0x6 ;  /* 0x00000056022a7211 */ /* 0x004fe400078030ff */
[----:B------:R-:W-:Y:S02]  /*4b20*/  LEA.HI.X R45, R4, R15, R5, 0x6, P5 ;  /* 0x0000000f042d7211 */ /* 0x000fe400028f3405 */
[----:B------:R-:W-:Y:S01]  /*4b30*/  LEA.HI.X R43, R2, R87, R3, 0x6, P0 ;  /* 0x00000057022b7211 */ /* 0x000fe200000f3403 */
[----:B------:R-:W-:Y:S08]  /*4b40*/  @P6 BRA `(.L_x_673) ;  /* 0x0000000000b86947 */ /* 0x000ff00003800000 */
[----:B------:R-:W-:Y:S01]  /*4b50*/  ISETP.GE.AND P0, PT, R12, R18, PT ;  /* 0x000000120c00720c */ /* 0x000fe20003f06270 */
[----:B---34-:R-:W2:Y:S11]  /*4b60*/  LDG.E.128 R24, desc[UR4][R44.64] ;  /* 0x000000042c187981 */ /* 0x018eb6000c1e1d00 */
        /* <DEDUP_REMOVED lines=44> */
.L_x_673:
[----:B------:R-:W-:Y:S05]  /*4e30*/  BSYNC.RECONVERGENT B0 ;  /* 0x0000000000007941 */ /* 0x000fea0003800200 */
.L_x_672:
[----:B------:R-:W-:Y:S04]  /*4e40*/  BSSY.RECONVERGENT B0, `(.L_x_674) ;  /* 0x0000030000007945 */ /* 0x000fe80003800200 */
[----:B------:R-:W-:Y:S05]  /*4e50*/  @P4 BRA `(.L_x_675) ;  /* 0x0000000000b84947 */ /* 0x000fea0003800000 */
[----:B------:R-:W-:Y:S01]  /*4e60*/  ISETP.GE.AND P0, PT, R11, R18, PT ;  /* 0x000000120b00720c */ /* 0x000fe20003f06270 */
[----:B-1-34-:R-:W2:Y:S11]  /*4e70*/  LDG.E.128 R24, desc[UR4][R44.64+0x80] ;  /* 0x000080042c187981 */ /* 0x01aeb6000c1e1d00 */
        /* <DEDUP_REMOVED lines=44> */
.L_x_675:
[----:B------:R-:W-:Y:S05]  /*5140*/  BSYNC.RECONVERGENT B0 ;  /* 0x0000000000007941 */ /* 0x000fea0003800200 */
.L_x_674:
        /* <DEDUP_REMOVED lines=48> */
.L_x_677:
[----:B------:R-:W-:Y:S05]  /*5450*/  BSYNC.RECONVERGENT B0 ;  /* 0x0000000000007941 */ /* 0x000fea0003800200 */
.L_x_676:
[----:B------:R-:W-:Y:S05]  /*5460*/  @P1 BRA `(.L_x_671) ;  /* 0x0000000000b81947 */ /* 0x000fea0003800000 */
[----:B------:R-:W-:Y:S01]  /*5470*/  ISETP.GE.AND P0, PT, R9, R18, PT ;  /* 0x000000120900720c */ /* 0x000fe20003f06270 */
[----:B-1234-:R-:W2:Y:S11]  /*5480*/  LDG.E.128 R24, desc[UR4][R44.64+0x180] ;  /* 0x000180042c187981 */ /* 0x01eeb6000c1e1d00 */
[----:B------:R-:W-:Y:S01]  /*5490*/  @!UPT UIADD3 URZ, UPT, UPT, URZ, URZ, URZ ;  /* 0x000000fffffff290 */ /* 0x000fe2000fffe0ff */
[----:B------:R-:W3:Y:S06]  /*54a0*/  @!P0 LDG.E.64 R40, desc[UR4][R40.64+0xc0] ;  /* 0x0000c00428288981 */ /* 0x000eec000c1e1b00 */
[----:B------:R1:W4:Y:S01]  /*54b0*/  @!P0 LDG.E.64 R20, desc[UR4][R22.64+0xc0] ;  /* 0x0000c00416148981 */ /* 0x000322000c1e1b00 */
[----:B--2---:R-:W-:Y:S01]  /*54c0*/  @!P0 LOP3.LUT R19, R24, 0xffff0000, RZ, 0xc0, !PT ;  /* 0xffff000018138812 */ /* 0x004fe200078ec0ff */
[----:B------:R-:W-:Y:S01]  /*54d0*/  @!P0 IMAD.U32 R30, R26, 0x10000, RZ ;  /* 0x000100001a1e8824 */ /* 0x000fe200078e00ff */
[----:B------:R-:W-:Y:S02]  /*54e0*/  @!P0 SHF.L.U32 R33, R24, 0x10, RZ ;  /* 0x0000001018218819 */ /* 0x000fe400000006ff */
[----:B------:R-:W-:Y:S02]  /*54f0*/  @!P0 LOP3.LUT R29, R25, 0xffff0000, RZ, 0xc0, !PT ;  /* 0xffff0000191d8812 */ /* 0x000fe400078ec0ff */
[----:B-1----:R-:W-:Y:S02]  /*5500*/  @!P0 LOP3.LUT R22, R26, 0xffff0000, RZ, 0xc0, !PT ;  /* 0xffff00001a168812 */ /* 0x002fe400078ec0ff */
[----:B------:R-:W-:Y:S02]  /*5510*/  @!P0 SHF.L.U32 R32, R27, 0x10, RZ ;  /* 0x000000101b208819 */ /* 0x000fe400000006ff */
[C---:B---3--:R-:W-:Y:S01]  /*5520*/  @!P0 LOP3.LUT R35, R40.reuse, 0xffff0000, RZ, 0xc0, !PT ;  /* 0xffff000028238812 */ /* 0x048fe200078ec0ff */
[----:B------:R-:W-:Y:S01]  /*5530*/  @!P0 IMAD.U32 R31, R40, 0x10000, RZ ;  /* 0x00010000281f8824 */ /* 0x000fe200078e00ff */
[C---:B------:R-:W-:Y:S01]  /*5540*/  @!P0 LOP3.LUT R37, R41.reuse, 0xffff0000, RZ, 0xc0, !PT ;  /* 0xffff000029258812 */ /* 0x040fe200078ec0ff */
[----:B------:R-:W-:Y:S02]  /*5550*/  @!P0 IMAD.U32 R28, R41, 0x10000, RZ ;  /* 0x00010000291c8824 */ /* 0x000fe400078e00ff */
        /* <DEDUP_REMOVED lines=31> */
.L_x_671:
[----:B------:R-:W-:Y:S05]  /*5750*/  BSYNC.RECONVERGENT B1 ;  /* 0x0000000000017941 */ /* 0x000fea0003800200 */
.L_x_670:
[----:B------:R-:W-:Y:S04]  /*5760*/  BSSY.RECONVERGENT B1, `(.L_x_678) ;  /* 0x00000d5000017945 */ /* 0x000fe80003800200 */
[----:B------:R-:W-:Y:S05]  /*5770*/  @!P2 BRA `(.L_x_679) ;  /* 0x0000000c004ca947 */ /* 0x000fea0003800000 */
[C---:B-1234-:R-:W-:Y:S01]  /*5780*/  LEA R24, P4, R77.reuse, R6, 0x6 ;  /* 0x000000064d187211 */ /* 0x05efe200078830ff */
[----:B------:R-:W1:Y:S01]  /*5790*/  LDC R0, c[0x0][0x440] ;  /* 0x00011000ff007b82 */ /* 0x000e620000000800 */
[C---:B------:R-:W-:Y:S01]  /*57a0*/  LEA R36, P0, R77.reuse, R38, 0x6 ;  /* 0x000000264d247211 */ /* 0x040fe200078030ff */
[----:B------:R-:W-:Y:S01]  /*57b0*/  BSSY.RECONVERGENT B0, `(.L_x_680) ;  /* 0x000003e000007945 */ /* 0x000fe20003800200 */
[C---:B------:R-:W-:Y:S05]  /*57c0*/  LEA.HI.X.SX32 R25, R77.reuse, R7, 0x6, P4 ;  /* 0x000000074d197211 */ /* 0x040fea00020f36ff */
[----:B------:R-:W2:Y:S01]  /*57d0*/  LDC.64 R2, c[0x0][0x3b8] ;  /* 0x0000ee00ff027b82 */ /* 0x000ea20000000a00 */
[----:B------:R-:W-:Y:S07]  /*57e0*/  LEA.HI.X.SX32 R37, R77, R39, 0x6, P0 ;  /* 0x000000274d257211 */ /* 0x000fee00000f36ff */
[----:B------:R-:W3:Y:S01]  /*57f0*/  LDC.64 R4, c[0x0][0x4a8] ;  /* 0x00012a00ff047b82 */ /* 0x000ee20000000a00 */
[----:B--2---:R-:W-:Y:S01]  /*5800*/  IMAD.WIDE.U32 R40, R2, 0x60, R86 ;  /* 0x0000006002287825 */ /* 0x004fe200078e0056 */
[-C--:B-1----:R-:W-:Y:S02]  /*5810*/  ISETP.GE.AND P5, PT, R12, R0.reuse, PT ;  /* 0x000000000c00720c */ /* 0x082fe40003fa6270 */
[-C--:B------:R-:W-:Y:S01]  /*5820*/  ISETP.GE.AND P3, PT, R11, R0.reuse, PT ;  /* 0x000000000b00720c */ /* 0x080fe20003f66270 */
[----:B------:R-:W-:Y:S01]  /*5830*/  IMAD R3, R3, 0x60, RZ ;  /* 0x0000006003037824 */ /* 0x000fe200078e02ff */
[-C--:B------:R-:W-:Y:S01]  /*5840*/  ISETP.GE.AND P2, PT, R10, R0.reuse, PT ;  /* 0x000000000a00720c */ /* 0x080fe20003f46270 */
[----:B---3--:R-:W-:Y:S01]  /*5850*/  IMAD R5, R5, 0x60, RZ ;  /* 0x0000006005057824 */ /* 0x008fe200078e02ff */
[----:B------:R-:W-:Y:S01]  /*5860*/  ISETP.GE.AND P1, PT, R9, R0, PT ;  /* 0x000000000900720c */ /* 0x000fe20003f26270 */
[----:B------:R-:W-:Y:S04]  /*5870*/  IMAD.WIDE.U32 R42, R4, 0x60, R14 ;  /* 0x00000060042a7825 */ /* 0x000fe800078e000e */
[----:B------:R-:W-:Y:S02]  /*5880*/  IMAD.IADD R41, R41, 0x1, R3 ;  /* 0x0000000129297824 */ /* 0x000fe400078e0203 */
[----:B------:R-:W-:Y:S01]  /*5890*/  IMAD.IADD R43, R43, 0x1, R5 ;  /* 0x000000012b2b7824 */ /* 0x000fe200078e0205 */
        /* <DEDUP_REMOVED lines=47> */
.L_x_681:
[----:B------:R-:W-:Y:S05]  /*5b90*/  BSYNC.RECONVERGENT B0 ;  /* 0x0000000000007941 */ /* 0x000fea0003800200 */
.L_x_680:
        /* <DEDUP_REMOVED lines=48> */
.L_x_683:
[----:B------:R-:W-:Y:S05]  /*5ea0*/  BSYNC.RECONVERGENT B0 ;  /* 0x0000000000007941 */ /* 0x000fea0003800200 */
.L_x_682:
        /* <DEDUP_REMOVED lines=48> */
.L_x_685:
[----:B------:R-:W-:Y:S05]  /*61b0*/  BSYNC.RECONVERGENT B0 ;  /* 0x0000000000007941 */ /* 0x000fea0003800200 */
.L_x_684:
        /* <DEDUP_REMOVED lines=47> */
.L_x_679:
[----:B------:R-:W-:Y:S05]  /*64b0*/  BSYNC.RECONVERGENT B1 ;  /* 0x0000000000017941 */ /* 0x000fea0003800200 */
.L_x_678:
[----:B------:R-:W5:Y:S08]  /*64c0*/  LDC R3, c[0x0][0x450] ;  /* 0x00011400ff037b82 */ /* 0x000f700000000800 */
[----:B------:R-:W1:Y:S01]  /*64d0*/  LDC R18, c[0x0][0x450] ;  /* 0x00011400ff127b82 */ /* 0x000e620000000800 */
[----:B-----5:R-:W-:Y:S05]  /*64e0*/  IMAD.U32 R3, R3, -0x20, RZ ;  /* 0xffffffe003037824 */ /* 0x020fea00078e00ff */
[C---:B------:R-:W-:Y:S02]  /*64f0*/  LEA R16, P1, R3.reuse, R16, 0x1 ;  /* 0x0000001003107211 */ /* 0x040fe400078208ff */
[C---:B------:R-:W-:Y:S02]  /*6500*/  LEA R50, P0, R3.reuse, R50, 0x1 ;  /* 0x0000003203327211 */ /* 0x040fe400078008ff */
[C---:B------:R-:W-:Y:S02]  /*6510*/  LEA.HI.X.SX32 R17, R3.reuse, R17, 0x1, P1 ;  /* 0x0000001103117211 */ /* 0x040fe400008f0eff */
[----:B------:R-:W-:Y:S01]  /*6520*/  LEA.HI.X.SX32 R51, R3, R51, 0x1, P0 ;  /* 0x0000003303337211 */ /* 0x000fe200000f0eff */
[----:B-1----:R-:W-:Y:S05]  /*6530*/  BRA `(.L_x_652) ;  /* 0x0000005800e07947 */ /* 0x002fea0003800000 */
.L_x_653:
[----:B-1234-:R-:W-:Y:S01]  /*6540*/  LEA.HI R20, R18, R18, RZ, 0x1 ;  /* 0x0000001212147211 */ /* 0x01efe200078f08ff */
[----:B------:R-:W-:Y:S01]  /*6550*/  BSSY.RECONVERGENT B1, `(.L_x_686) ;  /* 0x000016b000017945 */ /* 0x000fe20003800200 */
[----:B------:R-:W-:Y:S02]  /*6560*/  SHF.R.U32.HI R19, RZ, 0x1, R18 ;  /* 0x00000001ff137819 */ /* 0x000fe40000011612 */
[----:B------:R-:W-:Y:S05]  /*6570*/  SHF.R.S32.HI R20, RZ, 0x1, R20 ;  /* 0x00000001ff147819 */ /* 0x000fea0000011414 */
[----:B------:R-:W-:Y:S05]  /*6580*/  IMAD.MOV R20, RZ, RZ, -R20 ;  /* 0x000000ffff147224 */ /* 0x000fea00078e0a14 */
[----:B------:R-:W-:Y:S01]  /*6590*/  SHF.R.S32.HI R111, RZ, 0x1f, R20 ;  /* 0x0000001fff6f7819 */ /* 0x000fe20000011414 */
[----:B------:R-:W-:Y:S05]  /*65a0*/  @!P5 BRA `(.L_x_687) ;  /* 0x000000140094d947 */ /* 0x000fea0003800000 */
[----:B------:R-:W1:Y:S01]  /*65b0*/  LDC R48, c[0x0][0x440] ;  /* 0x00011000ff307b82 */ /* 0x000e620000000800 */
[----:B------:R-:W-:Y:S01]  /*65c0*/  BSSY.RECONVERGENT B0, `(.L_x_688) ;  /* 0x0000057000007945 */ /* 0x000fe20003800200 */
[----:B-1----:R-:W-:Y:S11]  /*65d0*/  ISETP.GE.AND P0, PT, R12, R48, PT ;  /* 0x000000300c00720c */ /* 0x002ff60003f06270 */
[----:B------:R-:W-:Y:S02]  /*65e0*/  @!UPT UIADD3 URZ, UPT, UPT, URZ, URZ, URZ ;  /* 0x000000fffffff290 */ /* 0x000fe4000fffe0ff */
[----:B------:R-:W-:Y:S05]  /*65f0*/  @P0 BRA `(.L_x_689) ;  /* 0x00000004004c0947 */ /* 0x000fea0003800000 */
[C---:B------:R-:W-:Y:S01]  /*6600*/  ISETP.GE.AND P0, PT, R12.reuse, R18, PT ;  /* 0x000000120c00720c */ /* 0x040fe20003f06270 */
[----:B------:R-:W2:Y:S11]  /*6610*/  LDG.E.128 R52, desc[UR4][R14.64] ;  /* 0x000000040e347981 */ /* 0x000eb6000c1e1d00 */
[----:B------:R-:W-:Y:S01]  /*6620*/  @!UPT UIADD3 URZ, UPT, UPT, URZ, URZ, URZ ;  /* 0x000000fffffff290 */ /* 0x000fe2000fffe0ff */
[----:B------:R-:W-:Y:S04]  /*6630*/  @!P0 ISETP.GE.U32.AND P1, PT, R12, R19, PT ;  /* 0x000000130c00820c */ /* 0x000fe80003f26070 */
[----:B------:R-:W-:Y:S02]  /*6640*/  @!P0 SEL R57, R20, RZ, P1 ;  /* 0x000000ff14398207 */ /* 0x000fe40000800000 */
[----:B------:R-:W-:Y:S02]  /*6650*/  @!P0 SEL R118, R111, RZ, P1 ;  /* 0x000000ff6f768207 */ /* 0x000fe40000800000 */
[----:B------:R-:W-:Y:S01]  /*6660*/  @!P0 SEL R21, R19, R20, !P1 ;  /* 0x0000001413158207 */ /* 0x000fe20004800000 */
[C---:B------:R-:W-:Y:S01]  /*6670*/  @!P0 IMAD.SHL.U32 R49, R57.reuse, 0x2, RZ ;  /* 0x0000000239318824 */ /* 0x040fe200078e00ff */
[----:B------:R-:W-:Y:S03]  /*6680*/  @!P0 SHF.L.U64.HI R118, R57, 0x1, R118 ;  /* 0x0000000139768819 */ /* 0x000fe60000010276 */
[----:B------:R-:W-:Y:S01]  /*6690*/  @!P0 IMAD.WIDE R24, R21, 0x2, R14 ;  /* 0x0000000215188825 */ /* 0x000fe200078e020e */
[C---:B------:R-:W-:Y:S05]  /*66a0*/  @!P0 IADD3 R58, P1, PT, R49.reuse, R90, RZ ;  /* 0x0000005a313a8210 */ /* 0x040fea0007f3e0ff */
[C---:B------:R-:W-:Y:S01]  /*66b0*/  @!P0 IMAD.X R59, R118.reuse, 0x1, R91, P1 ;  /* 0x00000001763b8824 */ /* 0x040fe200008e065b */
[----:B------:R-:W-:Y:S01]  /*66c0*/  @!P0 IADD3 R38, P1, PT, R49, R92, RZ ;  /* 0x0000005c31268210 */ /* 0x000fe20007f3e0ff */
[----:B------:R-:W3:Y:S03]  /*66d0*/  @!P0 LDG.E.128 R24, desc[UR4][R24.64] ;  /* 0x0000000418188981 */ /* 0x000ee6000c1e1d00 */
[----:B------:R-:W-:Y:S02]  /*66e0*/  @!P0 IADD3.X R39, PT, PT, R118, R93, RZ, P1, !PT ;  /* 0x0000005d76278210 */ /* 0x000fe40000ffe4ff */
[----:B------:R-:W-:Y:S03]  /*66f0*/  ISETP.GE.U32.OR P1, PT, R12, R19, P0 ;  /* 0x000000130c00720c */ /* 0x000fe60000726470 */
[----:B------:R-:W4:Y:S08]  /*6700*/  @!P0 LDG.E.128 R56, desc[UR4][R58.64] ;  /* 0x000000043a388981 */ /* 0x000f30000c1e1d00 */
[----:B------:R2:W5:Y:S02]  /*6710*/  @!P0 LDG.E.128 R44, desc[UR4][R38.64] ;  /* 0x00000004262c8981 */ /* 0x000564000c1e1d00 */
[C---:B--2---:R-:W-:Y:S01]  /*6720*/  @!P0 LOP3.LUT R39, R52.reuse, 0xffff0000, RZ, 0xc0, !PT ;  /* 0xffff000034278812 */ /* 0x044fe200078ec0ff */
[----:B------:R-:W-:Y:S01]  /*6730*/  @!P0 IMAD.U32 R37, R52, 0x10000, RZ ;  /* 0x0001000034258824 */ /* 0x000fe200078e00ff */
[----:B------:R-:W-:Y:S02]  /*6740*/  @!P0 SHF.L.U32 R42, R53, 0x10, RZ ;  /* 0x00000010352a8819 */ /* 0x000fe400000006ff */
[C---:B---3--:R-:W-:Y:S01]  /*6750*/  @!P0 LOP3.LUT R30, R24.reuse, 0xffff0000, RZ, 0xc0, !PT ;  /* 0xffff0000181e8812 */ /* 0x048fe200078ec0ff */
[----:B------:R-:W-:Y:S01]  /*6760*/  @!P0 IMAD.U32 R31, R24, 0x10000, RZ ;  /* 0x00010000181f8824 */ /* 0x000fe200078e00ff */
[C---:B------:R-:W-:Y:S02]  /*6770*/  @!P0 SHF.L.U32 R28, R25.reuse, 0x10, RZ ;  /* 0x00000010191c8819 */ /* 0x040fe400000006ff */
[----:B------:R-:W-:Y:S01]  /*6780*/  @!P0 LOP3.LUT R29, R25, 0xffff0000, RZ, 0xc0, !PT ;  /* 0xffff0000191d8812 */ /* 0x000fe200078ec0ff */
[----:B------:R-:W-:Y:S01]  /*6790*/  @!P0 IMAD.U32 R25, R26, 0x10000, RZ ;  /* 0x000100001a198824 */ /* 0x000fe200078e00ff */
[----:B------:R-:W-:Y:S02]  /*67a0*/  @!P0 SHF.L.U32 R21, R27, 0x10, RZ ;  /* 0x000000101b158819 */ /* 0x000fe400000006ff */
[C---:B----4-:R-:W-:Y:S01]  /*67b0*/  @!P0 LOP3.LUT R35, R56.reuse, 0xffff0000, RZ, 0xc0, !PT ;  /* 0xffff000038238812 */ /* 0x050fe200078ec0ff */
[----:B------:R-:W-:Y:S01]  /*67c0*/  @!P0 IMAD.U32 R36, R56, 0x10000, RZ ;  /* 0x0001000038248824 */ /* 0x000fe200078e00ff */
[C---:B------:R-:W-:Y:S01]  /*67d0*/  @!P0 SHF.L.U32 R33, R57.reuse, 0x10, RZ ;  /* 0x0000001039218819 */ /* 0x040fe200000006ff */
[----:B------:R-:W-:Y:S01]  /*67e0*/  @!P0 IMAD.U32 R32, R58, 0x10000, RZ ;  /* 0x000100003a208824 */ /* 0x000fe200078e00ff */
[----:B------:R-:W-:Y:S01]  /*67f0*/  @!P0 LOP3.LUT R34, R57, 0xffff0000, RZ, 0xc0, !PT ;  /* 0xffff000039228812 */ /* 0x000fe200078ec0ff */
[----:B------:R-:W-:Y:S01]  /*6800*/  @!P1 FADD.FTZ R36, -R36, -RZ ;  /* 0x800000ff24249221 */ /* 0x000fe20000010100 */
[----:B------:R-:W-:Y:S01]  /*6810*/  @!P0 LOP3.LUT R23, R27, 0xffff0000, RZ, 0xc0, !PT ;  /* 0xffff00001b178812 */ /* 0x000fe200078ec0ff */
[----:B------:R-:W-:Y:S01]  /*6820*/  @!P1 FADD.FTZ R35, -R35, -RZ ;  /* 0x800000ff23239221 */ /* 0x000fe20000010100 */
[----:B------:R-:W-:Y:S01]  /*6830*/  @!P0 LOP3.LUT R24, R26, 0xffff0000, RZ, 0xc0, !PT ;  /* 0xffff00001a188812 */ /* 0x000fe200078ec0ff */
[----:B-----5:R-:W-:Y:S01]  /*6840*/  @!P0 IMAD.U32 R38, R44, 0x10000, RZ ;  /* 0x000100002c268824 */ /* 0x020fe200078e00ff */
[----:B------:R-:W-:Y:S01]  /*6850*/  @!P0 LOP3.LUT R27, R58, 0xffff0000, RZ, 0xc0, !PT ;  /* 0xffff00003a1b8812 */ /* 0x000fe200078ec0ff */
[----:B------:R-:W-:Y:S01]  /*6860*/  @!P0 FMUL.FTZ R0, R31, R36 ;  /* 0x000000241f008220 */ /* 0x000fe20000410000 */
[----:B------:R-:W-:Y:S01]  /*6870*/  @!P0 SHF.L.U32 R26, R59, 0x10, RZ ;  /* 0x000000103b1a8819 */ /* 0x000fe200000006ff */
[----:B------:R-:W-:Y:S01]  /*6880*/  @!P1 FADD.FTZ R33, -R33, -RZ ;  /* 0x800000ff21219221 */ /* 0x000fe20000010100 */
[----:B------:R-:W-:Y:S01]  /*6890*/  @!P0 LOP3.LUT R22, R59, 0xffff0000, RZ, 0xc0, !PT ;  /* 0xffff00003b168812 */ /* 0x000fe200078ec0ff */
[----:B------:R-:W-:Y:S01]  /*68a0*/  @!P0 FFMA.FTZ R0, R37, R38, R0 ;  /* 0x0000002625008223 */ /* 0x000fe20000010000 */
[----:B------:R-:W-:Y:S01]  /*68b0*/  @!P0 LOP3.LUT R40, R44, 0xffff0000, RZ, 0xc0, !PT ;  /* 0xffff00002c288812 */ /* 0x000fe200078ec0ff */
[----:B------:R-:W-:Y:S01]  /*68c0*/  @!P0 FMUL.FTZ R2, R30, R35 ;  /* 0x000000231e028220 */ /* 0x000fe20000410000 */
[C---:B------:R-:W-:Y:S01]  /*68d0*/  @!P0 SHF.L.U32 R41, R45.reuse, 0x10, RZ ;  /* 0x000000102d298819 */ /* 0x040fe200000006ff */
[----:B------:R-:W-:Y:S01]  /*68e0*/  @!P1 FADD.FTZ R34, -R34, -RZ ;  /* 0x800000ff22229221 */ /* 0x000fe20000010100 */
[----:B------:R-:W-:Y:S01]  /*68f0*/  @!P0 LOP3.LUT R43, R45, 0xffff0000, RZ, 0xc0, !PT ;  /* 0xffff00002d2b8812 */ /* 0x000fe200078ec0ff */
[----:B------:R-:W-:Y:S01]  /*6900*/  @!P1 FADD.FTZ R32, -R32, -RZ ;  /* 0x800000ff20209221 */ /* 0x000fe20000010100 */
[----:B------:R-:W-:Y:S01]  /*6910*/  @!P0 LOP3.LUT R37, R53, 0xffff0000, RZ, 0xc0, !PT ;  /* 0xffff000035258812 */ /* 0x000fe200078ec0ff */
[----:B------:R-:W-:Y:S01]  /*6920*/  @!P0 FMUL.FTZ R3, R28, R33 ;  /* 0x000000211c038220 */ /* 0x000fe20000410000 */
[----:B------:R-:W-:Y:S01]  /*6930*/  @!P0 LOP3.LUT R45, R46, 0xffff0000, RZ, 0xc0, !PT ;  /* 0xffff00002e2d8812 */ /* 0x000fe200078ec0ff */
[----:B------:R-:W-:Y:S01]  /*6940*/  @!P1 FADD.FTZ R27, -R27, -RZ ;  /* 0x800000ff1b1b9221 */ /* 0x000fe20000010100 */
[----:B------:R-:W-:Y:S01]  /*6950*/  @!P1 FADD.FTZ R26, -R26, -RZ ;  /* 0x800000ff1a1a9221 */ /* 0x000fe20000010100 */
[----:B------:R-:W-:Y:S01]  /*6960*/  @!P0 FFMA.FTZ R2, R39, R40, R2 ;  /* 0x0000002827028223 */ /* 0x000fe20000010002 */
[----:B------:R-:W-:Y:S01]  /*6970*/  @!P0 LOP3.LUT R39, R54, 0xffff0000, RZ, 0xc0, !PT ;  /* 0xffff000036278812 */ /* 0x000fe200078ec0ff */
[----:B------:R-:W-:Y:S01]  /*6980*/  @!P0 FMUL.FTZ R4, R29, R34 ;  /* 0x000000221d048220 */ /* 0x000fe20000410000 */
[----:B------:R-:W-:Y:S01]  /*6990*/  @!P0 SHF.L.U32 R40, R55, 0x10, RZ ;  /* 0x0000001037288819 */ /* 0x000fe200000006ff */
[----:B------:R-:W-:Y:S01]  /*69a0*/  @!P1 FADD.FTZ R22, -R22, -RZ ;  /* 0x800000ff16169221 */ /* 0x000fe20000010100 */
[----:B------:R-:W-:Y:S01]  /*69b0*/  @!P0 F2FP.BF16.F32.PACK_AB R49, R2, R0 ;  /* 0x000000000231823e */ /* 0x000fe200000010ff */
[----:B------:R-:W-:Y:S02]  /*69c0*/  @!P0 IMAD.U32 R38, R54, 0x10000, RZ ;  /* 0x0001000036268824 */ /* 0x000fe400078e00ff */
[----:B------:R-:W-:Y:S01]  /*69d0*/  @!P0 FMUL.FTZ R5, R25, R32 ;  /* 0x0000002019058220 */ /* 0x000fe20000410000 */
[----:B------:R-:W-:Y:S01]  /*69e0*/  @!P0 IMAD.U32 R44, R46, 0x10000, RZ ;  /* 0x000100002e2c8824 */ /* 0x000fe200078e00ff */
[C---:B------:R-:W-:Y:S01]  /*69f0*/  @!P0 SHF.L.U32 R46, R47.reuse, 0x10, RZ ;  /* 0x000000102f2e8819 */ /* 0x040fe200000006ff */
[----:B------:R-:W-:Y:S01]  /*6a00*/  @!P0 FFMA.FTZ R3, R42, R41, R3 ;  /* 0x000000292a038223 */ /* 0x000fe20000010003 */
[----:B------:R-:W-:Y:S01]  /*6a10*/  @!P0 LOP3.LUT R47, R47, 0xffff0000, RZ, 0xc0, !PT ;  /* 0xffff00002f2f8812 */ /* 0x000fe200078ec0ff */
[----:B------:R-:W-:Y:S01]  /*6a20*/  @!P0 FMUL.FTZ R6, R24, R27 ;  /* 0x0000001b18068220 */ /* 0x000fe20000410000 */
[----:B------:R-:W-:Y:S01]  /*6a30*/  @!P0 LOP3.LUT R41, R55, 0xffff0000, RZ, 0xc0, !PT ;  /* 0xffff000037298812 */ /* 0x000fe200078ec0ff */
[----:B------:R-:W-:Y:S01]  /*6a40*/  @!P0 FMUL.FTZ R7, R21, R26 ;  /* 0x0000001a15078220 */ /* 0x000fe20000410000 */
[----:B------:R-:W-:Y:S01]  /*6a50*/  @!P0 FFMA.FTZ R4, R37, R43, R4 ;  /* 0x0000002b25048223 */ /* 0x000fe20000010004 */
[----:B------:R-:W-:Y:S01]  /*6a60*/  @!P0 FMUL.FTZ R8, R23, R22 ;  /* 0x0000001617088220 */ /* 0x000fe20000410000 */
[----:B------:R-:W-:Y:S01]  /*6a70*/  @!P0 FFMA.FTZ R5, R38, R44, R5 ;  /* 0x0000002c26058223 */ /* 0x000fe20000010005 */
[----:B------:R-:W-:Y:S01]  /*6a80*/  @!P0 FFMA.FTZ R6, R39, R45, R6 ;  /* 0x0000002d27068223 */ /* 0x000fe20000010006 */
[----:B------:R-:W-:Y:S01]  /*6a90*/  @!P0 FFMA.FTZ R7, R40, R46, R7 ;  /* 0x0000002e28078223 */ /* 0x000fe20000010007 */
[----:B------:R-:W-:Y:S01]  /*6aa0*/  @!P0 F2FP.BF16.F32.PACK_AB R56, R4, R3 ;  /* 0x000000030438823e */ /* 0x000fe200000010ff */
[----:B------:R-:W-:Y:S01]  /*6ab0*/  @!P0 FFMA.FTZ R8, R41, R47, R8 ;  /* 0x0000002f29088223 */ /* 0x000fe20000010008 */
[----:B------:R-:W-:Y:S01]  /*6ac0*/  @!P0 IMAD.MOV.U32 R52, RZ, RZ, R49 ;  /* 0x000000ffff348224 */ /* 0x000fe200078e0031 */
[----:B------:R-:W-:Y:S02]  /*6ad0*/  @!P0 F2FP.BF16.F32.PACK_AB R57, R6, R5 ;  /* 0x000000050639823e */ /* 0x000fe400000010ff */
[----:B------:R-:W-:Y:S02]  /*6ae0*/  @!P0 MOV R53, R56 ;  /* 0x0000003800358202 */ /* 0x000fe40000000f00 */
[----:B------:R-:W-:Y:S01]  /*6af0*/  @!P0 F2FP.BF16.F32.PACK_AB R58, R8, R7 ;  /* 0x00000007083a823e */ /* 0x000fe200000010ff */
[----:B------:R-:W-:Y:S03]  /*6b00*/  @!P0 IMAD.MOV.U32 R54, RZ, RZ, R57 ;  /* 0x000000ffff368224 */ /* 0x000fe600078e0039 */
[----:B------:R-:W-:Y:S05]  /*6b10*/  @!P0 MOV R55, R58 ;  /* 0x0000003a00378202 */ /* 0x000fea0000000f00 */
[----:B------:R1:W-:Y:S02]  /*6b20*/  STG.E.128 desc[UR4][R86.64], R52 ;  /* 0x0000003456007986 */ /* 0x0003e4000c101d04 */
.L_x_689:
[----:B------:R-:W-:Y:S05]  /*6b30*/  BSYNC.RECONVERGENT B0 ;  /* 0x0000000000007941 */ /* 0x000fea0003800200 */
.L_x_688:
[----:B------:R-:W-:Y:S01]  /*6b40*/  ISETP.GE.AND P0, PT, R11, R48, PT ;  /* 0x000000300b00720c */ /* 0x000fe20003f06270 */
[----:B------:R-:W-:Y:S11]  /*6b50*/  BSSY.RECONVERGENT B0, `(.L_x_690) ;  /* 0x0000058000007945 */ /* 0x000ff60003800200 */
[----:B------:R-:W-:Y:S01]  /*6b60*/  @!UPT UIADD3 URZ, UPT, UPT, URZ, URZ, URZ ;  /* 0x000000fffffff290 */ /* 0x000fe2000fffe0ff */
[----:B------:R-:W-:Y:S05]  /*6b70*/  @P0 BRA `(.L_x_691) ;  /* 0x0000000400540947 */ /* 0x000fea0003800000 */
[C---:B------:R-:W-:Y:S01]  /*6b80*/  ISETP.GE.AND P0, PT, R11.reuse, R18, PT ;  /* 0x000000120b00720c */ /* 0x040fe20003f06270 */
[----:B-1----:R-:W2:Y:S11]  /*6b90*/  LDG.E.128 R52, desc[UR4][R14.64+0x80] ;  /* 0x000080040e347981 */ /* 0x002eb6000c1e1d00 */
[----:B------:R-:W-:Y:S01]  /*6ba0*/  @!UPT UIADD3 URZ, UPT, UPT, URZ, URZ, URZ ;  /* 0x000000fffffff290 */ /* 0x000fe2000fffe0ff */
[----:B------:R-:W-:Y:S02]  /*6bb0*/  @!P0 ISETP.GE.U32.AND P1, PT, R11, R19, PT ;  /* 0x000000130b00820c */ /* 0x000fe40003f26070 */
[----:B------:R-:W-:Y:S02]  /*6bc0*/  @!P0 IADD3 R57, P5, PT, R20, 0x40, RZ ;  /* 0x0000004014398810 */ /* 0x000fe40007fbe0ff */
[----:B------:R-:W-:Y:S02]  /*6bd0*/  @!P0 SEL R21, R19, R20, !P1 ;  /* 0x0000001413158207 */ /* 0x000fe40004800000 */
[----:B------:R-:W-:Y:S01]  /*6be0*/  @!P0 SEL R57, R57, 0x40, P1 ;  /* 0x0000004039398807 */ /* 0x000fe20000800000 */
[----:B------:R-:W-:Y:S02]  /*6bf0*/  @!P0 IMAD.X R118, RZ, RZ, R111, P5 ;  /* 0x000000ffff768224 */ /* 0x000fe400028e066f */
[----:B------:R-:W-:Y:S03]  /*6c00*/  @!P0 IMAD.WIDE R24, R21, 0x2, R14 ;  /* 0x0000000215188825 */ /* 0x000fe600078e020e */
[----:B------:R-:W-:Y:S01]  /*6c10*/  @!P0 SEL R118, R118, RZ, P1 ;  /* 0x000000ff76768207 */ /* 0x000fe20000800000 */
[C---:B------:R-:W-:Y:S02]  /*6c20*/  @!P0 IMAD.SHL.U32 R49, R57.reuse, 0x2, RZ ;  /* 0x0000000239318824 */ /* 0x040fe400078e00ff */
[----:B------:R-:W3:Y:S01]  /*6c30*/  @!P0 LDG.E.128 R24, desc[UR4][R24.64+0x80] ;  /* 0x0000800418188981 */ /* 0x000ee2000c1e1d00 */
[----:B------:R-:W-:Y:S02]  /*6c40*/  @!P0 SHF.L.U64.HI R118, R57, 0x1, R118 ;  /* 0x0000000139768819 */ /* 0x000fe40000010276 */
[C---:B------:R-:W-:Y:S04]  /*6c50*/  @!P0 IADD3 R58, P1, PT, R49.reuse, R90, RZ ;  /* 0x0000005a313a8210 */ /* 0x040fe80007f3e0ff */
[C---:B------:R-:W-:Y:S02]  /*6c60*/  @!P0 IADD3.X R59, PT, PT, R118.reuse, R91, RZ, P1, !PT ;  /* 0x0000005b763b8210 */ /* 0x040fe40000ffe4ff */
[----:B------:R-:W-:Y:S04]  /*6c70*/  @!P0 IADD3 R38, P1, PT, R49, R92, RZ ;  /* 0x0000005c31268210 */ /* 0x000fe80007f3e0ff */
[----:B------:R-:W4:Y:S01]  /*6c80*/  @!P0 LDG.E.128 R56, desc[UR4][R58.64] ;  /* 0x000000043a388981 */ /* 0x000f22000c1e1d00 */
[----:B------:R-:W-:Y:S01]  /*6c90*/  @!P0 IMAD.X R39, R118, 0x1, R93, P1 ;  /* 0x0000000176278824 */ /* 0x000fe200008e065d */
[----:B------:R-:W-:Y:S06]  /*6ca0*/  ISETP.GE.U32.OR P1, PT, R11, R19, P0 ;  /* 0x000000130b00720c */ /* 0x000fec0000726470 */
        /* <DEDUP_REMOVED lines=8> */
[C---:B------:R-:W-:Y:S01]  /*6d30*/  @!P0 IMAD.U32 R25, R26.reuse, 0x10000, RZ ;  /* 0x000100001a198824 */ /* 0x040fe200078e00ff */
[C---:B------:R-:W-:Y:S02]  /*6d40*/  @!P0 SHF.L.U32 R21, R27.reuse, 0x10, RZ ;  /* 0x000000101b158819 */ /* 0x040fe400000006ff */
[----:B------:R-:W-:Y:S02]  /*6d50*/  @!P0 LOP3.LUT R23, R27, 0xffff0000, RZ, 0xc0, !PT ;  /* 0xffff00001b178812 */ /* 0x000fe400078ec0ff */
[----:B------:R-:W-:Y:S02]  /*6d60*/  @!P0 LOP3.LUT R24, R26, 0xffff0000, RZ, 0xc0, !PT ;  /* 0xffff00001a188812 */ /* 0x000fe400078ec0ff */
        /* <DEDUP_REMOVED lines=8> */
[C---:B------:R-:W-:Y:S01]  /*6df0*/  @!P0 SHF.L.U32 R26, R59.reuse, 0x10, RZ ;  /* 0x000000103b1a8819 */ /* 0x040fe200000006ff */
[C---:B-----5:R-:W-:Y:S01]  /*6e00*/  @!P0 IMAD.U32 R38, R44.reuse, 0x10000, RZ ;  /* 0x000100002c268824 */ /* 0x060fe200078e00ff */
[----:B------:R-:W-:Y:S01]  /*6e10*/  @!P0 LOP3.LUT R22, R59, 0xffff0000, RZ, 0xc0, !PT ;  /* 0xffff00003b168812 */ /* 0x000fe200078ec0ff */
[----:B------:R-:W-:Y:S01]  /*6e20*/  @!P0 FMUL.FTZ R0, R31, R36 ;  /* 0x000000241f008220 */ /* 0x000fe20000410000 */
[----:B------:R-:W-:Y:S01]  /*6e30*/  @!P0 LOP3.LUT R40, R44, 0xffff0000, RZ, 0xc0, !PT ;  /* 0xffff00002c288812 */ /* 0x000fe200078ec0ff */
[----:B------:R-:W-:Y:S01]  /*6e40*/  @!P1 FADD.FTZ R33, -R33, -RZ ;  /* 0x800000ff21219221 */ /* 0x000fe20000010100 */
[C---:B------:R-:W-:Y:S01]  /*6e50*/  @!P0 SHF.L.U32 R41, R45.reuse, 0x10, RZ ;  /* 0x000000102d298819 */ /* 0x040fe200000006ff */
[----:B------:R-:W-:Y:S01]  /*6e60*/  @!P0 FMUL.FTZ R2, R30, R35 ;  /* 0x000000231e028220 */ /* 0x000fe20000410000 */
[----:B------:R-:W-:Y:S01]  /*6e70*/  @!P0 LOP3.LUT R43, R45, 0xffff0000, RZ, 0xc0, !PT ;  /* 0xffff00002d2b8812 */ /* 0x000fe200078ec0ff */
[----:B------:R-:W-:Y:S01]  /*6e80*/  @!P1 FADD.FTZ R34, -R34, -RZ ;  /* 0x800000ff22229221 */ /* 0x000fe20000010100 */
[----:B------:R-:W-:Y:S01]  /*6e90*/  @!P0 LOP3.LUT R45, R46, 0xffff0000, RZ, 0xc0, !PT ;  /* 0xffff00002e2d8812 */ /* 0x000fe200078ec0ff */
[----:B------:R-:W-:Y:S01]  /*6ea0*/  @!P1 FADD.FTZ R32, -R32, -RZ ;  /* 0x800000ff20209221 */ /* 0x000fe20000010100 */
[----:B------:R-:W-:Y:S01]  /*6eb0*/  @!P0 FFMA.FTZ R0, R37, R38, R0 ;  /* 0x0000002625008223 */ /* 0x000fe20000010000 */
[----:B------:R-:W-:Y:S01]  /*6ec0*/  @!P0 LOP3.LUT R37, R53, 0xffff0000, RZ, 0xc0, !PT ;  /* 0xffff000035258812 */ /* 0x000fe200078ec0ff */
[----:B------:R-:W-:Y:S01]  /*6ed0*/  @!P0 FMUL.FTZ R3, R28, R33 ;  /* 0x000000211c038220 */ /* 0x000fe20000410000 */
        /* <DEDUP_REMOVED lines=31> */
.L_x_691:
[----:B------:R-:W-:Y:S05]  /*70d0*/  BSYNC.RECONVERGENT B0 ;  /* 0x0000000000007941 */ /* 0x000fea0003800200 */
.L_x_690:
[----:B------:R-:W-:Y:S01]  /*70e0*/  ISETP.GE.AND P0, PT, R10, R48, PT ;  /* 0x000000300a00720c */ /* 0x000fe20003f06270 */
[----:B------:R-:W-:Y:S11]  /*70f0*/  BSSY.RECONVERGENT B0, `(.L_x_692) ;  /* 0x0000058000007945 */ /* 0x000ff60003800200 */
[----:B------:R-:W-:Y:S01]  /*7100*/  @!UPT UIADD3 URZ, UPT, UPT, URZ, URZ, URZ ;  /* 0x000000fffffff290 */ /* 0x000fe2000fffe0ff */
[----:B------:R-:W-:Y:S05]  /*7110*/  @P0 BRA `(.L_x_693) ;  /* 0x0000000400540947 */ /* 0x000fea0003800000 */
[C---:B------:R-:W-:Y:S01]  /*7120*/  ISETP.GE.AND P0, PT, R10.reuse, R18, PT ;  /* 0x000000120a00720c */ /* 0x040fe20003f06270 */
[----:B-12---:R-:W2:Y:S11]  /*7130*/  LDG.E.128 R52, desc[UR4][R14.64+0x100] ;  /* 0x000100040e347981 */ /* 0x006eb6000c1e1d00 */
        /* <DEDUP_REMOVED lines=83> */
.L_x_693:
[----:B------:R-:W-:Y:S05]  /*7670*/  BSYNC.RECONVERGENT B0 ;  /* 0x0000000000007941 */ /* 0x000fea0003800200 */
.L_x_692:
[----:B------:R-:W-:Y:S11]  /*7680*/  ISETP.GE.AND P0, PT, R9, R48, PT ;  /* 0x000000300900720c */ /* 0x000ff60003f06270 */
[----:B------:R-:W-:Y:S02]  /*7690*/  @!UPT UIADD3 URZ, UPT, UPT, URZ, URZ, URZ ;  /* 0x000000fffffff290 */ /* 0x000fe4000fffe0ff */
[----:B------:R-:W-:Y:S05]  /*76a0*/  @P0 BRA `(.L_x_687) ;  /* 0x0000000400540947 */ /* 0x000fea0003800000 */
[C---:B------:R-:W-:Y:S01]  /*76b0*/  ISETP.GE.AND P0, PT, R9.reuse, R18, PT ;  /* 0x000000120900720c */ /* 0x040fe20003f06270 */
[----:B-123--:R-:W2:Y:S11]  /*76c0*/  LDG.E.128 R52, desc[UR4][R14.64+0x180] ;  /* 0x000180040e347981 */ /* 0x00eeb6000c1e1d00 */
        /* <DEDUP_REMOVED lines=83> */
.L_x_687:
[----:B------:R-:W-:Y:S05]  /*7c00*/  BSYNC.RECONVERGENT B1 ;  /* 0x0000000000017941 */ /* 0x000fea0003800200 */
.L_x_686:
[----:B------:R-:W-:Y:S04]  /*7c10*/  BSSY.RECONVERGENT B1, `(.L_x_694) ;  /* 0x0000169000017945 */ /* 0x000fe80003800200 */
[----:B------:R-:W-:Y:S05]  /*7c20*/  @!P4 BRA `(.L_x_695) ;  /* 0x00000014009cc947 */ /* 0x000fea0003800000 */
[----:B------:R-:W-:Y:S01]  /*7c30*/  LEA R22, P1, R103, R14, 0x1 ;  /* 0x0000000e67167211 */ /* 0x000fe200078208ff */
[----:B------:R-:W5:Y:S01]  /*7c40*/  LDC R120, c[0x0][0x440] ;  /* 0x00011000ff787b82 */ /* 0x000f620000000800 */
[----:B------:R-:W-:Y:S01]  /*7c50*/  LEA R118, P0, R63, R86, 0x1 ;  /* 0x000000563f767211 */ /* 0x000fe200078008ff */
[----:B------:R-:W-:Y:S01]  /*7c60*/  BSSY.RECONVERGENT B0, `(.L_x_696) ;  /* 0x000005b000007945 */ /* 0x000fe20003800200 */
[----:B------:R-:W-:Y:S02]  /*7c70*/  LEA.HI.X R23, R103, R15, R101, 0x1, P1 ;  /* 0x0000000f67177211 */ /* 0x000fe400008f0c65 */
[----:B------:R-:W-:Y:S02]  /*7c80*/  LEA.HI.X R119, R63, R87, R62, 0x1, P0 ;  /* 0x000000573f777211 */ /* 0x000fe400000f0c3e */
[-C--:B-----5:R-:W-:Y:S02]  /*7c90*/  ISETP.GE.AND P5, PT, R12, R120.reuse, PT ;  /* 0x000000780c00720c */ /* 0x0a0fe40003fa6270 */
[----:B------:R-:W-:Y:S11]  /*7ca0*/  ISETP.GE.AND P4, PT, R11, R120, PT ;  /* 0x000000780b00720c */ /* 0x000ff60003f86270 */
[----:B------:R-:W-:Y:S05]  /*7cb0*/  @P5 BRA `(.L_x_697) ;  /* 0x0000000400545947 */ /* 0x000fea0003800000 */
[C---:B------:R-:W-:Y:S01]  /*7cc0*/  ISETP.GE.AND P0, PT, R12.reuse, R18, PT ;  /* 0x000000120c00720c */ /* 0x040fe20003f06270 */
[----:B-1234-:R-:W2:Y:S11]  /*7cd0*/  LDG.E.128 R52, desc[UR4][R22.64] ;  /* 0x0000000416347981 */ /* 0x01eeb6000c1e1d00 */
[----:B------:R-:W-:Y:S01]  /*7ce0*/  @!UPT UIADD3 URZ, UPT, UPT, URZ, URZ, URZ ;  /* 0x000000fffffff290 */ /* 0x000fe2000fffe0ff */
[----:B------:R-:W-:Y:S04]  /*7cf0*/  @!P0 ISETP.GE.U32.AND P1, PT, R12, R19, PT ;  /* 0x000000130c00820c */ /* 0x000fe80003f26070 */
[----:B------:R-:W-:Y:S02]  /*7d00*/  @!P0 SEL R122, R20, RZ, P1 ;  /* 0x000000ff147a8207 */ /* 0x000fe40000800000 */
[----:B------:R-:W-:Y:S02]  /*7d10*/  @!P0 SEL R21, R19, R20, !P1 ;  /* 0x0000001413158207 */ /* 0x000fe40004800000 */
[----:B------:R-:W-:Y:S02]  /*7d20*/  @!P0 SEL R121, R111, RZ, P1 ;  /* 0x000000ff6f798207 */ /* 0x000fe40000800000 */
[----:B------:R-:W-:Y:S01]  /*7d30*/  @!P0 IADD3 R122, P1, PT, R109, R122, RZ ;  /* 0x0000007a6d7a8210 */ /* 0x000fe20007f3e0ff */
[----:B------:R-:W-:Y:S04]  /*7d40*/  @!P0 IMAD.WIDE R24, R21, 0x2, R22 ;  /* 0x0000000215188825 */ /* 0x000fe800078e0216 */
[----:B------:R-:W-:Y:S02]  /*7d50*/  @!P0 IMAD.X R123, R100, 0x1, R121, P1 ;  /* 0x00000001647b8824 */ /* 0x000fe400008e0679 */
[C---:B------:R-:W-:Y:S01]  /*7d60*/  @!P0 IMAD.SHL.U32 R121, R122.reuse, 0x2, RZ ;  /* 0x000000027a798824 */ /* 0x040fe200078e00ff */
[----:B------:R-:W3:Y:S02]  /*7d70*/  @!P0 LDG.E.128 R24, desc[UR4][R24.64] ;  /* 0x0000000418188981 */ /* 0x000ee4000c1e1d00 */
        /* <DEDUP_REMOVED lines=13> */
[C---:B------:R-:W-:Y:S01]  /*7e50*/  @!P0 SHF.L.U32 R29, R25.reuse, 0x10, RZ ;  /* 0x00000010191d8819 */ /* 0x040fe200000006ff */
[C---:B------:R-:W-:Y:S01]  /*7e60*/  @!P0 IMAD.U32 R28, R26.reuse, 0x10000, RZ ;  /* 0x000100001a1c8824 */ /* 0x040fe200078e00ff */
[----:B------:R-:W-:Y:S02]  /*7e70*/  @!P0 LOP3.LUT R31, R25, 0xffff0000, RZ, 0xc0, !PT ;  /* 0xffff0000191f8812 */ /* 0x000fe400078ec0ff */
[----:B------:R-:W-:Y:S02]  /*7e80*/  @!P0 LOP3.LUT R25, R26, 0xffff0000, RZ, 0xc0, !PT ;  /* 0xffff00001a198812 */ /* 0x000fe400078ec0ff */
[C---:B------:R-:W-:Y:S02]  /*7e90*/  @!P0 SHF.L.U32 R21, R27.reuse, 0x10, RZ ;  /* 0x000000101b158819 */ /* 0x040fe400000006ff */
[----:B------:R-:W-:Y:S02]  /*7ea0*/  @!P0 LOP3.LUT R27, R27, 0xffff0000, RZ, 0xc0, !PT ;  /* 0xffff00001b1b8812 */ /* 0x000fe400078ec0ff */
[C---:B----4-:R-:W-:Y:S01]  /*7eb0*/  @!P0 LOP3.LUT R35, R124.reuse, 0xffff0000, RZ, 0xc0, !PT ;  /* 0xffff00007c238812 */ /* 0x050fe200078ec0ff */
[----:B------:R-:W-:Y:S01]  /*7ec0*/  @!P0 IMAD.U32 R37, R124, 0x10000, RZ ;  /* 0x000100007c258824 */ /* 0x000fe200078e00ff */
[C---:B------:R-:W-:Y:S01]  /*7ed0*/  @!P0 SHF.L.U32 R38, R125.reuse, 0x10, RZ ;  /* 0x000000107d268819 */ /* 0x040fe200000006ff */
[C---:B------:R-:W-:Y:S01]  /*7ee0*/  @!P0 IMAD.U32 R33, R126.reuse, 0x10000, RZ ;  /* 0x000100007e218824 */ /* 0x040fe200078e00ff */
[----:B------:R-:W-:Y:S01]  /*7ef0*/  @!P0 LOP3.LUT R36, R125, 0xffff0000, RZ, 0xc0, !PT ;  /* 0xffff00007d248812 */ /* 0x000fe200078ec0ff */
[----:B------:R-:W-:Y:S01]  /*7f00*/  @!P1 FADD.FTZ R37, -R37, -RZ ;  /* 0x800000ff25259221 */ /* 0x000fe20000010100 */
[----:B------:R-:W-:Y:S01]  /*7f10*/  @!P0 LOP3.LUT R30, R126, 0xffff0000, RZ, 0xc0, !PT ;  /* 0xffff00007e1e8812 */ /* 0x000fe200078ec0ff */
[----:B------:R-:W-:Y:S01]  /*7f20*/  @!P1 FADD.FTZ R35, -R35, -RZ ;  /* 0x800000ff23239221 */ /* 0x000fe20000010100 */
[C---:B------:R-:W-:Y:S01]  /*7f30*/  @!P0 SHF.L.U32 R26, R127.reuse, 0x10, RZ ;  /* 0x000000107f1a8819 */ /* 0x040fe200000006ff */
[----:B-----5:R-:W-:Y:S01]  /*7f40*/  @!P0 IMAD.U32 R40, R56, 0x10000, RZ ;  /* 0x0001000038288824 */ /* 0x020fe200078e00ff */
        /* <DEDUP_REMOVED lines=10> */
[----:B------:R-:W-:Y:S01]  /*7ff0*/  @!P0 SHF.L.U32 R48, R59, 0x10, RZ ;  /* 0x000000103b308819 */ /* 0x000fe200000006ff */
[----:B------:R-:W-:Y:S01]  /*8000*/  @!P0 FFMA.FTZ R0, R39, R40, R0 ;  /* 0x0000002827008223 */ /* 0x000fe20000010000 */
        /* <DEDUP_REMOVED lines=8> */
[C---:B------:R-:W-:Y:S01]  /*8090*/  @!P0 SHF.L.U32 R42, R55.reuse, 0x10, RZ ;  /* 0x00000010372a8819 */ /* 0x040fe200000006ff */
[----:B------:R-:W-:Y:S01]  /*80a0*/  @!P1 FADD.FTZ R24, -R24, -RZ ;  /* 0x800000ff18189221 */ /* 0x000fe20000010100 */
[----:B------:R-:W-:Y:S01]  /*80b0*/  @!P0 F2FP.BF16.F32.PACK_AB R121, R2, R0 ;  /* 0x000000000279823e */ /* 0x000fe200000010ff */
[----:B------:R-:W-:Y:S02]  /*80c0*/  @!P0 IMAD.U32 R40, R54, 0x10000, RZ ;  /* 0x0001000036288824 */ /* 0x000fe400078e00ff */
[----:B------:R-:W-:Y:S01]  /*80d0*/  @!P0 FMUL.FTZ R5, R28, R33 ;  /* 0x000000211c058220 */ /* 0x000fe20000410000 */
[----:B------:R-:W-:Y:S02]  /*80e0*/  @!P0 IMAD.U32 R46, R58, 0x10000, RZ ;  /* 0x000100003a2e8824 */ /* 0x000fe400078e00ff */
[----:B------:R-:W-:Y:S01]  /*80f0*/  @!P0 FFMA.FTZ R3, R44, R43, R3 ;  /* 0x0000002b2c038223 */ /* 0x000fe20000010003 */
[----:B------:R-:W-:Y:S01]  /*8100*/  @!P0 LOP3.LUT R43, R55, 0xffff0000, RZ, 0xc0, !PT ;  /* 0xffff0000372b8812 */ /* 0x000fe200078ec0ff */
[----:B------:R-:W-:Y:S01]  /*8110*/  @!P0 FMUL.FTZ R6, R25, R30 ;  /* 0x0000001e19068220 */ /* 0x000fe20000410000 */
        /* <DEDUP_REMOVED lines=15> */
.L_x_697:
[----:B------:R-:W-:Y:S05]  /*8210*/  BSYNC.RECONVERGENT B0 ;  /* 0x0000000000007941 */ /* 0x000fea0003800200 */
.L_x_696:
[----:B------:R-:W-:Y:S01]  /*8220*/  ISETP.GE.AND P5, PT, R10, R120, PT ;  /* 0x000000780a00720c */ /* 0x000fe20003fa6270 */
[----:B------:R-:W-:Y:S04]  /*8230*/  BSSY.RECONVERGENT B0, `(.L_x_698) ;  /* 0x0000057000007945 */ /* 0x000fe80003800200 */
[----:B------:R-:W-:Y:S08]  /*8240*/  @P4 BRA `(.L_x_699) ;  /* 0x0000000400544947 */ /* 0x000ff00003800000 */
        /* <DEDUP_REMOVED lines=85> */
.L_x_699:
[----:B------:R-:W-:Y:S05]  /*87a0*/  BSYNC.RECONVERGENT B0 ;  /* 0x0000000000007941 */ /* 0x000fea0003800200 */
.L_x_698:
        /* <DEDUP_REMOVED lines=88> */
.L_x_701:
[----:B------:R-:W-:Y:S05]  /*8d30*/  BSYNC.RECONVERGENT B0 ;  /* 0x0000000000007941 */ /* 0x000fea0003800200 */
.L_x_700:
[----:B------:R-:W-:Y:S05]  /*8d40*/  @P4 BRA `(.L_x_695) ;  /* 0x0000000400544947 */ /* 0x000fea0003800000 */
[C---:B------:R-:W-:Y:S01]  /*8d50*/  ISETP.GE.AND P0, PT, R9.reuse, R18, PT ;  /* 0x000000120900720c */ /* 0x040fe20003f06270 */
[----:B-1234-:R-:W2:Y:S11]  /*8d60*/  LDG.E.128 R52, desc[UR4][R22.64+0x180] ;  /* 0x0001800416347981 */ /* 0x01eeb6000c1e1d00 */
[----:B------:R-:W-:Y:S01]  /*8d70*/  @!UPT UIADD3 URZ, UPT, UPT, URZ, URZ, URZ ;  /* 0x000000fffffff290 */ /* 0x000fe2000fffe0ff */
[----:B------:R-:W-:Y:S04]  /*8d80*/  @!P0 ISETP.GE.U32.AND P1, PT, R9, R19, PT ;  /* 0x000000130900820c */ /* 0x000fe80003f26070 */
[----:B------:R-:W-:Y:S02]  /*8d90*/  @!P0 SEL R120, R20, RZ, P1 ;  /* 0x000000ff14788207 */ /* 0x000fe40000800000 */
[----:B------:R-:W-:Y:S02]  /*8da0*/  @!P0 SEL R123, R111, RZ, P1 ;  /* 0x000000ff6f7b8207 */ /* 0x000fe40000800000 */
[----:B------:R-:W-:Y:S02]  /*8db0*/  @!P0 IADD3 R121, P4, PT, R109, R120, RZ ;  /* 0x000000786d798210 */ /* 0x000fe40007f9e0ff */
[----:B------:R-:W-:Y:S03]  /*8dc0*/  @!P0 SEL R21, R19, R20, !P1 ;  /* 0x0000001413158207 */ /* 0x000fe60004800000 */
[----:B------:R-:W-:Y:S02]  /*8dd0*/  @!P0 IMAD.X R124, R100, 0x1, R123, P4 ;  /* 0x00000001647c8824 */ /* 0x000fe400020e067b */
[----:B------:R-:W-:Y:S02]  /*8de0*/  @!P0 IMAD.SHL.U32 R125, R121, 0x2, RZ ;  /* 0x00000002797d8824 */ /* 0x000fe400078e00ff */
[----:B------:R-:W-:Y:S01]  /*8df0*/  @!P0 IMAD.WIDE R24, R21, 0x2, R22 ;  /* 0x0000000215188825 */ /* 0x000fe200078e0216 */
[----:B------:R-:W-:Y:S02]  /*8e00*/  @!P0 SHF.L.U64.HI R124, R121, 0x1, R124 ;  /* 0x00000001797c8819 */ /* 0x000fe4000001027c */
[C---:B------:R-:W-:Y:S02]  /*8e10*/  @!P0 IADD3 R126, P4, PT, R125.reuse, R90, RZ ;  /* 0x0000005a7d7e8210 */ /* 0x040fe40007f9e0ff */
[----:B------:R-:W-:Y:S01]  /*8e20*/  @!P0 IADD3 R40, P1, PT, R125, R92, RZ ;  /* 0x0000005c7d288210 */ /* 0x000fe20007f3e0ff */
[----:B------:R-:W3:Y:S01]  /*8e30*/  @!P0 LDG.E.128 R24, desc[UR4][R24.64+0x180] ;  /* 0x0001800418188981 */ /* 0x000ee2000c1e1d00 */
[C---:B------:R-:W-:Y:S03]  /*8e40*/  @!P0 IADD3.X R127, PT, PT, R124.reuse, R91, RZ, P4, !PT ;  /* 0x0000005b7c7f8210 */ /* 0x040fe600027fe4ff */
[----:B------:R-:W-:Y:S01]  /*8e50*/  @!P0 IMAD.X R41, R124, 0x1, R93, P1 ;  /* 0x000000017c298824 */ /* 0x000fe200008e065d */
        /* <DEDUP_REMOVED lines=26> */
[----:B------:R-:W-:Y:S01]  /*9000*/  @!P0 SHF.L.U32 R43, R57, 0x10, RZ ;  /* 0x00000010392b8819 */ /* 0x000fe200000006ff */
[----:B------:R-:W-:Y:S01]  /*9010*/  @!P0 FMUL.FTZ R2, R35, R34 ;  /* 0x0000002223028220 */ /* 0x000fe20000410000 */
[----:B------:R-:W-:Y:S01]  /*9020*/  @!P0 SHF.L.U32 R23, R27, 0x10, RZ ;  /* 0x000000101b178819 */ /* 0x000fe200000006ff */
[----:B------:R-:W-:Y:S01]  /*9030*/  @!P1 FADD.FTZ R31, -R31, -RZ ;  /* 0x800000ff1f1f9221 */ /* 0x000fe20000010100 */
[----:B------:R-:W-:Y:S01]  /*9040*/  @!P0 LOP3.LUT R22, R27, 0xffff0000, RZ, 0xc0, !PT ;  /* 0xffff00001b168812 */ /* 0x000fe200078ec0ff */
[----:B------:R-:W-:Y:S01]  /*9050*/  @!P1 FADD.FTZ R30, -R30, -RZ ;  /* 0x800000ff1e1e9221 */ /* 0x000fe20000010100 */
[----:B------:R-:W-:Y:S01]  /*9060*/  @!P0 LOP3.LUT R45, R57, 0xffff0000, RZ, 0xc0, !PT ;  /* 0xffff0000392d8812 */ /* 0x000fe200078ec0ff */
[----:B------:R-:W-:Y:S01]  /*9070*/  @!P0 FFMA.FTZ R0, R39, R40, R0 ;  /* 0x0000002827008223 */ /* 0x000fe20000010000 */
[----:B------:R-:W-:Y:S01]  /*9080*/  @!P0 LOP3.LUT R39, R53, 0xffff0000, RZ, 0xc0, !PT ;  /* 0xffff000035278812 */ /* 0x000fe200078ec0ff */
[----:B------:R-:W-:Y:S01]  /*9090*/  @!P0 FMUL.FTZ R3, R33, R32 ;  /* 0x0000002021038220 */ /* 0x000fe20000410000 */
[----:B------:R-:W-:Y:S01]  /*90a0*/  @!P0 LOP3.LUT R47, R58, 0xffff0000, RZ, 0xc0, !PT ;  /* 0xffff00003a2f8812 */ /* 0x000fe200078ec0ff */
[----:B------:R-:W-:Y:S01]  /*90b0*/  @!P1 FADD.FTZ R29, -R29, -RZ ;  /* 0x800000ff1d1d9221 */ /* 0x000fe20000010100 */
[C---:B------:R-:W-:Y:S01]  /*90c0*/  @!P0 SHF.L.U32 R48, R59.reuse, 0x10, RZ ;  /* 0x000000103b308819 */ /* 0x040fe200000006ff */
[----:B------:R-:W-:Y:S01]  /*90d0*/  @!P1 FADD.FTZ R28, -R28, -RZ ;  /* 0x800000ff1c1c9221 */ /* 0x000fe20000010100 */
[----:B------:R-:W-:Y:S01]  /*90e0*/  @!P0 LOP3.LUT R49, R59, 0xffff0000, RZ, 0xc0, !PT ;  /* 0xffff00003b318812 */ /* 0x000fe200078ec0ff */
        /* <DEDUP_REMOVED lines=27> */
.L_x_695:
[----:B------:R-:W-:Y:S05]  /*92a0*/  BSYNC.RECONVERGENT B1 ;  /* 0x0000000000017941 */ /* 0x000fea0003800200 */
.L_x_694:
[----:B------:R-:W-:Y:S04]  /*92b0*/  BSSY.RECONVERGENT B1, `(.L_x_702) ;  /* 0x000016b000017945 */ /* 0x000fe80003800200 */
[----:B------:R-:W-:Y:S05]  /*92c0*/  @!P3 BRA `(.L_x_703) ;  /* 0x0000001400a4b947 */ /* 0x000fea0003800000 */
[----:B------:R-:W5:Y:S01]  /*92d0*/  LDC R124, c[0x0][0x440] ;  /* 0x00011000ff7c7b82 */ /* 0x000f620000000800 */
[----:B------:R-:W-:Y:S07]  /*92e0*/  BSSY.RECONVERGENT B0, `(.L_x_704) ;  /* 0x0000060000007945 */ /* 0x000fee0003800200 */
[----:B------:R-:W2:Y:S08]  /*92f0*/  LDC.64 R4, c[0x0][0x4a8] ;  /* 0x00012a00ff047b82 */ /* 0x000eb00000000a00 */
[----:B------:R-:W1:Y:S01]  /*9300*/  LDC.64 R2, c[0x0][0x3b8] ;  /* 0x0000ee00ff027b82 */ /* 0x000e620000000a00 */
[-C--:B-----5:R-:W-:Y:S02]  /*9310*/  ISETP.GE.AND P3, PT, R12, R124.reuse, PT ;  /* 0x0000007c0c00720c */ /* 0x0a0fe40003f66270 */
[----:B------:R-:W-:Y:S02]  /*9320*/  ISETP.GE.AND P5, PT, R11, R124, PT ;  /* 0x0000007c0b00720c */ /* 0x000fe40003fa6270 */
[----:B--2---:R-:W-:Y:S02]  /*9330*/  LEA R22, P1, R4, R14, 0x6 ;  /* 0x0000000e04167211 */ /* 0x004fe400078230ff */
[----:B------:R-:W-:Y:S02]  /*9340*/  ISETP.GE.AND P4, PT, R10, R124, PT ;  /* 0x0000007c0a00720c */ /* 0x000fe40003f86270 */
[----:B------:R-:W-:Y:S02]  /*9350*/  LEA.HI.X R23, R4, R15, R5, 0x6, P1 ;  /* 0x0000000f04177211 */ /* 0x000fe400008f3405 */
[C---:B-1----:R-:W-:Y:S04]  /*9360*/  LEA R118, P0, R2.reuse, R86, 0x6 ;  /* 0x0000005602767211 */ /* 0x042fe800078030ff */
[----:B------:R-:W-:Y:S01]  /*9370*/  LEA.HI.X R119, R2, R87, R3, 0x6, P0 ;  /* 0x0000005702777211 */ /* 0x000fe200000f3403 */
[----:B------:R-:W-:Y:S08]  /*9380*/  @P3 BRA `(.L_x_705) ;  /* 0x0000000400543947 */ /* 0x000ff00003800000 */
[C---:B------:R-:W-:Y:S01]  /*9390*/  ISETP.GE.AND P0, PT, R12.reuse, R18, PT ;  /* 0x000000120c00720c */ /* 0x040fe20003f06270 */
[----:B---34-:R-:W2:Y:S11]  /*93a0*/  LDG.E.128 R52, desc[UR4][R22.64] ;  /* 0x0000000416347981 */ /* 0x018eb6000c1e1d00 */
        /* <DEDUP_REMOVED lines=83> */
.L_x_705:
[----:B------:R-:W-:Y:S05]  /*98e0*/  BSYNC.RECONVERGENT B0 ;  /* 0x0000000000007941 */ /* 0x000fea0003800200 */
.L_x_704:
[----:B------:R-:W-:Y:S01]  /*98f0*/  ISETP.GE.AND P3, PT, R9, R124, PT ;  /* 0x0000007c0900720c */ /* 0x000fe20003f66270 */
[----:B------:R-:W-:Y:S04]  /*9900*/  BSSY.RECONVERGENT B0, `(.L_x_706) ;  /* 0x0000057000007945 */ /* 0x000fe80003800200 */
[----:B------:R-:W-:Y:S08]  /*9910*/  @P5 BRA `(.L_x_707) ;  /* 0x0000000400545947 */ /* 0x000ff00003800000 */
[C---:B------:R-:W-:Y:S01]  /*9920*/  ISETP.GE.AND P0, PT, R11.reuse, R18, PT ;  /* 0x000000120b00720c */ /* 0x040fe20003f06270 */
[----:B-1-34-:R-:W2:Y:S11]  /*9930*/  LDG.E.128 R52, desc[UR4][R22.64+0x80] ;  /* 0x0000800416347981 */ /* 0x01aeb6000c1e1d00 */
        /* <DEDUP_REMOVED lines=83> */
.L_x_707:
[----:B------:R-:W-:Y:S05]  /*9e70*/  BSYNC.RECONVERGENT B0 ;  /* 0x0000000000007941 */ /* 0x000fea0003800200 */
.L_x_706:
[----:B------:R-:W-:Y:S04]  /*9e80*/  BSSY.RECONVERGENT B0, `(.L_x_708) ;  /* 0x0000057000007945 */ /* 0x000fe80003800200 */
        /* <DEDUP_REMOVED lines=86> */
.L_x_709:
[----:B------:R-:W-:Y:S05]  /*a3f0*/  BSYNC.RECONVERGENT B0 ;  /* 0x0000000000007941 */ /* 0x000fea0003800200 */
.L_x_708:
        /* <DEDUP_REMOVED lines=86> */
.L_x_703:
[----:B------:R-:W-:Y:S05]  /*a960*/  BSYNC.RECONVERGENT B1 ;  /* 0x0000000000017941 */ /* 0x000fea0003800200 */
.L_x_702:
[----:B------:R-:W-:Y:S04]  /*a970*/  BSSY.RECONVERGENT B1, `(.L_x_710) ;  /* 0x000016d000017945 */ /* 0x000fe80003800200 */
[----:B------:R-:W-:Y:S05]  /*a980*/  @!P2 BRA `(.L_x_711) ;  /* 0x0000001400aca947 */ /* 0x000fea0003800000 */
[----:B------:R-:W5:Y:S01]  /*a990*/  LDC R0, c[0x0][0x440] ;  /* 0x00011000ff007b82 */ /* 0x000f620000000800 */
[----:B------:R-:W-:Y:S07]  /*a9a0*/  BSSY.RECONVERGENT B0, `(.L_x_712) ;  /* 0x0000063000007945 */ /* 0x000fee0003800200 */
[----:B------:R-:W1:Y:S08]  /*a9b0*/  LDC.64 R2, c[0x0][0x3b8] ;  /* 0x0000ee00ff027b82 */ /* 0x000e700000000a00 */
[----:B------:R-:W3:Y:S01]  /*a9c0*/  LDC.64 R4, c[0x0][0x4a8] ;  /* 0x00012a00ff047b82 */ /* 0x000ee20000000a00 */
[-C--:B-----5:R-:W-:Y:S02]  /*a9d0*/  ISETP.GE.AND P0, PT, R12, R0.reuse, PT ;  /* 0x000000000c00720c */ /* 0x0a0fe40003f06270 */
[-C--:B------:R-:W-:Y:S01]  /*a9e0*/  ISETP.GE.AND P4, PT, R11, R0.reuse, PT ;  /* 0x000000000b00720c */ /* 0x080fe20003f86270 */
[----:B-12---:R-:W-:Y:S01]  /*a9f0*/  IMAD.WIDE.U32 R118, R2, 0x60, R86 ;  /* 0x0000006002767825 */ /* 0x006fe200078e0056 */
[-C--:B------:R-:W-:Y:S02]  /*aa00*/  ISETP.GE.AND P3, PT, R10, R0.reuse, PT ;  /* 0x000000000a00720c */ /* 0x080fe40003f66270 */
[----:B------:R-:W-:Y:S01]  /*aa10*/  ISETP.GE.AND P2, PT, R9, R0, PT ;  /* 0x000000000900720c */ /* 0x000fe20003f46270 */
[----:B------:R-:W-:Y:S02]  /*aa20*/  IMAD R3, R3, 0x60, RZ ;  /* 0x0000006003037824 */ /* 0x000fe400078e02ff */
[----:B---3--:R-:W-:Y:S02]  /*aa30*/  IMAD R5, R5, 0x60, RZ ;  /* 0x0000006005057824 */ /* 0x008fe400078e02ff */
[----:B------:R-:W-:Y:S01]  /*aa40*/  IMAD.WIDE.U32 R22, R4, 0x60, R14 ;  /* 0x0000006004167825 */ /* 0x000fe200078e000e */
[----:B------:R-:W-:Y:S04]  /*aa50*/  IADD3 R119, PT, PT, R119, R3, RZ ;  /* 0x0000000377777210 */ /* 0x000fe80007ffe0ff */
[----:B------:R-:W-:Y:S01]  /*aa60*/  IADD3 R23, PT, PT, R23, R5, RZ ;  /* 0x0000000517177210 */ /* 0x000fe20007ffe0ff */
[----:B------:R-:W-:Y:S06]  /*aa70*/  @P0 BRA `(.L_x_713) ;  /* 0x0000000400540947 */ /* 0x000fec0003800000 */
[C---:B------:R-:W-:Y:S01]  /*aa80*/  ISETP.GE.AND P0, PT, R12.reuse, R18, PT ;  /* 0x000000120c00720c */ /* 0x040fe20003f06270 */
[----:B----4-:R-:W2:Y:S11]  /*aa90*/  LDG.E.128 R52, desc[UR4][R22.64] ;  /* 0x0000000416347981 */ /* 0x010eb6000c1e1d00 */
        /* <DEDUP_REMOVED lines=83> */
.L_x_713:
[----:B------:R-:W-:Y:S05]  /*afd0*/  BSYNC.RECONVERGENT B0 ;  /* 0x0000000000007941 */ /* 0x000fea0003800200 */
.L_x_712:
[----:B------:R-:W-:Y:S04]  /*afe0*/  BSSY.RECONVERGENT B0, `(.L_x_714) ;  /* 0x0000057000007945 */ /* 0x000fe80003800200 */
[----:B------:R-:W-:Y:S05]  /*aff0*/  @P4 BRA `(.L_x_715) ;  /* 0x0000000400544947 */ /* 0x000fea0003800000 */
[C---:B------:R-:W-:Y:S01]  /*b000*/  ISETP.GE.AND P0, PT, R11.reuse, R18, PT ;  /* 0x000000120b00720c */ /* 0x040fe20003f06270 */
[----:B-1--4-:R-:W2:Y:S11]  /*b010*/  LDG.E.128 R52, desc[UR4][R22.64+0x80] ;  /* 0x0000800416347981 */ /* 0x012eb6000c1e1d00 */
        /* <DEDUP_REMOVED lines=83> */
.L_x_715:
[----:B------:R-:W-:Y:S05]  /*b550*/  BSYNC.RECONVERGENT B0 ;  /* 0x0000000000007941 */ /* 0x000fea0003800200 */
.L_x_714:
[----:B------:R-:W-:Y:S04]  /*b560*/  BSSY.RECONVERGENT B0, `(.L_x_716) ;  /* 0x0000057000007945 */ /* 0x000fe80003800200 */
[----:B------:R-:W-:Y:S05]  /*b570*/  @P3 BRA `(.L_x_717) ;  /* 0x0000000400543947 */ /* 0x000fea0003800000 */
        /* <DEDUP_REMOVED lines=85> */
.L_x_717:
[----:B------:R-:W-:Y:S05]  /*bad0*/  BSYNC.RECONVERGENT B0 ;  /* 0x0000000000007941 */ /* 0x000fea0003800200 */
.L_x_716:
[----:B------:R-:W-:Y:S05]  /*bae0*/  @P2 BRA `(.L_x_711) ;  /* 0x0000000400542947 */ /* 0x000fea0003800000 */
[C---:B------:R-:W-:Y:S01]  /*baf0*/  ISETP.GE.AND P0, PT, R9.reuse, R18, PT ;  /* 0x000000120900720c */ /* 0x040fe20003f06270 */
[----:B------:R-:W5:Y:S11]  /*bb00*/  LDG.E.128 R44, desc[UR4][R22.64+0x180] ;  /* 0x00018004162c7981 */ /* 0x000f76000c1e1d00 */
[----:B------:R-:W-:Y:S01]  /*bb10*/  @!UPT UIADD3 URZ, UPT, UPT, URZ, URZ, URZ ;  /* 0x000000fffffff290 */ /* 0x000fe2000fffe0ff */
[----:B------:R-:W-:Y:S04]  /*bb20*/  @!P0 ISETP.GE.U32.AND P1, PT, R9, R19, PT ;  /* 0x000000130900820c */ /* 0x000fe80003f26070 */
[----:B------:R-:W-:Y:S02]  /*bb30*/  @!P0 SEL R0, R20, RZ, P1 ;  /* 0x000000ff14008207 */ /* 0x000fe40000800000 */
[----:B------:R-:W-:Y:S02]  /*bb40*/  @!P0 SEL R5, R111, RZ, P1 ;  /* 0x000000ff6f058207 */ /* 0x000fe40000800000 */
[----:B------:R-:W-:Y:S02]  /*bb50*/  @!P0 IADD3 R0, P2, PT, R107, R0, RZ ;  /* 0x000000006b008210 */ /* 0x000fe40007f5e0ff */
[----:B------:R-:W-:Y:S03]  /*bb60*/  @!P0 SEL R21, R19, R20, !P1 ;  /* 0x0000001413158207 */ /* 0x000fe60004800000 */
[----:B------:R-:W-:Y:S02]  /*bb70*/  @!P0 IMAD.SHL.U32 R3, R0, 0x2, RZ ;  /* 0x0000000200038824 */ /* 0x000fe400078e00ff */
[----:B------:R-:W-:Y:S02]  /*bb80*/  @!P0 IMAD.X R5, R96, 0x1, R5, P2 ;  /* 0x0000000160058824 */ /* 0x000fe400010e0605 */
[----:B------:R-:W-:Y:S01]  /*bb90*/  @!P0 IMAD.WIDE R26, R21, 0x2, R22 ;  /* 0x00000002151a8825 */ /* 0x000fe200078e0216 */
[C---:B------:R-:W-:Y:S02]  /*bba0*/  @!P0 IADD3 R36, P1, PT, R3.reuse, R90, RZ ;  /* 0x0000005a03248210 */ /* 0x040fe40007f3e0ff */
[----:B------:R-:W-:Y:S03]  /*bbb0*/  @!P0 SHF.L.U64.HI R0, R0, 0x1, R5 ;  /* 0x0000000100008819 */ /* 0x000fe60000010205 */
[----:B------:R-:W4:Y:S01]  /*bbc0*/  @!P0 LDG.E.128 R24, desc[UR4][R26.64+0x180] ;  /* 0x000180041a188981 */ /* 0x000f22000c1e1d00 */
[C---:B------:R-:W-:Y:S02]  /*bbd0*/  @!P0 IADD3.X R37, PT, PT, R0.reuse, R91, RZ, P1, !PT ;  /* 0x0000005b00258210 */ /* 0x040fe40000ffe4ff */
[----:B------:R-:W-:Y:S05]  /*bbe0*/  @!P0 IADD3 R32, P1, PT, R3, R92, RZ ;  /* 0x0000005c03208210 */ /* 0x000fea0007f3e0ff */
[----:B------:R-:W2:Y:S01]  /*bbf0*/  @!P0 LDG.E.128 R36, desc[UR4][R36.64+0x180] ;  /* 0x0001800424248981 */ /* 0x000ea2000c1e1d00 */
[----:B------:R-:W-:Y:S01]  /*bc00*/  @!P0 IMAD.X R33, R0, 0x1, R93, P1 ;  /* 0x0000000100218824 */ /* 0x000fe200008e065d */
[----:B------:R-:W-:Y:S06]  /*bc10*/  ISETP.GE.U32.OR P1, PT, R9, R19, P0 ;  /* 0x000000130900720c */ /* 0x000fec0000726470 */
[----:B------:R1:W3:Y:S01]  /*bc20*/  @!P0 LDG.E.128 R40, desc[UR4][R32.64+0x180] ;  /* 0x0001800420288981 */ /* 0x0002e2000c1e1d00 */
[C---:B-----5:R-:W-:Y:S01]  /*bc30*/  @!P0 LOP3.LUT R35, R44.reuse, 0xffff0000, RZ, 0xc0, !PT ;  /* 0xffff00002c238812 */ /* 0x060fe200078ec0ff */
[----:B-1----:R-:W-:Y:S01]  /*bc40*/  @!P0 IMAD.U32 R33, R44, 0x10000, RZ ;  /* 0x000100002c218824 */ /* 0x002fe200078e00ff */
[C---:B----4-:R-:W-:Y:S01]  /*bc50*/  @!P0 SHF.L.U32 R18, R27.reuse, 0x10, RZ ;  /* 0x000000101b128819 */ /* 0x050fe200000006ff */
[----:B------:R-:W-:Y:S01]  /*bc60*/  @!P0 IMAD.U32 R29, R24, 0x10000, RZ ;  /* 0x00010000181d8824 */ /* 0x000fe200078e00ff */
[----:B------:R-:W-:Y:S01]  /*bc70*/  @!P0 LOP3.LUT R19, R27, 0xffff0000, RZ, 0xc0, !PT ;  /* 0xffff00001b138812 */ /* 0x000fe200078ec0ff */
[C---:B------:R-:W-:Y:S01]  /*bc80*/  @!P0 IMAD.U32 R21, R26.reuse, 0x10000, RZ ;  /* 0x000100001a158824 */ /* 0x040fe200078e00ff */
[----:B------:R-:W-:Y:S02]  /*bc90*/  @!P0 LOP3.LUT R20, R26, 0xffff0000, RZ, 0xc0, !PT ;  /* 0xffff00001a148812 */ /* 0x000fe400078ec0ff */
[----:B------:R-:W-:Y:S02]  /*bca0*/  @!P0 LOP3.LUT R28, R24, 0xffff0000, RZ, 0xc0, !PT ;  /* 0xffff0000181c8812 */ /* 0x000fe400078ec0ff */
[C---:B--2---:R-:W-:Y:S01]  /*bcb0*/  @!P0 LOP3.LUT R31, R36.reuse, 0xffff0000, RZ, 0xc0, !PT ;  /* 0xffff0000241f8812 */ /* 0x044fe200078ec0ff */
[----:B------:R-:W-:Y:S01]  /*bcc0*/  @!P0 IMAD.U32 R30, R36, 0x10000, RZ ;  /* 0x00010000241e8824 */ /* 0x000fe200078e00ff */
[C---:B------:R-:W-:Y:S01]  /*bcd0*/  @!P0 SHF.L.U32 R27, R37.reuse, 0x10, RZ ;  /* 0x00000010251b8819 */ /* 0x040fe200000006ff */
[----:B------:R-:W-:Y:S01]  /*bce0*/  @!P0 IMAD.U32 R22, R38, 0x10000, RZ ;  /* 0x0001000026168824 */ /* 0x000fe200078e00ff */
[----:B------:R-:W-:Y:S01]  /*bcf0*/  @!P0 LOP3.LUT R26, R37, 0xffff0000, RZ, 0xc0, !PT ;  /* 0xffff0000251a8812 */ /* 0x000fe200078ec0ff */
[----:B------:R-:W-:Y:S01]  /*bd00*/  @!P1 FADD.FTZ R30, -R30, -RZ ;  /* 0x800000ff1e1e9221 */ /* 0x000fe20000010100 */
[----:B------:R-:W-:Y:S01]  /*bd10*/  @!P0 SHF.L.U32 R24, R25, 0x10, RZ ;  /* 0x0000001019188819 */ /* 0x000fe200000006ff */
[----:B------:R-:W-:Y:S01]  /*bd20*/  @!P1 FADD.FTZ R31, -R31, -RZ ;  /* 0x800000ff1f1f9221 */ /* 0x000fe20000010100 */
[----:B------:R-:W-:Y:S01]  /*bd30*/  @!P0 LOP3.LUT R23, R38, 0xffff0000, RZ, 0xc0, !PT ;  /* 0xffff000026178812 */ /* 0x000fe200078ec0ff */
[C---:B---3--:R-:W-:Y:S01]  /*bd40*/  @!P0 IMAD.U32 R32, R40.reuse, 0x10000, RZ ;  /* 0x0001000028208824 */ /* 0x048fe200078e00ff */
[----:B------:R-:W-:Y:S01]  /*bd50*/  @!P0 SHF.L.U32 R7, R39, 0x10, RZ ;  /* 0x0000001027078819 */ /* 0x000fe200000006ff */
[----:B------:R-:W-:Y:S01]  /*bd60*/  @!P0 FMUL.FTZ R0, R29, R30 ;  /* 0x0000001e1d008220 */ /* 0x000fe20000410000 */
[----:B------:R-:W-:Y:S01]  /*bd70*/  @!P0 LOP3.LUT R25, R25, 0xffff0000, RZ, 0xc0, !PT ;  /* 0xffff000019198812 */ /* 0x000fe200078ec0ff */
[----:B------:R-:W-:Y:S01]  /*bd80*/  @!P1 FADD.FTZ R27, -R27, -RZ ;  /* 0x800000ff1b1b9221 */ /* 0x000fe20000010100 */
[----:B------:R-:W-:Y:S01]  /*bd90*/  @!P0 LOP3.LUT R8, R39, 0xffff0000, RZ, 0xc0, !PT ;  /* 0xffff000027088812 */ /* 0x000fe200078ec0ff */
[----:B------:R-:W-:Y:S01]  /*bda0*/  @!P0 FFMA.FTZ R0, R33, R32, R0 ;  /* 0x0000002021008223 */ /* 0x000fe20000010000 */
[----:B------:R-:W-:Y:S01]  /*bdb0*/  @!P0 LOP3.LUT R34, R40, 0xffff0000, RZ, 0xc0, !PT ;  /* 0xffff000028228812 */ /* 0x000fe200078ec0ff */
[----:B------:R-:W-:Y:S01]  /*bdc0*/  @!P0 FMUL.FTZ R2, R28, R31 ;  /* 0x0000001f1c028220 */ /* 0x000fe20000410000 */
[----:B------:R-:W-:Y:S01]  /*bdd0*/  @!P0 SHF.L.U32 R37, R41, 0x10, RZ ;  /* 0x0000001029258819 */ /* 0x000fe200000006ff */
[----:B------:R-:W-:Y:S01]  /*bde0*/  @!P1 FADD.FTZ R26, -R26, -RZ ;  /* 0x800000ff1a1a9221 */ /* 0x000fe20000010100 */
[----:B------:R-:W-:Y:S01]  /*bdf0*/  @!P0 SHF.L.U32 R36, R45, 0x10, RZ ;  /* 0x000000102d248819 */ /* 0x000fe200000006ff */
[----:B------:R-:W-:Y:S01]  /*be00*/  @!P1 FADD.FTZ R22, -R22, -RZ ;  /* 0x800000ff16169221 */ /* 0x000fe20000010100 */
[----:B------:R-:W-:Y:S01]  /*be10*/  @!P0 LOP3.LUT R38, R41, 0xffff0000, RZ, 0xc0, !PT ;  /* 0xffff000029268812 */ /* 0x000fe200078ec0ff */
        /* <DEDUP_REMOVED lines=15> */
[----:B------:R-:W-:Y:S01]  /*bf10*/  @!P0 LOP3.LUT R42, R43, 0xffff0000, RZ, 0xc0, !PT ;  /* 0xffff00002b2a8812 */ /* 0x000fe200078ec0ff */
        /* <DEDUP_REMOVED lines=18> */
.L_x_711:
[----:B------:R-:W-:Y:S05]  /*c040*/  BSYNC.RECONVERGENT B1 ;  /* 0x0000000000017941 */ /* 0x000fea0003800200 */
.L_x_710:
[----:B------:R-:W5:Y:S08]  /*c050*/  LDC R3, c[0x0][0x450] ;  /* 0x00011400ff037b82 */ /* 0x000f700000000800 */
[----:B------:R-:W1:Y:S01]  /*c060*/  LDC R18, c[0x0][0x450] ;  /* 0x00011400ff127b82 */ /* 0x000e620000000800 */
[----:B-----5:R-:W-:Y:S05]  /*c070*/  IMAD.U32 R3, R3, -0x20, RZ ;  /* 0xffffffe003037824 */ /* 0x020fea00078e00ff */
[C---:B------:R-:W-:Y:S02]  /*c080*/  LEA R92, P1, R3.reuse, R92, 0x1 ;  /* 0x0000005c035c7211 */ /* 0x040fe400078208ff */
[C---:B------:R-:W-:Y:S02]  /*c090*/  LEA R90, P0, R3.reuse, R90, 0x1 ;  /* 0x0000005a035a7211 */ /* 0x040fe400078008ff */
[C---:B------:R-:W-:Y:S02]  /*c0a0*/  LEA.HI.X.SX32 R93, R3.reuse, R93, 0x1, P1 ;  /* 0x0000005d035d7211 */ /* 0x040fe400008f0eff */
[----:B-1----:R-:W-:Y:S09]  /*c0b0*/  LEA.HI.X.SX32 R91, R3, R91, 0x1, P0 ;  /* 0x0000005b035b7211 */ /* 0x002ff200000f0eff */
.L_x_652:
[----:B------:R-:W-:Y:S05]  /*c0c0*/  BSYNC.RECONVERGENT B2 ;  /* 0x0000000000027941 */ /* 0x000fea0003800200 */
.L_x_644:
[----:B------:R-:W-:Y:S04]  /*c0d0*/  ISETP.NE.U32.AND P2, PT, RZ, UR12, PT ;  /* 0x0000000cff007c0c */ /* 0x000fe8000bf45070 */
[----:B------:R-:W-:Y:S11]  /*c0e0*/  ISETP.NE.AND.EX P2, PT, RZ, UR13, PT, P2 ;  /* 0x0000000dff007c0c */ /* 0x000ff6000bf45320 */
[----:B------:R-:W-:Y:S02]  /*c0f0*/  @!UPT UIADD3 URZ, UPT, UPT, URZ, URZ, URZ ;  /* 0x000000fffffff290 */ /* 0x000fe4000fffe0ff */
[----:B------:R-:W5:Y:S01]  /*c100*/  @!P2 LDC R2, c[0x0][0x3c0] ;  /* 0x0000f000ff02ab82 */ /* 0x000f620000000800 */
[----:B------:R-:W-:Y:S07]  /*c110*/  @!P2 IMAD.MOV.U32 R3, RZ, RZ, RZ ;  /* 0x000000ffff03a224 */ /* 0x000fee00078e00ff */
[----:B------:R-:W2:Y:S01]  /*c120*/  @!P2 LDC R0, c[0x0][0x3b8] ;  /* 0x0000ee00ff00ab82 */ /* 0x000ea20000000800 */
[----:B------:R-:W-:Y:S01]  /*c130*/  @!P2 IADD3 R3, P0, PT, RZ, -R3, RZ ;  /* 0x80000003ff03a210 */ /* 0x000fe20007f1e0ff */
[----:B--2---:R-:W-:Y:S02]  /*c140*/  @!P2 IMAD.SHL.U32 R0, R0, 0x40, RZ ;  /* 0x000000400000a824 */ /* 0x004fe400078e00ff */
[----:B-----5:R-:W-:Y:S02]  /*c150*/  @!P2 IMAD.SHL.U32 R2, R2, 0x40, RZ ;  /* 0x000000400202a824 */ /* 0x020fe400078e00ff */
[----:B------:R-:W-:Y:S02]  /*c160*/  @!P2 IMAD.X R0, RZ, RZ, ~R0, P0 ;  /* 0x000000ffff00a224 */ /* 0x000fe400000e0e00 */
[----:B------:R-:W-:Y:S05]  /*c170*/  @!P2 IMAD.X R2, RZ, RZ, ~R2, P0 ;  /* 0x000000ffff02a224 */ /* 0x000fea00000e0e02 */
[C---:B-1-34-:R-:W-:Y:S02]  /*c180*/  @!P2 SHF.R.S64 R5, R3.reuse, 0x1f, R2 ;  /* 0x0000001f0305a819 */ /* 0x05afe40000001002 */
[----:B------:R-:W-:Y:S02]  /*c190*/  @!P2 SHF.R.S64 R3, R3, 0x1f, R0 ;  /* 0x0000001f0303a819 */ /* 0x000fe40000001000 */
[----:B------:R-:W-:Y:S02]  /*c1a0*/  @!P2 IADD3 R84, P1, PT, R5, R84, RZ ;  /* 0x000000540554a210 */ /* 0x000fe40007f3e0ff */
[----:B------:R-:W-:Y:S02]  /*c1b0*/  @!P2 IADD3 R86, P0, PT, R3, R86, RZ ;  /* 0x000000560356a210 */ /* 0x000fe40007f1e0ff */
[----:B------:R-:W-:Y:S02]  /*c1c0*/  @!P2 LEA.HI.X.SX32 R85, R2, R85, 0x1, P1 ;  /* 0x000000550255a211 */ /* 0x000fe400008f0eff */
[----:B------:R-:W-:Y:S01]  /*c1d0*/  @!P2 LEA.HI.X.SX32 R87, R0, R87, 0x1, P0 ;  /* 0x000000570057a211 */ /* 0x000fe200000f0eff */
[----:B------:R-:W-:Y:S08]  /*c1e0*/  @!P2 BRA `(.L_x_718) ;  /* 0x000000040020a947 */ /* 0x000ff00003800000 */
[----:B------:R-:W-:Y:S11]  /*c1f0*/  ISETP.GT.AND P0, PT, R102, R83, PT ;  /* 0x000000536600720c */ /* 0x000ff60003f04270 */
[----:B------:R-:W-:Y:S02]  /*c200*/  @!UPT UIADD3 URZ, UPT, UPT, URZ, URZ, URZ ;  /* 0x000000fffffff290 */ /* 0x000fe4000fffe0ff */
[----:B------:R-:W-:Y:S05]  /*c210*/  @!P0 BRA `(.L_x_718) ;  /* 0x0000000400148947 */ /* 0x000fea0003800000 */
[----:B------:R-:W1:Y:S01]  /*c220*/  LDC R3, c[0x0][0x4f0] ;  /* 0x00013c00ff037b82 */ /* 0x000e620000000800 */
[----:B------:R-:W-:Y:S02]  /*c230*/  MOV R20, RZ ;  /* 0x000000ff00147202 */ /* 0x000fe40000000f00 */
[----:B------:R-:W-:Y:S02]  /*c240*/  IABS R4, R110 ;  /* 0x0000006e00047213 */ /* 0x000fe40000000000 */
[----:B-1----:R-:W-:Y:S04]  /*c250*/  IABS R0, R3 ;  /* 0x0000000300007213 */ /* 0x002fe80000000000 */
[----:B------:R-:W1:Y:S10]  /*c260*/  I2F.RP R7, R0 ;  /* 0x0000000000077306 */ /* 0x000e740000209400 */
[----:B-1----:R-:W1:Y:S02]  /*c270*/  MUFU.RCP R2, R7 ;  /* 0x0000000700027308 */ /* 0x002e640000001000 */
[----:B-1----:R-:W-:Y:S08]  /*c280*/  VIADD R6, R2, 0xffffffe ;  /* 0x0ffffffe02067836 */ /* 0x002ff00000000000 */
[----:B------:R-:W1:Y:S02]  /*c290*/  F2I.FTZ.U32.TRUNC.NTZ R21, R6 ;  /* 0x0000000600157305 */ /* 0x000e64000021f000 */
[--C-:B-1----:R-:W-:Y:S04]  /*c2a0*/  IMAD.MOV R2, RZ, RZ, -R21.reuse ;  /* 0x000000ffff027224 */ /* 0x102fe800078e0a15 */
[----:B------:R-:W-:Y:S01]  /*c2b0*/  IMAD R5, R2, R0, RZ ;  /* 0x0000000002057224 */ /* 0x000fe200078e02ff */
[----:B------:R-:W-:Y:S03]  /*c2c0*/  IABS R2, R104 ;  /* 0x0000006800027213 */ /* 0x000fe60000000000 */
[----:B------:R-:W-:Y:S06]  /*c2d0*/  IMAD.HI.U32 R5, R21, R5, R20 ;  /* 0x0000000515057227 */ /* 0x000fec00078e0014 */
[C---:B------:R-:W-:Y:S04]  /*c2e0*/  IMAD.HI.U32 R7, R5.reuse, R2, RZ ;  /* 0x0000000205077227 */ /* 0x040fe800078e00ff */
[----:B------:R-:W-:Y:S04]  /*c2f0*/  IMAD.HI.U32 R5, R5, R4, RZ ;  /* 0x0000000405057227 */ /* 0x000fe800078e00ff */
[----:B------:R-:W-:Y:S02]  /*c300*/  IMAD.MOV R21, RZ, RZ, -R5 ;  /* 0x000000ffff157224 */ /* 0x000fe400078e0a05 */
[----:B------:R-:W-:Y:S02]  /*c310*/  IMAD.MOV R19, RZ, RZ, -R7 ;  /* 0x000000ffff137224 */ /* 0x000fe400078e0a07 */
[C---:B------:R-:W-:Y:S02]  /*c320*/  IMAD R4, R0.reuse, R21, R4 ;  /* 0x0000001500047224 */ /* 0x040fe400078e0204 */
[C---:B------:R-:W-:Y:S03]  /*c330*/  IMAD R2, R0.reuse, R19, R2 ;  /* 0x0000001300027224 */ /* 0x040fe600078e0202 */
[C---:B------:R-:W-:Y:S02]  /*c340*/  ISETP.GT.U32.AND P3, PT, R0.reuse, R4, PT ;  /* 0x000000040000720c */ /* 0x040fe40003f64070 */
[----:B------:R-:W-:Y:S11]  /*c350*/  ISETP.GT.U32.AND P0, PT, R0, R2, PT ;  /* 0x000000020000720c */ /* 0x000ff60003f04070 */
[----:B------:R-:W-:Y:S01]  /*c360*/  @!P3 IADD3 R5, PT, PT, R5, 0x1, RZ ;  /* 0x000000010505b810 */ /* 0x000fe20007ffe0ff */
[----:B------:R-:W-:Y:S01]  /*c370*/  @!P3 IMAD.IADD R4, R4, 0x1, -R0 ;  /* 0x000000010404b824 */ /* 0x000fe200078e0a00 */
[-C--:B------:R-:W-:Y:S01]  /*c380*/  @!P0 IADD3 R2, PT, PT, R2, -R0.reuse, RZ ;  /* 0x8000000002028210 */ /* 0x080fe20007ffe0ff */
[----:B------:R-:W-:Y:S01]  /*c390*/  @!P0 VIADD R7, R7, 0x1 ;  /* 0x0000000107078836 */ /* 0x000fe20000000000 */
[----:B------:R-:W-:Y:S02]  /*c3a0*/  ISETP.NE.AND P0, PT, R3, RZ, PT ;  /* 0x000000ff0300720c */ /* 0x000fe40003f05270 */
[-C--:B------:R-:W-:Y:S02]  /*c3b0*/  ISETP.GE.U32.AND P4, PT, R2, R0.reuse, PT ;  /* 0x000000000200720c */ /* 0x080fe40003f86070 */
[----:B------:R-:W-:Y:S02]  /*c3c0*/  ISETP.GE.U32.AND P5, PT, R4, R0, PT ;  /* 0x000000000400720c */ /* 0x000fe40003fa6070 */
[-C--:B------:R-:W-:Y:S02]  /*c3d0*/  LOP3.LUT R0, R104, R3.reuse, RZ, 0x3c, !PT ;  /* 0x0000000368007212 */ /* 0x080fe400078e3cff */
[-C--:B------:R-:W-:Y:S02]  /*c3e0*/  LOP3.LUT R2, R110, R3.reuse, RZ, 0x3c, !PT ;  /* 0x000000036e027212 */ /* 0x080fe400078e3cff */
[----:B------:R-:W-:Y:S02]  /*c3f0*/  ISETP.GE.AND P1, PT, R0, RZ, PT ;  /* 0x000000ff0000720c */ /* 0x000fe40003f26270 */
[----:B------:R-:W-:Y:S02]  /*c400*/  ISETP.GE.AND P2, PT, R2, RZ, PT ;  /* 0x000000ff0200720c */ /* 0x000fe40003f46270 */
[----:B------:R-:W-:Y:S01]  /*c410*/  LOP3.LUT R0, RZ, R3, RZ, 0x33, !PT ;  /* 0x00000003ff007212 */ /* 0x000fe200078e33ff */
[----:B------:R-:W-:Y:S02]  /*c420*/  @P4 VIADD R7, R7, 0x1 ;  /* 0x0000000107074836 */ /* 0x000fe40000000000 */
[----:B------:R-:W-:Y:S06]  /*c430*/  @P5 IADD3 R5, PT, PT, R5, 0x1, RZ ;  /* 0x0000000105055810 */ /* 0x000fec0007ffe0ff */
[----:B------:R-:W-:Y:S02]  /*c440*/  @!P1 IMAD.MOV R7, RZ, RZ, -R7 ;  /* 0x000000ffff079224 */ /* 0x000fe400078e0a07 */
[----:B------:R-:W-:Y:S03]  /*c450*/  @!P2 IADD3 R5, PT, PT, -R5, RZ, RZ ;  /* 0x000000ff0505a210 */ /* 0x000fe60007ffe1ff */
[C---:B------:R-:W-:Y:S02]  /*c460*/  SEL R2, R0.reuse, R7, !P0 ;  /* 0x0000000700027207 */ /* 0x040fe40004000000 */
[----:B------:R-:W-:Y:S02]  /*c470*/  SEL R5, R0, R5, !P0 ;  /* 0x0000000500057207 */ /* 0x000fe40004000000 */
[CC--:B------:R-:W-:Y:S02]  /*c480*/  LEA R20, P1, R2.reuse, R232.reuse, 0x2 ;  /* 0x000000e802147211 */ /* 0x0c0fe400078210ff */
[C---:B------:R-:W-:Y:S01]  /*c490*/  LEA R24, P0, R5.reuse, R232, 0x2 ;  /* 0x000000e805187211 */ /* 0x040fe200078010ff */
[C---:B------:R-:W-:Y:S01]  /*c4a0*/  IMAD.IADD R0, R5.reuse, 0x1, -R2 ;  /* 0x0000000105007824 */ /* 0x040fe200078e0a02 */
[-C--:B------:R-:W-:Y:S02]  /*c4b0*/  LEA.HI.X.SX32 R21, R2, R233.reuse, 0x2, P1 ;  /* 0x000000e902157211 */ /* 0x080fe400008f16ff */
[----:B------:R-:W-:Y:S01]  /*c4c0*/  LEA.HI.X.SX32 R25, R5, R233, 0x2, P0 ;  /* 0x000000e905197211 */ /* 0x000fe200000f16ff */
[----:B------:R-:W-:Y:S02]  /*c4d0*/  IMAD R0, R0, R3, -0x40 ;  /* 0xffffffc000007424 */ /* 0x000fe400078e0203 */
[----:B------:R-:W2:Y:S02]  /*c4e0*/  LDG.E R7, desc[UR4][R20.64] ;  /* 0x0000000414077981 */ /* 0x000ea4000c1e1900 */
[----:B------:R-:W-:Y:S01]  /*c4f0*/  IMAD.WIDE.U32 R22, R0, UR14, RZ ;  /* 0x0000000e00167c25 */ /* 0x000fe2000f8e00ff */
[----:B------:R-:W-:Y:S01]  /*c500*/  SHF.R.S32.HI R5, RZ, 0x1f, R0 ;  /* 0x0000001fff057819 */ /* 0x000fe20000011400 */
[----:B------:R-:W2:Y:S02]  /*c510*/  LDG.E R4, desc[UR4][R24.64] ;  /* 0x0000000418047981 */ /* 0x000ea4000c1e1900 */
[----:B--2---:R-:W-:Y:S02]  /*c520*/  IADD3 R7, PT, PT, R7, -R4, RZ ;  /* 0x8000000407077210 */ /* 0x004fe40007ffe0ff */
[C---:B------:R-:W-:Y:S02]  /*c530*/  IMAD R4, R5.reuse, UR14, RZ ;  /* 0x0000000e05047c24 */ /* 0x040fe4000f8e02ff */
[----:B------:R-:W-:Y:S01]  /*c540*/  IMAD R5, R5, UR6, RZ ;  /* 0x0000000605057c24 */ /* 0x000fe2000f8e02ff */
[----:B------:R-:W-:Y:S01]  /*c550*/  SHF.R.S32.HI R6, RZ, 0x1f, R7 ;  /* 0x0000001fff067819 */ /* 0x000fe20000011407 */
[C---:B------:R-:W-:Y:S04]  /*c560*/  IMAD.WIDE.U32 R20, R7.reuse, UR8, RZ ;  /* 0x0000000807147c25 */ /* 0x040fe8000f8e00ff */
[----:B------:R-:W-:Y:S02]  /*c570*/  IMAD R2, R6, UR8, RZ ;  /* 0x0000000806027c24 */ /* 0x000fe4000f8e02ff */
[----:B------:R-:W-:Y:S02]  /*c580*/  IMAD R4, R0, UR15, R4 ;  /* 0x0000000f00047c24 */ /* 0x000fe4000f8e0204 */
[----:B------:R-:W-:Y:S02]  /*c590*/  IMAD R2, R7, UR9, R2 ;  /* 0x0000000907027c24 */ /* 0x000fe4000f8e0202 */
[----:B------:R-:W-:Y:S02]  /*c5a0*/  IMAD.IADD R23, R23, 0x1, R4 ;  /* 0x0000000117177824 */ /* 0x000fe400078e0204 */
[----:B------:R-:W-:Y:S01]  /*c5b0*/  IMAD R6, R6, UR10, RZ ;  /* 0x0000000a06067c24 */ /* 0x000fe2000f8e02ff */
[----:B------:R-:W-:Y:S01]  /*c5c0*/  IADD3 R21, PT, PT, R21, R2, RZ ;  /* 0x0000000215157210 */ /* 0x000fe20007ffe0ff */
[C---:B------:R-:W-:Y:S04]  /*c5d0*/  IMAD.WIDE.U32 R22, R7.reuse, UR10, R22 ;  /* 0x0000000a07167c25 */ /* 0x040fe8000f8e0016 */
[----:B------:R-:W-:Y:S01]  /*c5e0*/  IMAD.WIDE.U32 R20, R0, UR6, R20 ;  /* 0x0000000600147c25 */ /* 0x000fe2000f8e0014 */
[----:B------:R-:W-:Y:S03]  /*c5f0*/  LEA R84, P1, R22, R84, 0x1 ;  /* 0x0000005416547211 */ /* 0x000fe600078208ff */
[----:B------:R-:W-:Y:S01]  /*c600*/  IMAD R6, R7, UR11, R6 ;  /* 0x0000000b07067c24 */ /* 0x000fe2000f8e0206 */
[----:B------:R-:W-:Y:S01]  /*c610*/  LEA R86, P0, R20, R86, 0x1 ;  /* 0x0000005614567211 */ /* 0x000fe200078008ff */
[----:B------:R-:W-:Y:S02]  /*c620*/  IMAD R5, R0, UR7, R5 ;  /* 0x0000000700057c24 */ /* 0x000fe4000f8e0205 */
[----:B------:R-:W-:Y:S03]  /*c630*/  IMAD.IADD R6, R23, 0x1, R6 ;  /* 0x0000000117067824 */ /* 0x000fe600078e0206 */
[----:B------:R-:W-:Y:S02]  /*c640*/  IADD3 R5, PT, PT, R21, R5, RZ ;  /* 0x0000000515057210 */ /* 0x000fe40007ffe0ff */
[----:B------:R-:W-:Y:S02]  /*c650*/  LEA.HI.X R85, R22, R85, R6, 0x1, P1 ;  /* 0x0000005516557211 */ /* 0x000fe400008f0c06 */
[----:B------:R-:W-:Y:S07]  /*c660*/  LEA.HI.X R87, R20, R87, R5, 0x1, P0 ;  /* 0x0000005714577211 */ /* 0x000fee00000f0c05 */
.L_x_718:
[----:B------:R-:W-:Y:S02]  /*c670*/  ISETP.GT.AND P0, PT, R102, R83, PT ;  /* 0x000000536600720c */ /* 0x000fe40003f04270 */
[----:B------:R-:W-:Y:S02]  /*c680*/  IADD3 R88, P2, PT, R88, R95, RZ ;  /* 0x0000005f58587210 */ /* 0x000fe40007f5e0ff */
[----:B------:R-:W-:Y:S03]  /*c690*/  IADD3 R14, P1, PT, R14, R99, RZ ;  /* 0x000000630e0e7210 */ /* 0x000fe60007f3e0ff */
[----:B------:R-:W-:Y:S02]  /*c6a0*/  IMAD.X R89, R89, 0x1, R94, P2 ;  /* 0x0000000159597824 */ /* 0x000fe400010e065e */
[----:B------:R-:W-:Y:S04]  /*c6b0*/  IMAD.X R15, R15, 0x1, R97, P1 ;  /* 0x000000010f0f7824 */ /* 0x000fe800008e0661 */
[----:B------:R-:W-:Y:S05]  /*c6c0*/  @P0 BRA `(.L_x_719) ;  /* 0xffffff5c00940947 */ /* 0x000fea000383ffff */
.L_x_635:
[----:B------:R-:W1:Y:S01]  /*c6d0*/  LDC R0, c[0x0][0x450] ;  /* 0x00011400ff007b82 */ /* 0x000e620000000800 */
[----:B-----5:R-:W-:Y:S01]  /*c6e0*/  LOP3.LUT R5, R82, 0x1f8, RZ, 0xc0, !PT ;  /* 0x000001f852057812 */ /* 0x020fe200078ec0ff */
[----:B------:R-:W-:Y:S01]  /*c6f0*/  UMOV UR7, 0x400 ;  /* 0x0000040000077882 */ /* 0x000fe20000000000 */
[----:B------:R-:W-:Y:S02]  /*c700*/  BSSY.RECONVERGENT B3, `(.L_x_720) ;  /* 0x0000a2e000037945 */ /* 0x000fe40003800200 */
[----:B------:R-:W-:-:S03]  /*c710*/  LOP3.LUT R5, R5, 0x38, R66, 0x78, !PT ;  /* 0x0000003805057812 */ /* 0x000fc600078e7842 */
[----:B------:R-:W2:Y:S01]  /*c720*/  S2UR UR6, SR_CgaCtaId ;  /* 0x00000000000679c3 */ /* 0x000ea20000008800 */
[----:B------:R-:W-:-:S07]  /*c730*/  LOP3.LUT R82, R5, 0x1e00, R82, 0xf8, !PT ;  /* 0x00001e0005527812 */ /* 0x000fce00078ef852 */
[----:B------:R-:W3:Y:S08]  /*c740*/  LDC.64 R2, c[0x0][0x3b0] ;  /* 0x0000ec00ff027b82 */ /* 0x000ef00000000a00 */
[----:B------:R-:W-:Y:S01]  /*c750*/  BAR.SYNC.DEFER_BLOCKING 0x0 ;  /* 0x0000000000007b1d */ /* 0x000fe20000010000 */
[----:B-1----:R-:W-:Y:S01]  /*c760*/  ISETP.NE.AND P0, PT, R0, RZ, PT ;  /* 0x000000ff0000720c */ /* 0x002fe20003f05270 */
[----:B--2---:R-:W-:-:S06]  /*c770*/  ULEA UR6, UR6, UR7, 0x18 ;  /* 0x0000000706067291 */ /* 0x004fcc000f8ec0ff */
[----:B------:R-:W-:Y:S02]  /*c780*/  LEA R239, R82, UR6, 0x1 ;  /* 0x0000000652ef7c11 */ /* 0x000fe4000f8e08ff */
[C---:B---3--:R-:W-:Y:S01]  /*c790*/  SHF.L.U64.HI R8, R2.reuse, 0x4, R3 ;  /* 0x0000000402087819 */ /* 0x048fe20000010203 */
[----:B------:R-:W-:-:S03]  /*c7a0*/  IMAD.SHL.U32 R15, R2, 0x10, RZ ;  /* 0x00000010020f7824 */ /* 0x000fc600078e00ff */
[----:B------:R-:W-:Y:S05]  /*c7b0*/  @P0 BRA `(.L_x_721) ;  /* 0x0000000800140947 */ /* 0x000fea0003800000 */
[----:B------:R-:W1:Y:S01]  /*c7c0*/  LDCU.64 UR8, c[0x0][0x380] ;  /* 0x00007000ff0877ac */ /* 0x000e620008000a00 */
[----:B------:R-:W-:Y:S01]  /*c7d0*/  IMAD.IADD R5, R231, 0x1, -R78 ;  /* 0x00000001e7057824 */ /* 0x000fe200078e0a4e */
[----:B------:R-:W-:Y:S01]  /*c7e0*/  BSSY.RECONVERGENT B0, `(.L_x_722) ;  /* 0x0000028000007945 */ /* 0x000fe20003800200 */
[C---:B------:R-:W-:Y:S02]  /*c7f0*/  VIADD R30, R114.reuse, 0x10 ;  /* 0x00000010721e7836 */ /* 0x040fe40000000000 */
[C---:B------:R-:W-:Y:S01]  /*c800*/  VIADD R38, R114.reuse, 0x20 ;  /* 0x0000002072267836 */ /* 0x040fe20000000000 */
[CC--:B------:R-:W-:Y:S01]  /*c810*/  ISETP.GE.AND P1, PT, R114.reuse, R5.reuse, PT ;  /* 0x000000057200720c */ /* 0x0c0fe20003f26270 */
[----:B------:R-:W-:Y:S01]  /*c820*/  VIADD R40, R114, 0x30 ;  /* 0x0000003072287836 */ /* 0x000fe20000000000 */
[-C--:B------:R-:W-:Y:S02]  /*c830*/  ISETP.GE.AND P4, PT, R30, R5.reuse, PT ;  /* 0x000000051e00720c */ /* 0x080fe40003f86270 */
[----:B------:R-:W-:-:S02]  /*c840*/  ISETP.GE.AND P6, PT, R38, R5, PT ;  /* 0x000000052600720c */ /* 0x000fc40003fc6270 */
[----:B------:R-:W-:Y:S02]  /*c850*/  ISETP.GE.AND P5, PT, R40, R5, PT ;  /* 0x000000052800720c */ /* 0x000fe40003fa6270 */
[----:B-1----:R-:W-:-:S04]  /*c860*/  LEA R4, P0, R112, UR8, 0x1 ;  /* 0x0000000870047c11 */ /* 0x002fc8000f8008ff */
[----:B------:R-:W-:Y:S01]  /*c870*/  LEA.HI.X R5, R112, UR9, R70, 0x1, P0 ;  /* 0x0000000970057c11 */ /* 0x000fe200080f0c46 */
[----:B------:R-:W-:Y:S08]  /*c880*/  @P1 BRA `(.L_x_723) ;  /* 0x0000000000741947 */ /* 0x000ff00003800000 */
[----:B------:R-:W1:Y:S02]  /*c890*/  LDCU UR7, c[0x0][0x440] ;  /* 0x00008800ff0777ac */ /* 0x000e640008000800 */
[----:B-1----:R-:W-:Y:S02]  /*c8a0*/  ISETP.GE.AND P2, PT, R11, UR7, PT ;  /* 0x000000070b007c0c */ /* 0x002fe4000bf46270 */
[----:B------:R-:W-:Y:S02]  /*c8b0*/  ISETP.GE.AND P1, PT, R10, UR7, PT ;  /* 0x000000070a007c0c */ /* 0x000fe4000bf26270 */
[----:B------:R-:W-:Y:S02]  /*c8c0*/  ISETP.GE.AND P3, PT, R12, UR7, PT ;  /* 0x000000070c007c0c */ /* 0x000fe4000bf66270 */
[----:B------:R-:W-:-:S07]  /*c8d0*/  ISETP.GE.AND P0, PT, R9, UR7, PT ;  /* 0x0000000709007c0c */ /* 0x000fce000bf06270 */
[--C-:B------:R-:W-:Y:S02]  /*c8e0*/  @!P2 IMAD.MOV.U32 R16, RZ, RZ, R4.reuse ;  /* 0x000000ffff10a224 */ /* 0x100fe400078e0004 */
[--C-:B------:R-:W-:Y:S02]  /*c8f0*/  @!P2 IMAD.MOV.U32 R17, RZ, RZ, R5.reuse ;  /* 0x000000ffff11a224 */ /* 0x100fe400078e0005 */
[----:B------:R-:W-:Y:S01]  /*c900*/  @!P1 IMAD.MOV.U32 R6, RZ, RZ, R4 ;  /* 0x000000ffff069224 */ /* 0x000fe200078e0004 */
[----:B------:R-:W-:Y:S01]  /*c910*/  @!PT LDS RZ, [RZ] ;  /* 0x00000000fffff984 */ /* 0x000fe20000000800 */
[----:B------:R-:W-:Y:S01]  /*c920*/  @!PT LDS RZ, [RZ] ;  /* 0x00000000fffff984 */ /* 0x000fe20000000800 */
[----:B------:R-:W-:Y:S01]  /*c930*/  @!PT LDS RZ, [RZ] ;  /* 0x00000000fffff984 */ /* 0x000fe20000000800 */
[----:B------:R1:W-:Y:S01]  /*c940*/  @!P3 LDGSTS.E.BYPASS.LTC128B.128 [R239], desc[UR4][R4.64] ;  /* 0x0000000004efbfae */ /* 0x0003e2000b981a04 */
[----:B------:R-:W-:-:S03]  /*c950*/  @!P1 IMAD.MOV.U32 R7, RZ, RZ, R5 ;  /* 0x000000ffff079224 */ /* 0x000fc600078e0005 */
        /* <DEDUP_REMOVED lines=16> */
.L_x_723:
[----:B------:R-:W-:Y:S05]  /*ca60*/  BSYNC.RECONVERGENT B0 ;  /* 0x0000000000007941 */ /* 0x000fea0003800200 */
.L_x_722:
[----:B------:R-:W-:Y:S04]  /*ca70*/  BSSY.RECONVERGENT B0, `(.L_x_724) ;  /* 0x000001d000007945 */ /* 0x000fe80003800200 */
[----:B------:R-:W-:Y:S05]  /*ca80*/  @P4 BRA `(.L_x_725) ;  /* 0x00000000006c4947 */ /* 0x000fea0003800000 */
[----:B------:R-:W2:Y:S01]  /*ca90*/  LDCU UR7, c[0x0][0x440] ;  /* 0x00008800ff0777ac */ /* 0x000ea20008000800 */
[----:B-1----:R-:W-:-:S04]  /*caa0*/  LEA R6, P4, R15, R4, 0x1 ;  /* 0x000000040f067211 */ /* 0x002fc800078808ff */
[----:B------:R-:W-:Y:S02]  /*cab0*/  LEA.HI.X R7, R15, R5, R8, 0x1, P4 ;  /* 0x000000050f077211 */ /* 0x000fe400020f0c08 */
[----:B--2---:R-:W-:Y:S02]  /*cac0*/  ISETP.GE.AND P3, PT, R12, UR7, PT ;  /* 0x000000070c007c0c */ /* 0x004fe4000bf66270 */
        /* <DEDUP_REMOVED lines=23> */
.L_x_725:
[----:B------:R-:W-:Y:S05]  /*cc40*/  BSYNC.RECONVERGENT B0 ;  /* 0x0000000000007941 */ /* 0x000fea0003800200 */
.L_x_724:
[----:B------:R-:W-:Y:S04]  /*cc50*/  BSSY.RECONVERGENT B0, `(.L_x_726) ;  /* 0x000001d000007945 */ /* 0x000fe80003800200 */
[----:B------:R-:W-:Y:S05]  /*cc60*/  @P6 BRA `(.L_x_727) ;  /* 0x00000000006c6947 */ /* 0x000fea0003800000 */
[----:B------:R-:W3:Y:S01]  /*cc70*/  LDCU UR7, c[0x0][0x440] ;  /* 0x00008800ff0777ac */ /* 0x000ee20008000800 */
[----:B-12---:R-:W-:-:S04]  /*cc80*/  LEA R6, P4, R2, R4, 0x6 ;  /* 0x0000000402067211 */ /* 0x006fc800078830ff */
[----:B------:R-:W-:Y:S02]  /*cc90*/  LEA.HI.X R7, R2, R5, R3, 0x6, P4 ;  /* 0x0000000502077211 */ /* 0x000fe400020f3403 */
[----:B---3--:R-:W-:Y:S02]  /*cca0*/  ISETP.GE.AND P3, PT, R12, UR7, PT ;  /* 0x000000070c007c0c */ /* 0x008fe4000bf66270 */
        /* <DEDUP_REMOVED lines=23> */
.L_x_727:
[----:B------:R-:W-:Y:S05]  /*ce20*/  BSYNC.RECONVERGENT B0 ;  /* 0x0000000000007941 */ /* 0x000fea0003800200 */
.L_x_726:
[----:B------:R-:W-:Y:S05]  /*ce30*/  @P5 BRA `(.L_x_728) ;  /* 0x0000009800e85947 */ /* 0x000fea0003800000 */
[----:B------:R-:W4:Y:S01]  /*ce40*/  LDCU UR7, c[0x0][0x440] ;  /* 0x00008800ff0777ac */ /* 0x000f220008000800 */
[----:B------:R-:W-:Y:S02]  /*ce50*/  IMAD R3, R3, 0x60, RZ ;  /* 0x0000006003037824 */ /* 0x000fe400078e02ff */
[----:B-1----:R-:W-:-:S04]  /*ce60*/  IMAD.WIDE.U32 R4, R2, 0x60, R4 ;  /* 0x0000006002047825 */ /* 0x002fc800078e0004 */
[----:B------:R-:W-:Y:S01]  /*ce70*/  IMAD.IADD R5, R5, 0x1, R3 ;  /* 0x0000000105057824 */ /* 0x000fe200078e0203 */
[----:B----4-:R-:W-:Y:S02]  /*ce80*/  ISETP.GE.AND P3, PT, R12, UR7, PT ;  /* 0x000000070c007c0c */ /* 0x010fe4000bf66270 */
        /* <DEDUP_REMOVED lines=24> */
.L_x_721:
[----:B------:R-:W1:Y:S01]  /*d010*/  LDCU.64 UR8, c[0x0][0x470] ;  /* 0x00008e00ff0877ac */ /* 0x000e620008000a00 */
[----:B------:R-:W-:Y:S01]  /*d020*/  IMAD.MOV.U32 R5, RZ, RZ, RZ ;  /* 0x000000ffff057224 */ /* 0x000fe200078e00ff */
[----:B-1----:R-:W-:-:S04]  /*d030*/  ISETP.NE.U32.AND P0, PT, RZ, UR8, PT ;  /* 0x00000008ff007c0c */ /* 0x002fc8000bf05070 */
[----:B------:R-:W-:Y:S01]  /*d040*/  ISETP.NE.AND.EX P0, PT, RZ, UR9, PT, P0 ;  /* 0x00000009ff007c0c */ /* 0x000fe2000bf05300 */
[----:B------:R-:W1:Y:S01]  /*d050*/  LDCU.U8 UR7, c[0x0][0x533] ;  /* 0x0000a660ff0777ac */ /* 0x000e620008000000 */
[----:B------:R-:W2:Y:S11]  /*d060*/  LDCU.64 UR8, c[0x0][0x380] ;  /* 0x00007000ff0877ac */ /* 0x000eb60008000a00 */
[----:B------:R-:W3:Y:S01]  /*d070*/  @P0 LDG.E R5, desc[UR4][R116.64] ;  /* 0x0000000474050981 */ /* 0x000ee2000c1e1900 */
[----:B------:R-:W-:Y:S01]  /*d080*/  IMAD.SHL.U32 R29, R77, 0x10, RZ ;  /* 0x000000104d1d7824 */ /* 0x000fe200078e00ff */
[----:B-1----:R-:W-:Y:S01]  /*d090*/  UISETP.NE.AND UP0, UPT, UR7, URZ, UPT ;  /* 0x000000ff0700728c */ /* 0x002fe2000bf05270 */
[----:B--2---:R-:W-:-:S04]  /*d0a0*/  LEA R36, P0, R112, UR8, 0x1 ;  /* 0x0000000870247c11 */ /* 0x004fc8000f8008ff */
[----:B------:R-:W-:Y:S02]  /*d0b0*/  LEA.HI.X R37, R112, UR9, R70, 0x1, P0 ;  /* 0x0000000970257c11 */ /* 0x000fe400080f0c46 */
[----:B---3--:R-:W-:-:S05]  /*d0c0*/  IADD3 R4, PT, PT, R5, R72, R78 ;  /* 0x0000004805047210 */ /* 0x008fca0007ffe04e */
[----:B------:R-:W-:-:S05]  /*d0d0*/  IMAD R4, R77, R4, RZ ;  /* 0x000000044d047224 */ /* 0x000fca00078e02ff */
[-C--:B------:R-:W-:Y:S02]  /*d0e0*/  IADD3 R20, P2, PT, R75, R4.reuse, RZ ;  /* 0x000000044b147210 */ /* 0x080fe40007f5e0ff */
[----:B------:R-:W-:Y:S02]  /*d0f0*/  IADD3 R14, P1, PT, R74, R4, RZ ;  /* 0x000000044a0e7210 */ /* 0x000fe40007f3e0ff */
[----:B------:R-:W-:-:S05]  /*d100*/  SHF.R.S32.HI R4, RZ, 0x1f, R4 ;  /* 0x0000001fff047819 */ /* 0x000fca0000011404 */
[--C-:B------:R-:W-:Y:S02]  /*d110*/  IMAD.X R22, R73, 0x1, R4.reuse, P2 ;  /* 0x0000000149167824 */ /* 0x100fe400010e0604 */
[----:B------:R-:W-:Y:S01]  /*d120*/  IMAD.X R28, R71, 0x1, R4, P1 ;  /* 0x00000001471c7824 */ /* 0x000fe200008e0604 */
[----:B------:R-:W-:Y:S06]  /*d130*/  BRA.U !UP0, `(.L_x_729) ;  /* 0x0000003908d47547 */ /* 0x000fec000b800000 */
[----:B------:R-:W-:Y:S01]  /*d140*/  IADD3 R21, PT, PT, -R78, R231, RZ ;  /* 0x000000e74e157210 */ /* 0x000fe20007ffe1ff */
[----:B------:R-:W-:Y:S03]  /*d150*/  BSSY.RECONVERGENT B2, `(.L_x_730) ;  /* 0x00000d7000027945 */ /* 0x000fe60003800200 */
[----:B------:R-:W-:-:S13]  /*d160*/  ISETP.GE.AND P0, PT, R114, R21, PT ;  /* 0x000000157200720c */ /* 0x000fda0003f06270 */
[----:B------:R-:W-:Y:S05]  /*d170*/  @P0 BRA `(.L_x_731) ;  /* 0x0000000c00500947 */ /* 0x000fea0003800000 */
[----:B------:R-:W1:Y:S01]  /*d180*/  LDC R14, c[0x0][0x440] ;  /* 0x00011000ff0e7b82 */ /* 0x000e620000000800 */
[----:B------:R-:W2:Y:S01]  /*d190*/  LDCU.64 UR10, c[0x0][0x4c8] ;  /* 0x00009900ff0a77ac */ /* 0x000ea20008000a00 */
[C---:B------:R-:W-:Y:S01]  /*d1a0*/  IMAD.SHL.U32 R26, R20.reuse, 0x2, RZ ;  /* 0x00000002141a7824 */ /* 0x040fe200078e00ff */
[----:B------:R-:W-:Y:S01]  /*d1b0*/  SHF.L.U64.HI R4, R20, 0x1, R22 ;  /* 0x0000000114047819 */ /* 0x000fe20000010216 */
[----:B------:R-:W-:Y:S01]  /*d1c0*/  BSSY.RECONVERGENT B1, `(.L_x_732) ;  /* 0x000003a000017945 */ /* 0x000fe20003800200 */
[----:B------:R-:W3:Y:S01]  /*d1d0*/  LDCU.64 UR8, c[0x0][0x4d0] ;  /* 0x00009a00ff0877ac */ /* 0x000ee20008000a00 */
[----:B------:R-:W-:Y:S02]  /*d1e0*/  CS2R R6, SRZ ;  /* 0x0000000000067805 */ /* 0x000fe4000001ff00 */
[C---:B--2---:R-:W-:Y:S02]  /*d1f0*/  IADD3 R24, P2, PT, R26.reuse, UR10, RZ ;  /* 0x0000000a1a187c10 */ /* 0x044fe4000ff5e0ff */
[----:B---3--:R-:W-:-:S02]  /*d200*/  IADD3 R26, P1, PT, R26, UR8, RZ ;  /* 0x000000081a1a7c10 */ /* 0x008fc4000ff3e0ff */
[----:B-1----:R-:W-:Y:S02]  /*d210*/  ISETP.GE.AND P0, PT, R12, R14, PT ;  /* 0x0000000e0c00720c */ /* 0x002fe40003f06270 */
[C---:B------:R-:W-:Y:S02]  /*d220*/  IADD3.X R25, PT, PT, R4.reuse, UR11, RZ, P2, !PT ;  /* 0x0000000b04197c10 */ /* 0x040fe400097fe4ff */
[----:B------:R-:W-:Y:S02]  /*d230*/  IADD3.X R27, PT, PT, R4, UR9, RZ, P1, !PT ;  /* 0x00000009041b7c10 */ /* 0x000fe40008ffe4ff */
[----:B------:R-:W-:-:S07]  /*d240*/  CS2R R4, SRZ ;  /* 0x0000000000047805 */ /* 0x000fce000001ff00 */
[----:B------:R-:W-:Y:S05]  /*d250*/  @P0 BRA `(.L_x_733) ;  /* 0x0000000000c00947 */ /* 0x000fea0003800000 */
[----:B------:R1:W5:Y:S01]  /*d260*/  LDG.E.128 R16, desc[UR4][R36.64] ;  /* 0x0000000424107981 */ /* 0x000362000c1e1d00 */
[----:B------:R-:W-:Y:S01]  /*d270*/  ISETP.GE.AND P0, PT, R12, R0, PT ;  /* 0x000000000c00720c */ /* 0x000fe20003f06270 */
[----:B------:R-:W-:-:S12]  /*d280*/  BSSY.RECONVERGENT B0, `(.L_x_734) ;  /* 0x0000029000007945 */ /* 0x000fd80003800200 */
[----:B------:R-:W-:Y:S05]  /*d290*/  @P0 BRA `(.L_x_735) ;  /* 0x00000000009c0947 */ /* 0x000fea0003800000 */
[----:B------:R-:W2:Y:S04]  /*d2a0*/  LDG.E.64 R4, desc[UR4][R26.64] ;  /* 0x000000041a047981 */ /* 0x000ea8000c1e1b00 */
[----:B------:R-:W3:Y:S01]  /*d2b0*/  LDG.E.64 R6, desc[UR4][R24.64] ;  /* 0x0000000418067981 */ /* 0x000ee2000c1e1b00 */
[C---:B-----5:R-:W-:Y:S01]  /*d2c0*/  SHF.L.U32 R23, R17.reuse, 0x10, RZ ;  /* 0x0000001011177819 */ /* 0x060fe200000006ff */
[----:B------:R-:W-:Y:S01]  /*d2d0*/  IMAD.U32 R33, R18, 0x10000, RZ ;  /* 0x0001000012217824 */ /* 0x000fe200078e00ff */
[----:B------:R-:W-:Y:S02]  /*d2e0*/  LOP3.LUT R17, R17, 0xffff0000, RZ, 0xc0, !PT ;  /* 0xffff000011117812 */ /* 0x000fe400078ec0ff */
[C---:B------:R-:W-:Y:S02]  /*d2f0*/  SHF.L.U32 R28, R16.reuse, 0x10, RZ ;  /* 0x00000010101c7819 */ /* 0x040fe400000006ff */
[----:B------:R-:W-:-:S02]  /*d300*/  LOP3.LUT R35, R16, 0xffff0000, RZ, 0xc0, !PT ;  /* 0xffff000010237812 */ /* 0x000fc400078ec0ff */
[C---:B------:R-:W-:Y:S02]  /*d310*/  SHF.L.U32 R38, R19.reuse, 0x10, RZ ;  /* 0x0000001013267819 */ /* 0x040fe400000006ff */
[----:B------:R-:W-:Y:S02]  /*d320*/  LOP3.LUT R34, R19, 0xffff0000, RZ, 0xc0, !PT ;  /* 0xffff000013227812 */ /* 0x000fe400078ec0ff */
[----:B------:R-:W-:Y:S02]  /*d330*/  LOP3.LUT R18, R18, 0xffff0000, RZ, 0xc0, !PT ;  /* 0xffff000012127812 */ /* 0x000fe400078ec0ff */
[----:B--2---:R-:W-:Y:S02]  /*d340*/  LOP3.LUT R30, R4, 0xffff0000, RZ, 0xc0, !PT ;  /* 0xffff0000041e7812 */ /* 0x004fe400078ec0ff */
[C---:B------:R-:W-:Y:S01]  /*d350*/  LOP3.LUT R19, R5.reuse, 0xffff0000, RZ, 0xc0, !PT ;  /* 0xffff000005137812 */ /* 0x040fe200078ec0ff */
[----:B------:R-:W-:Y:S01]  /*d360*/  IMAD.U32 R5, R5, 0x10000, RZ ;  /* 0x0001000005057824 */ /* 0x000fe200078e00ff */
[----:B---3--:R-:W-:Y:S01]  /*d370*/  LOP3.LUT R32, R6, 0xffff0000, RZ, 0xc0, !PT ;  /* 0xffff000006207812 */ /* 0x008fe200078ec0ff */
[----:B------:R-:W-:Y:S01]  /*d380*/  FMUL.FTZ R16, R17, R30 ;  /* 0x0000001e11107220 */ /* 0x000fe20000410000 */
[----:B------:R-:W-:Y:S01]  /*d390*/  LOP3.LUT R31, R7, 0xffff0000, RZ, 0xc0, !PT ;  /* 0xffff0000071f7812 */ /* 0x000fe200078ec0ff */
[----:B------:R-:W-:Y:S01]  /*d3a0*/  FMUL.FTZ R39, R34, R19 ;  /* 0x0000001322277220 */ /* 0x000fe20000410000 */
[----:B------:R-:W-:Y:S01]  /*d3b0*/  SHF.L.U32 R4, R4, 0x10, RZ ;  /* 0x0000001004047819 */ /* 0x000fe200000006ff */
[-C--:B------:R-:W-:Y:S01]  /*d3c0*/  FMUL.FTZ R17, R17, R32.reuse ;  /* 0x0000002011117220 */ /* 0x080fe20000410000 */
[C---:B------:R-:W-:Y:S01]  /*d3d0*/  FFMA.FTZ R16, R23.reuse, R32, -R16 ;  /* 0x0000002017107223 */ /* 0x040fe20000010810 */
[----:B------:R-:W-:Y:S01]  /*d3e0*/  SHF.L.U32 R6, R6, 0x10, RZ ;  /* 0x0000001006067819 */ /* 0x000fe200000006ff */
[-C--:B------:R-:W-:Y:S01]  /*d3f0*/  FFMA.FTZ R39, R38, R31.reuse, -R39 ;  /* 0x0000001f26277223 */ /* 0x080fe20000010827 */
[----:B------:R-:W-:Y:S01]  /*d400*/  FFMA.FTZ R17, R23, R30, R17 ;  /* 0x0000001e17117223 */ /* 0x000fe20000010011 */
[----:B------:R-:W-:Y:S01]  /*d410*/  FMUL.FTZ R23, R34, R31 ;  /* 0x0000001f22177220 */ /* 0x000fe20000410000 */
[----:B------:R-:W-:Y:S01]  /*d420*/  SHF.L.U32 R7, R7, 0x10, RZ ;  /* 0x0000001007077819 */ /* 0x000fe200000006ff */
[----:B------:R-:W-:-:S02]  /*d430*/  FMUL.FTZ R30, R18, R5 ;  /* 0x00000005121e7220 */ /* 0x000fc40000410000 */
[----:B------:R-:W-:Y:S01]  /*d440*/  FFMA.FTZ R38, R38, R19, R23 ;  /* 0x0000001326267223 */ /* 0x000fe20000010017 */
[C---:B------:R-:W-:Y:S01]  /*d450*/  FMUL.FTZ R19, R35.reuse, R4 ;  /* 0x0000000423137220 */ /* 0x040fe20000410000 */
[-C--:B------:R-:W-:Y:S01]  /*d460*/  FMUL.FTZ R35, R35, R6.reuse ;  /* 0x0000000623237220 */ /* 0x080fe20000410000 */
[-C--:B------:R-:W-:Y:S01]  /*d470*/  FMUL.FTZ R18, R18, R7.reuse ;  /* 0x0000000712127220 */ /* 0x080fe20000410000 */
[C---:B------:R-:W-:Y:S01]  /*d480*/  FFMA.FTZ R30, R33.reuse, R7, -R30 ;  /* 0x00000007211e7223 */ /* 0x040fe2000001081e */
[C---:B------:R-:W-:Y:S01]  /*d490*/  FFMA.FTZ R19, R28.reuse, R6, -R19 ;  /* 0x000000061c137223 */ /* 0x040fe20000010813 */
[----:B------:R-:W-:Y:S01]  /*d4a0*/  FFMA.FTZ R4, R28, R4, R35 ;  /* 0x000000041c047223 */ /* 0x000fe20000010023 */
[----:B------:R-:W-:Y:S01]  /*d4b0*/  FFMA.FTZ R5, R33, R5, R18 ;  /* 0x0000000521057223 */ /* 0x000fe20000010012 */
[----:B------:R-:W-:Y:S02]  /*d4c0*/  F2FP.BF16.F32.PACK_AB R38, R38, R39 ;  /* 0x000000272626723e */ /* 0x000fe400000010ff */
[----:B------:R-:W-:-:S02]  /*d4d0*/  F2FP.BF16.F32.PACK_AB R17, R17, R16 ;  /* 0x000000101111723e */ /* 0x000fc400000010ff */
[----:B------:R-:W-:Y:S02]  /*d4e0*/  F2FP.BF16.F32.PACK_AB R16, R4, R19 ;  /* 0x000000130410723e */ /* 0x000fe400000010ff */
[----:B------:R-:W-:Y:S02]  /*d4f0*/  F2FP.BF16.F32.PACK_AB R18, R5, R30 ;  /* 0x0000001e0512723e */ /* 0x000fe400000010ff */
[----:B------:R-:W-:Y:S02]  /*d500*/  MOV R19, R38 ;  /* 0x0000002600137202 */ /* 0x000fe40000000f00 */
.L_x_735:
[----:B------:R-:W-:Y:S05]  /*d510*/  BSYNC.RECONVERGENT B0 ;  /* 0x0000000000007941 */ /* 0x000fea0003800200 */
.L_x_734:
[----:B-----5:R-:W-:Y:S01]  /*d520*/  IMAD.MOV.U32 R6, RZ, RZ, R18 ;  /* 0x000000ffff067224 */ /* 0x020fe200078e0012 */
[----:B------:R-:W-:Y:S01]  /*d530*/  MOV R4, R16 ;  /* 0x0000001000047202 */ /* 0x000fe20000000f00 */
[----:B------:R-:W-:Y:S01]  /*d540*/  IMAD.MOV.U32 R7, RZ, RZ, R19 ;  /* 0x000000ffff077224 */ /* 0x000fe200078e0013 */
[----:B------:R-:W-:Y:S02]  /*d550*/  MOV R5, R17 ;  /* 0x0000001100057202 */ /* 0x000fe40000000f00 */
.L_x_733:
[----:B------:R-:W-:Y:S05]  /*d560*/  BSYNC.RECONVERGENT B1 ;  /* 0x0000000000017941 */ /* 0x000fea0003800200 */
.L_x_732:
[----:B------:R-:W-:Y:S01]  /*d570*/  ISETP.GE.AND P0, PT, R11, R14, PT ;  /* 0x0000000e0b00720c */ /* 0x000fe20003f06270 */
[----:B------:R2:W-:Y:S01]  /*d580*/  STS.128 [R239], R4 ;  /* 0x00000004ef007388 */ /* 0x0005e20000000c00 */
[----:B------:R-:W-:Y:S11]  /*d590*/  BSSY.RECONVERGENT B1, `(.L_x_736) ;  /* 0x0000030000017945 */ /* 0x000ff60003800200 */
[----:B------:R2:W-:Y:S01]  /*d5a0*/  @P0 STS.128 [R239+0x2000], RZ ;  /* 0x002000ffef000388 */ /* 0x0005e20000000c00 */
[----:B------:R-:W-:Y:S05]  /*d5b0*/  @P0 BRA `(.L_x_737) ;  /* 0x0000000000b40947 */ /* 0x000fea0003800000 */
[----:B------:R3:W5:Y:S01]  /*d5c0*/  LDG.E.128 R16, desc[UR4][R36.64+0x80] ;  /* 0x0000800424107981 */ /* 0x000762000c1e1d00 */
[----:B------:R-:W-:Y:S01]  /*d5d0*/  ISETP.GE.AND P0, PT, R11, R0, PT ;  /* 0x000000000b00720c */ /* 0x000fe20003f06270 */
[----:B------:R-:W-:-:S12]  /*d5e0*/  BSSY.RECONVERGENT B0, `(.L_x_738) ;  /* 0x0000029000007945 */ /* 0x000fd80003800200 */
[----:B------:R-:W-:Y:S05]  /*d5f0*/  @P0 BRA `(.L_x_739) ;  /* 0x00000000009c0947 */ /* 0x000fea0003800000 */
[----:B--2---:R-:W2:Y:S04]  /*d600*/  LDG.E.64 R4, desc[UR4][R26.64+0x40] ;  /* 0x000040041a047981 */ /* 0x004ea8000c1e1b00 */
[----:B------:R-:W4:Y:S01]  /*d610*/  LDG.E.64 R6, desc[UR4][R24.64+0x40] ;  /* 0x0000400418067981 */ /* 0x000f22000c1e1b00 */
        /* <DEDUP_REMOVED lines=11> */
[----:B----4-:R-:W-:Y:S01]  /*d6d0*/  LOP3.LUT R32, R6, 0xffff0000, RZ, 0xc0, !PT ;  /* 0xffff000006207812 */ /* 0x010fe200078ec0ff */
        /* <DEDUP_REMOVED lines=25> */
.L_x_739:
[----:B------:R-:W-:Y:S05]  /*d870*/  BSYNC.RECONVERGENT B0 ;  /* 0x0000000000007941 */ /* 0x000fea0003800200 */
.L_x_738:
[----:B-----5:R4:W-:Y:S02]  /*d880*/  STS.128 [R239+0x2000], R16 ;  /* 0x00200010ef007388 */ /* 0x0209e40000000c00 */
.L_x_737:
[----:B------:R-:W-:Y:S05]  /*d890*/  BSYNC.RECONVERGENT B1 ;  /* 0x0000000000017941 */ /* 0x000fea0003800200 */
.L_x_736:
[----:B------:R-:W-:Y:S01]  /*d8a0*/  ISETP.GE.AND P0, PT, R10, R14, PT ;  /* 0x0000000e0a00720c */ /* 0x000fe20003f06270 */
[----:B------:R-:W-:-:S12]  /*d8b0*/  BSSY.RECONVERGENT B1, `(.L_x_740) ;  /* 0x0000030000017945 */ /* 0x000fd80003800200 */
[----:B------:R1:W-:Y:S01]  /*d8c0*/  @P0 STS.128 [R239+0x4000], RZ ;  /* 0x004000ffef000388 */ /* 0x0003e20000000c00 */
[----:B------:R-:W-:Y:S05]  /*d8d0*/  @P0 BRA `(.L_x_741) ;  /* 0x0000000000b40947 */ /* 0x000fea0003800000 */
[----:B----4-:R4:W5:Y:S01]  /*d8e0*/  LDG.E.128 R16, desc[UR4][R36.64+0x100] ;  /* 0x0001000424107981 */ /* 0x010962000c1e1d00 */
[----:B------:R-:W-:Y:S01]  /*d8f0*/  ISETP.GE.AND P0, PT, R10, R0, PT ;  /* 0x000000000a00720c */ /* 0x000fe20003f06270 */
[----:B------:R-:W-:-:S12]  /*d900*/  BSSY.RECONVERGENT B0, `(.L_x_742) ;  /* 0x0000029000007945 */ /* 0x000fd80003800200 */
[----:B------:R-:W-:Y:S05]  /*d910*/  @P0 BRA `(.L_x_743) ;  /* 0x00000000009c0947 */ /* 0x000fea0003800000 */
[----:B--2---:R-:W2:Y:S04]  /*d920*/  LDG.E.64 R4, desc[UR4][R26.64+0x80] ;  /* 0x000080041a047981 */ /* 0x004ea8000c1e1b00 */
        /* <DEDUP_REMOVED lines=38> */
.L_x_743:
[----:B------:R-:W-:Y:S05]  /*db90*/  BSYNC.RECONVERGENT B0 ;  /* 0x0000000000007941 */ /* 0x000fea0003800200 */
.L_x_742:
[----:B-----5:R1:W-:Y:S02]  /*dba0*/  STS.128 [R239+0x4000], R16 ;  /* 0x00400010ef007388 */ /* 0x0203e40000000c00 */
.L_x_741:
[----:B------:R-:W-:Y:S05]  /*dbb0*/  BSYNC.RECONVERGENT B1 ;  /* 0x0000000000017941 */ /* 0x000fea0003800200 */
.L_x_740:
[----:B------:R-:W-:-:S13]  /*dbc0*/  ISETP.GE.AND P0, PT, R9, R14, PT ;  /* 0x0000000e0900720c */ /* 0x000fda0003f06270 */
[----:B------:R1:W-:Y:S01]  /*dbd0*/  @P0 STS.128 [R239+0x6000], RZ ;  /* 0x006000ffef000388 */ /* 0x0003e20000000c00 */
[----:B------:R-:W-:Y:S05]  /*dbe0*/  @P0 BRA `(.L_x_731) ;  /* 0x0000000000b40947 */ /* 0x000fea0003800000 */
[----:B-1--4-:R1:W5:Y:S01]  /*dbf0*/  LDG.E.128 R16, desc[UR4][R36.64+0x180] ;  /* 0x0001800424107981 */ /* 0x012362000c1e1d00 */
[----:B------:R-:W-:Y:S01]  /*dc00*/  ISETP.GE.AND P0, PT, R9, R0, PT ;  /* 0x000000000900720c */ /* 0x000fe20003f06270 */
[----:B------:R-:W-:-:S12]  /*dc10*/  BSSY.RECONVERGENT B0, `(.L_x_744) ;  /* 0x0000029000007945 */ /* 0x000fd80003800200 */
[----:B------:R-:W-:Y:S05]  /*dc20*/  @P0 BRA `(.L_x_745) ;  /* 0x00000000009c0947 */ /* 0x000fea0003800000 */
[----:B--2---:R-:W2:Y:S04]  /*dc30*/  LDG.E.64 R4, desc[UR4][R26.64+0xc0] ;  /* 0x0000c0041a047981 */ /* 0x004ea8000c1e1b00 */
[----:B------:R-:W4:Y:S01]  /*dc40*/  LDG.E.64 R6, desc[UR4][R24.64+0xc0] ;  /* 0x0000c00418067981 */ /* 0x000f22000c1e1b00 */
[C---:B-----5:R-:W-:Y:S01]  /*dc50*/  LOP3.LUT R14, R17.reuse, 0xffff0000, RZ, 0xc0, !PT ;  /* 0xffff0000110e7812 */ /* 0x060fe200078ec0ff */
[----:B------:R-:W-:Y:S01]  /*dc60*/  IMAD.U32 R33, R18, 0x10000, RZ ;  /* 0x0001000012217824 */ /* 0x000fe200078e00ff */
[----:B------:R-:W-:Y:S02]  /*dc70*/  SHF.L.U32 R23, R17, 0x10, RZ ;  /* 0x0000001011177819 */ /* 0x000fe400000006ff */
        /* <DEDUP_REMOVED lines=16> */
[----:B------:R-:W-:Y:S01]  /*dd80*/  FFMA.FTZ R27, R32, R24, -R27 ;  /* 0x00000018201b7223 */ /* 0x000fe2000001081b */
[----:B------:R-:W-:Y:S01]  /*dd90*/  FFMA.FTZ R25, R23, R28, R25 ;  /* 0x0000001c17197223 */ /* 0x000fe20000010019 */
[----:B------:R-:W-:Y:S01]  /*dda0*/  FMUL.FTZ R23, R30, R24 ;  /* 0x000000181e177220 */ /* 0x000fe20000410000 */
[----:B------:R-:W-:Y:S01]  /*ddb0*/  SHF.L.U32 R7, R7, 0x10, RZ ;  /* 0x0000001007077819 */ /* 0x000fe200000006ff */
[----:B------:R-:W-:Y:S01]  /*ddc0*/  FMUL.FTZ R14, R34, R4 ;  /* 0x00000004220e7220 */ /* 0x000fe20000410000 */
[----:B------:R-:W-:Y:S01]  /*ddd0*/  FMUL.FTZ R24, R18, R5 ;  /* 0x0000000512187220 */ /* 0x000fe20000410000 */
[----:B------:R-:W-:Y:S01]  /*dde0*/  FFMA.FTZ R32, R32, R19, R23 ;  /* 0x0000001320207223 */ /* 0x000fe20000010017 */
[-C--:B------:R-:W-:Y:S01]  /*ddf0*/  FMUL.FTZ R19, R34, R6.reuse ;  /* 0x0000000622137220 */ /* 0x080fe20000410000 */
[-C--:B------:R-:W-:Y:S01]  /*de00*/  FMUL.FTZ R18, R18, R7.reuse ;  /* 0x0000000712127220 */ /* 0x080fe20000410000 */
[----:B------:R-:W-:Y:S01]  /*de10*/  FFMA.FTZ R14, R17, R6, -R14 ;  /* 0x00000006110e7223 */ /* 0x000fe2000001080e */
[----:B------:R-:W-:Y:S01]  /*de20*/  FFMA.FTZ R24, R33, R7, -R24 ;  /* 0x0000000721187223 */ /* 0x000fe20000010818 */
[----:B------:R-:W-:Y:S01]  /*de30*/  FFMA.FTZ R19, R17, R4, R19 ;  /* 0x0000000411137223 */ /* 0x000fe20000010013 */
[----:B------:R-:W-:Y:S01]  /*de40*/  FFMA.FTZ R5, R33, R5, R18 ;  /* 0x0000000521057223 */ /* 0x000fe20000010012 */
[----:B------:R-:W-:-:S02]  /*de50*/  F2FP.BF16.F32.PACK_AB R27, R32, R27 ;  /* 0x0000001b201b723e */ /* 0x000fc400000010ff */
[----:B------:R-:W-:Y:S02]  /*de60*/  F2FP.BF16.F32.PACK_AB R17, R25, R16 ;  /* 0x000000101911723e */ /* 0x000fe400000010ff */
[----:B------:R-:W-:Y:S02]  /*de70*/  F2FP.BF16.F32.PACK_AB R16, R19, R14 ;  /* 0x0000000e1310723e */ /* 0x000fe400000010ff */
[----:B------:R-:W-:Y:S02]  /*de80*/  F2FP.BF16.F32.PACK_AB R18, R5, R24 ;  /* 0x000000180512723e */ /* 0x000fe400000010ff */
[----:B------:R-:W-:Y:S02]  /*de90*/  MOV R19, R27 ;  /* 0x0000001b00137202 */ /* 0x000fe40000000f00 */
.L_x_745:
[----:B------:R-:W-:Y:S05]  /*dea0*/  BSYNC.RECONVERGENT B0 ;  /* 0x0000000000007941 */ /* 0x000fea0003800200 */
.L_x_744:
[----:B-----5:R4:W-:Y:S02]  /*deb0*/  STS.128 [R239+0x6000], R16 ;  /* 0x00600010ef007388 */ /* 0x0209e40000000c00 */
.L_x_731:
[----:B------:R-:W-:Y:S05]  /*dec0*/  BSYNC.RECONVERGENT B2 ;  /* 0x0000000000027941 */ /* 0x000fea0003800200 */
.L_x_730:
[----:B------:R-:W-:Y:S01]  /*ded0*/  IADD3 R30, PT, PT, R114, 0x10, RZ ;  /* 0x00000010721e7810 */ /* 0x000fe20007ffe0ff */
[----:B------:R-:W-:Y:S03]  /*dee0*/  BSSY.RECONVERGENT B2, `(.L_x_746) ;  /* 0x00000f1000027945 */ /* 0x000fe60003800200 */
[----:B------:R-:W-:-:S13]  /*def0*/  ISETP.GE.AND P0, PT, R30, R21, PT ;  /* 0x000000151e00720c */ /* 0x000fda0003f06270 */
[----:B------:R-:W-:Y:S05]  /*df00*/  @P0 BRA `(.L_x_747) ;  /* 0x0000000c00b80947 */ /* 0x000fea0003800000 */
[----:B------:R-:W5:Y:S01]  /*df10*/  LDC R14, c[0x0][0x440] ;  /* 0x00011000ff0e7b82 */ /* 0x000f620000000800 */
[C---:B------:R-:W-:Y:S01]  /*df20*/  LEA R24, P0, R15.reuse, R36, 0x1 ;  /* 0x000000240f187211 */ /* 0x040fe200078008ff */
[----:B------:R-:W-:Y:S03]  /*df30*/  BSSY.RECONVERGENT B1, `(.L_x_748) ;  /* 0x000003b000017945 */ /* 0x000fe60003800200 */
[----:B------:R-:W-:Y:S02]  /*df40*/  LEA.HI.X R25, R15, R37, R8, 0x1, P0 ;  /* 0x000000250f197211 */ /* 0x000fe400000f0c08 */
[----:B-----5:R-:W-:-:S13]  /*df50*/  ISETP.GE.AND P1, PT, R12, R14, PT ;  /* 0x0000000e0c00720c */ /* 0x020fda0003f26270 */
[----:B------:R1:W-:Y:S01]  /*df60*/  @P1 STS.128 [R239+0x800], RZ ;  /* 0x000800ffef001388 */ /* 0x0003e20000000c00 */
[----:B------:R-:W-:Y:S05]  /*df70*/  @P1 BRA `(.L_x_749) ;  /* 0x0000000000d81947 */ /* 0x000fea0003800000 */
[----:B-1--4-:R1:W5:Y:S01]  /*df80*/  LDG.E.128 R16, desc[UR4][R24.64] ;  /* 0x0000000418107981 */ /* 0x012362000c1e1d00 */
[----:B------:R-:W-:Y:S01]  /*df90*/  ISETP.GE.AND P0, PT, R12, R0, PT ;  /* 0x000000000c00720c */ /* 0x000fe20003f06270 */
[----:B------:R-:W-:-:S12]  /*dfa0*/  BSSY.RECONVERGENT B0, `(.L_x_750) ;  /* 0x0000032000007945 */ /* 0x000fd80003800200 */
[----:B------:R-:W-:Y:S05]  /*dfb0*/  @P0 BRA `(.L_x_751) ;  /* 0x0000000000c00947 */ /* 0x000fea0003800000 */
[----:B------:R-:W4:Y:S01]  /*dfc0*/  LDCU.64 UR8, c[0x0][0x4d0] ;  /* 0x00009a00ff0877ac */ /* 0x000f220008000a00 */
[C---:B--2---:R-:W-:Y:S01]  /*dfd0*/  IADD3 R5, P0, PT, R29.reuse, R20, RZ ;  /* 0x000000141d057210 */ /* 0x044fe20007f1e0ff */
[----:B------:R-:W2:Y:S03]  /*dfe0*/  LDCU.64 UR10, c[0x0][0x4c8] ;  /* 0x00009900ff0a77ac */ /* 0x000ea60008000a00 */
[----:B------:R-:W-:Y:S01]  /*dff0*/  LEA.HI.X.SX32 R4, R29, R22, 0x1, P0 ;  /* 0x000000161d047211 */ /* 0x000fe200000f0eff */
[----:B------:R-:W-:-:S03]  /*e000*/  IMAD.SHL.U32 R6, R5, 0x2, RZ ;  /* 0x0000000205067824 */ /* 0x000fc600078e00ff */
[----:B------:R-:W-:Y:S02]  /*e010*/  SHF.L.U64.HI R4, R5, 0x1, R4 ;  /* 0x0000000105047819 */ /* 0x000fe40000010204 */
[C---:B----4-:R-:W-:Y:S02]  /*e020*/  IADD3 R38, P0, PT, R6.reuse, UR8, RZ ;  /* 0x0000000806267c10 */ /* 0x050fe4000ff1e0ff */
[----:B--2---:R-:W-:Y:S02]  /*e030*/  IADD3 R34, P1, PT, R6, UR10, RZ ;  /* 0x0000000a06227c10 */ /* 0x004fe4000ff3e0ff */
[C---:B------:R-:W-:Y:S02]  /*e040*/  IADD3.X R39, PT, PT, R4.reuse, UR9, RZ, P0, !PT ;  /* 0x0000000904277c10 */ /* 0x040fe400087fe4ff */
[----:B------:R-:W-:-:S03]  /*e050*/  IADD3.X R35, PT, PT, R4, UR11, RZ, P1, !PT ;  /* 0x0000000b04237c10 */ /* 0x000fc60008ffe4ff */
[----:B------:R-:W2:Y:S04]  /*e060*/  LDG.E.64 R4, desc[UR4][R38.64] ;  /* 0x0000000426047981 */ /* 0x000ea8000c1e1b00 */
[----:B------:R4:W3:Y:S01]  /*e070*/  LDG.E.64 R6, desc[UR4][R34.64] ;  /* 0x0000000422067981 */ /* 0x0008e2000c1e1b00 */
[C---:B-----5:R-:W-:Y:S01]  /*e080*/  LOP3.LUT R8, R17.reuse, 0xffff0000, RZ, 0xc0, !PT ;  /* 0xffff000011087812 */ /* 0x060fe200078ec0ff */
[----:B------:R-:W-:Y:S01]  /*e090*/  IMAD.U32 R15, R17, 0x10000, RZ ;  /* 0x00010000110f7824 */ /* 0x000fe200078e00ff */
[C---:B------:R-:W-:Y:S01]  /*e0a0*/  SHF.L.U32 R17, R16.reuse, 0x10, RZ ;  /* 0x0000001010117819 */ /* 0x040fe200000006ff */
[C---:B------:R-:W-:Y:S01]  /*e0b0*/  IMAD.U32 R31, R19.reuse, 0x10000, RZ ;  /* 0x00010000131f7824 */ /* 0x040fe200078e00ff */
[----:B------:R-:W-:Y:S02]  /*e0c0*/  LOP3.LUT R33, R16, 0xffff0000, RZ, 0xc0, !PT ;  /* 0xffff000010217812 */ /* 0x000fe400078ec0ff */
[----:B------:R-:W-:-:S02]  /*e0d0*/  LOP3.LUT R28, R19, 0xffff0000, RZ, 0xc0, !PT ;  /* 0xffff0000131c7812 */ /* 0x000fc400078ec0ff */
[C---:B------:R-:W-:Y:S02]  /*e0e0*/  SHF.L.U32 R32, R18.reuse, 0x10, RZ ;  /* 0x0000001012207819 */ /* 0x040fe400000006ff */
[----:B----4-:R-:W-:Y:S02]  /*e0f0*/  LOP3.LUT R34, R18, 0xffff0000, RZ, 0xc0, !PT ;  /* 0xffff000012227812 */ /* 0x010fe400078ec0ff */
[C---:B--2---:R-:W-:Y:S01]  /*e100*/  LOP3.LUT R23, R4.reuse, 0xffff0000, RZ, 0xc0, !PT ;  /* 0xffff000004177812 */ /* 0x044fe200078ec0ff */
[----:B------:R-:W-:Y:S01]  /*e110*/  IMAD.U32 R4, R4, 0x10000, RZ ;  /* 0x0001000004047824 */ /* 0x000fe200078e00ff */
[C---:B------:R-:W-:Y:S01]  /*e120*/  LOP3.LUT R19, R5.reuse, 0xffff0000, RZ, 0xc0, !PT ;  /* 0xffff000005137812 */ /* 0x040fe200078ec0ff */
[----:B------:R-:W-:Y:S01]  /*e130*/  IMAD.U32 R5, R5, 0x10000, RZ ;  /* 0x0001000005057824 */ /* 0x000fe200078e00ff */
[----:B---3--:R-:W-:Y:S01]  /*e140*/  LOP3.LUT R27, R6, 0xffff0000, RZ, 0xc0, !PT ;  /* 0xffff0000061b7812 */ /* 0x008fe200078ec0ff */
[----:B------:R-:W-:Y:S01]  /*e150*/  FMUL.FTZ R16, R8, R23 ;  /* 0x0000001708107220 */ /* 0x000fe20000410000 */
[C---:B------:R-:W-:Y:S01]  /*e160*/  LOP3.LUT R26, R7.reuse, 0xffff0000, RZ, 0xc0, !PT ;  /* 0xffff0000071a7812 */ /* 0x040fe200078ec0ff */
[----:B------:R-:W-:Y:S01]  /*e170*/  FMUL.FTZ R18, R28, R19 ;  /* 0x000000131c127220 */ /* 0x000fe20000410000 */
[----:B------:R-:W-:Y:S01]  /*e180*/  SHF.L.U32 R6, R6, 0x10, RZ ;  /* 0x0000001006067819 */ /* 0x000fe200000006ff */
[-C--:B------:R-:W-:Y:S01]  /*e190*/  FMUL.FTZ R8, R8, R27.reuse ;  /* 0x0000001b08087220 */ /* 0x080fe20000410000 */
[----:B------:R-:W-:Y:S01]  /*e1a0*/  SHF.L.U32 R7, R7, 0x10, RZ ;  /* 0x0000001007077819 */ /* 0x000fe200000006ff */
[C---:B------:R-:W-:Y:S01]  /*e1b0*/  FFMA.FTZ R16, R15.reuse, R27, -R16 ;  /* 0x0000001b0f107223 */ /* 0x040fe20000010810 */
[----:B------:R-:W-:Y:S01]  /*e1c0*/  FMUL.FTZ R28, R28, R26 ;  /* 0x0000001a1c1c7220 */ /* 0x000fe20000410000 */
[----:B------:R-:W-:Y:S01]  /*e1d0*/  FFMA.FTZ R15, R15, R23, R8 ;  /* 0x000000170f0f7223 */ /* 0x000fe20000010008 */
[C---:B------:R-:W-:Y:S01]  /*e1e0*/  FMUL.FTZ R8, R33.reuse, R4 ;  /* 0x0000000421087220 */ /* 0x040fe20000410000 */
[C---:B------:R-:W-:Y:S01]  /*e1f0*/  FMUL.FTZ R23, R34.reuse, R5 ;  /* 0x0000000522177220 */ /* 0x040fe20000410000 */
[----:B------:R-:W-:Y:S01]  /*e200*/  FMUL.FTZ R33, R33, R6 ;  /* 0x0000000621217220 */ /* 0x000fe20000410000 */
[----:B------:R-:W-:Y:S01]  /*e210*/  FMUL.FTZ R34, R34, R7 ;  /* 0x0000000722227220 */ /* 0x000fe20000410000 */
[C---:B------:R-:W-:Y:S01]  /*e220*/  FFMA.FTZ R18, R31.reuse, R26, -R18 ;  /* 0x0000001a1f127223 */ /* 0x040fe20000010812 */
[----:B------:R-:W-:Y:S01]  /*e230*/  FFMA.FTZ R19, R31, R19, R28 ;  /* 0x000000131f137223 */ /* 0x000fe2000001001c */
[C---:B------:R-:W-:Y:S01]  /*e240*/  FFMA.FTZ R8, R17.reuse, R6, -R8 ;  /* 0x0000000611087223 */ /* 0x040fe20000010808 */
[----:B------:R-:W-:Y:S01]  /*e250*/  FFMA.FTZ R33, R17, R4, R33 ;  /* 0x0000000411217223 */ /* 0x000fe20000010021 */
[C---:B------:R-:W-:Y:S01]  /*e260*/  FFMA.FTZ R23, R32.reuse, R7, -R23 ;  /* 0x0000000720177223 */ /* 0x040fe20000010817 */
[----:B------:R-:W-:Y:S01]  /*e270*/  FFMA.FTZ R34, R32, R5, R34 ;  /* 0x0000000520227223 */ /* 0x000fe20000010022 */
[----:B------:R-:W-:-:S02]  /*e280*/  F2FP.BF16.F32.PACK_AB R17, R15, R16 ;  /* 0x000000100f11723e */ /* 0x000fc400000010ff */
[----:B------:R-:W-:Y:S02]  /*e290*/  F2FP.BF16.F32.PACK_AB R19, R19, R18 ;  /* 0x000000121313723e */ /* 0x000fe400000010ff */
[----:B------:R-:W-:Y:S02]  /*e2a0*/  F2FP.BF16.F32.PACK_AB R16, R33, R8 ;  /* 0x000000082110723e */ /* 0x000fe400000010ff */
[----:B------:R-:W-:Y:S02]  /*e2b0*/  F2FP.BF16.F32.PACK_AB R18, R34, R23 ;  /* 0x000000172212723e */ /* 0x000fe400000010ff */
.L_x_751:
[----:B------:R-:W-:Y:S05]  /*e2c0*/  BSYNC.RECONVERGENT B0 ;  /* 0x0000000000007941 */ /* 0x000fea0003800200 */
.L_x_750:
[----:B-----5:R4:W-:Y:S02]  /*e2d0*/  STS.128 [R239+0x800], R16 ;  /* 0x00080010ef007388 */ /* 0x0209e40000000c00 */
.L_x_749:
[----:B------:R-:W-:Y:S05]  /*e2e0*/  BSYNC.RECONVERGENT B1 ;  /* 0x0000000000017941 */ /* 0x000fea0003800200 */
.L_x_748:
[----:B------:R-:W-:Y:S01]  /*e2f0*/  ISETP.GE.AND P0, PT, R11, R14, PT ;  /* 0x0000000e0b00720c */ /* 0x000fe20003f06270 */
[----:B------:R-:W-:-:S12]  /*e300*/  BSSY.RECONVERGENT B1, `(.L_x_752) ;  /* 0x0000039000017945 */ /* 0x000fd80003800200 */
        /* <DEDUP_REMOVED lines=15> */
[----:B------:R-:W-:-:S04]  /*e400*/  IADD3.X R5, PT, PT, R5, UR9, RZ, P0, !PT ;  /* 0x0000000905057c10 */ /* 0x000fc800087fe4ff */
[----:B------:R-:W2:Y:S04]  /*e410*/  LDG.E.64 R6, desc[UR4][R6.64+0x40] ;  /* 0x0000400406067981 */ /* 0x000ea8000c1e1b00 */
[----:B------:R-:W4:Y:S01]  /*e420*/  LDG.E.64 R4, desc[UR4][R4.64+0x40] ;  /* 0x0000400404047981 */ /* 0x000f22000c1e1b00 */
[C---:B-----5:R-:W-:Y:S01]  /*e430*/  LOP3.LUT R8, R17.reuse, 0xffff0000, RZ, 0xc0, !PT ;  /* 0xffff000011087812 */ /* 0x060fe200078ec0ff */
[----:B------:R-:W-:Y:S01]  /*e440*/  IMAD.U32 R15, R17, 0x10000, RZ ;  /* 0x00010000110f7824 */ /* 0x000fe200078e00ff */
[C---:B------:R-:W-:Y:S01]  /*e450*/  SHF.L.U32 R17, R16.reuse, 0x10, RZ ;  /* 0x0000001010117819 */ /* 0x040fe200000006ff */
[C---:B------:R-:W-:Y:S01]  /*e460*/  IMAD.U32 R31, R19.reuse, 0x10000, RZ ;  /* 0x00010000131f7824 */ /* 0x040fe200078e00ff */
[----:B------:R-:W-:Y:S02]  /*e470*/  LOP3.LUT R33, R16, 0xffff0000, RZ, 0xc0, !PT ;  /* 0xffff000010217812 */ /* 0x000fe400078ec0ff */
[----:B------:R-:W-:-:S02]  /*e480*/  LOP3.LUT R28, R19, 0xffff0000, RZ, 0xc0, !PT ;  /* 0xffff0000131c7812 */ /* 0x000fc400078ec0ff */
[C---:B------:R-:W-:Y:S02]  /*e490*/  LOP3.LUT R34, R18.reuse, 0xffff0000, RZ, 0xc0, !PT ;  /* 0xffff000012227812 */ /* 0x040fe400078ec0ff */
[----:B------:R-:W-:Y:S02]  /*e4a0*/  SHF.L.U32 R32, R18, 0x10, RZ ;  /* 0x0000001012207819 */ /* 0x000fe400000006ff */
[----:B--2---:R-:W-:Y:S02]  /*e4b0*/  LOP3.LUT R27, R6, 0xffff0000, RZ, 0xc0, !PT ;  /* 0xffff0000061b7812 */ /* 0x004fe400078ec0ff */
[C---:B----4-:R-:W-:Y:S02]  /*e4c0*/  LOP3.LUT R23, R4.reuse, 0xffff0000, RZ, 0xc0, !PT ;  /* 0xffff000004177812 */ /* 0x050fe400078ec0ff */
[----:B------:R-:W-:Y:S01]  /*e4d0*/  LOP3.LUT R19, R5, 0xffff0000, RZ, 0xc0, !PT ;  /* 0xffff000005137812 */ /* 0x000fe200078ec0ff */
[----:B------:R-:W-:Y:S01]  /*e4e0*/  IMAD.U32 R4, R4, 0x10000, RZ ;  /* 0x0001000004047824 */ /* 0x000fe200078e00ff */
[----:B------:R-:W-:Y:S01]  /*e4f0*/  LOP3.LUT R26, R7, 0xffff0000, RZ, 0xc0, !PT ;  /* 0xffff0000071a7812 */ /* 0x000fe200078ec0ff */
[C---:B------:R-:W-:Y:S01]  /*e500*/  FMUL.FTZ R16, R8.reuse, R23 ;  /* 0x0000001708107220 */ /* 0x040fe20000410000 */
[-C--:B------:R-:W-:Y:S01]  /*e510*/  FMUL.FTZ R8, R8, R27.reuse ;  /* 0x0000001b08087220 */ /* 0x080fe20000410000 */
[----:B------:R-:W-:Y:S01]  /*e520*/  SHF.L.U32 R6, R6, 0x10, RZ ;  /* 0x0000001006067819 */ /* 0x000fe200000006ff */
[----:B------:R-:W-:Y:S01]  /*e530*/  IMAD.U32 R5, R5, 0x10000, RZ ;  /* 0x0001000005057824 */ /* 0x000fe200078e00ff */
[----:B------:R-:W-:Y:S01]  /*e540*/  SHF.L.U32 R7, R7, 0x10, RZ ;  /* 0x0000001007077819 */ /* 0x000fe200000006ff */
[C---:B------:R-:W-:Y:S01]  /*e550*/  FFMA.FTZ R16, R15.reuse, R27, -R16 ;  /* 0x0000001b0f107223 */ /* 0x040fe20000010810 */
[C---:B------:R-:W-:Y:S01]  /*e560*/  FMUL.FTZ R18, R28.reuse, R19 ;  /* 0x000000131c127220 */ /* 0x040fe20000410000 */
[----:B------:R-:W-:Y:S01]  /*e570*/  FFMA.FTZ R15, R15, R23, R8 ;  /* 0x000000170f0f7223 */ /* 0x000fe20000010008 */
[----:B------:R-:W-:Y:S01]  /*e580*/  FMUL.FTZ R28, R28, R26 ;  /* 0x0000001a1c1c7220 */ /* 0x000fe20000410000 */
        /* <DEDUP_REMOVED lines=14> */
.L_x_755:
[----:B------:R-:W-:Y:S05]  /*e670*/  BSYNC.RECONVERGENT B0 ;  /* 0x0000000000007941 */ /* 0x000fea0003800200 */
.L_x_754:
[----:B-----5:R4:W-:Y:S02]  /*e680*/  STS.128 [R239+0x2800], R16 ;  /* 0x00280010ef007388 */ /* 0x0209e40000000c00 */
.L_x_753:
[----:B------:R-:W-:Y:S05]  /*e690*/  BSYNC.RECONVERGENT B1 ;  /* 0x0000000000017941 */ /* 0x000fea0003800200 */
.L_x_752:
        /* <DEDUP_REMOVED lines=56> */
.L_x_759:
[----:B------:R-:W-:Y:S05]  /*ea20*/  BSYNC.RECONVERGENT B0 ;  /* 0x0000000000007941 */ /* 0x000fea0003800200 */
.L_x_758:
[----:B-----5:R4:W-:Y:S02]  /*ea30*/  STS.128 [R239+0x4800], R16 ;  /* 0x00480010ef007388 */ /* 0x0209e40000000c00 */
.L_x_757:
[----:B------:R-:W-:Y:S05]  /*ea40*/  BSYNC.RECONVERGENT B1 ;  /* 0x0000000000017941 */ /* 0x000fea0003800200 */
.L_x_756:
[----:B------:R-:W-:-:S13]  /*ea50*/  ISETP.GE.AND P0, PT, R9, R14, PT ;  /* 0x0000000e0900720c */ /* 0x000fda0003f06270 */
        /* <DEDUP_REMOVED lines=18> */
[C---:B-----5:R-:W-:Y:S01]  /*eb80*/  IMAD.U32 R26, R19.reuse, 0x10000, RZ ;  /* 0x00010000131a7824 */ /* 0x060fe200078e00ff */
[----:B-1----:R-:W-:Y:S01]  /*eb90*/  LOP3.LUT R24, R19, 0xffff0000, RZ, 0xc0, !PT ;  /* 0xffff000013187812 */ /* 0x002fe200078ec0ff */
[C---:B------:R-:W-:Y:S01]  /*eba0*/  IMAD.U32 R14, R17.reuse, 0x10000, RZ ;  /* 0x00010000110e7824 */ /* 0x040fe200078e00ff */
[----:B------:R-:W-:Y:S02]  /*ebb0*/  LOP3.LUT R8, R17, 0xffff0000, RZ, 0xc0, !PT ;  /* 0xffff000011087812 */ /* 0x000fe400078ec0ff */
[----:B------:R-:W-:-:S02]  /*ebc0*/  SHF.L.U32 R15, R16, 0x10, RZ ;  /* 0x00000010100f7819 */ /* 0x000fc400000006ff */
[----:B------:R-:W-:Y:S02]  /*ebd0*/  LOP3.LUT R28, R16, 0xffff0000, RZ, 0xc0, !PT ;  /* 0xffff0000101c7812 */ /* 0x000fe400078ec0ff */
[C---:B------:R-:W-:Y:S02]  /*ebe0*/  SHF.L.U32 R27, R18.reuse, 0x10, RZ ;  /* 0x00000010121b7819 */ /* 0x040fe400000006ff */
[----:B------:R-:W-:Y:S02]  /*ebf0*/  LOP3.LUT R18, R18, 0xffff0000, RZ, 0xc0, !PT ;  /* 0xffff000012127812 */ /* 0x000fe400078ec0ff */
[C---:B--2---:R-:W-:Y:S01]  /*ec00*/  LOP3.LUT R19, R4.reuse, 0xffff0000, RZ, 0xc0, !PT ;  /* 0xffff000004137812 */ /* 0x044fe200078ec0ff */
[----:B------:R-:W-:Y:S01]  /*ec10*/  IMAD.U32 R4, R4, 0x10000, RZ ;  /* 0x0001000004047824 */ /* 0x000fe200078e00ff */
[C---:B------:R-:W-:Y:S01]  /*ec20*/  LOP3.LUT R16, R5.reuse, 0xffff0000, RZ, 0xc0, !PT ;  /* 0xffff000005107812 */ /* 0x040fe200078ec0ff */
[----:B------:R-:W-:Y:S01]  /*ec30*/  IMAD.U32 R5, R5, 0x10000, RZ ;  /* 0x0001000005057824 */ /* 0x000fe200078e00ff */
[----:B----4-:R-:W-:Y:S01]  /*ec40*/  LOP3.LUT R25, R6, 0xffff0000, RZ, 0xc0, !PT ;  /* 0xffff000006197812 */ /* 0x010fe200078ec0ff */
[----:B------:R-:W-:Y:S01]  /*ec50*/  FMUL.FTZ R17, R8, R19 ;  /* 0x0000001308117220 */ /* 0x000fe20000410000 */
[C---:B------:R-:W-:Y:S01]  /*ec60*/  LOP3.LUT R23, R7.reuse, 0xffff0000, RZ, 0xc0, !PT ;  /* 0xffff000007177812 */ /* 0x040fe200078ec0ff */
[----:B------:R-:W-:Y:S01]  /*ec70*/  FMUL.FTZ R29, R24, R16 ;  /* 0x00000010181d7220 */ /* 0x000fe20000410000 */
[----:B------:R-:W-:Y:S01]  /*ec80*/  SHF.L.U32 R6, R6, 0x10, RZ ;  /* 0x0000001006067819 */ /* 0x000fe200000006ff */
[-C--:B------:R-:W-:Y:S01]  /*ec90*/  FMUL.FTZ R8, R8, R25.reuse ;  /* 0x0000001908087220 */ /* 0x080fe20000410000 */
[----:B------:R-:W-:Y:S01]  /*eca0*/  SHF.L.U32 R7, R7, 0x10, RZ ;  /* 0x0000001007077819 */ /* 0x000fe200000006ff */
[----:B------:R-:W-:Y:S01]  /*ecb0*/  FFMA.FTZ R17, R14, R25, -R17 ;  /* 0x000000190e117223 */ /* 0x000fe20000010811 */
[----:B------:R-:W-:Y:S01]  /*ecc0*/  FFMA.FTZ R29, R26, R23, -R29 ;  /* 0x000000171a1d7223 */ /* 0x000fe2000001081d */
[----:B------:R-:W-:Y:S01]  /*ecd0*/  FFMA.FTZ R8, R14, R19, R8 ;  /* 0x000000130e087223 */ /* 0x000fe20000010008 */
[----:B------:R-:W-:Y:S01]  /*ece0*/  FMUL.FTZ R19, R24, R23 ;  /* 0x0000001718137220 */ /* 0x000fe20000410000 */
[----:B------:R-:W-:Y:S01]  /*ecf0*/  FMUL.FTZ R14, R28, R4 ;  /* 0x000000041c0e7220 */ /* 0x000fe20000410000 */
[C---:B------:R-:W-:Y:S01]  /*ed00*/  FMUL.FTZ R24, R18.reuse, R5 ;  /* 0x0000000512187220 */ /* 0x040fe20000410000 */
[-C--:B------:R-:W-:Y:S01]  /*ed10*/  FMUL.FTZ R18, R18, R7.reuse ;  /* 0x0000000712127220 */ /* 0x080fe20000410000 */
[----:B------:R-:W-:Y:S01]  /*ed20*/  FFMA.FTZ R16, R26, R16, R19 ;  /* 0x000000101a107223 */ /* 0x000fe20000010013 */
[-C--:B------:R-:W-:Y:S01]  /*ed30*/  FMUL.FTZ R19, R28, R6.reuse ;  /* 0x000000061c137220 */ /* 0x080fe20000410000 */
[----:B------:R-:W-:Y:S01]  /*ed40*/  FFMA.FTZ R14, R15, R6, -R14 ;  /* 0x000000060f0e7223 */ /* 0x000fe2000001080e */
[C---:B------:R-:W-:Y:S01]  /*ed50*/  FFMA.FTZ R24, R27.reuse, R7, -R24 ;  /* 0x000000071b187223 */ /* 0x040fe20000010818 */
[----:B------:R-:W-:Y:S01]  /*ed60*/  FFMA.FTZ R5, R27, R5, R18 ;  /* 0x000000051b057223 */ /* 0x000fe20000010012 */
[----:B------:R-:W-:Y:S01]  /*ed70*/  FFMA.FTZ R19, R15, R4, R19 ;  /* 0x000000040f137223 */ /* 0x000fe20000010013 */
[----:B------:R-:W-:-:S02]  /*ed80*/  F2FP.BF16.F32.PACK_AB R29, R16, R29 ;  /* 0x0000001d101d723e */ /* 0x000fc400000010ff */
[----:B------:R-:W-:Y:S02]  /*ed90*/  F2FP.BF16.F32.PACK_AB R17, R8, R17 ;  /* 0x000000110811723e */ /* 0x000fe400000010ff */
[----:B------:R-:W-:Y:S01]  /*eda0*/  F2FP.BF16.F32.PACK_AB R16, R19, R14 ;  /* 0x0000000e1310723e */ /* 0x000fe200000010ff */
[----:B------:R-:W-:Y:S01]  /*edb0*/  IMAD.MOV.U32 R19, RZ, RZ, R29 ;  /* 0x000000ffff137224 */ /* 0x000fe200078e001d */
[----:B------:R-:W-:Y:S02]  /*edc0*/  F2FP.BF16.F32.PACK_AB R18, R5, R24 ;  /* 0x000000180512723e */ /* 0x000fe400000010ff */
.L_x_761:
[----:B------:R-:W-:Y:S05]  /*edd0*/  BSYNC.RECONVERGENT B0 ;  /* 0x0000000000007941 */ /* 0x000fea0003800200 */
.L_x_760:
[----:B-----5:R4:W-:Y:S02]  /*ede0*/  STS.128 [R239+0x6800], R16 ;  /* 0x00680010ef007388 */ /* 0x0209e40000000c00 */
.L_x_747:
[----:B------:R-:W-:Y:S05]  /*edf0*/  BSYNC.RECONVERGENT B2 ;  /* 0x0000000000027941 */ /* 0x000fea0003800200 */
.L_x_746:
[----:B------:R-:W-:Y:S01]  /*ee00*/  IADD3 R38, PT, PT, R114, 0x20, RZ ;  /* 0x0000002072267810 */ /* 0x000fe20007ffe0ff */
[----:B------:R-:W-:Y:S03]  /*ee10*/  BSSY.RECONVERGENT B2, `(.L_x_762) ;  /* 0x00000f2000027945 */ /* 0x000fe60003800200 */
[----:B------:R-:W-:-:S13]  /*ee20*/  ISETP.GE.AND P0, PT, R38, R21, PT ;  /* 0x000000152600720c */ /* 0x000fda0003f06270 */
[----:B------:R-:W-:Y:S05]  /*ee30*/  @P0 BRA `(.L_x_763) ;  /* 0x0000000c00bc0947 */ /* 0x000fea0003800000 */
[----:B------:R-:W5:Y:S01]  /*ee40*/  LDC R8, c[0x0][0x440] ;  /* 0x00011000ff087b82 */ /* 0x000f620000000800 */
[C---:B-1----:R-:W-:Y:S01]  /*ee50*/  LEA R24, P1, R2.reuse, R36, 0x6 ;  /* 0x0000002402187211 */ /* 0x042fe200078230ff */
[----:B------:R-:W-:Y:S01]  /*ee60*/  BSSY.RECONVERGENT B1, `(.L_x_764) ;  /* 0x000003c000017945 */ /* 0x000fe20003800200 */
[----:B------:R-:W-:Y:S02]  /*ee70*/  IMAD.SHL.U32 R15, R77, 0x20, RZ ;  /* 0x000000204d0f7824 */ /* 0x000fe400078e00ff */
[----:B------:R-:W-:Y:S02]  /*ee80*/  LEA.HI.X R25, R2, R37, R3, 0x6, P1 ;  /* 0x0000002502197211 */ /* 0x000fe400008f3403 */
[----:B-----5:R-:W-:-:S13]  /*ee90*/  ISETP.GE.AND P0, PT, R12, R8, PT ;  /* 0x000000080c00720c */ /* 0x020fda0003f06270 */
[----:B------:R1:W-:Y:S01]  /*eea0*/  @P0 STS.128 [R239+0x1000], RZ ;  /* 0x001000ffef000388 */ /* 0x0003e20000000c00 */
[----:B------:R-:W-:Y:S05]  /*eeb0*/  @P0 BRA `(.L_x_765) ;  /* 0x0000000000d80947 */ /* 0x000fea0003800000 */
[----:B----4-:R4:W5:Y:S01]  /*eec0*/  LDG.E.128 R16, desc[UR4][R24.64] ;  /* 0x0000000418107981 */ /* 0x010962000c1e1d00 */
[----:B------:R-:W-:Y:S01]  /*eed0*/  ISETP.GE.AND P0, PT, R12, R0, PT ;  /* 0x000000000c00720c */ /* 0x000fe20003f06270 */
[----:B------:R-:W-:-:S12]  /*eee0*/  BSSY.RECONVERGENT B0, `(.L_x_766) ;  /* 0x0000032000007945 */ /* 0x000fd80003800200 */
[----:B------:R-:W-:Y:S05]  /*eef0*/  @P0 BRA `(.L_x_767) ;  /* 0x0000000000c00947 */ /* 0x000fea0003800000 */
[----:B------:R-:W1:Y:S01]  /*ef00*/  LDCU.64 UR10, c[0x0][0x4c8] ;  /* 0x00009900ff0a77ac */ /* 0x000e620008000a00 */
[C---:B--2---:R-:W-:Y:S01]  /*ef10*/  IADD3 R5, P0, PT, R15.reuse, R20, RZ ;  /* 0x000000140f057210 */ /* 0x044fe20007f1e0ff */
[----:B------:R-:W2:Y:S03]  /*ef20*/  LDCU.64 UR8, c[0x0][0x4d0] ;  /* 0x00009a00ff0877ac */ /* 0x000ea60008000a00 */
[----:B------:R-:W-:Y:S01]  /*ef30*/  LEA.HI.X.SX32 R4, R15, R22, 0x1, P0 ;  /* 0x000000160f047211 */ /* 0x000fe200000f0eff */
[----:B------:R-:W-:-:S03]  /*ef40*/  IMAD.SHL.U32 R6, R5, 0x2, RZ ;  /* 0x0000000205067824 */ /* 0x000fc600078e00ff */
[----:B------:R-:W-:Y:S02]  /*ef50*/  SHF.L.U64.HI R4, R5, 0x1, R4 ;  /* 0x0000000105047819 */ /* 0x000fe40000010204 */
[C---:B-1----:R-:W-:Y:S02]  /*ef60*/  IADD3 R34, P1, PT, R6.reuse, UR10, RZ ;  /* 0x0000000a06227c10 */ /* 0x042fe4000ff3e0ff */
[----:B--2---:R-:W-:Y:S02]  /*ef70*/  IADD3 R40, P0, PT, R6, UR8, RZ ;  /* 0x0000000806287c10 */ /* 0x004fe4000ff1e0ff */
[C---:B------:R-:W-:Y:S02]  /*ef80*/  IADD3.X R35, PT, PT, R4.reuse, UR11, RZ, P1, !PT ;  /* 0x0000000b04237c10 */ /* 0x040fe40008ffe4ff */
[----:B------:R-:W-:-:S03]  /*ef90*/  IADD3.X R41, PT, PT, R4, UR9, RZ, P0, !PT ;  /* 0x0000000904297c10 */ /* 0x000fc600087fe4ff */
[----:B------:R-:W2:Y:S04]  /*efa0*/  LDG.E.64 R6, desc[UR4][R34.64] ;  /* 0x0000000422067981 */ /* 0x000ea8000c1e1b00 */
[----:B------:R-:W3:Y:S01]  /*efb0*/  LDG.E.64 R4, desc[UR4][R40.64] ;  /* 0x0000000428047981 */ /* 0x000ee2000c1e1b00 */
[C---:B-----5:R-:W-:Y:S01]  /*efc0*/  LOP3.LUT R14, R17.reuse, 0xffff0000, RZ, 0xc0, !PT ;  /* 0xffff0000110e7812 */ /* 0x060fe200078ec0ff */
[----:B------:R-:W-:Y:S01]  /*efd0*/  IMAD.U32 R23, R17, 0x10000, RZ ;  /* 0x0001000011177824 */ /* 0x000fe200078e00ff */
[C---:B------:R-:W-:Y:S01]  /*efe0*/  LOP3.LUT R28, R19.reuse, 0xffff0000, RZ, 0xc0, !PT ;  /* 0xffff0000131c7812 */ /* 0x040fe200078ec0ff */
[----:B------:R-:W-:Y:S01]  /*eff0*/  IMAD.U32 R32, R19, 0x10000, RZ ;  /* 0x0001000013207824 */ /* 0x000fe200078e00ff */
[----:B------:R-:W-:Y:S02]  /*f000*/  SHF.L.U32 R31, R18, 0x10, RZ ;  /* 0x00000010121f7819 */ /* 0x000fe400000006ff */
[----:B------:R-:W-:-:S02]  /*f010*/  SHF.L.U32 R17, R16, 0x10, RZ ;  /* 0x0000001010117819 */ /* 0x000fc400000006ff */
[----:B------:R-:W-:Y:S02]  /*f020*/  LOP3.LUT R33, R16, 0xffff0000, RZ, 0xc0, !PT ;  /* 0xffff000010217812 */ /* 0x000fe400078ec0ff */
[----:B------:R-:W-:Y:S02]  /*f030*/  LOP3.LUT R18, R18, 0xffff0000, RZ, 0xc0, !PT ;  /* 0xffff000012127812 */ /* 0x000fe400078ec0ff */
[----:B--2---:R-:W-:Y:S02]  /*f040*/  LOP3.LUT R29, R6, 0xffff0000, RZ, 0xc0, !PT ;  /* 0xffff0000061d7812 */ /* 0x004fe400078ec0ff */
[----:B---3--:R-:W-:-:S03]  /*f050*/  LOP3.LUT R26, R4, 0xffff0000, RZ, 0xc0, !PT ;  /* 0xffff0000041a7812 */ /* 0x008fc600078ec0ff */
[----:B------:R-:W-:Y:S01]  /*f060*/  FMUL.FTZ R35, R14, R29 ;  /* 0x0000001d0e237220 */ /* 0x000fe20000410000 */
[----:B------:R-:W-:Y:S01]  /*f070*/  LOP3.LUT R19, R5, 0xffff0000, RZ, 0xc0, !PT ;  /* 0xffff000005137812 */ /* 0x000fe200078ec0ff */
[----:B------:R-:W-:Y:S01]  /*f080*/  IMAD.U32 R4, R4, 0x10000, RZ ;  /* 0x0001000004047824 */ /* 0x000fe200078e00ff */
[----:B------:R-:W-:Y:S01]  /*f090*/  LOP3.LUT R27, R7, 0xffff0000, RZ, 0xc0, !PT ;  /* 0xffff0000071b7812 */ /* 0x000fe200078ec0ff */
[-C--:B------:R-:W-:Y:S01]  /*f0a0*/  FMUL.FTZ R16, R14, R26.reuse ;  /* 0x0000001a0e107220 */ /* 0x080fe20000410000 */
[----:B------:R-:W-:Y:S01]  /*f0b0*/  SHF.L.U32 R6, R6, 0x10, RZ ;  /* 0x0000001006067819 */ /* 0x000fe200000006ff */
[----:B------:R-:W-:Y:S01]  /*f0c0*/  IMAD.U32 R5, R5, 0x10000, RZ ;  /* 0x0001000005057824 */ /* 0x000fe200078e00ff */
[----:B------:R-:W-:Y:S01]  /*f0d0*/  SHF.L.U32 R7, R7, 0x10, RZ ;  /* 0x0000001007077819 */ /* 0x000fe200000006ff */
[C---:B------:R-:W-:Y:S01]  /*f0e0*/  FFMA.FTZ R35, R23.reuse, R26, R35 ;  /* 0x0000001a17237223 */ /* 0x040fe20000010023 */
[----:B------:R-:W-:Y:S01]  /*f0f0*/  FMUL.FTZ R39, R28, R19 ;  /* 0x000000131c277220 */ /* 0x000fe20000410000 */
[----:B------:R-:W-:Y:S01]  /*f100*/  FFMA.FTZ R16, R23, R29, -R16 ;  /* 0x0000001d17107223 */ /* 0x000fe20000010810 */
[C---:B------:R-:W-:Y:S01]  /*f110*/  FMUL.FTZ R14, R33.reuse, R4 ;  /* 0x00000004210e7220 */ /* 0x040fe20000410000 */
[----:B------:R-:W-:Y:S01]  /*f120*/  FMUL.FTZ R26, R18, R5 ;  /* 0x00000005121a7220 */ /* 0x000fe20000410000 */
[----:B------:R-:W-:Y:S01]  /*f130*/  FMUL.FTZ R23, R28, R27 ;  /* 0x0000001b1c177220 */ /* 0x000fe20000410000 */
[-C--:B------:R-:W-:Y:S01]  /*f140*/  FMUL.FTZ R33, R33, R6.reuse ;  /* 0x0000000621217220 */ /* 0x080fe20000410000 */
        /* <DEDUP_REMOVED lines=11> */
.L_x_767:
[----:B------:R-:W-:Y:S05]  /*f200*/  BSYNC.RECONVERGENT B0 ;  /* 0x0000000000007941 */ /* 0x000fea0003800200 */
.L_x_766:
[----:B-----5:R1:W-:Y:S02]  /*f210*/  STS.128 [R239+0x1000], R16 ;  /* 0x00100010ef007388 */ /* 0x0203e40000000c00 */
.L_x_765:
[----:B------:R-:W-:Y:S05]  /*f220*/  BSYNC.RECONVERGENT B1 ;  /* 0x0000000000017941 */ /* 0x000fea0003800200 */
.L_x_764:
        /* <DEDUP_REMOVED lines=29> */
[----:B----4-:R-:W-:-:S03]  /*f400*/  LOP3.LUT R26, R4, 0xffff0000, RZ, 0xc0, !PT ;  /* 0xffff0000041a7812 */ /* 0x010fc600078ec0ff */
        /* <DEDUP_REMOVED lines=26> */
.L_x_771:
[----:B------:R-:W-:Y:S05]  /*f5b0*/  BSYNC.RECONVERGENT B0 ;  /* 0x0000000000007941 */ /* 0x000fea0003800200 */
.L_x_770:
[----:B-----5:R4:W-:Y:S02]  /*f5c0*/  STS.128 [R239+0x3000], R16 ;  /* 0x00300010ef007388 */ /* 0x0209e40000000c00 */
.L_x_769:
[----:B------:R-:W-:Y:S05]  /*f5d0*/  BSYNC.RECONVERGENT B1 ;  /* 0x0000000000017941 */ /* 0x000fea0003800200 */
.L_x_768:
        /* <DEDUP_REMOVED lines=56> */
.L_x_775:
[----:B------:R-:W-:Y:S05]  /*f960*/  BSYNC.RECONVERGENT B0 ;  /* 0x0000000000007941 */ /* 0x000fea0003800200 */
.L_x_774:
[----:B-----5:R4:W-:Y:S02]  /*f970*/  STS.128 [R239+0x5000], R16 ;  /* 0x00500010ef007388 */ /* 0x0209e40000000c00 */
.L_x_773:
[----:B------:R-:W-:Y:S05]  /*f980*/  BSYNC.RECONVERGENT B1 ;  /* 0x0000000000017941 */ /* 0x000fea0003800200 */
.L_x_772:
        /* <DEDUP_REMOVED lines=56> */
.L_x_777:
[----:B------:R-:W-:Y:S05]  /*fd10*/  BSYNC.RECONVERGENT B0 ;  /* 0x0000000000007941 */ /* 0x000fea0003800200 */
.L_x_776:
[----:B-----5:R4:W-:Y:S02]  /*fd20*/  STS.128 [R239+0x7000], R16 ;  /* 0x00700010ef007388 */ /* 0x0209e40000000c00 */
.L_x_763:
[----:B------:R-:W-:Y:S05]  /*fd30*/  BSYNC.RECONVERGENT B2 ;  /* 0x0000000000027941 */ /* 0x000fea0003800200 */
.L_x_762:
[----:B------:R-:W-:-:S04]  /*fd40*/  IADD3 R40, PT, PT, R114, 0x30, RZ ;  /* 0x0000003072287810 */ /* 0x000fc80007ffe0ff */
[----:B------:R-:W-:-:S13]  /*fd50*/  ISETP.GE.AND P0, PT, R40, R21, PT ;  /* 0x000000152800720c */ /* 0x000fda0003f06270 */
[----:B------:R-:W-:Y:S05]  /*fd60*/  @P0 BRA `(.L_x_728) ;  /* 0x0000006c001c0947 */ /* 0x000fea0003800000 */
[----:B--2---:R-:W2:Y:S01]  /*fd70*/  LDC R6, c[0x0][0x440] ;  /* 0x00011000ff067b82 */ /* 0x004ea20000000800 */
[----:B------:R-:W-:Y:S01]  /*fd80*/  IMAD.WIDE.U32 R14, R2, 0x60, R36 ;  /* 0x00000060020e7825 */ /* 0x000fe200078e0024 */
[----:B------:R-:W-:Y:S03]  /*fd90*/  BSSY.RECONVERGENT B1, `(.L_x_778) ;  /* 0x000003d000017945 */ /* 0x000fe60003800200 */
[----:B------:R-:W-:Y:S02]  /*fda0*/  IMAD R3, R3, 0x60, RZ ;  /* 0x0000006003037824 */ /* 0x000fe400078e02ff */
[----:B------:R-:W-:-:S03]  /*fdb0*/  IMAD R77, R77, 0x30, RZ ;  /* 0x000000304d4d7824 */ /* 0x000fc600078e02ff */
[----:B------:R-:W-:Y:S02]  /*fdc0*/  IADD3 R15, PT, PT, R3, R15, RZ ;  /* 0x0000000f030f7210 */ /* 0x000fe40007ffe0ff */
[----:B--2---:R-:W-:-:S13]  /*fdd0*/  ISETP.GE.AND P0, PT, R12, R6, PT ;  /* 0x000000060c00720c */ /* 0x004fda0003f06270 */
[----:B------:R2:W-:Y:S01]  /*fde0*/  @P0 STS.128 [R239+0x1800], RZ ;  /* 0x001800ffef000388 */ /* 0x0005e20000000c00 */
[----:B------:R-:W-:Y:S05]  /*fdf0*/  @P0 BRA `(.L_x_779) ;  /* 0x0000000000d80947 */ /* 0x000fea0003800000 */
[----:B-1--4-:R1:W5:Y:S01]  /*fe00*/  LDG.E.128 R16, desc[UR4][R14.64] ;  /* 0x000000040e107981 */ /* 0x012362000c1e1d00 */
[----:B------:R-:W-:Y:S01]  /*fe10*/  ISETP.GE.AND P0, PT, R12, R0, PT ;  /* 0x000000000c00720c */ /* 0x000fe20003f06270 */
[----:B------:R-:W-:-:S12]  /*fe20*/  BSSY.RECONVERGENT B0, `(.L_x_780) ;  /* 0x0000032000007945 */ /* 0x000fd80003800200 */
[----:B------:R-:W-:Y:S05]  /*fe30*/  @P0 BRA `(.L_x_781) ;  /* 0x0000000000c00947 */ /* 0x000fea0003800000 */
[----:B------:R-:W4:Y:S01]  /*fe40*/  LDCU.64 UR8, c[0x0][0x4d0] ;  /* 0x00009a00ff0877ac */ /* 0x000f220008000a00 */
[C---:B------:R-:W-:Y:S01]  /*fe50*/  IADD3 R3, P0, PT, R77.reuse, R20, RZ ;  /* 0x000000144d037210 */ /* 0x040fe20007f1e0ff */
        /* <DEDUP_REMOVED lines=24> */
[----:B------:R-:W-:-:S02]  /*ffe0*/  LOP3.LUT R23, R5, 0xffff0000, RZ, 0xc0, !PT ;  /* 0xffff000005177812 */ /* 0x000fc400078ec0ff */
[----:B------:R-:W-:Y:S01]  /*fff0*/  SHF.L.U32 R4, R4, 0x10, RZ ;  /* 0x0000001004047819 */ /* 0x000fe200000006ff */
[----:B------:R-:W-:Y:S01]  /*10000*/  FMUL.FTZ R32, R7, R24 ;  /* 0x0000001807207220 */ /* 0x000fe20000410000 */
[----:B------:R-:W-:Y:S01]  /*10010*/  SHF.L.U32 R5, R5, 0x10, RZ ;  /* 0x0000001005057819 */ /* 0x000fe200000006ff */
[C---:B------:R-:W-:Y:S01]  /*10020*/  FMUL.FTZ R7, R25.reuse, R16 ;  /* 0x0000001019077220 */ /* 0x040fe20000410000 */
[C---:B------:R-:W-:Y:S01]  /*10030*/  FFMA.FTZ R19, R8.reuse, R24, -R19 ;  /* 0x0000001808137223 */ /* 0x040fe20000010813 */
[----:B------:R-:W-:Y:S01]  /*10040*/  FFMA.FTZ R32, R8, R21, R32 ;  /* 0x0000001508207223 */ /* 0x000fe20000010020 */
[----:B------:R-:W-:Y:S01]  /*10050*/  FMUL.FTZ R25, R25, R23 ;  /* 0x0000001719197220 */ /* 0x000fe20000410000 */
[----:B------:R-:W-:Y:S01]  /*10060*/  FMUL.FTZ R24, R18, R3 ;  /* 0x0000000312187220 */ /* 0x000fe20000410000 */
        /* <DEDUP_REMOVED lines=13> */
.L_x_781:
[----:B------:R-:W-:Y:S05]  /*10140*/  BSYNC.RECONVERGENT B0 ;  /* 0x0000000000007941 */ /* 0x000fea0003800200 */
.L_x_780:
[----:B-----5:R4:W-:Y:S02]  /*10150*/  STS.128 [R239+0x1800], R16 ;  /* 0x00180010ef007388 */ /* 0x0209e40000000c00 */
.L_x_779:
[----:B------:R-:W-:Y:S05]  /*10160*/  BSYNC.RECONVERGENT B1 ;  /* 0x0000000000017941 */ /* 0x000fea0003800200 */
.L_x_778:
        /* <DEDUP_REMOVED lines=28> */
[----:B--2---:R-:W-:Y:S02]  /*10330*/  LOP3.LUT R24, R4, 0xffff0000, RZ, 0xc0, !PT ;  /* 0xffff000004187812 */ /* 0x004fe400078ec0ff */
[----:B----4-:R-:W-:Y:S02]  /*10340*/  LOP3.LUT R21, R2, 0xffff0000, RZ, 0xc0, !PT ;  /* 0xffff000002157812 */ /* 0x010fe400078ec0ff */
[----:B------:R-:W-:Y:S01]  /*10350*/  LOP3.LUT R16, R3, 0xffff0000, RZ, 0xc0, !PT ;  /* 0xffff000003107812 */ /* 0x000fe200078ec0ff */
[----:B------:R-:W-:Y:S01]  /*10360*/  FMUL.FTZ R32, R7, R24 ;  /* 0x0000001807207220 */ /* 0x000fe20000410000 */
[----:B------:R-:W-:Y:S01]  /*10370*/  LOP3.LUT R23, R5, 0xffff0000, RZ, 0xc0, !PT ;  /* 0xffff000005177812 */ /* 0x000fe200078ec0ff */
[----:B------:R-:W-:Y:S01]  /*10380*/  FMUL.FTZ R19, R7, R21 ;  /* 0x0000001507137220 */ /* 0x000fe20000410000 */
[----:B------:R-:W-:Y:S01]  /*10390*/  SHF.L.U32 R4, R4, 0x10, RZ ;  /* 0x0000001004047819 */ /* 0x000fe200000006ff */
[----:B------:R-:W-:Y:S01]  /*103a0*/  IMAD.U32 R3, R3, 0x10000, RZ ;  /* 0x0001000003037824 */ /* 0x000fe200078e00ff */
[----:B------:R-:W-:Y:S01]  /*103b0*/  SHF.L.U32 R5, R5, 0x10, RZ ;  /* 0x0000001005057819 */ /* 0x000fe200000006ff */
[----:B------:R-:W-:-:S02]  /*103c0*/  IMAD.U32 R2, R2, 0x10000, RZ ;  /* 0x0001000002027824 */ /* 0x000fc400078e00ff */
        /* <DEDUP_REMOVED lines=18> */
.L_x_785:
[----:B------:R-:W-:Y:S05]  /*104f0*/  BSYNC.RECONVERGENT B0 ;  /* 0x0000000000007941 */ /* 0x000fea0003800200 */
.L_x_784:
[----:B-----5:R4:W-:Y:S02]  /*10500*/  STS.128 [R239+0x3800], R16 ;  /* 0x00380010ef007388 */ /* 0x0209e40000000c00 */
.L_x_783:
[----:B------:R-:W-:Y:S05]  /*10510*/  BSYNC.RECONVERGENT B1 ;  /* 0x0000000000017941 */ /* 0x000fea0003800200 */
.L_x_782:
        /* <DEDUP_REMOVED lines=56> */
.L_x_789:
[----:B------:R-:W-:Y:S05]  /*108a0*/  BSYNC.RECONVERGENT B0 ;  /* 0x0000000000007941 */ /* 0x000fea0003800200 */
.L_x_788:
[----:B-----5:R4:W-:Y:S02]  /*108b0*/  STS.128 [R239+0x5800], R16 ;  /* 0x00580010ef007388 */ /* 0x0209e40000000c00 */
.L_x_787:
[----:B------:R-:W-:Y:S05]  /*108c0*/  BSYNC.RECONVERGENT B1 ;  /* 0x0000000000017941 */ /* 0x000fea0003800200 */
.L_x_786:
        /* <DEDUP_REMOVED lines=20> */
[----:B------:R-:W-:Y:S01]  /*10a10*/  LOP3.LUT R0, R17, 0xffff0000, RZ, 0xc0, !PT ;  /* 0xffff000011007812 */ /* 0x000fe200078ec0ff */
        /* <DEDUP_REMOVED lines=11> */
[----:B-1----:R-:W-:Y:S01]  /*10ad0*/  FMUL.FTZ R15, R0, R17 ;  /* 0x00000011000f7220 */ /* 0x002fe20000410000 */
        /* <DEDUP_REMOVED lines=9> */
[----:B------:R-:W-:Y:S01]  /*10b70*/  FMUL.FTZ R17, R22, R3 ;  /* 0x0000000316117220 */ /* 0x000fe20000410000 */
[----:B------:R-:W-:Y:S01]  /*10b80*/  FMUL.FTZ R19, R20, R4 ;  /* 0x0000000414137220 */ /* 0x000fe20000410000 */
[-C--:B------:R-:W-:Y:S01]  /*10b90*/  FMUL.FTZ R22, R22, R5.reuse ;  /* 0x0000000516167220 */ /* 0x080fe20000410000 */
[----:B------:R-:W-:Y:S01]  /*10ba0*/  FFMA.FTZ R23, R23, R8, R6 ;  /* 0x0000000817177223 */ /* 0x000fe20000010006 */
[-C--:B------:R-:W-:Y:S01]  /*10bb0*/  FMUL.FTZ R6, R20, R2.reuse ;  /* 0x0000000214067220 */ /* 0x080fe20000410000 */
[C---:B------:R-:W-:Y:S01]  /*10bc0*/  FFMA.FTZ R19, R7.reuse, R2, R19 ;  /* 0x0000000207137223 */ /* 0x040fe20000010013 */
[C---:B------:R-:W-:Y:S01]  /*10bd0*/  FFMA.FTZ R17, R16.reuse, R5, -R17 ;  /* 0x0000000510117223 */ /* 0x040fe20000010811 */
[----:B------:R-:W-:Y:S01]  /*10be0*/  FFMA.FTZ R22, R16, R3, R22 ;  /* 0x0000000310167223 */ /* 0x000fe20000010016 */
[----:B------:R-:W-:Y:S01]  /*10bf0*/  FFMA.FTZ R6, R7, R4, -R6 ;  /* 0x0000000407067223 */ /* 0x000fe20000010806 */
[----:B------:R-:W-:-:S02]  /*10c00*/  F2FP.BF16.F32.PACK_AB R0, R0, R15 ;  /* 0x0000000f0000723e */ /* 0x000fc400000010ff */
[----:B------:R-:W-:Y:S02]  /*10c10*/  F2FP.BF16.F32.PACK_AB R23, R23, R18 ;  /* 0x000000121717723e */ /* 0x000fe400000010ff */
[----:B------:R-:W-:Y:S02]  /*10c20*/  F2FP.BF16.F32.PACK_AB R16, R19, R6 ;  /* 0x000000061310723e */ /* 0x000fe400000010ff */
[----:B------:R-:W-:Y:S01]  /*10c30*/  F2FP.BF16.F32.PACK_AB R18, R22, R17 ;  /* 0x000000111612723e */ /* 0x000fe200000010ff */
[----:B------:R-:W-:Y:S01]  /*10c40*/  IMAD.MOV.U32 R17, RZ, RZ, R0 ;  /* 0x000000ffff117224 */ /* 0x000fe200078e0000 */
[----:B------:R-:W-:Y:S02]  /*10c50*/  MOV R19, R23 ;  /* 0x0000001700137202 */ /* 0x000fe40000000f00 */
.L_x_791:
[----:B------:R-:W-:Y:S05]  /*10c60*/  BSYNC.RECONVERGENT B0 ;  /* 0x0000000000007941 */ /* 0x000fea0003800200 */
.L_x_790:
[----:B-----5:R4:W-:Y:S01]  /*10c70*/  STS.128 [R239+0x7800], R16 ;  /* 0x00780010ef007388 */ /* 0x0209e20000000c00 */
[----:B------:R-:W-:Y:S05]  /*10c80*/  BRA `(.L_x_728) ;  /* 0x0000005c00547947 */ /* 0x000fea0003800000 */
.L_x_729:
[----:B------:R-:W-:Y:S01]  /*10c90*/  IMAD.IADD R33, R231, 0x1, -R78 ;  /* 0x00000001e7217824 */ /* 0x000fe200078e0a4e */
[----:B------:R-:W-:Y:S01]  /*10ca0*/  LEA.HI R31, R0, R0, RZ, 0x1 ;  /* 0x00000000001f7211 */ /* 0x000fe200078f08ff */
[----:B------:R-:W-:Y:S01]  /*10cb0*/  BSSY.RECONVERGENT B2, `(.L_x_792) ;  /* 0x000016f000027945 */ /* 0x000fe20003800200 */
[----:B------:R-:W-:Y:S02]  /*10cc0*/  SHF.R.U32.HI R35, RZ, 0x1, R0 ;  /* 0x00000001ff237819 */ /* 0x000fe40000011600 */
[----:B------:R-:W-:Y:S02]  /*10cd0*/  ISETP.GE.AND P0, PT, R114, R33, PT ;  /* 0x000000217200720c */ /* 0x000fe40003f06270 */
[----:B------:R-:W-:-:S05]  /*10ce0*/  SHF.R.S32.HI R31, RZ, 0x1, R31 ;  /* 0x00000001ff1f7819 */ /* 0x000fca000001141f */
[----:B------:R-:W-:-:S05]  /*10cf0*/  IMAD.MOV R32, RZ, RZ, -R31 ;  /* 0x000000ffff207224 */ /* 0x000fca00078e0a1f */
[----:B------:R-:W-:Y:S01]  /*10d00*/  SHF.R.S32.HI R34, RZ, 0x1f, R32 ;  /* 0x0000001fff227819 */ /* 0x000fe20000011420 */
[----:B------:R-:W-:Y:S06]  /*10d10*/  @P0 BRA `(.L_x_793) ;  /* 0x0000001400a00947 */ /* 0x000fec0003800000 */
[----:B------:R-:W1:Y:S01]  /*10d20*/  LDC R30, c[0x0][0x440] ;  /* 0x00011000ff1e7b82 */ /* 0x000e620000000800 */
[----:B------:R-:W-:Y:S01]  /*10d30*/  BSSY.RECONVERGENT B1, `(.L_x_794) ;  /* 0x000005a000017945 */ /* 0x000fe20003800200 */
[----:B------:R-:W-:Y:S02]  /*10d40*/  CS2R R4, SRZ ;  /* 0x0000000000047805 */ /* 0x000fe4000001ff00 */
[----:B------:R-:W-:Y:S02]  /*10d50*/  CS2R R6, SRZ ;  /* 0x0000000000067805 */ /* 0x000fe4000001ff00 */
[----:B-1----:R-:W-:-:S13]  /*10d60*/  ISETP.GE.AND P0, PT, R12, R30, PT ;  /* 0x0000001e0c00720c */ /* 0x002fda0003f06270 */
[----:B------:R-:W-:Y:S05]  /*10d70*/  @P0 BRA `(.L_x_795) ;  /* 0x0000000400540947 */ /* 0x000fea0003800000 */
[----:B------:R1:W5:Y:S01]  /*10d80*/  LDG.E.128 R4, desc[UR4][R36.64] ;  /* 0x0000000424047981 */ /* 0x000362000c1e1d00 */
[----:B------:R-:W-:Y:S01]  /*10d90*/  ISETP.GE.AND P0, PT, R12, R0, PT ;  /* 0x000000000c00720c */ /* 0x000fe20003f06270 */
[----:B------:R-:W-:-:S12]  /*10da0*/  BSSY.RECONVERGENT B0, `(.L_x_795) ;  /* 0x0000052000007945 */ /* 0x000fd80003800200 */
[----:B------:R-:W-:Y:S05]  /*10db0*/  @P0 BRA `(.L_x_796) ;  /* 0x0000000400400947 */ /* 0x000fea0003800000 */
[----:B------:R-:W2:Y:S01]  /*10dc0*/  LDCU.64 UR8, c[0x0][0x4d0] ;  /* 0x00009a00ff0877ac */ /* 0x000ea20008000a00 */
[----:B------:R-:W-:-:S04]  /*10dd0*/  ISETP.GE.U32.AND P1, PT, R12, R35, PT ;  /* 0x000000230c00720c */ /* 0x000fc80003f26070 */
[----:B------:R-:W-:Y:S02]  /*10de0*/  SEL R17, R32, RZ, P1 ;  /* 0x000000ff20117207 */ /* 0x000fe40000800000 */
[----:B------:R-:W-:Y:S02]  /*10df0*/  SEL R19, R34, RZ, P1 ;  /* 0x000000ff22137207 */ /* 0x000fe40000800000 */
[----:B------:R-:W-:Y:S02]  /*10e00*/  IADD3 R17, P0, PT, R17, R14, RZ ;  /* 0x0000000e11117210 */ /* 0x000fe40007f1e0ff */
[----:B------:R-:W-:-:S03]  /*10e10*/  SEL R23, R35, R32, !P1 ;  /* 0x0000002023177207 */ /* 0x000fc60004800000 */
[----:B------:R-:W-:Y:S02]  /*10e20*/  IMAD.X R20, R19, 0x1, R28, P0 ;  /* 0x0000000113147824 */ /* 0x000fe400000e061c */
[----:B------:R-:W-:-:S03]  /*10e30*/  IMAD.SHL.U32 R21, R17, 0x2, RZ ;  /* 0x0000000211157824 */ /* 0x000fc600078e00ff */
[----:B------:R-:W-:Y:S02]  /*10e40*/  SHF.L.U64.HI R20, R17, 0x1, R20 ;  /* 0x0000000111147819 */ /* 0x000fe40000010214 */
[----:B--2---:R-:W-:-:S04]  /*10e50*/  IADD3 R16, P0, PT, R21, UR8, RZ ;  /* 0x0000000815107c10 */ /* 0x004fc8000ff1e0ff */
[----:B------:R-:W-:Y:S01]  /*10e60*/  IADD3.X R17, PT, PT, R20, UR9, RZ, P0, !PT ;  /* 0x0000000914117c10 */ /* 0x000fe200087fe4ff */
[----:B------:R-:W2:Y:S01]  /*10e70*/  LDCU.64 UR8, c[0x0][0x4c8] ;  /* 0x00009900ff0877ac */ /* 0x000ea20008000a00 */
[----:B------:R-:W-:-:S04]  /*10e80*/  IMAD.WIDE R24, R23, 0x2, R36 ;  /* 0x0000000217187825 */ /* 0x000fc800078e0224 */
[----:B------:R-:W3:Y:S04]  /*10e90*/  LDG.E.128 R16, desc[UR4][R16.64] ;  /* 0x0000000410107981 */ /* 0x000ee8000c1e1d00 */
[----:B------:R-:W4:Y:S01]  /*10ea0*/  LDG.E.128 R24, desc[UR4][R24.64] ;  /* 0x0000000418187981 */ /* 0x000f22000c1e1d00 */
[----:B--2---:R-:W-:-:S04]  /*10eb0*/  IADD3 R22, P0, PT, R21, UR8, RZ ;  /* 0x0000000815167c10 */ /* 0x004fc8000ff1e0ff */
[----:B------:R-:W-:-:S06]  /*10ec0*/  IADD3.X R23, PT, PT, R20, UR9, RZ, P0, !PT ;  /* 0x0000000914177c10 */ /* 0x000fcc00087fe4ff */
[----:B------:R-:W2:Y:S01]  /*10ed0*/  LDG.E.128 R20, desc[UR4][R22.64] ;  /* 0x0000000416147981 */ /* 0x000ea2000c1e1d00 */
[C---:B-----5:R-:W-:Y:S01]  /*10ee0*/  SHF.L.U32 R39, R4.reuse, 0x10, RZ ;  /* 0x0000001004277819 */ /* 0x060fe200000006ff */
[C---:B------:R-:W-:Y:S01]  /*10ef0*/  IMAD.U32 R41, R5.reuse, 0x10000, RZ ;  /* 0x0001000005297824 */ /* 0x040fe200078e00ff */
[----:B------:R-:W-:Y:S01]  /*10f00*/  LOP3.LUT R38, R4, 0xffff0000, RZ, 0xc0, !PT ;  /* 0xffff000004267812 */ /* 0x000fe200078ec0ff */
[C---:B------:R-:W-:Y:S01]  /*10f10*/  IMAD.U32 R40, R6.reuse, 0x10000, RZ ;  /* 0x0001000006287824 */ /* 0x040fe200078e00ff */
[----:B------:R-:W-:Y:S02]  /*10f20*/  LOP3.LUT R4, R5, 0xffff0000, RZ, 0xc0, !PT ;  /* 0xffff000005047812 */ /* 0x000fe400078ec0ff */
[C---:B------:R-:W-:Y:S02]  /*10f30*/  LOP3.LUT R5, R7.reuse, 0xffff0000, RZ, 0xc0, !PT ;  /* 0xffff000007057812 */ /* 0x040fe400078ec0ff */
[----:B------:R-:W-:Y:S02]  /*10f40*/  SHF.L.U32 R43, R7, 0x10, RZ ;  /* 0x00000010072b7819 */ /* 0x000fe400000006ff */
[----:B------:R-:W-:Y:S01]  /*10f50*/  LOP3.LUT R6, R6, 0xffff0000, RZ, 0xc0, !PT ;  /* 0xffff000006067812 */ /* 0x000fe200078ec0ff */
[C---:B---3--:R-:W-:Y:S01]  /*10f60*/  IMAD.U32 R42, R16.reuse, 0x10000, RZ ;  /* 0x00010000102a7824 */ /* 0x048fe200078e00ff */
[----:B------:R-:W-:Y:S01]  /*10f70*/  LOP3.LUT R16, R16, 0xffff0000, RZ, 0xc0, !PT ;  /* 0xffff000010107812 */ /* 0x000fe200078ec0ff */
[----:B------:R-:W-:Y:S01]  /*10f80*/  IMAD.U32 R44, R18, 0x10000, RZ ;  /* 0x00010000122c7824 */ /* 0x000fe200078e00ff */
[C---:B------:R-:W-:Y:S01]  /*10f90*/  SHF.L.U32 R7, R17.reuse, 0x10, RZ ;  /* 0x0000001011077819 */ /* 0x040fe200000006ff */
[----:B----4-:R-:W-:Y:S01]  /*10fa0*/  IMAD.U32 R49, R24, 0x10000, RZ ;  /* 0x0001000018317824 */ /* 0x010fe200078e00ff */
[----:B------:R-:W-:Y:S01]  /*10fb0*/  LOP3.LUT R45, R17, 0xffff0000, RZ, 0xc0, !PT ;  /* 0xffff0000112d7812 */ /* 0x000fe200078ec0ff */
[----:B------:R-:W-:Y:S01]  /*10fc0*/  IMAD.U32 R51, R26, 0x10000, RZ ;  /* 0x000100001a337824 */ /* 0x000fe200078e00ff */
[----:B------:R-:W-:Y:S01]  /*10fd0*/  SHF.L.U32 R17, R19, 0x10, RZ ;  /* 0x0000001013117819 */ /* 0x000fe200000006ff */
[----:B------:R-:W-:Y:S01]  /*10fe0*/  @!P1 FADD.FTZ R16, -R16, -RZ ;  /* 0x800000ff10109221 */ /* 0x000fe20000010100 */
[----:B------:R-:W-:Y:S01]  /*10ff0*/  LOP3.LUT R47, R24, 0xffff0000, RZ, 0xc0, !PT ;  /* 0xffff0000182f7812 */ /* 0x000fe200078ec0ff */
[----:B------:R-:W-:Y:S01]  /*11000*/  @!P1 FADD.FTZ R7, -R7, -RZ ;  /* 0x800000ff07079221 */ /* 0x000fe20000010100 */
[----:B------:R-:W-:Y:S01]  /*11010*/  LOP3.LUT R19, R19, 0xffff0000, RZ, 0xc0, !PT ;  /* 0xffff000013137812 */ /* 0x000fe200078ec0ff */
[----:B------:R-:W-:Y:S01]  /*11020*/  @!P1 FADD.FTZ R17, -R17, -RZ ;  /* 0x800000ff11119221 */ /* 0x000fe20000010100 */
[C---:B------:R-:W-:Y:S01]  /*11030*/  SHF.L.U32 R24, R25.reuse, 0x10, RZ ;  /* 0x0000001019187819 */ /* 0x040fe200000006ff */
[----:B------:R-:W-:Y:S01]  /*11040*/  @!P1 FADD.FTZ R42, -R42, -RZ ;  /* 0x800000ff2a2a9221 */ /* 0x000fe20000010100 */
[----:B------:R-:W-:Y:S01]  /*11050*/  LOP3.LUT R46, R25, 0xffff0000, RZ, 0xc0, !PT ;  /* 0xffff0000192e7812 */ /* 0x000fe200078ec0ff */
[----:B------:R-:W-:Y:S01]  /*11060*/  @!P1 FADD.FTZ R45, -R45, -RZ ;  /* 0x800000ff2d2d9221 */ /* 0x000fe20000010100 */
[----:B------:R-:W-:Y:S01]  /*11070*/  LOP3.LUT R18, R18, 0xffff0000, RZ, 0xc0, !PT ;  /* 0xffff000012127812 */ /* 0x000fe200078ec0ff */
[----:B------:R-:W-:Y:S01]  /*11080*/  @!P1 FADD.FTZ R19, -R19, -RZ ;  /* 0x800000ff13139221 */ /* 0x000fe20000010100 */
[----:B------:R-:W-:Y:S01]  /*11090*/  LOP3.LUT R25, R26, 0xffff0000, RZ, 0xc0, !PT ;  /* 0xffff00001a197812 */ /* 0x000fe200078ec0ff */
[----:B------:R-:W-:Y:S01]  /*110a0*/  FMUL.FTZ R47, R47, R16 ;  /* 0x000000102f2f7220 */ /* 0x000fe20000410000 */
[C---:B------:R-:W-:Y:S01]  /*110b0*/  SHF.L.U32 R26, R27.reuse, 0x10, RZ ;  /* 0x000000101b1a7819 */ /* 0x040fe200000006ff */
[----:B------:R-:W-:Y:S01]  /*110c0*/  FMUL.FTZ R24, R24, R7 ;  /* 0x0000000718187220 */ /* 0x000fe20000410000 */
[----:B------:R-:W-:Y:S01]  /*110d0*/  LOP3.LUT R48, R27, 0xffff0000, RZ, 0xc0, !PT ;  /* 0xffff00001b307812 */ /* 0x000fe200078ec0ff */
[----:B------:R-:W-:Y:S01]  /*110e0*/  @!P1 FADD.FTZ R18, -R18, -RZ ;  /* 0x800000ff12129221 */ /* 0x000fe20000010100 */
[----:B--2---:R-:W-:Y:S01]  /*110f0*/  LOP3.LUT R16, R20, 0xffff0000, RZ, 0xc0, !PT ;  /* 0xffff000014107812 */ /* 0x004fe200078ec0ff */
[----:B------:R-:W-:Y:S01]  /*11100*/  FMUL.FTZ R26, R26, R17 ;  /* 0x000000111a1a7220 */ /* 0x000fe20000410000 */
[----:B------:R-:W-:Y:S01]  /*11110*/  SHF.L.U32 R7, R21, 0x10, RZ ;  /* 0x0000001015077819 */ /* 0x000fe200000006ff */
[----:B------:R-:W-:Y:S01]  /*11120*/  FMUL.FTZ R42, R49, R42 ;  /* 0x0000002a312a7220 */ /* 0x000fe20000410000 */
[----:B------:R-:W-:Y:S01]  /*11130*/  IMAD.U32 R17, R20, 0x10000, RZ ;  /* 0x0001000014117824 */ /* 0x000fe200078e00ff */
[----:B------:R-:W-:Y:S01]  /*11140*/  LOP3.LUT R21, R21, 0xffff0000, RZ, 0xc0, !PT ;  /* 0xffff000015157812 */ /* 0x000fe200078ec0ff */
[----:B------:R-:W-:Y:S01]  /*11150*/  FMUL.FTZ R45, R46, R45 ;  /* 0x0000002d2e2d7220 */ /* 0x000fe20000410000 */
[----:B------:R-:W-:Y:S01]  /*11160*/  @!P1 FADD.FTZ R44, -R44, -RZ ;  /* 0x800000ff2c2c9221 */ /* 0x000fe20000010100 */
[----:B------:R-:W-:Y:S01]  /*11170*/  FMUL.FTZ R48, R48, R19 ;  /* 0x0000001330307220 */ /* 0x000fe20000410000 */
[----:B------:R-:W-:Y:S01]  /*11180*/  FMUL.FTZ R25, R25, R18 ;  /* 0x0000001219197220 */ /* 0x000fe20000410000 */
[C---:B------:R-:W-:Y:S01]  /*11190*/  IMAD.U32 R20, R22.reuse, 0x10000, RZ ;  /* 0x0001000016147824 */ /* 0x040fe200078e00ff */
[----:B------:R-:W-:Y:S01]  /*111a0*/  LOP3.LUT R19, R22, 0xffff0000, RZ, 0xc0, !PT ;  /* 0xffff000016137812 */ /* 0x000fe200078ec0ff */
[----:B------:R-:W-:Y:S01]  /*111b0*/  FFMA.FTZ R17, R39, R17, R42 ;  /* 0x0000001127117223 */ /* 0x000fe2000001002a */
[C---:B------:R-:W-:Y:S01]  /*111c0*/  SHF.L.U32 R18, R23.reuse, 0x10, RZ ;  /* 0x0000001017127819 */ /* 0x040fe200000006ff */
[----:B------:R-:W-:Y:S01]  /*111d0*/  FFMA.FTZ R16, R38, R16, R47 ;  /* 0x0000001026107223 */ /* 0x000fe2000001002f */
[----:B------:R-:W-:Y:S01]  /*111e0*/  LOP3.LUT R22, R23, 0xffff0000, RZ, 0xc0, !PT ;  /* 0xffff000017167812 */ /* 0x000fe200078ec0ff */
[----:B------:R-:W-:Y:S01]  /*111f0*/  FMUL.FTZ R51, R51, R44 ;  /* 0x0000002c33337220 */ /* 0x000fe20000410000 */
[----:B------:R-:W-:Y:S01]  /*11200*/  FFMA.FTZ R7, R41, R7, R24 ;  /* 0x0000000729077223 */ /* 0x000fe20000010018 */
[----:B------:R-:W-:Y:S01]  /*11210*/  FFMA.FTZ R4, R4, R21, R45 ;  /* 0x0000001504047223 */ /* 0x000fe2000001002d */
[----:B------:R-:W-:Y:S01]  /*11220*/  FFMA.FTZ R18, R43, R18, R26 ;  /* 0x000000122b127223 */ /* 0x000fe2000001001a */
[----:B------:R-:W-:Y:S01]  /*11230*/  FFMA.FTZ R5, R5, R22, R48 ;  /* 0x0000001605057223 */ /* 0x000fe20000010030 */
[----:B------:R-:W-:Y:S01]  /*11240*/  FFMA.FTZ R20, R40, R20, R51 ;  /* 0x0000001428147223 */ /* 0x000fe20000010033 */
[----:B------:R-:W-:Y:S01]  /*11250*/  FFMA.FTZ R19, R6, R19, R25 ;  /* 0x0000001306137223 */ /* 0x000fe20000010019 */
[----:B------:R-:W-:-:S02]  /*11260*/  F2FP.BF16.F32.PACK_AB R16, R16, R17 ;  /* 0x000000111010723e */ /* 0x000fc400000010ff */
[----:B------:R-:W-:Y:S02]  /*11270*/  F2FP.BF16.F32.PACK_AB R17, R4, R7 ;  /* 0x000000070411723e */ /* 0x000fe400000010ff */
[----:B------:R-:W-:Y:S01]  /*11280*/  F2FP.BF16.F32.PACK_AB R7, R5, R18 ;  /* 0x000000120507723e */ /* 0x000fe200000010ff */
[----:B------:R-:W-:Y:S01]  /*11290*/  IMAD.MOV.U32 R4, RZ, RZ, R16 ;  /* 0x000000ffff047224 */ /* 0x000fe200078e0010 */
[----:B------:R-:W-:Y:S02]  /*112a0*/  F2FP.BF16.F32.PACK_AB R6, R19, R20 ;  /* 0x000000141306723e */ /* 0x000fe400000010ff */
[----:B------:R-:W-:Y:S02]  /*112b0*/  MOV R5, R17 ;  /* 0x0000001100057202 */ /* 0x000fe40000000f00 */
.L_x_796:
[----:B------:R-:W-:Y:S05]  /*112c0*/  BSYNC.RECONVERGENT B0 ;  /* 0x0000000000007941 */ /* 0x000fea0003800200 */
.L_x_795:
[----:B------:R-:W-:Y:S05]  /*112d0*/  BSYNC.RECONVERGENT B1 ;  /* 0x0000000000017941 */ /* 0x000fea0003800200 */
.L_x_794:
[----:B------:R-:W-:Y:S01]  /*112e0*/  ISETP.GE.AND P0, PT, R11, R30, PT ;  /* 0x0000001e0b00720c */ /* 0x000fe20003f06270 */
[----:B-----5:R2:W-:Y:S01]  /*112f0*/  STS.128 [R239], R4 ;  /* 0x00000004ef007388 */ /* 0x0205e20000000c00 */
[----:B------:R-:W-:Y:S11]  /*11300*/  BSSY.RECONVERGENT B1, `(.L_x_797) ;  /* 0x0000058000017945 */ /* 0x000ff60003800200 */
[----:B------:R2:W-:Y:S01]  /*11310*/  @P0 STS.128 [R239+0x2000], RZ ;  /* 0x002000ffef000388 */ /* 0x0005e20000000c00 */
[----:B------:R-:W-:Y:S05]  /*11320*/  @P0 BRA `(.L_x_798) ;  /* 0x0000000400540947 */ /* 0x000fea0003800000 */
[----:B------:R3:W5:Y:S01]  /*11330*/  LDG.E.128 R24, desc[UR4][R36.64+0x80] ;  /* 0x0000800424187981 */ /* 0x000762000c1e1d00 */
[----:B------:R-:W-:Y:S01]  /*11340*/  ISETP.GE.AND P0, PT, R11, R0, PT ;  /* 0x000000000b00720c */ /* 0x000fe20003f06270 */
[----:B------:R-:W-:-:S12]  /*11350*/  BSSY.RECONVERGENT B0, `(.L_x_799) ;  /* 0x0000051000007945 */ /* 0x000fd80003800200 */
[----:B------:R-:W-:Y:S05]  /*11360*/  @P0 BRA `(.L_x_800) ;  /* 0x00000004003c0947 */ /* 0x000fea0003800000 */
[----:B------:R-:W4:Y:S01]  /*11370*/  LDCU.64 UR8, c[0x0][0x4d0] ;  /* 0x00009a00ff0877ac */ /* 0x000f220008000a00 */
[----:B------:R-:W-:-:S04]  /*11380*/  ISETP.GE.U32.AND P1, PT, R11, R35, PT ;  /* 0x000000230b00720c */ /* 0x000fc80003f26070 */
[----:B--2---:R-:W-:Y:S02]  /*11390*/  SEL R5, R32, RZ, P1 ;  /* 0x000000ff20057207 */ /* 0x004fe40000800000 */
[----:B------:R-:W-:Y:S02]  /*113a0*/  SEL R7, R34, RZ, P1 ;  /* 0x000000ff22077207 */ /* 0x000fe40000800000 */
[----:B------:R-:W-:Y:S02]  /*113b0*/  IADD3 R5, P0, PT, R5, R14, RZ ;  /* 0x0000000e05057210 */ /* 0x000fe40007f1e0ff */
[----:B------:R-:W-:-:S03]  /*113c0*/  SEL R19, R35, R32, !P1 ;  /* 0x0000002023137207 */ /* 0x000fc60004800000 */
[----:B------:R-:W-:Y:S02]  /*113d0*/  IMAD.X R16, R7, 0x1, R28, P0 ;  /* 0x0000000107107824 */ /* 0x000fe400000e061c */
[----:B------:R-:W-:-:S03]  /*113e0*/  IMAD.SHL.U32 R17, R5, 0x2, RZ ;  /* 0x0000000205117824 */ /* 0x000fc600078e00ff */
[----:B------:R-:W-:Y:S02]  /*113f0*/  SHF.L.U64.HI R16, R5, 0x1, R16 ;  /* 0x0000000105107819 */ /* 0x000fe40000010210 */
[----:B----4-:R-:W-:-:S04]  /*11400*/  IADD3 R4, P0, PT, R17, UR8, RZ ;  /* 0x0000000811047c10 */ /* 0x010fc8000ff1e0ff */
[----:B------:R-:W-:Y:S01]  /*11410*/  IADD3.X R5, PT, PT, R16, UR9, RZ, P0, !PT ;  /* 0x0000000910057c10 */ /* 0x000fe200087fe4ff */
[----:B------:R-:W2:Y:S01]  /*11420*/  LDCU.64 UR8, c[0x0][0x4c8] ;  /* 0x00009900ff0877ac */ /* 0x000ea20008000a00 */
[----:B------:R-:W-:-:S04]  /*11430*/  IMAD.WIDE R20, R19, 0x2, R36 ;  /* 0x0000000213147825 */ /* 0x000fc800078e0224 */
[----:B------:R-:W4:Y:S04]  /*11440*/  LDG.E.128 R4, desc[UR4][R4.64+0x80] ;  /* 0x0000800404047981 */ /* 0x000f28000c1e1d00 */
[----:B------:R-:W3:Y:S01]  /*11450*/  LDG.E.128 R20, desc[UR4][R20.64+0x80] ;  /* 0x0000800414147981 */ /* 0x000ee2000c1e1d00 */
        /* <DEDUP_REMOVED lines=11> */
[C---:B----4-:R-:W-:Y:S01]  /*11510*/  IMAD.U32 R42, R4.reuse, 0x10000, RZ ;  /* 0x00010000042a7824 */ /* 0x050fe200078e00ff */
[----:B------:R-:W-:Y:S01]  /*11520*/  LOP3.LUT R27, R4, 0xffff0000, RZ, 0xc0, !PT ;  /* 0xffff0000041b7812 */ /* 0x000fe200078ec0ff */
[C---:B------:R-:W-:Y:S01]  /*11530*/  IMAD.U32 R4, R5.reuse, 0x10000, RZ ;  /* 0x0001000005047824 */ /* 0x040fe200078e00ff */
[----:B------:R-:W-:Y:S01]  /*11540*/  LOP3.LUT R45, R5, 0xffff0000, RZ, 0xc0, !PT ;  /* 0xffff0000052d7812 */ /* 0x000fe200078ec0ff */
[----:B------:R-:W-:Y:S01]  /*11550*/  IMAD.U32 R5, R7, 0x10000, RZ ;  /* 0x0001000007057824 */ /* 0x000fe200078e00ff */
[C---:B------:R-:W-:Y:S01]  /*11560*/  SHF.L.U32 R44, R6.reuse, 0x10, RZ ;  /* 0x00000010062c7819 */ /* 0x040fe200000006ff */
[----:B---3--:R-:W-:Y:S01]  /*11570*/  IMAD.U32 R47, R21, 0x10000, RZ ;  /* 0x00010000152f7824 */ /* 0x008fe200078e00ff */
[----:B------:R-:W-:Y:S01]  /*11580*/  LOP3.LUT R6, R6, 0xffff0000, RZ, 0xc0, !PT ;  /* 0xffff000006067812 */ /* 0x000fe200078ec0ff */
[----:B------:R-:W-:Y:S01]  /*11590*/  @!P1 FADD.FTZ R5, -R5, -RZ ;  /* 0x800000ff05059221 */ /* 0x000fe20000010100 */
[----:B------:R-:W-:Y:S01]  /*115a0*/  LOP3.LUT R7, R7, 0xffff0000, RZ, 0xc0, !PT ;  /* 0xffff000007077812 */ /* 0x000fe200078ec0ff */
[----:B------:R-:W-:Y:S01]  /*115b0*/  @!P1 FADD.FTZ R27, -R27, -RZ ;  /* 0x800000ff1b1b9221 */ /* 0x000fe20000010100 */
[----:B------:R-:W-:Y:S01]  /*115c0*/  LOP3.LUT R46, R21, 0xffff0000, RZ, 0xc0, !PT ;  /* 0xffff0000152e7812 */ /* 0x000fe200078ec0ff */
[----:B------:R-:W-:Y:S01]  /*115d0*/  @!P1 FADD.FTZ R4, -R4, -RZ ;  /* 0x800000ff04049221 */ /* 0x000fe20000010100 */
[----:B------:R-:W-:Y:S01]  /*115e0*/  SHF.L.U32 R49, R20, 0x10, RZ ;  /* 0x0000001014317819 */ /* 0x000fe200000006ff */
[----:B------:R-:W-:Y:S01]  /*115f0*/  @!P1 FADD.FTZ R45, -R45, -RZ ;  /* 0x800000ff2d2d9221 */ /* 0x000fe20000010100 */
[----:B------:R-:W-:Y:S01]  /*11600*/  SHF.L.U32 R51, R22, 0x10, RZ ;  /* 0x0000001016337819 */ /* 0x000fe200000006ff */
[----:B------:R-:W-:Y:S01]  /*11610*/  @!P1 FADD.FTZ R6, -R6, -RZ ;  /* 0x800000ff06069221 */ /* 0x000fe20000010100 */
[----:B------:R-:W-:Y:S01]  /*11620*/  LOP3.LUT R21, R22, 0xffff0000, RZ, 0xc0, !PT ;  /* 0xffff000016157812 */ /* 0x000fe200078ec0ff */
[----:B------:R-:W-:Y:S01]  /*11630*/  IMAD.U32 R22, R23, 0x10000, RZ ;  /* 0x0001000017167824 */ /* 0x000fe200078e00ff */
[----:B------:R-:W-:Y:S01]  /*11640*/  LOP3.LUT R20, R20, 0xffff0000, RZ, 0xc0, !PT ;  /* 0xffff000014147812 */ /* 0x000fe200078ec0ff */
[----:B------:R-:W-:Y:S01]  /*11650*/  @!P1 FADD.FTZ R7, -R7, -RZ ;  /* 0x800000ff07079221 */ /* 0x000fe20000010100 */
[----:B------:R-:W-:Y:S01]  /*11660*/  LOP3.LUT R48, R23, 0xffff0000, RZ, 0xc0, !PT ;  /* 0xffff000017307812 */ /* 0x000fe200078ec0ff */
[----:B------:R-:W-:Y:S01]  /*11670*/  FMUL.FTZ R22, R22, R5 ;  /* 0x0000000516167220 */ /* 0x000fe20000410000 */
[----:B--2---:R-:W-:Y:S01]  /*11680*/  LOP3.LUT R23, R17, 0xffff0000, RZ, 0xc0, !PT ;  /* 0xffff000011177812 */ /* 0x004fe200078ec0ff */
[----:B------:R-:W-:Y:S01]  /*11690*/  @!P1 FADD.FTZ R42, -R42, -RZ ;  /* 0x800000ff2a2a9221 */ /* 0x000fe20000010100 */
[----:B------:R-:W-:Y:S01]  /*116a0*/  FMUL.FTZ R27, R20, R27 ;  /* 0x0000001b141b7220 */ /* 0x000fe20000410000 */
[----:B------:R-:W-:Y:S01]  /*116b0*/  FMUL.FTZ R4, R47, R4 ;  /* 0x000000042f047220 */ /* 0x000fe20000410000 */
[----:B------:R-:W-:Y:S01]  /*116c0*/  FMUL.FTZ R45, R46, R45 ;  /* 0x0000002d2e2d7220 */ /* 0x000fe20000410000 */
[----:B------:R-:W-:Y:S01]  /*116d0*/  @!P1 FADD.FTZ R44, -R44, -RZ ;  /* 0x800000ff2c2c9221 */ /* 0x000fe20000010100 */
[----:B------:R-:W-:-:S02]  /*116e0*/  IMAD.U32 R5, R17, 0x10000, RZ ;  /* 0x0001000011057824 */ /* 0x000fc400078e00ff */
[----:B------:R-:W-:Y:S01]  /*116f0*/  FMUL.FTZ R21, R21, R6 ;  /* 0x0000000615157220 */ /* 0x000fe20000410000 */
[----:B------:R-:W-:Y:S01]  /*11700*/  FMUL.FTZ R48, R48, R7 ;  /* 0x0000000730307220 */ /* 0x000fe20000410000 */
[C---:B------:R-:W-:Y:S01]  /*11710*/  SHF.L.U32 R20, R18.reuse, 0x10, RZ ;  /* 0x0000001012147819 */ /* 0x040fe200000006ff */
[----:B------:R-:W-:Y:S01]  /*11720*/  FMUL.FTZ R42, R49, R42 ;  /* 0x0000002a312a7220 */ /* 0x000fe20000410000 */
[----:B------:R-:W-:Y:S01]  /*11730*/  LOP3.LUT R17, R18, 0xffff0000, RZ, 0xc0, !PT ;  /* 0xffff000012117812 */ /* 0x000fe200078ec0ff */
[----:B------:R-:W-:Y:S01]  /*11740*/  FMUL.FTZ R51, R51, R44 ;  /* 0x0000002c33337220 */ /* 0x000fe20000410000 */
[C---:B------:R-:W-:Y:S01]  /*11750*/  SHF.L.U32 R7, R16.reuse, 0x10, RZ ;  /* 0x0000001010077819 */ /* 0x040fe200000006ff */
[----:B------:R-:W-:Y:S01]  /*11760*/  FFMA.FTZ R4, R41, R5, R4 ;  /* 0x0000000529047223 */ /* 0x000fe20000010004 */
[----:B------:R-:W-:Y:S01]  /*11770*/  LOP3.LUT R6, R16, 0xffff0000, RZ, 0xc0, !PT ;  /* 0xffff000010067812 */ /* 0x000fe200078ec0ff */
[C---:B------:R-:W-:Y:S01]  /*11780*/  IMAD.U32 R16, R19.reuse, 0x10000, RZ ;  /* 0x0001000013107824 */ /* 0x040fe200078e00ff */
[----:B------:R-:W-:Y:S01]  /*11790*/  LOP3.LUT R18, R19, 0xffff0000, RZ, 0xc0, !PT ;  /* 0xffff000013127812 */ /* 0x000fe200078ec0ff */
[----:B------:R-:W-:Y:S01]  /*117a0*/  FFMA.FTZ R23, R24, R23, R45 ;  /* 0x0000001718177223 */ /* 0x000fe2000001002d */
        /* <DEDUP_REMOVED lines=8> */
[----:B------:R-:W-:Y:S02]  /*11830*/  F2FP.BF16.F32.PACK_AB R24, R6, R7 ;  /* 0x000000070618723e */ /* 0x000fe400000010ff */
[----:B------:R-:W-:Y:S02]  /*11840*/  F2FP.BF16.F32.PACK_AB R26, R17, R20 ;  /* 0x00000014111a723e */ /* 0x000fe400000010ff */
[----:B------:R-:W-:Y:S02]  /*11850*/  MOV R25, R23 ;  /* 0x0000001700197202 */ /* 0x000fe40000000f00 */
.L_x_800:
[----:B------:R-:W-:Y:S05]  /*11860*/  BSYNC.RECONVERGENT B0 ;  /* 0x0000000000007941 */ /* 0x000fea0003800200 */
.L_x_799:
[----:B-----5:R4:W-:Y:S02]  /*11870*/  STS.128 [R239+0x2000], R24 ;  /* 0x00200018ef007388 */ /* 0x0209e40000000c00 */
.L_x_798:
[----:B------:R-:W-:Y:S05]  /*11880*/  BSYNC.RECONVERGENT B1 ;  /* 0x0000000000017941 */ /* 0x000fea0003800200 */
.L_x_797:
        /* <DEDUP_REMOVED lines=8> */
[----:B------:R-:W1:Y:S01]  /*11910*/  LDCU.64 UR8, c[0x0][0x4d0] ;  /* 0x00009a00ff0877ac */ /* 0x000e620008000a00 */
        /* <DEDUP_REMOVED lines=8> */
[----:B-1----:R-:W-:-:S04]  /*119a0*/  IADD3 R4, P0, PT, R17, UR8, RZ ;  /* 0x0000000811047c10 */ /* 0x002fc8000ff1e0ff */
[----:B------:R-:W-:Y:S01]  /*119b0*/  IADD3.X R5, PT, PT, R16, UR9, RZ, P0, !PT ;  /* 0x0000000910057c10 */ /* 0x000fe200087fe4ff */
[----:B------:R-:W1:Y:S01]  /*119c0*/  LDCU.64 UR8, c[0x0][0x4c8] ;  /* 0x00009900ff0877ac */ /* 0x000e620008000a00 */
[----:B------:R-:W-:-:S04]  /*119d0*/  IMAD.WIDE R20, R19, 0x2, R36 ;  /* 0x0000000213147825 */ /* 0x000fc800078e0224 */
[----:B------:R-:W2:Y:S04]  /*119e0*/  LDG.E.128 R4, desc[UR4][R4.64+0x100] ;  /* 0x0001000404047981 */ /* 0x000ea8000c1e1d00 */
[----:B------:R-:W3:Y:S01]  /*119f0*/  LDG.E.128 R20, desc[UR4][R20.64+0x100] ;  /* 0x0001000414147981 */ /* 0x000ee2000c1e1d00 */
[----:B-1----:R-:W-:-:S04]  /*11a00*/  IADD3 R18, P0, PT, R17, UR8, RZ ;  /* 0x0000000811127c10 */ /* 0x002fc8000ff1e0ff */
[----:B------:R-:W-:-:S06]  /*11a10*/  IADD3.X R19, PT, PT, R16, UR9, RZ, P0, !PT ;  /* 0x0000000910137c10 */ /* 0x000fcc00087fe4ff */
[----:B------:R-:W4:Y:S01]  /*11a20*/  LDG.E.128 R16, desc[UR4][R18.64+0x100] ;  /* 0x0001000412107981 */ /* 0x000f22000c1e1d00 */
        /* <DEDUP_REMOVED lines=8> */
[C---:B--2---:R-:W-:Y:S01]  /*11ab0*/  IMAD.U32 R42, R4.reuse, 0x10000, RZ ;  /* 0x00010000042a7824 */ /* 0x044fe200078e00ff */
        /* <DEDUP_REMOVED lines=22> */
[----:B----4-:R-:W-:Y:S01]  /*11c20*/  LOP3.LUT R23, R17, 0xffff0000, RZ, 0xc0, !PT ;  /* 0xffff000011177812 */ /* 0x010fe200078ec0ff */
        /* <DEDUP_REMOVED lines=29> */
.L_x_804:
[----:B------:R-:W-:Y:S05]  /*11e00*/  BSYNC.RECONVERGENT B0 ;  /* 0x0000000000007941 */ /* 0x000fea0003800200 */
.L_x_803:
[----:B-----5:R1:W-:Y:S02]  /*11e10*/  STS.128 [R239+0x4000], R24 ;  /* 0x00400018ef007388 */ /* 0x0203e40000000c00 */
.L_x_802:
[----:B------:R-:W-:Y:S05]  /*11e20*/  BSYNC.RECONVERGENT B1 ;  /* 0x0000000000017941 */ /* 0x000fea0003800200 */
.L_x_801:
        /* <DEDUP_REMOVED lines=35> */
[----:B------:R-:W-:Y:S01]  /*12060*/  IMAD.U32 R43, R6, 0x10000, RZ ;  /* 0x00010000062b7824 */ /* 0x000fe200078e00ff */
[C---:B------:R-:W-:Y:S01]  /*12070*/  SHF.L.U32 R4, R5.reuse, 0x10, RZ ;  /* 0x0000001005047819 */ /* 0x040fe200000006ff */
[----:B---3--:R-:W-:Y:S01]  /*12080*/  IMAD.U32 R48, R22, 0x10000, RZ ;  /* 0x0001000016307824 */ /* 0x008fe200078e00ff */
        /* <DEDUP_REMOVED lines=14> */
[----:B------:R-:W-:Y:S01]  /*12170*/  SHF.L.U32 R22, R23, 0x10, RZ ;  /* 0x0000001017167819 */ /* 0x000fe200000006ff */
[----:B------:R-:W-:Y:S01]  /*12180*/  @!P1 FADD.FTZ R44, -R44, -RZ ;  /* 0x800000ff2c2c9221 */ /* 0x000fe20000010100 */
[----:B------:R-:W-:Y:S01]  /*12190*/  LOP3.LUT R20, R20, 0xffff0000, RZ, 0xc0, !PT ;  /* 0xffff000014147812 */ /* 0x000fe200078ec0ff */
[----:B------:R-:W-:Y:S01]  /*121a0*/  FMUL.FTZ R45, R45, R4 ;  /* 0x000000042d2d7220 */ /* 0x000fe20000410000 */
[----:B------:R-:W-:Y:S01]  /*121b0*/  LOP3.LUT R50, R23, 0xffff0000, RZ, 0xc0, !PT ;  /* 0xffff000017327812 */ /* 0x000fe200078ec0ff */
[----:B------:R-:W-:Y:S01]  /*121c0*/  @!P1 FADD.FTZ R43, -R43, -RZ ;  /* 0x800000ff2b2b9221 */ /* 0x000fe20000010100 */
[----:B------:R-:W-:Y:S01]  /*121d0*/  FMUL.FTZ R5, R22, R5 ;  /* 0x0000000516057220 */ /* 0x000fe20000410000 */
[----:B------:R-:W-:Y:S01]  /*121e0*/  FMUL.FTZ R27, R20, R27 ;  /* 0x0000001b141b7220 */ /* 0x000fe20000410000 */
[----:B------:R-:W-:Y:S01]  /*121f0*/  FMUL.FTZ R21, R21, R6 ;  /* 0x0000000615157220 */ /* 0x000fe20000410000 */
[----:B------:R-:W-:Y:S01]  /*12200*/  FMUL.FTZ R50, R50, R7 ;  /* 0x0000000732327220 */ /* 0x000fe20000410000 */
[C---:B--2---:R-:W-:Y:S01]  /*12210*/  SHF.L.U32 R4, R17.reuse, 0x10, RZ ;  /* 0x0000001011047819 */ /* 0x044fe200000006ff */
[----:B------:R-:W-:Y:S01]  /*12220*/  IMAD.U32 R7, R16, 0x10000, RZ ;  /* 0x0001000010077824 */ /* 0x000fe200078e00ff */
[----:B------:R-:W-:Y:S01]  /*12230*/  LOP3.LUT R22, R17, 0xffff0000, RZ, 0xc0, !PT ;  /* 0xffff000011167812 */ /* 0x000fe200078ec0ff */
[----:B------:R-:W-:Y:S01]  /*12240*/  IMAD.U32 R20, R18, 0x10000, RZ ;  /* 0x0001000012147824 */ /* 0x000fe200078e00ff */
[----:B------:R-:W-:Y:S01]  /*12250*/  LOP3.LUT R6, R16, 0xffff0000, RZ, 0xc0, !PT ;  /* 0xffff000010067812 */ /* 0x000fe200078ec0ff */
[----:B------:R-:W-:Y:S01]  /*12260*/  FMUL.FTZ R41, R46, R41 ;  /* 0x000000292e297220 */ /* 0x000fe20000410000 */
[----:B------:R-:W-:Y:S01]  /*12270*/  LOP3.LUT R17, R18, 0xffff0000, RZ, 0xc0, !PT ;  /* 0xffff000012117812 */ /* 0x000fe200078ec0ff */
[----:B------:R-:W-:Y:S01]  /*12280*/  FMUL.FTZ R47, R47, R44 ;  /* 0x0000002c2f2f7220 */ /* 0x000fe20000410000 */
[C---:B------:R-:W-:Y:S01]  /*12290*/  SHF.L.U32 R16, R19.reuse, 0x10, RZ ;  /* 0x0000001013107819 */ /* 0x040fe200000006ff */
[----:B------:R-:W-:Y:S01]  /*122a0*/  FMUL.FTZ R48, R48, R43 ;  /* 0x0000002b30307220 */ /* 0x000fe20000410000 */
        /* <DEDUP_REMOVED lines=13> */
.L_x_806:
[----:B------:R-:W-:Y:S05]  /*12380*/  BSYNC.RECONVERGENT B0 ;  /* 0x0000000000007941 */ /* 0x000fea0003800200 */
.L_x_805:
[----:B-----5:R4:W-:Y:S02]  /*12390*/  STS.128 [R239+0x6000], R24 ;  /* 0x00600018ef007388 */ /* 0x0209e40000000c00 */
.L_x_793:
[----:B------:R-:W-:Y:S05]  /*123a0*/  BSYNC.RECONVERGENT B2 ;  /* 0x0000000000027941 */ /* 0x000fea0003800200 */
.L_x_792:
        /* <DEDUP_REMOVED lines=16> */
[----:B------:R-:W-:Y:S02]  /*124b0*/  ISETP.GE.U32.AND P0, PT, R12, R35, PT ;  /* 0x000000230c00720c */ /* 0x000fe40003f06070 */
[--C-:B--2---:R-:W-:Y:S02]  /*124c0*/  SHF.R.S32.HI R4, RZ, 0x1f, R29.reuse ;  /* 0x0000001fff047819 */ /* 0x104fe4000001141d */
[----:B------:R-:W-:Y:S02]  /*124d0*/  SEL R8, R32, RZ, P0 ;  /* 0x000000ff20087207 */ /* 0x000fe40000000000 */
[----:B------:R-:W-:Y:S02]  /*124e0*/  SEL R5, R34, RZ, P0 ;  /* 0x000000ff22057207 */ /* 0x000fe40000000000 */
[----:B------:R-:W-:Y:S02]  /*124f0*/  IADD3 R8, P2, P1, R8, R14, R29 ;  /* 0x0000000e08087210 */ /* 0x000fe4000795e01d */
[----:B------:R-:W-:-:S02]  /*12500*/  SEL R17, R35, R32, !P0 ;  /* 0x0000002023117207 */ /* 0x000fc40004000000 */
[----:B------:R-:W-:Y:S01]  /*12510*/  IADD3.X R5, PT, PT, R5, R28, R4, P2, P1 ;  /* 0x0000001c05057210 */ /* 0x000fe200017e2404 */
        /* <DEDUP_REMOVED lines=11> */
[C---:B-----5:R-:W-:Y:S01]  /*125d0*/  IMAD.U32 R39, R24.reuse, 0x10000, RZ ;  /* 0x0001000018277824 */ /* 0x060fe200078e00ff */
[----:B------:R-:W-:Y:S01]  /*125e0*/  LOP3.LUT R15, R24, 0xffff0000, RZ, 0xc0, !PT ;  /* 0xffff0000180f7812 */ /* 0x000fe200078ec0ff */
[C---:B------:R-:W-:Y:S01]  /*125f0*/  IMAD.U32 R42, R26.reuse, 0x10000, RZ ;  /* 0x000100001a2a7824 */ /* 0x040fe200078e00ff */
[----:B------:R-:W-:Y:S01]  /*12600*/  LOP3.LUT R8, R25, 0xffff0000, RZ, 0xc0, !PT ;  /* 0xffff000019087812 */ /* 0x000fe200078ec0ff */
[----:B------:R-:W-:Y:S01]  /*12610*/  IMAD.U32 R44, R27, 0x10000, RZ ;  /* 0x000100001b2c7824 */ /* 0x000fe200078e00ff */
[----:B------:R-:W-:Y:S02]  /*12620*/  SHF.L.U32 R43, R25, 0x10, RZ ;  /* 0x00000010192b7819 */ /* 0x000fe400000006ff */
[----:B------:R-:W-:Y:S02]  /*12630*/  LOP3.LUT R25, R26, 0xffff0000, RZ, 0xc0, !PT ;  /* 0xffff00001a197812 */ /* 0x000fe400078ec0ff */
[----:B------:R-:W-:-:S02]  /*12640*/  LOP3.LUT R24, R27, 0xffff0000, RZ, 0xc0, !PT ;  /* 0xffff00001b187812 */ /* 0x000fc400078ec0ff */
[----:B----4-:R-:W-:Y:S01]  /*12650*/  SHF.L.U32 R27, R4, 0x10, RZ ;  /* 0x00000010041b7819 */ /* 0x010fe200000006ff */
[----:B------:R-:W-:Y:S01]  /*12660*/  IMAD.U32 R45, R6, 0x10000, RZ ;  /* 0x00010000062d7824 */ /* 0x000fe200078e00ff */
[----:B------:R-:W-:Y:S01]  /*12670*/  LOP3.LUT R26, R4, 0xffff0000, RZ, 0xc0, !PT ;  /* 0xffff0000041a7812 */ /* 0x000fe200078ec0ff */
[C---:B------:R-:W-:Y:S01]  /*12680*/  IMAD.U32 R4, R5.reuse, 0x10000, RZ ;  /* 0x0001000005047824 */ /* 0x040fe200078e00ff */
[----:B------:R-:W-:Y:S01]  /*12690*/  LOP3.LUT R46, R5, 0xffff0000, RZ, 0xc0, !PT ;  /* 0xffff0000052e7812 */ /* 0x000fe200078ec0ff */
        /* <DEDUP_REMOVED lines=9> */
[----:B------:R-:W-:Y:S01]  /*12730*/  LOP3.LUT R49, R20, 0xffff0000, RZ, 0xc0, !PT ;  /* 0xffff000014317812 */ /* 0x000fe200078ec0ff */
[C---:B------:R-:W-:Y:S01]  /*12740*/  IMAD.U32 R20, R23.reuse, 0x10000, RZ ;  /* 0x0001000017147824 */ /* 0x040fe200078e00ff */
[----:B------:R-:W-:Y:S01]  /*12750*/  LOP3.LUT R21, R22, 0xffff0000, RZ, 0xc0, !PT ;  /* 0xffff000016157812 */ /* 0x000fe200078ec0ff */
[----:B------:R-:W-:Y:S01]  /*12760*/  @!P0 FADD.FTZ R26, -R26, -RZ ;  /* 0x800000ff1a1a8221 */ /* 0x000fe20000010100 */
[----:B------:R-:W-:Y:S01]  /*12770*/  SHF.L.U32 R50, R22, 0x10, RZ ;  /* 0x0000001016327819 */ /* 0x000fe200000006ff */
[----:B------:R-:W-:Y:S01]  /*12780*/  @!P0 FADD.FTZ R4, -R4, -RZ ;  /* 0x800000ff04048221 */ /* 0x000fe20000010100 */
[----:B------:R-:W-:Y:S01]  /*12790*/  LOP3.LUT R22, R23, 0xffff0000, RZ, 0xc0, !PT ;  /* 0xffff000017167812 */ /* 0x000fe200078ec0ff */
[----:B------:R-:W-:Y:S01]  /*127a0*/  @!P0 FADD.FTZ R46, -R46, -RZ ;  /* 0x800000ff2e2e8221 */ /* 0x000fe20000010100 */
[----:B------:R-:W-:Y:S01]  /*127b0*/  @!P0 FADD.FTZ R7, -R7, -RZ ;  /* 0x800000ff07078221 */ /* 0x000fe20000010100 */
[----:B------:R-:W-:Y:S01]  /*127c0*/  FMUL.FTZ R6, R21, R6 ;  /* 0x0000000615067220 */ /* 0x000fe20000410000 */
[----:B------:R-:W-:Y:S01]  /*127d0*/  FMUL.FTZ R5, R20, R5 ;  /* 0x0000000514057220 */ /* 0x000fe20000410000 */
[C---:B--2---:R-:W-:Y:S01]  /*127e0*/  IMAD.U32 R21, R16.reuse, 0x10000, RZ ;  /* 0x0001000010157824 */ /* 0x044fe200078e00ff */
[----:B------:R-:W-:Y:S01]  /*127f0*/  LOP3.LUT R20, R16, 0xffff0000, RZ, 0xc0, !PT ;  /* 0xffff000010147812 */ /* 0x000fe200078ec0ff */
[----:B------:R-:W-:Y:S01]  /*12800*/  FMUL.FTZ R48, R48, R27 ;  /* 0x0000001b30307220 */ /* 0x000fe20000410000 */
[----:B------:R-:W-:Y:S01]  /*12810*/  FMUL.FTZ R26, R49, R26 ;  /* 0x0000001a311a7220 */ /* 0x000fe20000410000 */
[----:B------:R-:W-:Y:S01]  /*12820*/  @!P0 FADD.FTZ R45, -R45, -RZ ;  /* 0x800000ff2d2d8221 */ /* 0x000fe20000010100 */
[----:B------:R-:W-:Y:S01]  /*12830*/  SHF.L.U32 R16, R17, 0x10, RZ ;  /* 0x0000001011107819 */ /* 0x000fe200000006ff */
[----:B------:R-:W-:Y:S01]  /*12840*/  FMUL.FTZ R4, R47, R4 ;  /* 0x000000042f047220 */ /* 0x000fe20000410000 */
[----:B------:R-:W-:Y:S01]  /*12850*/  LOP3.LUT R23, R17, 0xffff0000, RZ, 0xc0, !PT ;  /* 0xffff000011177812 */ /* 0x000fe200078ec0ff */
[----:B------:R-:W-:Y:S01]  /*12860*/  FMUL.FTZ R51, R51, R46 ;  /* 0x0000002e33337220 */ /* 0x000fe20000410000 */
[----:B------:R-:W-:Y:S01]  /*12870*/  FMUL.FTZ R7, R22, R7 ;  /* 0x0000000716077220 */ /* 0x000fe20000410000 */
[----:B------:R-:W-:Y:S01]  /*12880*/  IMAD.U32 R22, R18, 0x10000, RZ ;  /* 0x0001000012167824 */ /* 0x000fe200078e00ff */
[----:B------:R-:W-:Y:S01]  /*12890*/  SHF.L.U32 R17, R19, 0x10, RZ ;  /* 0x0000001013117819 */ /* 0x000fe200000006ff */
[----:B------:R-:W-:Y:S01]  /*128a0*/  FMUL.FTZ R45, R50, R45 ;  /* 0x0000002d322d7220 */ /* 0x000fe20000410000 */
[----:B------:R-:W-:Y:S01]  /*128b0*/  LOP3.LUT R18, R18, 0xffff0000, RZ, 0xc0, !PT ;  /* 0xffff000012127812 */ /* 0x000fe200078ec0ff */
[----:B------:R-:W-:Y:S01]  /*128c0*/  FFMA.FTZ R21, R39, R21, R48 ;  /* 0x0000001527157223 */ /* 0x000fe20000010030 */
        /* <DEDUP_REMOVED lines=11> */
[----:B------:R-:W-:Y:S01]  /*12980*/  F2FP.BF16.F32.PACK_AB R27, R24, R5 ;  /* 0x00000005181b723e */ /* 0x000fe200000010ff */
[----:B------:R-:W-:Y:S01]  /*12990*/  IMAD.MOV.U32 R24, RZ, RZ, R20 ;  /* 0x000000ffff187224 */ /* 0x000fe200078e0014 */
[----:B------:R-:W-:Y:S02]  /*129a0*/  MOV R25, R21 ;  /* 0x0000001500197202 */ /* 0x000fe40000000f00 */
.L_x_812:
[----:B------:R-:W-:Y:S05]  /*129b0*/  BSYNC.RECONVERGENT B0 ;  /* 0x0000000000007941 */ /* 0x000fea0003800200 */
.L_x_811:
[----:B-----5:R4:W-:Y:S02]  /*129c0*/  STS.128 [R239+0x800], R24 ;  /* 0x00080018ef007388 */ /* 0x0209e40000000c00 */
.L_x_810:
[----:B------:R-:W-:Y:S05]  /*129d0*/  BSYNC.RECONVERGENT B1 ;  /* 0x0000000000017941 */ /* 0x000fea0003800200 */
.L_x_809:
        /* <DEDUP_REMOVED lines=89> */
.L_x_816:
[----:B------:R-:W-:Y:S05]  /*12f70*/  BSYNC.RECONVERGENT B0 ;  /* 0x0000000000007941 */ /* 0x000fea0003800200 */
.L_x_815:
[----:B-----5:R4:W-:Y:S02]  /*12f80*/  STS.128 [R239+0x2800], R24 ;  /* 0x00280018ef007388 */ /* 0x0209e40000000c00 */
.L_x_814:
[----:B------:R-:W-:Y:S05]  /*12f90*/  BSYNC.RECONVERGENT B1 ;  /* 0x0000000000017941 */ /* 0x000fea0003800200 */
.L_x_813:
        /* <DEDUP_REMOVED lines=89> */
.L_x_820:
[----:B------:R-:W-:Y:S05]  /*13530*/  BSYNC.RECONVERGENT B0 ;  /* 0x0000000000007941 */ /* 0x000fea0003800200 */
.L_x_819:
[----:B-----5:R4:W-:Y:S02]  /*13540*/  STS.128 [R239+0x4800], R24 ;  /* 0x00480018ef007388 */ /* 0x0209e40000000c00 */
.L_x_818:
[----:B------:R-:W-:Y:S05]  /*13550*/  BSYNC.RECONVERGENT B1 ;  /* 0x0000000000017941 */ /* 0x000fea0003800200 */
.L_x_817:
[----:B------:R-:W-:-:S13]  /*13560*/  ISETP.GE.AND P0, PT, R9, R38, PT ;  /* 0x000000260900720c */ /* 0x000fda0003f06270 */
[----:B------:R1:W-:Y:S01]  /*13570*/  @P0 STS.128 [R239+0x6800], RZ ;  /* 0x006800ffef000388 */ /* 0x0003e20000000c00 */
[----:B------:R-:W-:Y:S05]  /*13580*/  @P0 BRA `(.L_x_808) ;  /* 0x0000000400580947 */ /* 0x000fea0003800000 */
[----:B--2---:R2:W5:Y:S01]  /*13590*/  LDG.E.128 R4, desc[UR4][R40.64+0x180] ;  /* 0x0001800428047981 */ /* 0x004562000c1e1d00 */
[----:B------:R-:W-:Y:S01]  /*135a0*/  ISETP.GE.AND P0, PT, R9, R0, PT ;  /* 0x000000000900720c */ /* 0x000fe20003f06270 */
[----:B------:R-:W-:-:S12]  /*135b0*/  BSSY.RECONVERGENT B0, `(.L_x_821) ;  /* 0x0000052000007945 */ /* 0x000fd80003800200 */
[----:B------:R-:W-:Y:S05]  /*135c0*/  @P0 BRA `(.L_x_822) ;  /* 0x0000000400400947 */ /* 0x000fea0003800000 */
[----:B------:R-:W-:Y:S01]  /*135d0*/  ISETP.GE.U32.AND P0, PT, R9, R35, PT ;  /* 0x000000230900720c */ /* 0x000fe20003f06070 */
[----:B------:R-:W1:Y:S01]  /*135e0*/  LDCU.64 UR8, c[0x0][0x4d0] ;  /* 0x00009a00ff0877ac */ /* 0x000e620008000a00 */
[--C-:B------:R-:W-:Y:S02]  /*135f0*/  SHF.R.S32.HI R15, RZ, 0x1f, R29.reuse ;  /* 0x0000001fff0f7819 */ /* 0x100fe4000001141d */
[----:B------:R-:W-:Y:S02]  /*13600*/  SEL R8, R32, RZ, P0 ;  /* 0x000000ff20087207 */ /* 0x000fe40000000000 */
[----:B------:R-:W-:Y:S02]  /*13610*/  SEL R16, R34, RZ, P0 ;  /* 0x000000ff22107207 */ /* 0x000fe40000000000 */
[----:B------:R-:W-:Y:S02]  /*13620*/  IADD3 R8, P2, P1, R8, R14, R29 ;  /* 0x0000000e08087210 */ /* 0x000fe4000795e01d */
[----:B------:R-:W-:-:S02]  /*13630*/  SEL R21, R35, R32, !P0 ;  /* 0x0000002023157207 */ /* 0x000fc40004000000 */
[----:B------:R-:W-:Y:S01]  /*13640*/  IADD3.X R17, PT, PT, R16, R28, R15, P2, P1 ;  /* 0x0000001c10117210 */ /* 0x000fe200017e240f */
[----:B------:R-:W-:-:S03]  /*13650*/  IMAD.SHL.U32 R15, R8, 0x2, RZ ;  /* 0x00000002080f7824 */ /* 0x000fc600078e00ff */
[----:B------:R-:W-:Y:S02]  /*13660*/  SHF.L.U64.HI R8, R8, 0x1, R17 ;  /* 0x0000000108087819 */ /* 0x000fe40000010211 */
[----:B-1----:R-:W-:-:S04]  /*13670*/  IADD3 R16, P1, PT, R15, UR8, RZ ;  /* 0x000000080f107c10 */ /* 0x002fc8000ff3e0ff */
[----:B------:R-:W-:Y:S01]  /*13680*/  IADD3.X R17, PT, PT, R8, UR9, RZ, P1, !PT ;  /* 0x0000000908117c10 */ /* 0x000fe20008ffe4ff */
[----:B------:R-:W1:Y:S01]  /*13690*/  LDCU.64 UR8, c[0x0][0x4c8] ;  /* 0x00009900ff0877ac */ /* 0x000e620008000a00 */
[----:B----4-:R-:W-:-:S04]  /*136a0*/  IMAD.WIDE R24, R21, 0x2, R40 ;  /* 0x0000000215187825 */ /* 0x010fc800078e0228 */
[----:B------:R-:W4:Y:S04]  /*136b0*/  LDG.E.128 R16, desc[UR4][R16.64+0x180] ;  /* 0x0001800410107981 */ /* 0x000f28000c1e1d00 */
[----:B------:R-:W3:Y:S01]  /*136c0*/  LDG.E.128 R24, desc[UR4][R24.64+0x180] ;  /* 0x0001800418187981 */ /* 0x000ee2000c1e1d00 */
[----:B-1----:R-:W-:-:S04]  /*136d0*/  IADD3 R20, P1, PT, R15, UR8, RZ ;  /* 0x000000080f147c10 */ /* 0x002fc8000ff3e0ff */
[----:B------:R-:W-:-:S06]  /*136e0*/  IADD3.X R21, PT, PT, R8, UR9, RZ, P1, !PT ;  /* 0x0000000908157c10 */ /* 0x000fcc0008ffe4ff */
[----:B------:R-:W3:Y:S01]  /*136f0*/  LDG.E.128 R20, desc[UR4][R20.64+0x180] ;  /* 0x0001800414147981 */ /* 0x000ee2000c1e1d00 */
[C---:B-----5:R-:W-:Y:S01]  /*13700*/  IMAD.U32 R15, R4.reuse, 0x10000, RZ ;  /* 0x00010000040f7824 */ /* 0x060fe200078e00ff */
[----:B------:R-:W-:Y:S01]  /*13710*/  LOP3.LUT R8, R4, 0xffff0000, RZ, 0xc0, !PT ;  /* 0xffff000004087812 */ /* 0x000fe200078ec0ff */
[----:B--2---:R-:W-:Y:S01]  /*13720*/  IMAD.U32 R40, R7, 0x10000, RZ ;  /* 0x0001000007287824 */ /* 0x004fe200078e00ff */
[C---:B------:R-:W-:Y:S01]  /*13730*/  LOP3.LUT R4, R5.reuse, 0xffff0000, RZ, 0xc0, !PT ;  /* 0xffff000005047812 */ /* 0x040fe200078ec0ff */
[C---:B------:R-:W-:Y:S01]  /*13740*/  IMAD.U32 R29, R6.reuse, 0x10000, RZ ;  /* 0x00010000061d7824 */ /* 0x040fe200078e00ff */
[----:B------:R-:W-:Y:S02]  /*13750*/  SHF.L.U32 R38, R5, 0x10, RZ ;  /* 0x0000001005267819 */ /* 0x000fe400000006ff */
[----:B------:R-:W-:Y:S02]  /*13760*/  LOP3.LUT R5, R7, 0xffff0000, RZ, 0xc0, !PT ;  /* 0xffff000007057812 */ /* 0x000fe400078ec0ff */
[----:B------:R-:W-:Y:S01]  /*13770*/  LOP3.LUT R6, R6, 0xffff0000, RZ, 0xc0, !PT ;  /* 0xffff000006067812 */ /* 0x000fe200078ec0ff */
[C---:B----4-:R-:W-:Y:S01]  /*13780*/  IMAD.U32 R7, R17.reuse, 0x10000, RZ ;  /* 0x0001000011077824 */ /* 0x050fe200078e00ff */
[----:B------:R-:W-:Y:S01]  /*13790*/  LOP3.LUT R42, R17, 0xffff0000, RZ, 0xc0, !PT ;  /* 0xffff0000112a7812 */ /* 0x000fe200078ec0ff */
[----:B------:R-:W-:Y:S01]  /*137a0*/  IMAD.U32 R41, R18, 0x10000, RZ ;  /* 0x0001000012297824 */ /* 0x000fe200078e00ff */
[----:B------:R-:W-:Y:S01]  /*137b0*/  SHF.L.U32 R17, R19, 0x10, RZ ;  /* 0x0000001013117819 */ /* 0x000fe200000006ff */
[----:B---3--:R-:W-:Y:S01]  /*137c0*/  IMAD.U32 R44, R24, 0x10000, RZ ;  /* 0x00010000182c7824 */ /* 0x008fe200078e00ff */
[----:B------:R-:W-:Y:S01]  /*137d0*/  LOP3.LUT R18, R18, 0xffff0000, RZ, 0xc0, !PT ;  /* 0xffff000012127812 */ /* 0x000fe200078ec0ff */
[----:B------:R-:W-:Y:S01]  /*137e0*/  @!P0 FADD.FTZ R7, -R7, -RZ ;  /* 0x800000ff07078221 */ /* 0x000fe20000010100 */
[----:B------:R-:W-:Y:S01]  /*137f0*/  LOP3.LUT R19, R19, 0xffff0000, RZ, 0xc0, !PT ;  /* 0xffff000013137812 */ /* 0x000fe200078ec0ff */
[----:B------:R-:W-:Y:S01]  /*13800*/  @!P0 FADD.FTZ R17, -R17, -RZ ;  /* 0x800000ff11118221 */ /* 0x000fe20000010100 */
[----:B------:R-:W-:Y:S01]  /*13810*/  SHF.L.U32 R39, R16, 0x10, RZ ;  /* 0x0000001010277819 */ /* 0x000fe200000006ff */
[----:B------:R-:W-:Y:S01]  /*13820*/  @!P0 FADD.FTZ R18, -R18, -RZ ;  /* 0x800000ff12128221 */ /* 0x000fe20000010100 */
[----:B------:R-:W-:Y:S01]  /*13830*/  LOP3.LUT R16, R16, 0xffff0000, RZ, 0xc0, !PT ;  /* 0xffff000010107812 */ /* 0x000fe200078ec0ff */
[----:B------:R-:W-:Y:S01]  /*13840*/  @!P0 FADD.FTZ R19, -R19, -RZ ;  /* 0x800000ff13138221 */ /* 0x000fe20000010100 */
[----:B------:R-:W-:Y:S01]  /*13850*/  LOP3.LUT R43, R24, 0xffff0000, RZ, 0xc0, !PT ;  /* 0xffff0000182b7812 */ /* 0x000fe200078ec0ff */
[C---:B------:R-:W-:Y:S01]  /*13860*/  IMAD.U32 R24, R25.reuse, 0x10000, RZ ;  /* 0x0001000019187824 */ /* 0x040fe200078e00ff */
[----:B------:R-:W-:Y:S01]  /*13870*/  LOP3.LUT R45, R25, 0xffff0000, RZ, 0xc0, !PT ;  /* 0xffff0000192d7812 */ /* 0x000fe200078ec0ff */
[----:B------:R-:W-:Y:S01]  /*13880*/  @!P0 FADD.FTZ R39, -R39, -RZ ;  /* 0x800000ff27278221 */ /* 0x000fe20000010100 */
[----:B------:R-:W-:Y:S01]  /*13890*/  LOP3.LUT R25, R26, 0xffff0000, RZ, 0xc0, !PT ;  /* 0xffff00001a197812 */ /* 0x000fe200078ec0ff */
[----:B------:R-:W-:Y:S01]  /*138a0*/  @!P0 FADD.FTZ R16, -R16, -RZ ;  /* 0x800000ff10108221 */ /* 0x000fe20000010100 */
[C---:B------:R-:W-:Y:S01]  /*138b0*/  LOP3.LUT R48, R27.reuse, 0xffff0000, RZ, 0xc0, !PT ;  /* 0xffff00001b307812 */ /* 0x040fe200078ec0ff */
[----:B------:R-:W-:Y:S01]  /*138c0*/  @!P0 FADD.FTZ R42, -R42, -RZ ;  /* 0x800000ff2a2a8221 */ /* 0x000fe20000010100 */
[----:B------:R-:W-:Y:S01]  /*138d0*/  SHF.L.U32 R46, R26, 0x10, RZ ;  /* 0x000000101a2e7819 */ /* 0x000fe200000006ff */
[----:B------:R-:W-:-:S02]  /*138e0*/  IMAD.U32 R26, R27, 0x10000, RZ ;  /* 0x000100001b1a7824 */ /* 0x000fc400078e00ff */
[----:B------:R-:W-:Y:S01]  /*138f0*/  FMUL.FTZ R25, R25, R18 ;  /* 0x0000001219197220 */ /* 0x000fe20000410000 */
[----:B------:R-:W-:Y:S01]  /*13900*/  FMUL.FTZ R48, R48, R19 ;  /* 0x0000001330307220 */ /* 0x000fe20000410000 */
[----:B------:R-:W-:Y:S01]  /*13910*/  SHF.L.U32 R19, R20, 0x10, RZ ;  /* 0x0000001014137819 */ /* 0x000fe200000006ff */
[----:B------:R-:W-:Y:S01]  /*13920*/  FMUL.FTZ R44, R44, R39 ;  /* 0x000000272c2c7220 */ /* 0x000fe20000410000 */
[----:B------:R-:W-:Y:S01]  /*13930*/  LOP3.LUT R18, R20, 0xffff0000, RZ, 0xc0, !PT ;  /* 0xffff000014127812 */ /* 0x000fe200078ec0ff */
[----:B------:R-:W-:Y:S01]  /*13940*/  FMUL.FTZ R43, R43, R16 ;  /* 0x000000102b2b7220 */ /* 0x000fe20000410000 */
[----:B------:R-:W-:Y:S01]  /*13950*/  @!P0 FADD.FTZ R41, -R41, -RZ ;  /* 0x800000ff29298221 */ /* 0x000fe20000010100 */
[----:B------:R-:W-:Y:S01]  /*13960*/  FMUL.FTZ R17, R26, R17 ;  /* 0x000000111a117220 */ /* 0x000fe20000410000 */
[----:B------:R-:W-:Y:S01]  /*13970*/  FMUL.FTZ R7, R24, R7 ;  /* 0x0000000718077220 */ /* 0x000fe20000410000 */
[C---:B------:R-:W-:Y:S01]  /*13980*/  IMAD.U32 R16, R21.reuse, 0x10000, RZ ;  /* 0x0001000015107824 */ /* 0x040fe200078e00ff */
[----:B------:R-:W-:Y:S01]  /*13990*/  LOP3.LUT R26, R21, 0xffff0000, RZ, 0xc0, !PT ;  /* 0xffff0000151a7812 */ /* 0x000fe200078ec0ff */
[----:B------:R-:W-:Y:S01]  /*139a0*/  FMUL.FTZ R45, R45, R42 ;  /* 0x0000002a2d2d7220 */ /* 0x000fe20000410000 */
[----:B------:R-:W-:Y:S01]  /*139b0*/  SHF.L.U32 R24, R22, 0x10, RZ ;  /* 0x0000001016187819 */ /* 0x000fe200000006ff */
[----:B------:R-:W-:Y:S01]  /*139c0*/  FMUL.FTZ R46, R46, R41 ;  /* 0x000000292e2e7220 */ /* 0x000fe20000410000 */
        /* <DEDUP_REMOVED lines=16> */
.L_x_822:
[----:B------:R-:W-:Y:S05]  /*13ad0*/  BSYNC.RECONVERGENT B0 ;  /* 0x0000000000007941 */ /* 0x000fea0003800200 */
.L_x_821:
[----:B-----5:R1:W-:Y:S02]  /*13ae0*/  STS.128 [R239+0x6800], R4 ;  /* 0x00680004ef007388 */ /* 0x0203e40000000c00 */
.L_x_808:
[----:B------:R-:W-:Y:S05]  /*13af0*/  BSYNC.RECONVERGENT B2 ;  /* 0x0000000000027941 */ /* 0x000fea0003800200 */
.L_x_807:
[----:B------:R-:W-:Y:S01]  /*13b00*/  IADD3 R38, PT, PT, R114, 0x20, RZ ;  /* 0x0000002072267810 */ /* 0x000fe20007ffe0ff */
[----:B------:R-:W-:Y:S03]  /*13b10*/  BSSY.RECONVERGENT B2, `(.L_x_823) ;  /* 0x0000176000027945 */ /* 0x000fe60003800200 */
[----:B------:R-:W-:-:S13]  /*13b20*/  ISETP.GE.AND P0, PT, R38, R33, PT ;  /* 0x000000212600720c */ /* 0x000fda0003f06270 */
[----:B------:R-:W-:Y:S05]  /*13b30*/  @P0 BRA `(.L_x_824) ;  /* 0x0000001400cc0947 */ /* 0x000fea0003800000 */
[----:B------:R-:W5:Y:S01]  /*13b40*/  LDC R8, c[0x0][0x440] ;  /* 0x00011000ff087b82 */ /* 0x000f620000000800 */
[C---:B-12---:R-:W-:Y:S01]  /*13b50*/  LEA R40, P0, R2.reuse, R36, 0x6 ;  /* 0x0000002402287211 */ /* 0x046fe200078030ff */
        /* <DEDUP_REMOVED lines=10> */
[----:B------:R-:W4:Y:S01]  /*13c00*/  LDCU.64 UR8, c[0x0][0x4d0] ;  /* 0x00009a00ff0877ac */ /* 0x000f220008000a00 */
[----:B------:R-:W-:Y:S02]  /*13c10*/  ISETP.GE.U32.AND P0, PT, R12, R35, PT ;  /* 0x000000230c00720c */ /* 0x000fe40003f06070 */
        /* <DEDUP_REMOVED lines=10> */
[----:B------:R-:W4:Y:S01]  /*13cc0*/  LDCU.64 UR8, c[0x0][0x4c8] ;  /* 0x00009900ff0877ac */ /* 0x000f220008000a00 */
[----:B------:R-:W-:-:S04]  /*13cd0*/  IMAD.WIDE R20, R19, 0x2, R40 ;  /* 0x0000000213147825 */ /* 0x000fc800078e0228 */
[----:B------:R-:W3:Y:S04]  /*13ce0*/  LDG.E.128 R4, desc[UR4][R4.64] ;  /* 0x0000000404047981 */ /* 0x000ee8000c1e1d00 */
[----:B------:R-:W2:Y:S01]  /*13cf0*/  LDG.E.128 R20, desc[UR4][R20.64] ;  /* 0x0000000414147981 */ /* 0x000ea2000c1e1d00 */
[----:B----4-:R-:W-:-:S04]  /*13d00*/  IADD3 R18, P1, PT, R17, UR8, RZ ;  /* 0x0000000811127c10 */ /* 0x010fc8000ff3e0ff */
[----:B------:R-:W-:-:S06]  /*13d10*/  IADD3.X R19, PT, PT, R16, UR9, RZ, P1, !PT ;  /* 0x0000000910137c10 */ /* 0x000fcc0008ffe4ff */
[----:B------:R-:W4:Y:S01]  /*13d20*/  LDG.E.128 R16, desc[UR4][R18.64] ;  /* 0x0000000412107981 */ /* 0x000f22000c1e1d00 */
[C---:B-----5:R-:W-:Y:S01]  /*13d30*/  IMAD.U32 R39, R24.reuse, 0x10000, RZ ;  /* 0x0001000018277824 */ /* 0x060fe200078e00ff */
[----:B------:R-:W-:Y:S01]  /*13d40*/  LOP3.LUT R29, R24, 0xffff0000, RZ, 0xc0, !PT ;  /* 0xffff0000181d7812 */ /* 0x000fe200078ec0ff */
[----:B------:R-:W-:Y:S01]  /*13d50*/  IMAD.U32 R45, R27, 0x10000, RZ ;  /* 0x000100001b2d7824 */ /* 0x000fe200078e00ff */
[C---:B------:R-:W-:Y:S01]  /*13d60*/  LOP3.LUT R24, R25.reuse, 0xffff0000, RZ, 0xc0, !PT ;  /* 0xffff000019187812 */ /* 0x040fe200078ec0ff */
[C---:B------:R-:W-:Y:S01]  /*13d70*/  IMAD.U32 R42, R26.reuse, 0x10000, RZ ;  /* 0x000100001a2a7824 */ /* 0x040fe200078e00ff */
[----:B------:R-:W-:Y:S02]  /*13d80*/  SHF.L.U32 R43, R25, 0x10, RZ ;  /* 0x00000010192b7819 */ /* 0x000fe400000006ff */
[----:B------:R-:W-:Y:S02]  /*13d90*/  LOP3.LUT R25, R27, 0xffff0000, RZ, 0xc0, !PT ;  /* 0xffff00001b197812 */ /* 0x000fe400078ec0ff */
[----:B------:R-:W-:-:S02]  /*13da0*/  LOP3.LUT R26, R26, 0xffff0000, RZ, 0xc0, !PT ;  /* 0xffff00001a1a7812 */ /* 0x000fc400078ec0ff */
[----:B---3--:R-:W-:Y:S01]  /*13db0*/  SHF.L.U32 R44, R4, 0x10, RZ ;  /* 0x00000010042c7819 */ /* 0x008fe200000006ff */
[----:B------:R-:W-:Y:S01]  /*13dc0*/  IMAD.U32 R46, R6, 0x10000, RZ ;  /* 0x00010000062e7824 */ /* 0x000fe200078e00ff */
[----:B------:R-:W-:Y:S01]  /*13dd0*/  LOP3.LUT R27, R4, 0xffff0000, RZ, 0xc0, !PT ;  /* 0xffff0000041b7812 */ /* 0x000fe200078ec0ff */
[C---:B------:R-:W-:Y:S01]  /*13de0*/  IMAD.U32 R4, R5.reuse, 0x10000, RZ ;  /* 0x0001000005047824 */ /* 0x040fe200078e00ff */
[----:B------:R-:W-:Y:S01]  /*13df0*/  LOP3.LUT R47, R5, 0xffff0000, RZ, 0xc0, !PT ;  /* 0xffff0000052f7812 */ /* 0x000fe200078ec0ff */
[----:B--2---:R-:W-:Y:S01]  /*13e00*/  IMAD.U32 R51, R20, 0x10000, RZ ;  /* 0x0001000014337824 */ /* 0x004fe200078e00ff */
[----:B------:R-:W-:Y:S01]  /*13e10*/  SHF.L.U32 R5, R7, 0x10, RZ ;  /* 0x0000001007057819 */ /* 0x000fe200000006ff */
[----:B------:R-:W-:Y:S01]  /*13e20*/  IMAD.U32 R49, R21, 0x10000, RZ ;  /* 0x0001000015317824 */ /* 0x000fe200078e00ff */
[----:B------:R-:W-:Y:S01]  /*13e30*/  LOP3.LUT R6, R6, 0xffff0000, RZ, 0xc0, !PT ;  /* 0xffff000006067812 */ /* 0x000fe200078ec0ff */
[----:B------:R-:W-:Y:S01]  /*13e40*/  @!P0 FADD.FTZ R27, -R27, -RZ ;  /* 0x800000ff1b1b8221 */ /* 0x000fe20000010100 */
        /* <DEDUP_REMOVED lines=9> */
[C---:B------:R-:W-:Y:S01]  /*13ee0*/  IMAD.U32 R22, R23.reuse, 0x10000, RZ ;  /* 0x0001000017167824 */ /* 0x040fe200078e00ff */
[----:B------:R-:W-:Y:S01]  /*13ef0*/  LOP3.LUT R50, R23, 0xffff0000, RZ, 0xc0, !PT ;  /* 0xffff000017327812 */ /* 0x000fe200078ec0ff */
[----:B------:R-:W-:Y:S01]  /*13f00*/  @!P0 FADD.FTZ R47, -R47, -RZ ;  /* 0x800000ff2f2f8221 */ /* 0x000fe20000010100 */
[----:B------:R-:W-:Y:S01]  /*13f10*/  FMUL.FTZ R20, R20, R27 ;  /* 0x0000001b14147220 */ /* 0x000fe20000410000 */
[----:B------:R-:W-:Y:S01]  /*13f20*/  FMUL.FTZ R22, R22, R5 ;  /* 0x0000000516167220 */ /* 0x000fe20000410000 */
[----:B------:R-:W-:Y:S01]  /*13f30*/  FMUL.FTZ R21, R21, R6 ;  /* 0x0000000615157220 */ /* 0x000fe20000410000 */
[----:B------:R-:W-:Y:S01]  /*13f40*/  FMUL.FTZ R50, R50, R7 ;  /* 0x0000000732327220 */ /* 0x000fe20000410000 */
[----:B----4-:R-:W-:Y:S01]  /*13f50*/  SHF.L.U32 R5, R17, 0x10, RZ ;  /* 0x0000001011057819 */ /* 0x010fe200000006ff */
[----:B------:R-:W-:Y:S01]  /*13f60*/  FMUL.FTZ R4, R49, R4 ;  /* 0x0000000431047220 */ /* 0x000fe20000410000 */
[----:B------:R-:W-:Y:S01]  /*13f70*/  LOP3.LUT R27, R17, 0xffff0000, RZ, 0xc0, !PT ;  /* 0xffff0000111b7812 */ /* 0x000fe200078ec0ff */
[----:B------:R-:W-:Y:S01]  /*13f80*/  FMUL.FTZ R47, R48, R47 ;  /* 0x0000002f302f7220 */ /* 0x000fe20000410000 */
[C---:B------:R-:W-:Y:S01]  /*13f90*/  IMAD.U32 R7, R16.reuse, 0x10000, RZ ;  /* 0x0001000010077824 */ /* 0x040fe200078e00ff */
[----:B------:R-:W-:Y:S01]  /*13fa0*/  LOP3.LUT R6, R16, 0xffff0000, RZ, 0xc0, !PT ;  /* 0xffff000010067812 */ /* 0x000fe200078ec0ff */
[C---:B------:R-:W-:Y:S01]  /*13fb0*/  IMAD.U32 R23, R18.reuse, 0x10000, RZ ;  /* 0x0001000012177824 */ /* 0x040fe200078e00ff */
[----:B------:R-:W-:Y:S01]  /*13fc0*/  LOP3.LUT R17, R18, 0xffff0000, RZ, 0xc0, !PT ;  /* 0xffff000012117812 */ /* 0x000fe200078ec0ff */
[----:B------:R-:W-:Y:S01]  /*13fd0*/  @!P0 FADD.FTZ R44, -R44, -RZ ;  /* 0x800000ff2c2c8221 */ /* 0x000fe20000010100 */
[C---:B------:R-:W-:Y:S01]  /*13fe0*/  SHF.L.U32 R16, R19.reuse, 0x10, RZ ;  /* 0x0000001013107819 */ /* 0x040fe200000006ff */
[----:B------:R-:W-:Y:S01]  /*13ff0*/  @!P0 FADD.FTZ R46, -R46, -RZ ;  /* 0x800000ff2e2e8221 */ /* 0x000fe20000010100 */
[----:B------:R-:W-:Y:S01]  /*14000*/  LOP3.LUT R18, R19, 0xffff0000, RZ, 0xc0, !PT ;  /* 0xffff000013127812 */ /* 0x000fe200078ec0ff */
[----:B------:R-:W-:Y:S01]  /*14010*/  FFMA.FTZ R4, R43, R5, R4 ;  /* 0x000000052b047223 */ /* 0x000fe20000010004 */
[----:B------:R-:W-:Y:S01]  /*14020*/  FFMA.FTZ R27, R24, R27, R47 ;  /* 0x0000001b181b7223 */ /* 0x000fe2000001002f */
[----:B------:R-:W-:Y:S01]  /*14030*/  FMUL.FTZ R44, R51, R44 ;  /* 0x0000002c332c7220 */ /* 0x000fe20000410000 */
[----:B------:R-:W-:Y:S01]  /*14040*/  FMUL.FTZ R53, R53, R46 ;  /* 0x0000002e35357220 */ /* 0x000fe20000410000 */
[----:B------:R-:W-:Y:S01]  /*14050*/  FFMA.FTZ R16, R45, R16, R22 ;  /* 0x000000102d107223 */ /* 0x000fe20000010016 */
[----:B------:R-:W-:Y:S01]  /*14060*/  FFMA.FTZ R25, R25, R18, R50 ;  /* 0x0000001219197223 */ /* 0x000fe20000010032 */
[----:B------:R-:W-:Y:S01]  /*14070*/  F2FP.BF16.F32.PACK_AB R27, R27, R4 ;  /* 0x000000041b1b723e */ /* 0x000fe200000010ff */
[----:B------:R-:W-:Y:S01]  /*14080*/  FFMA.FTZ R7, R39, R7, R44 ;  /* 0x0000000727077223 */ /* 0x000fe2000001002c */
[----:B------:R-:W-:Y:S01]  /*14090*/  FFMA.FTZ R6, R29, R6, R20 ;  /* 0x000000061d067223 */ /* 0x000fe20000010014 */
[----:B------:R-:W-:Y:S01]  /*140a0*/  FFMA.FTZ R23, R42, R23, R53 ;  /* 0x000000172a177223 */ /* 0x000fe20000010035 */
[----:B------:R-:W-:Y:S01]  /*140b0*/  FFMA.FTZ R26, R26, R17, R21 ;  /* 0x000000111a1a7223 */ /* 0x000fe20000010015 */
[----:B------:R-:W-:Y:S01]  /*140c0*/  F2FP.BF16.F32.PACK_AB R5, R25, R16 ;  /* 0x000000101905723e */ /* 0x000fe200000010ff */
[----:B------:R-:W-:Y:S01]  /*140d0*/  IMAD.MOV.U32 R25, RZ, RZ, R27 ;  /* 0x000000ffff197224 */ /* 0x000fe200078e001b */
[----:B------:R-:W-:-:S02]  /*140e0*/  F2FP.BF16.F32.PACK_AB R24, R6, R7 ;  /* 0x000000070618723e */ /* 0x000fc400000010ff */
[----:B------:R-:W-:Y:S02]  /*140f0*/  F2FP.BF16.F32.PACK_AB R26, R26, R23 ;  /* 0x000000171a1a723e */ /* 0x000fe400000010ff */
[----:B------:R-:W-:Y:S02]  /*14100*/  MOV R27, R5 ;  /* 0x00000005001b7202 */ /* 0x000fe40000000f00 */
.L_x_828:
[----:B------:R-:W-:Y:S05]  /*14110*/  BSYNC.RECONVERGENT B0 ;  /* 0x0000000000007941 */ /* 0x000fea0003800200 */
.L_x_827:
[----:B-----5:R4:W-:Y:S02]  /*14120*/  STS.128 [R239+0x1000], R24 ;  /* 0x00100018ef007388 */ /* 0x0209e40000000c00 */
.L_x_826:
[----:B------:R-:W-:Y:S05]  /*14130*/  BSYNC.RECONVERGENT B1 ;  /* 0x0000000000017941 */ /* 0x000fea0003800200 */
.L_x_825:
        /* <DEDUP_REMOVED lines=35> */
[----:B--2---:R-:W-:Y:S01]  /*14370*/  SHF.L.U32 R44, R4, 0x10, RZ ;  /* 0x00000010042c7819 */ /* 0x004fe200000006ff */
[----:B------:R-:W-:Y:S01]  /*14380*/  IMAD.U32 R46, R6, 0x10000, RZ ;  /* 0x00010000062e7824 */ /* 0x000fe200078e00ff */
[----:B------:R-:W-:Y:S01]  /*14390*/  LOP3.LUT R27, R4, 0xffff0000, RZ, 0xc0, !PT ;  /* 0xffff0000041b7812 */ /* 0x000fe200078ec0ff */
[C---:B------:R-:W-:Y:S01]  /*143a0*/  IMAD.U32 R4, R5.reuse, 0x10000, RZ ;  /* 0x0001000005047824 */ /* 0x040fe200078e00ff */
[----:B------:R-:W-:Y:S01]  /*143b0*/  LOP3.LUT R47, R5, 0xffff0000, RZ, 0xc0, !PT ;  /* 0xffff0000052f7812 */ /* 0x000fe200078ec0ff */
[----:B---3--:R-:W-:Y:S01]  /*143c0*/  IMAD.U32 R51, R20, 0x10000, RZ ;  /* 0x0001000014337824 */ /* 0x008fe200078e00ff */
        /* <DEDUP_REMOVED lines=48> */
.L_x_832:
[----:B------:R-:W-:Y:S05]  /*146d0*/  BSYNC.RECONVERGENT B0 ;  /* 0x0000000000007941 */ /* 0x000fea0003800200 */
.L_x_831:
[----:B-----5:R1:W-:Y:S02]  /*146e0*/  STS.128 [R239+0x3000], R24 ;  /* 0x00300018ef007388 */ /* 0x0203e40000000c00 */
.L_x_830:
[----:B------:R-:W-:Y:S05]  /*146f0*/  BSYNC.RECONVERGENT B1 ;  /* 0x0000000000017941 */ /* 0x000fea0003800200 */
.L_x_829:
        /* <DEDUP_REMOVED lines=22> */
[----:B------:R-:W2:Y:S04]  /*14860*/  LDG.E.128 R4, desc[UR4][R4.64+0x100] ;  /* 0x0001000404047981 */ /* 0x000ea8000c1e1d00 */
[----:B------:R-:W3:Y:S01]  /*14870*/  LDG.E.128 R20, desc[UR4][R20.64+0x100] ;  /* 0x0001000414147981 */ /* 0x000ee2000c1e1d00 */
        /* <DEDUP_REMOVED lines=65> */
.L_x_836:
[----:B------:R-:W-:Y:S05]  /*14c90*/  BSYNC.RECONVERGENT B0 ;  /* 0x0000000000007941 */ /* 0x000fea0003800200 */
.L_x_835:
[----:B-----5:R4:W-:Y:S02]  /*14ca0*/  STS.128 [R239+0x5000], R24 ;  /* 0x00500018ef007388 */ /* 0x0209e40000000c00 */
.L_x_834:
[----:B------:R-:W-:Y:S05]  /*14cb0*/  BSYNC.RECONVERGENT B1 ;  /* 0x0000000000017941 */ /* 0x000fea0003800200 */
.L_x_833:
[----:B------:R-:W-:-:S13]  /*14cc0*/  ISETP.GE.AND P0, PT, R9, R8, PT ;  /* 0x000000080900720c */ /* 0x000fda0003f06270 */
[----:B------:R1:W-:Y:S01]  /*14cd0*/  @P0 STS.128 [R239+0x7000], RZ ;  /* 0x007000ffef000388 */ /* 0x0003e20000000c00 */
[----:B------:R-:W-:Y:S05]  /*14ce0*/  @P0 BRA `(.L_x_824) ;  /* 0x0000000400600947 */ /* 0x000fea0003800000 */
[----:B------:R1:W5:Y:S01]  /*14cf0*/  LDG.E.128 R4, desc[UR4][R40.64+0x180] ;  /* 0x0001800428047981 */ /* 0x000362000c1e1d00 */
[----:B------:R-:W-:Y:S01]  /*14d00*/  ISETP.GE.AND P0, PT, R9, R0, PT ;  /* 0x000000000900720c */ /* 0x000fe20003f06270 */
[----:B------:R-:W-:-:S12]  /*14d10*/  BSSY.RECONVERGENT B0, `(.L_x_837) ;  /* 0x0000054000007945 */ /* 0x000fd80003800200 */
[----:B------:R-:W-:Y:S05]  /*14d20*/  @P0 BRA `(.L_x_838) ;  /* 0x0000000400480947 */ /* 0x000fea0003800000 */
[----:B------:R-:W-:Y:S01]  /*14d30*/  ISETP.GE.U32.AND P0, PT, R9, R35, PT ;  /* 0x000000230900720c */ /* 0x000fe20003f06070 */
[----:B------:R-:W2:Y:S01]  /*14d40*/  LDCU.64 UR8, c[0x0][0x4d0] ;  /* 0x00009a00ff0877ac */ /* 0x000ea20008000a00 */
[--C-:B------:R-:W-:Y:S02]  /*14d50*/  SHF.R.S32.HI R17, RZ, 0x1f, R15.reuse ;  /* 0x0000001fff117819 */ /* 0x100fe4000001140f */
[----:B------:R-:W-:Y:S02]  /*14d60*/  SEL R8, R32, RZ, P0 ;  /* 0x000000ff20087207 */ /* 0x000fe40000000000 */
[----:B------:R-:W-:Y:S02]  /*14d70*/  SEL R21, R35, R32, !P0 ;  /* 0x0000002023157207 */ /* 0x000fe40004000000 */
[----:B------:R-:W-:Y:S02]  /*14d80*/  IADD3 R8, P2, P1, R8, R14, R15 ;  /* 0x0000000e08087210 */ /* 0x000fe4000795e00f */
[----:B------:R-:W-:-:S04]  /*14d90*/  SEL R15, R34, RZ, P0 ;  /* 0x000000ff220f7207 */ /* 0x000fc80000000000 */
[----:B------:R-:W-:Y:S01]  /*14da0*/  IADD3.X R17, PT, PT, R15, R28, R17, P2, P1 ;  /* 0x0000001c0f117210 */ /* 0x000fe200017e2411 */
[----:B------:R-:W-:-:S03]  /*14db0*/  IMAD.SHL.U32 R15, R8, 0x2, RZ ;  /* 0x00000002080f7824 */ /* 0x000fc600078e00ff */
[----:B------:R-:W-:Y:S02]  /*14dc0*/  SHF.L.U64.HI R8, R8, 0x1, R17 ;  /* 0x0000000108087819 */ /* 0x000fe40000010211 */
[----:B--2---:R-:W-:-:S04]  /*14dd0*/  IADD3 R16, P1, PT, R15, UR8, RZ ;  /* 0x000000080f107c10 */ /* 0x004fc8000ff3e0ff */
[----:B------:R-:W-:Y:S01]  /*14de0*/  IADD3.X R17, PT, PT, R8, UR9, RZ, P1, !PT ;  /* 0x0000000908117c10 */ /* 0x000fe20008ffe4ff */
[----:B------:R-:W2:Y:S01]  /*14df0*/  LDCU.64 UR8, c[0x0][0x4c8] ;  /* 0x00009900ff0877ac */ /* 0x000ea20008000a00 */
[----:B-1--4-:R-:W-:-:S04]  /*14e00*/  IMAD.WIDE R24, R21, 0x2, R40 ;  /* 0x0000000215187825 */ /* 0x012fc800078e0228 */
[----:B------:R-:W4:Y:S04]  /*14e10*/  LDG.E.128 R16, desc[UR4][R16.64+0x180] ;  /* 0x0001800410107981 */ /* 0x000f28000c1e1d00 */
[----:B------:R-:W3:Y:S01]  /*14e20*/  LDG.E.128 R24, desc[UR4][R24.64+0x180] ;  /* 0x0001800418187981 */ /* 0x000ee2000c1e1d00 */
[----:B--2---:R-:W-:-:S04]  /*14e30*/  IADD3 R20, P1, PT, R15, UR8, RZ ;  /* 0x000000080f147c10 */ /* 0x004fc8000ff3e0ff */
[----:B------:R-:W-:-:S06]  /*14e40*/  IADD3.X R21, PT, PT, R8, UR9, RZ, P1, !PT ;  /* 0x0000000908157c10 */ /* 0x000fcc0008ffe4ff */
[----:B------:R-:W2:Y:S01]  /*14e50*/  LDG.E.128 R20, desc[UR4][R20.64+0x180] ;  /* 0x0001800414147981 */ /* 0x000ea2000c1e1d00 */
        /* <DEDUP_REMOVED lines=8> */
[----:B----4-:R-:W-:Y:S01]  /*14ee0*/  SHF.L.U32 R40, R16, 0x10, RZ ;  /* 0x0000001010287819 */ /* 0x010fe200000006ff */
[C---:B------:R-:W-:Y:S01]  /*14ef0*/  IMAD.U32 R7, R17.reuse, 0x10000, RZ ;  /* 0x0001000011077824 */ /* 0x040fe200078e00ff */
[----:B------:R-:W-:Y:S01]  /*14f00*/  LOP3.LUT R43, R17, 0xffff0000, RZ, 0xc0, !PT ;  /* 0xffff0000112b7812 */ /* 0x000fe200078ec0ff */
[----:B------:R-:W-:Y:S01]  /*14f10*/  IMAD.U32 R42, R18, 0x10000, RZ ;  /* 0x00010000122a7824 */ /* 0x000fe200078e00ff */
[----:B------:R-:W-:Y:S01]  /*14f20*/  LOP3.LUT R16, R16, 0xffff0000, RZ, 0xc0, !PT ;  /* 0xffff000010107812 */ /* 0x000fe200078ec0ff */
[----:B---3--:R-:W-:Y:S01]  /*14f30*/  IMAD.U32 R47, R24, 0x10000, RZ ;  /* 0x00010000182f7824 */ /* 0x008fe200078e00ff */
[----:B------:R-:W-:Y:S01]  /*14f40*/  SHF.L.U32 R17, R19, 0x10, RZ ;  /* 0x0000001013117819 */ /* 0x000fe200000006ff */
[----:B------:R-:W-:Y:S01]  /*14f50*/  @!P0 FADD.FTZ R7, -R7, -RZ ;  /* 0x800000ff07078221 */ /* 0x000fe20000010100 */
[----:B------:R-:W-:Y:S01]  /*14f60*/  LOP3.LUT R19, R19, 0xffff0000, RZ, 0xc0, !PT ;  /* 0xffff000013137812 */ /* 0x000fe200078ec0ff */
[----:B------:R-:W-:Y:S01]  /*14f70*/  @!P0 FADD.FTZ R16, -R16, -RZ ;  /* 0x800000ff10108221 */ /* 0x000fe20000010100 */
[----:B------:R-:W-:Y:S01]  /*14f80*/  LOP3.LUT R45, R24, 0xffff0000, RZ, 0xc0, !PT ;  /* 0xffff0000182d7812 */ /* 0x000fe200078ec0ff */
[----:B------:R-:W-:Y:S01]  /*14f90*/  IMAD.U32 R24, R25, 0x10000, RZ ;  /* 0x0001000019187824 */ /* 0x000fe200078e00ff */
[----:B------:R-:W-:Y:S01]  /*14fa0*/  LOP3.LUT R18, R18, 0xffff0000, RZ, 0xc0, !PT ;  /* 0xffff000012127812 */ /* 0x000fe200078ec0ff */
[----:B------:R-:W-:Y:S01]  /*14fb0*/  @!P0 FADD.FTZ R17, -R17, -RZ ;  /* 0x800000ff11118221 */ /* 0x000fe20000010100 */
[----:B------:R-:W-:Y:S01]  /*14fc0*/  LOP3.LUT R44, R25, 0xffff0000, RZ, 0xc0, !PT ;  /* 0xffff0000192c7812 */ /* 0x000fe200078ec0ff */
[----:B------:R-:W-:Y:S01]  /*14fd0*/  @!P0 FADD.FTZ R19, -R19, -RZ ;  /* 0x800000ff13138221 */ /* 0x000fe20000010100 */
[C---:B------:R-:W-:Y:S01]  /*14fe0*/  SHF.L.U32 R49, R26.reuse, 0x10, RZ ;  /* 0x000000101a317819 */ /* 0x040fe200000006ff */
[----:B------:R-:W-:Y:S01]  /*14ff0*/  @!P0 FADD.FTZ R43, -R43, -RZ ;  /* 0x800000ff2b2b8221 */ /* 0x000fe20000010100 */
[----:B------:R-:W-:Y:S01]  /*15000*/  LOP3.LUT R25, R26, 0xffff0000, RZ, 0xc0, !PT ;  /* 0xffff00001a197812 */ /* 0x000fe200078ec0ff */
[C---:B------:R-:W-:Y:S01]  /*15010*/  IMAD.U32 R26, R27.reuse, 0x10000, RZ ;  /* 0x000100001b1a7824 */ /* 0x040fe200078e00ff */
[----:B------:R-:W-:Y:S01]  /*15020*/  LOP3.LUT R46, R27, 0xffff0000, RZ, 0xc0, !PT ;  /* 0xffff00001b2e7812 */ /* 0x000fe200078ec0ff */
[----:B------:R-:W-:Y:S01]  /*15030*/  @!P0 FADD.FTZ R40, -R40, -RZ ;  /* 0x800000ff28288221 */ /* 0x000fe20000010100 */
[----:B------:R-:W-:Y:S01]  /*15040*/  FMUL.FTZ R24, R24, R7 ;  /* 0x0000000718187220 */ /* 0x000fe20000410000 */
[----:B------:R-:W-:Y:S01]  /*15050*/  @!P0 FADD.FTZ R18, -R18, -RZ ;  /* 0x800000ff12128221 */ /* 0x000fe20000010100 */
[----:B------:R-:W-:Y:S01]  /*15060*/  FMUL.FTZ R45, R45, R16 ;  /* 0x000000102d2d7220 */ /* 0x000fe20000410000 */
[----:B------:R-:W-:Y:S01]  /*15070*/  FMUL.FTZ R26, R26, R17 ;  /* 0x000000111a1a7220 */ /* 0x000fe20000410000 */
[----:B--2---:R-:W-:-:S02]  /*15080*/  IMAD.U32 R7, R21, 0x10000, RZ ;  /* 0x0001000015077824 */ /* 0x004fc400078e00ff */
[----:B------:R-:W-:Y:S01]  /*15090*/  FMUL.FTZ R46, R46, R19 ;  /* 0x000000132e2e7220 */ /* 0x000fe20000410000 */
[----:B------:R-:W-:Y:S01]  /*150a0*/  SHF.L.U32 R17, R20, 0x10, RZ ;  /* 0x0000001014117819 */ /* 0x000fe200000006ff */
[----:B------:R-:W-:Y:S01]  /*150b0*/  FMUL.FTZ R43, R44, R43 ;  /* 0x0000002b2c2b7220 */ /* 0x000fe20000410000 */
[----:B------:R-:W-:Y:S01]  /*150c0*/  LOP3.LUT R16, R20, 0xffff0000, RZ, 0xc0, !PT ;  /* 0xffff000014107812 */ /* 0x000fe200078ec0ff */
[----:B------:R-:W-:Y:S01]  /*150d0*/  FMUL.FTZ R40, R47, R40 ;  /* 0x000000282f287220 */ /* 0x000fe20000410000 */
[----:B------:R-:W-:Y:S01]  /*150e0*/  LOP3.LUT R21, R21, 0xffff0000, RZ, 0xc0, !PT ;  /* 0xffff000015157812 */ /* 0x000fe200078ec0ff */
[----:B------:R-:W-:Y:S01]  /*150f0*/  FMUL.FTZ R25, R25, R18 ;  /* 0x0000001219197220 */ /* 0x000fe20000410000 */
[----:B------:R-:W-:Y:S01]  /*15100*/  SHF.L.U32 R20, R22, 0x10, RZ ;  /* 0x0000001016147819 */ /* 0x000fe200000006ff */
[----:B------:R-:W-:Y:S01]  /*15110*/  @!P0 FADD.FTZ R42, -R42, -RZ ;  /* 0x800000ff2a2a8221 */ /* 0x000fe20000010100 */
[----:B------:R-:W-:Y:S01]  /*15120*/  LOP3.LUT R19, R22, 0xffff0000, RZ, 0xc0, !PT ;  /* 0xffff000016137812 */ /* 0x000fe200078ec0ff */
[C---:B------:R-:W-:Y:S01]  /*15130*/  IMAD.U32 R18, R23.reuse, 0x10000, RZ ;  /* 0x0001000017127824 */ /* 0x040fe200078e00ff */
[----:B------:R-:W-:Y:S01]  /*15140*/  LOP3.LUT R22, R23, 0xffff0000, RZ, 0xc0, !PT ;  /* 0xffff000017167812 */ /* 0x000fe200078ec0ff */
[----:B------:R-:W-:Y:S01]  /*15150*/  FFMA.FTZ R7, R39, R7, R24 ;  /* 0x0000000727077223 */ /* 0x000fe20000010018 */
[----:B------:R-:W-:Y:S01]  /*15160*/  FFMA.FTZ R4, R4, R21, R43 ;  /* 0x0000001504047223 */ /* 0x000fe2000001002b */
[----:B------:R-:W-:Y:S01]  /*15170*/  FFMA.FTZ R15, R15, R17, R40 ;  /* 0x000000110f0f7223 */ /* 0x000fe20000010028 */
[----:B------:R-:W-:Y:S01]  /*15180*/  FFMA.FTZ R8, R8, R16, R45 ;  /* 0x0000001008087223 */ /* 0x000fe2000001002d */
[----:B------:R-:W-:Y:S01]  /*15190*/  FMUL.FTZ R42, R49, R42 ;  /* 0x0000002a312a7220 */ /* 0x000fe20000410000 */
[----:B------:R-:W-:Y:S01]  /*151a0*/  FFMA.FTZ R18, R41, R18, R26 ;  /* 0x0000001229127223 */ /* 0x000fe2000001001a */
[----:B------:R-:W-:Y:S01]  /*151b0*/  FFMA.FTZ R5, R5, R22, R46 ;  /* 0x0000001605057223 */ /* 0x000fe2000001002e */
[----:B------:R-:W-:Y:S01]  /*151c0*/  F2FP.BF16.F32.PACK_AB R7, R4, R7 ;  /* 0x000000070407723e */ /* 0x000fe200000010ff */
[----:B------:R-:W-:Y:S01]  /*151d0*/  FFMA.FTZ R20, R29, R20, R42 ;  /* 0x000000141d147223 */ /* 0x000fe2000001002a */
[----:B------:R-:W-:Y:S01]  /*151e0*/  FFMA.FTZ R19, R6, R19, R25 ;  /* 0x0000001306137223 */ /* 0x000fe20000010019 */
[----:B------:R-:W-:-:S02]  /*151f0*/  F2FP.BF16.F32.PACK_AB R8, R8, R15 ;  /* 0x0000000f0808723e */ /* 0x000fc400000010ff */
[----:B------:R-:W-:Y:S01]  /*15200*/  F2FP.BF16.F32.PACK_AB R15, R5, R18 ;  /* 0x00000012050f723e */ /* 0x000fe200000010ff */
[----:B------:R-:W-:Y:S01]  /*15210*/  IMAD.MOV.U32 R5, RZ, RZ, R7 ;  /* 0x000000ffff057224 */ /* 0x000fe200078e0007 */
[----:B------:R-:W-:Y:S02]  /*15220*/  F2FP.BF16.F32.PACK_AB R6, R19, R20 ;  /* 0x000000141306723e */ /* 0x000fe400000010ff */
[----:B------:R-:W-:Y:S02]  /*15230*/  MOV R4, R8 ;  /* 0x0000000800047202 */ /* 0x000fe40000000f00 */
[----:B------:R-:W-:Y:S02]  /*15240*/  MOV R7, R15 ;  /* 0x0000000f00077202 */ /* 0x000fe40000000f00 */
.L_x_838:
[----:B------:R-:W-:Y:S05]  /*15250*/  BSYNC.RECONVERGENT B0 ;  /* 0x0000000000007941 */ /* 0x000fea0003800200 */
.L_x_837:
[----:B-----5:R1:W-:Y:S02]  /*15260*/  STS.128 [R239+0x7000], R4 ;  /* 0x00700004ef007388 */ /* 0x0203e40000000c00 */
.L_x_824:
[----:B------:R-:W-:Y:S05]  /*15270*/  BSYNC.RECONVERGENT B2 ;  /* 0x0000000000027941 */ /* 0x000fea0003800200 */
.L_x_823:
[----:B-12-4-:R-:W-:-:S04]  /*15280*/  IADD3 R40, PT, PT, R114, 0x30, RZ ;  /* 0x0000003072287810 */ /* 0x016fc80007ffe0ff */
[----:B------:R-:W-:-:S13]  /*15290*/  ISETP.GE.AND P0, PT, R40, R33, PT ;  /* 0x000000212800720c */ /* 0x000fda0003f06270 */
[----:B------:R-:W-:Y:S05]  /*152a0*/  @P0 BRA `(.L_x_728) ;  /* 0x0000001400cc0947 */ /* 0x000fea0003800000 */
[----:B------:R-:W1:Y:S01]  /*152b0*/  LDC R8, c[0x0][0x440] ;  /* 0x00011000ff087b82 */ /* 0x000e620000000800 */
[----:B---3--:R-:W-:Y:S01]  /*152c0*/  IMAD.WIDE.U32 R36, R2, 0x60, R36 ;  /* 0x0000006002247825 */ /* 0x008fe200078e0024 */
[----:B------:R-:W-:Y:S03]  /*152d0*/  BSSY.RECONVERGENT B1, `(.L_x_839) ;  /* 0x000005e000017945 */ /* 0x000fe60003800200 */
[----:B------:R-:W-:-:S05]  /*152e0*/  IMAD R3, R3, 0x60, RZ ;  /* 0x0000006003037824 */ /* 0x000fca00078e02ff */
[----:B------:R-:W-:Y:S01]  /*152f0*/  IADD3 R37, PT, PT, R3, R37, RZ ;  /* 0x0000002503257210 */ /* 0x000fe20007ffe0ff */
[----:B------:R-:W-:Y:S01]  /*15300*/  IMAD R3, R31, 0x30, RZ ;  /* 0x000000301f037824 */ /* 0x000fe200078e02ff */
[----:B-1----:R-:W-:-:S13]  /*15310*/  ISETP.GE.AND P0, PT, R12, R8, PT ;  /* 0x000000080c00720c */ /* 0x002fda0003f06270 */
[----:B------:R1:W-:Y:S01]  /*15320*/  @P0 STS.128 [R239+0x1800], RZ ;  /* 0x001800ffef000388 */ /* 0x0003e20000000c00 */
[----:B------:R-:W-:Y:S05]  /*15330*/  @P0 BRA `(.L_x_840) ;  /* 0x00000004005c0947 */ /* 0x000fea0003800000 */
[----:B------:R2:W5:Y:S01]  /*15340*/  LDG.E.128 R24, desc[UR4][R36.64] ;  /* 0x0000000424187981 */ /* 0x000562000c1e1d00 */
[----:B------:R-:W-:Y:S01]  /*15350*/  ISETP.GE.AND P0, PT, R12, R0, PT ;  /* 0x000000000c00720c */ /* 0x000fe20003f06270 */
[----:B------:R-:W-:-:S12]  /*15360*/  BSSY.RECONVERGENT B0, `(.L_x_841) ;  /* 0x0000053000007945 */ /* 0x000fd80003800200 */
[----:B------:R-:W-:Y:S05]  /*15370*/  @P0 BRA `(.L_x_842) ;  /* 0x0000000400440947 */ /* 0x000fea0003800000 */
[----:B------:R-:W3:Y:S01]  /*15380*/  LDCU.64 UR8, c[0x0][0x4d0] ;  /* 0x00009a00ff0877ac */ /* 0x000ee20008000a00 */
        /* <DEDUP_REMOVED lines=9> */
[----:B---3--:R-:W-:-:S04]  /*15420*/  IADD3 R4, P1, PT, R15, UR8, RZ ;  /* 0x000000080f047c10 */ /* 0x008fc8000ff3e0ff */
[----:B------:R-:W-:Y:S01]  /*15430*/  IADD3.X R5, PT, PT, R2, UR9, RZ, P1, !PT ;  /* 0x0000000902057c10 */ /* 0x000fe20008ffe4ff */
[----:B------:R-:W3:Y:S01]  /*15440*/  LDCU.64 UR8, c[0x0][0x4c8] ;  /* 0x00009900ff0877ac */ /* 0x000ee20008000a00 */
[----:B------:R-:W-:-:S04]  /*15450*/  IMAD.WIDE R20, R17, 0x2, R36 ;  /* 0x0000000211147825 */ /* 0x000fc800078e0224 */
[----:B------:R-:W4:Y:S04]  /*15460*/  LDG.E.128 R4, desc[UR4][R4.64] ;  /* 0x0000000404047981 */ /* 0x000f28000c1e1d00 */
[----:B------:R-:W2:Y:S01]  /*15470*/  LDG.E.128 R20, desc[UR4][R20.64] ;  /* 0x0000000414147981 */ /* 0x000ea2000c1e1d00 */
[----:B---3--:R-:W-:-:S04]  /*15480*/  IADD3 R16, P1, PT, R15, UR8, RZ ;  /* 0x000000080f107c10 */ /* 0x008fc8000ff3e0ff */
[----:B------:R-:W-:-:S06]  /*15490*/  IADD3.X R17, PT, PT, R2, UR9, RZ, P1, !PT ;  /* 0x0000000902117c10 */ /* 0x000fcc0008ffe4ff */
[----:B------:R-:W3:Y:S01]  /*154a0*/  LDG.E.128 R16, desc[UR4][R16.64] ;  /* 0x0000000410107981 */ /* 0x000ee2000c1e1d00 */
[C---:B-----5:R-:W-:Y:S01]  /*154b0*/  IMAD.U32 R29, R24.reuse, 0x10000, RZ ;  /* 0x00010000181d7824 */ /* 0x060fe200078e00ff */
[----:B------:R-:W-:Y:S01]  /*154c0*/  LOP3.LUT R15, R24, 0xffff0000, RZ, 0xc0, !PT ;  /* 0xffff0000180f7812 */ /* 0x000fe200078ec0ff */
[C---:B------:R-:W-:Y:S01]  /*154d0*/  IMAD.U32 R31, R26.reuse, 0x10000, RZ ;  /* 0x000100001a1f7824 */ /* 0x040fe200078e00ff */
[----:B------:R-:W-:Y:S01]  /*154e0*/  LOP3.LUT R2, R25, 0xffff0000, RZ, 0xc0, !PT ;  /* 0xffff000019027812 */ /* 0x000fe200078ec0ff */
[----:B------:R-:W-:Y:S01]  /*154f0*/  IMAD.U32 R39, R27, 0x10000, RZ ;  /* 0x000100001b277824 */ /* 0x000fe200078e00ff */
[----:B------:R-:W-:Y:S02]  /*15500*/  SHF.L.U32 R33, R25, 0x10, RZ ;  /* 0x0000001019217819 */ /* 0x000fe400000006ff */
[----:B------:R-:W-:Y:S02]  /*15510*/  LOP3.LUT R25, R26, 0xffff0000, RZ, 0xc0, !PT ;  /* 0xffff00001a197812 */ /* 0x000fe400078ec0ff */
[----:B------:R-:W-:Y:S01]  /*15520*/  LOP3.LUT R24, R27, 0xffff0000, RZ, 0xc0, !PT ;  /* 0xffff00001b187812 */ /* 0x000fe200078ec0ff */
[----:B----4-:R-:W-:Y:S01]  /*15530*/  IMAD.U32 R41, R6, 0x10000, RZ ;  /* 0x0001000006297824 */ /* 0x010fe200078e00ff */
[----:B------:R-:W-:-:S02]  /*15540*/  SHF.L.U32 R27, R4, 0x10, RZ ;  /* 0x00000010041b7819 */ /* 0x000fc400000006ff */
[----:B------:R-:W-:Y:S01]  /*15550*/  LOP3.LUT R26, R4, 0xffff0000, RZ, 0xc0, !PT ;  /* 0xffff0000041a7812 */ /* 0x000fe200078ec0ff */
[----:B------:R-:W-:Y:S01]  /*15560*/  IMAD.U32 R4, R5, 0x10000, RZ ;  /* 0x0001000005047824 */ /* 0x000fe200078e00ff */
[----:B------:R-:W-:Y:S01]  /*15570*/  LOP3.LUT R6, R6, 0xffff0000, RZ, 0xc0, !PT ;  /* 0xffff000006067812 */ /* 0x000fe200078ec0ff */
[----:B--2---:R-:W-:Y:S01]  /*15580*/  IMAD.U32 R43, R21, 0x10000, RZ ;  /* 0x00010000152b7824 */ /* 0x004fe200078e00ff */
        /* <DEDUP_REMOVED lines=9> */
[----:B------:R-:W-:Y:S01]  /*15620*/  @!P0 FADD.FTZ R26, -R26, -RZ ;  /* 0x800000ff1a1a8221 */ /* 0x000fe20000010100 */
[----:B------:R-:W-:Y:S01]  /*15630*/  LOP3.LUT R45, R20, 0xffff0000, RZ, 0xc0, !PT ;  /* 0xffff0000142d7812 */ /* 0x000fe200078ec0ff */
[C---:B------:R-:W-:Y:S01]  /*15640*/  IMAD.U32 R20, R23.reuse, 0x10000, RZ ;  /* 0x0001000017147824 */ /* 0x040fe200078e00ff */
[----:B------:R-:W-:Y:S01]  /*15650*/  SHF.L.U32 R46, R22, 0x10, RZ ;  /* 0x00000010162e7819 */ /* 0x000fe200000006ff */
[----:B------:R-:W-:Y:S01]  /*15660*/  @!P0 FADD.FTZ R4, -R4, -RZ ;  /* 0x800000ff04048221 */ /* 0x000fe20000010100 */
[----:B------:R-:W-:Y:S01]  /*15670*/  LOP3.LUT R22, R23, 0xffff0000, RZ, 0xc0, !PT ;  /* 0xffff000017167812 */ /* 0x000fe200078ec0ff */
[----:B------:R-:W-:Y:S01]  /*15680*/  @!P0 FADD.FTZ R42, -R42, -RZ ;  /* 0x800000ff2a2a8221 */ /* 0x000fe20000010100 */
[----:B------:R-:W-:Y:S01]  /*15690*/  @!P0 FADD.FTZ R7, -R7, -RZ ;  /* 0x800000ff07078221 */ /* 0x000fe20000010100 */
[----:B------:R-:W-:Y:S01]  /*156a0*/  FMUL.FTZ R6, R21, R6 ;  /* 0x0000000615067220 */ /* 0x000fe20000410000 */
[----:B---3--:R-:W-:-:S02]  /*156b0*/  IMAD.U32 R21, R16, 0x10000, RZ ;  /* 0x0001000010157824 */ /* 0x008fc400078e00ff */
[----:B------:R-:W-:Y:S01]  /*156c0*/  FMUL.FTZ R20, R20, R5 ;  /* 0x0000000514147220 */ /* 0x000fe20000410000 */
        /* <DEDUP_REMOVED lines=28> */
.L_x_842:
[----:B------:R-:W-:Y:S05]  /*15890*/  BSYNC.RECONVERGENT B0 ;  /* 0x0000000000007941 */ /* 0x000fea0003800200 */
.L_x_841:
[----:B-----5:R3:W-:Y:S02]  /*158a0*/  STS.128 [R239+0x1800], R24 ;  /* 0x00180018ef007388 */ /* 0x0207e40000000c00 */
.L_x_840:
[----:B------:R-:W-:Y:S05]  /*158b0*/  BSYNC.RECONVERGENT B1 ;  /* 0x0000000000017941 */ /* 0x000fea0003800200 */
.L_x_839:
[----:B------:R-:W-:Y:S01]  /*158c0*/  ISETP.GE.AND P0, PT, R11, R8, PT ;  /* 0x000000080b00720c */ /* 0x000fe20003f06270 */
[----:B------:R-:W-:-:S12]  /*158d0*/  BSSY.RECONVERGENT B1, `(.L_x_843) ;  /* 0x000005a000017945 */ /* 0x000fd80003800200 */
[----:B------:R4:W-:Y:S01]  /*158e0*/  @P0 STS.128 [R239+0x3800], RZ ;  /* 0x003800ffef000388 */ /* 0x0009e20000000c00 */
[----:B------:R-:W-:Y:S05]  /*158f0*/  @P0 BRA `(.L_x_844) ;  /* 0x00000004005c0947 */ /* 0x000fea0003800000 */
[----:B---3--:R3:W5:Y:S01]  /*15900*/  LDG.E.128 R24, desc[UR4][R36.64+0x80] ;  /* 0x0000800424187981 */ /* 0x008762000c1e1d00 */
        /* <DEDUP_REMOVED lines=18> */
[----:B------:R-:W4:Y:S01]  /*15a30*/  LDG.E.128 R20, desc[UR4][R20.64+0x80] ;  /* 0x0000800414147981 */ /* 0x000f22000c1e1d00 */
[----:B-1----:R-:W-:-:S04]  /*15a40*/  IADD3 R16, P1, PT, R15, UR8, RZ ;  /* 0x000000080f107c10 */ /* 0x002fc8000ff3e0ff */
        /* <DEDUP_REMOVED lines=10> */
[----:B--2---:R-:W-:Y:S01]  /*15af0*/  IMAD.U32 R41, R6, 0x10000, RZ ;  /* 0x0001000006297824 */ /* 0x004fe200078e00ff */
[----:B------:R-:W-:-:S02]  /*15b00*/  SHF.L.U32 R27, R4, 0x10, RZ ;  /* 0x00000010041b7819 */ /* 0x000fc400000006ff */
[----:B------:R-:W-:Y:S01]  /*15b10*/  LOP3.LUT R26, R4, 0xffff0000, RZ, 0xc0, !PT ;  /* 0xffff0000041a7812 */ /* 0x000fe200078ec0ff */
[----:B------:R-:W-:Y:S01]  /*15b20*/  IMAD.U32 R4, R5, 0x10000, RZ ;  /* 0x0001000005047824 */ /* 0x000fe200078e00ff */
[----:B------:R-:W-:Y:S01]  /*15b30*/  LOP3.LUT R6, R6, 0xffff0000, RZ, 0xc0, !PT ;  /* 0xffff000006067812 */ /* 0x000fe200078ec0ff */
        /* <DEDUP_REMOVED lines=49> */
.L_x_846:
[----:B------:R-:W-:Y:S05]  /*15e50*/  BSYNC.RECONVERGENT B0 ;  /* 0x0000000000007941 */ /* 0x000fea0003800200 */
.L_x_845:
[----:B-----5:R1:W-:Y:S02]  /*15e60*/  STS.128 [R239+0x3800], R24 ;  /* 0x00380018ef007388 */ /* 0x0203e40000000c00 */
.L_x_844:
[----:B------:R-:W-:Y:S05]  /*15e70*/  BSYNC.RECONVERGENT B1 ;  /* 0x0000000000017941 */ /* 0x000fea0003800200 */
.L_x_843:
[----:B------:R-:W-:Y:S01]  /*15e80*/  ISETP.GE.AND P0, PT, R10, R8, PT ;  /* 0x000000080a00720c */ /* 0x000fe20003f06270 */
[----:B------:R-:W-:-:S12]  /*15e90*/  BSSY.RECONVERGENT B1, `(.L_x_847) ;  /* 0x000005a000017945 */ /* 0x000fd80003800200 */
[----:B------:R1:W-:Y:S01]  /*15ea0*/  @P0 STS.128 [R239+0x5800], RZ ;  /* 0x005800ffef000388 */ /* 0x0003e20000000c00 */
[----:B------:R-:W-:Y:S05]  /*15eb0*/  @P0 BRA `(.L_x_848) ;  /* 0x00000004005c0947 */ /* 0x000fea0003800000 */
[----:B-1-3--:R1:W5:Y:S01]  /*15ec0*/  LDG.E.128 R24, desc[UR4][R36.64+0x100] ;  /* 0x0001000424187981 */ /* 0x00a362000c1e1d00 */
        /* <DEDUP_REMOVED lines=17> */
[----:B------:R-:W2:Y:S04]  /*15fe0*/  LDG.E.128 R4, desc[UR4][R4.64+0x100] ;  /* 0x0001000404047981 */ /* 0x000ea8000c1e1d00 */
[----:B------:R-:W4:Y:S01]  /*15ff0*/  LDG.E.128 R20, desc[UR4][R20.64+0x100] ;  /* 0x0001000414147981 */ /* 0x000f22000c1e1d00 */
        /* <DEDUP_REMOVED lines=65> */
.L_x_850:
[----:B------:R-:W-:Y:S05]  /*16410*/  BSYNC.RECONVERGENT B0 ;  /* 0x0000000000007941 */ /* 0x000fea0003800200 */
.L_x_849:
[----:B-----5:R3:W-:Y:S02]  /*16420*/  STS.128 [R239+0x5800], R24 ;  /* 0x00580018ef007388 */ /* 0x0207e40000000c00 */
.L_x_848:
[----:B------:R-:W-:Y:S05]  /*16430*/  BSYNC.RECONVERGENT B1 ;  /* 0x0000000000017941 */ /* 0x000fea0003800200 */
.L_x_847:
        /* <DEDUP_REMOVED lines=11> */
[----:B------:R-:W-:Y:S02]  /*164f0*/  SEL R34, R34, RZ, P0 ;  /* 0x000000ff22227207 */ /* 0x000fe40000000000 */
[----:B------:R-:W-:Y:S02]  /*16500*/  IADD3 R2, P2, P1, R0, R14, R3 ;  /* 0x0000000e00027210 */ /* 0x000fe4000795e003 */
[----:B------:R-:W-:-:S02]  /*16510*/  SEL R35, R35, R32, !P0 ;  /* 0x0000002023237207 */ /* 0x000fc40004000000 */
[----:B------:R-:W-:Y:S01]  /*16520*/  IADD3.X R15, PT, PT, R34, R28, R15, P2, P1 ;  /* 0x0000001c220f7210 */ /* 0x000fe200017e240f */
[C---:B------:R-:W-:Y:S02]  /*16530*/  IMAD.SHL.U32 R0, R2.reuse, 0x2, RZ ;  /* 0x0000000202007824 */ /* 0x040fe400078e00ff */
[----:B-1-3--:R-:W-:Y:S01]  /*16540*/  IMAD.WIDE R24, R35, 0x2, R36 ;  /* 0x0000000223187825 */ /* 0x00afe200078e0224 */
[----:B------:R-:W-:Y:S02]  /*16550*/  SHF.L.U64.HI R2, R2, 0x1, R15 ;  /* 0x0000000102027819 */ /* 0x000fe4000001020f */
[----:B--2---:R-:W-:-:S03]  /*16560*/  IADD3 R16, P1, PT, R0, UR8, RZ ;  /* 0x0000000800107c10 */ /* 0x004fc6000ff3e0ff */
[----:B------:R-:W2:Y:S01]  /*16570*/  LDG.E.128 R24, desc[UR4][R24.64+0x180] ;  /* 0x0001800418187981 */ /* 0x000ea2000c1e1d00 */
[----:B------:R-:W-:Y:S01]  /*16580*/  IADD3.X R17, PT, PT, R2, UR9, RZ, P1, !PT ;  /* 0x0000000902117c10 */ /* 0x000fe20008ffe4ff */
[----:B------:R-:W1:Y:S05]  /*16590*/  LDCU.64 UR8, c[0x0][0x4c8] ;  /* 0x00009900ff0877ac */ /* 0x000e6a0008000a00 */
[----:B------:R-:W3:Y:S01]  /*165a0*/  LDG.E.128 R16, desc[UR4][R16.64+0x180] ;  /* 0x0001800410107981 */ /* 0x000ee2000c1e1d00 */
[----:B-1----:R-:W-:-:S04]  /*165b0*/  IADD3 R20, P1, PT, R0, UR8, RZ ;  /* 0x0000000800147c10 */ /* 0x002fc8000ff3e0ff */
[----:B------:R-:W-:-:S06]  /*165c0*/  IADD3.X R21, PT, PT, R2, UR9, RZ, P1, !PT ;  /* 0x0000000902157c10 */ /* 0x000fcc0008ffe4ff */
[----:B------:R-:W4:Y:S01]  /*165d0*/  LDG.E.128 R20, desc[UR4][R20.64+0x180] ;  /* 0x0001800414147981 */ /* 0x000f22000c1e1d00 */
[C---:B-----5:R-:W-:Y:S01]  /*165e0*/  LOP3.LUT R0, R5.reuse, 0xffff0000, RZ, 0xc0, !PT ;  /* 0xffff000005007812 */ /* 0x060fe200078ec0ff */
[----:B------:R-:W-:Y:S01]  /*165f0*/  IMAD.U32 R8, R6, 0x10000, RZ ;  /* 0x0001000006087824 */ /* 0x000fe200078e00ff */
[----:B------:R-:W-:Y:S01]  /*16600*/  SHF.L.U32 R14, R5, 0x10, RZ ;  /* 0x00000010050e7819 */ /* 0x000fe200000006ff */
[----:B------:R-:W-:Y:S01]  /*16610*/  IMAD.U32 R3, R4, 0x10000, RZ ;  /* 0x0001000004037824 */ /* 0x000fe200078e00ff */
[----:B------:R-:W-:Y:S01]  /*16620*/  LOP3.LUT R5, R6, 0xffff0000, RZ, 0xc0, !PT ;  /* 0xffff000006057812 */ /* 0x000fe200078ec0ff */
[C---:B------:R-:W-:Y:S01]  /*16630*/  IMAD.U32 R28, R7.reuse, 0x10000, RZ ;  /* 0x00010000071c7824 */ /* 0x040fe200078e00ff */
[----:B------:R-:W-:Y:S02]  /*16640*/  LOP3.LUT R2, R4, 0xffff0000, RZ, 0xc0, !PT ;  /* 0xffff000004027812 */ /* 0x000fe400078ec0ff */
[----:B------:R-:W-:Y:S01]  /*16650*/  LOP3.LUT R4, R7, 0xffff0000, RZ, 0xc0, !PT ;  /* 0xffff000007047812 */ /* 0x000fe200078ec0ff */
[C---:B--2---:R-:W-:Y:S01]  /*16660*/  IMAD.U32 R6, R25.reuse, 0x10000, RZ ;  /* 0x0001000019067824 */ /* 0x044fe200078e00ff */
[----:B------:R-:W-:Y:S01]  /*16670*/  LOP3.LUT R31, R25, 0xffff0000, RZ, 0xc0, !PT ;  /* 0xffff0000191f7812 */ /* 0x000fe200078ec0ff */
[C---:B------:R-:W-:Y:S01]  /*16680*/  IMAD.U32 R29, R26.reuse, 0x10000, RZ ;  /* 0x000100001a1d7824 */ /* 0x040fe200078e00ff */
[----:B------:R-:W-:-:S02]  /*16690*/  LOP3.LUT R25, R26, 0xffff0000, RZ, 0xc0, !PT ;  /* 0xffff00001a197812 */ /* 0x000fc400078ec0ff */
[C---:B------:R-:W-:Y:S02]  /*166a0*/  SHF.L.U32 R15, R24.reuse, 0x10, RZ ;  /* 0x00000010180f7819 */ /* 0x040fe400000006ff */
[----:B------:R-:W-:Y:S01]  /*166b0*/  LOP3.LUT R7, R24, 0xffff0000, RZ, 0xc0, !PT ;  /* 0xffff000018077812 */ /* 0x000fe200078ec0ff */
[----:B---3--:R-:W-:Y:S01]  /*166c0*/  IMAD.U32 R26, R16, 0x10000, RZ ;  /* 0x00010000101a7824 */ /* 0x008fe200078e00ff */
[----:B------:R-:W-:Y:S02]  /*166d0*/  SHF.L.U32 R34, R18, 0x10, RZ ;  /* 0x0000001012227819 */ /* 0x000fe400000006ff */
[C---:B------:R-:W-:Y:S01]  /*166e0*/  SHF.L.U32 R24, R27.reuse, 0x10, RZ ;  /* 0x000000101b187819 */ /* 0x040fe200000006ff */
[----:B------:R-:W-:Y:S01]  /*166f0*/  @!P0 FADD.FTZ R26, -R26, -RZ ;  /* 0x800000ff1a1a8221 */ /* 0x000fe20000010100 */
[----:B------:R-:W-:Y:S01]  /*16700*/  LOP3.LUT R32, R27, 0xffff0000, RZ, 0xc0, !PT ;  /* 0xffff00001b207812 */ /* 0x000fe200078ec0ff */
[----:B------:R-:W-:Y:S01]  /*16710*/  IMAD.U32 R27, R17, 0x10000, RZ ;  /* 0x00010000111b7824 */ /* 0x000fe200078e00ff */
[----:B------:R-:W-:Y:S01]  /*16720*/  LOP3.LUT R16, R16, 0xffff0000, RZ, 0xc0, !PT ;  /* 0xffff000010107812 */ /* 0x000fe200078ec0ff */
[----:B------:R-:W-:Y:S01]  /*16730*/  FMUL.FTZ R26, R15, R26 ;  /* 0x0000001a0f1a7220 */ /* 0x000fe20000410000 */
[----:B------:R-:W-:Y:S01]  /*16740*/  LOP3.LUT R18, R18, 0xffff0000, RZ, 0xc0, !PT ;  /* 0xffff000012127812 */ /* 0x000fe200078ec0ff */
[----:B------:R-:W-:Y:S01]  /*16750*/  @!P0 FADD.FTZ R27, -R27, -RZ ;  /* 0x800000ff1b1b8221 */ /* 0x000fe20000010100 */
[----:B------:R-:W-:Y:S01]  /*16760*/  LOP3.LUT R36, R17, 0xffff0000, RZ, 0xc0, !PT ;  /* 0xffff000011247812 */ /* 0x000fe200078ec0ff */
[C---:B------:R-:W-:Y:S01]  /*16770*/  IMAD.U32 R17, R19.reuse, 0x10000, RZ ;  /* 0x0001000013117824 */ /* 0x040fe200078e00ff */
[----:B------:R-:W-:Y:S01]  /*16780*/  LOP3.LUT R19, R19, 0xffff0000, RZ, 0xc0, !PT ;  /* 0xffff000013137812 */ /* 0x000fe200078ec0ff */
[----:B------:R-:W-:Y:S01]  /*16790*/  @!P0 FADD.FTZ R16, -R16, -RZ ;  /* 0x800000ff10108221 */ /* 0x000fe20000010100 */
[----:B------:R-:W-:Y:S01]  /*167a0*/  @!P0 FADD.FTZ R18, -R18, -RZ ;  /* 0x800000ff12128221 */ /* 0x000fe20000010100 */
[----:B------:R-:W-:Y:S01]  /*167b0*/  @!P0 FADD.FTZ R36, -R36, -RZ ;  /* 0x800000ff24248221 */ /* 0x000fe20000010100 */
[----:B------:R-:W-:Y:S01]  /*167c0*/  @!P0 FADD.FTZ R17, -R17, -RZ ;  /* 0x800000ff11118221 */ /* 0x000fe20000010100 */
[----:B------:R-:W-:Y:S01]  /*167d0*/  FMUL.FTZ R7, R7, R16 ;  /* 0x0000001007077220 */ /* 0x000fe20000410000 */
[----:B------:R-:W-:Y:S01]  /*167e0*/  FMUL.FTZ R27, R6, R27 ;  /* 0x0000001b061b7220 */ /* 0x000fe20000410000 */
[----:B------:R-:W-:Y:S01]  /*167f0*/  FMUL.FTZ R18, R25, R18 ;  /* 0x0000001219127220 */ /* 0x000fe20000410000 */
[----:B------:R-:W-:Y:S01]  /*16800*/  @!P0 FADD.FTZ R34, -R34, -RZ ;  /* 0x800000ff22228221 */ /* 0x000fe20000010100 */
[----:B------:R-:W-:Y:S01]  /*16810*/  @!P0 FADD.FTZ R19, -R19, -RZ ;  /* 0x800000ff13138221 */ /* 0x000fe20000010100 */
[C---:B----4-:R-:W-:Y:S01]  /*16820*/  LOP3.LUT R15, R20.reuse, 0xffff0000, RZ, 0xc0, !PT ;  /* 0xffff0000140f7812 */ /* 0x050fe200078ec0ff */
[----:B------:R-:W-:Y:S01]  /*16830*/  IMAD.U32 R16, R20, 0x10000, RZ ;  /* 0x0001000014107824 */ /* 0x000fe200078e00ff */
[----:B------:R-:W-:Y:S01]  /*16840*/  SHF.L.U32 R6, R21, 0x10, RZ ;  /* 0x0000001015067819 */ /* 0x000fe200000006ff */
[----:B------:R-:W-:Y:S01]  /*16850*/  FMUL.FTZ R31, R31, R36 ;  /* 0x000000241f1f7220 */ /* 0x000fe20000410000 */
[----:B------:R-:W-:Y:S01]  /*16860*/  LOP3.LUT R25, R21, 0xffff0000, RZ, 0xc0, !PT ;  /* 0xffff000015197812 */ /* 0x000fe200078ec0ff */
[----:B------:R-:W-:Y:S01]  /*16870*/  FMUL.FTZ R17, R24, R17 ;  /* 0x0000001118117220 */ /* 0x000fe20000410000 */
[C---:B------:R-:W-:Y:S01]  /*16880*/  IMAD.U32 R24, R22.reuse, 0x10000, RZ ;  /* 0x0001000016187824 */ /* 0x040fe200078e00ff */
        /* <DEDUP_REMOVED lines=19> */
.L_x_852:
[----:B------:R-:W-:Y:S05]  /*169c0*/  BSYNC.RECONVERGENT B0 ;  /* 0x0000000000007941 */ /* 0x000fea0003800200 */
.L_x_851:
[----:B-----5:R1:W-:Y:S02]  /*169d0*/  STS.128 [R239+0x7800], R4 ;  /* 0x00780004ef007388 */ /* 0x0203e40000000c00 */
.L_x_728:
[----:B------:R-:W-:Y:S05]  /*169e0*/  BSYNC.RECONVERGENT B3 ;  /* 0x0000000000037941 */ /* 0x000fea0003800200 */
.L_x_720:
[----:B-12-4-:R-:W-:Y:S01]  /*169f0*/  IMAD.IADD R5, R68, 0x1, -R60 ;  /* 0x0000000144057824 */ /* 0x016fe200078e0a3c */
[----:B------:R-:W-:Y:S04]  /*16a00*/  BSSY.RECONVERGENT B0, `(.L_x_853) ;  /* 0x0000022000007945 */ /* 0x000fe80003800200 */
[-C--:B------:R-:W-:Y:S02]  /*16a10*/  ISETP.GE.AND P6, PT, R114, R5.reuse, PT ;  /* 0x000000057200720c */ /* 0x080fe40003fc6270 */
[-C--:B------:R-:W-:Y:S02]  /*16a20*/  ISETP.GE.AND P5, PT, R30, R5.reuse, PT ;  /* 0x000000051e00720c */ /* 0x080fe40003fa6270 */
[----:B------:R-:W-:-:S09]  /*16a30*/  ISETP.GE.AND P0, PT, R38, R5, PT ;  /* 0x000000052600720c */ /* 0x000fd20003f06270 */
[----:B------:R-:W-:Y:S05]  /*16a40*/  @P6 BRA `(.L_x_854) ;  /* 0x0000000000746947 */ /* 0x000fea0003800000 */
[----:B------:R-:W1:Y:S02]  /*16a50*/  LDCU UR7, c[0x0][0x440] ;  /* 0x00008800ff0777ac */ /* 0x000e640008000800 */
[----:B-1----:R-:W-:Y:S02]  /*16a60*/  ISETP.GE.AND P3, PT, R11, UR7, PT ;  /* 0x000000070b007c0c */ /* 0x002fe4000bf66270 */
[----:B------:R-:W-:Y:S02]  /*16a70*/  ISETP.GE.AND P2, PT, R10, UR7, PT ;  /* 0x000000070a007c0c */ /* 0x000fe4000bf46270 */
[----:B------:R-:W-:Y:S02]  /*16a80*/  ISETP.GE.AND P4, PT, R12, UR7, PT ;  /* 0x000000070c007c0c */ /* 0x000fe4000bf86270 */
[----:B------:R-:W-:-:S07]  /*16a90*/  ISETP.GE.AND P1, PT, R9, UR7, PT ;  /* 0x0000000709007c0c */ /* 0x000fce000bf26270 */
[--C-:B---3--:R-:W-:Y:S02]  /*16aa0*/  @!P3 IMAD.MOV.U32 R6, RZ, RZ, R226.reuse ;  /* 0x000000ffff06b224 */ /* 0x108fe400078e00e2 */
        /* <DEDUP_REMOVED lines=23> */
.L_x_854:
[----:B------:R-:W-:Y:S05]  /*16c20*/  BSYNC.RECONVERGENT B0 ;  /* 0x0000000000007941 */ /* 0x000fea0003800200 */
.L_x_853:
        /* <DEDUP_REMOVED lines=29> */
.L_x_856:
[----:B------:R-:W-:Y:S05]  /*16e00*/  BSYNC.RECONVERGENT B0 ;  /* 0x0000000000007941 */ /* 0x000fea0003800200 */
.L_x_855:
[----:B------:R-:W-:Y:S01]  /*16e10*/  BSSY.RECONVERGENT B0, `(.L_x_857) ;  /* 0x000001f000007945 */ /* 0x000fe20003800200 */
[----:B------:R-:W-:-:S03]  /*16e20*/  ISETP.GE.AND P5, PT, R40, R5, PT ;  /* 0x000000052800720c */ /* 0x000fc60003fa6270 */
[----:B------:R-:W-:Y:S10]  /*16e30*/  @P0 BRA `(.L_x_858) ;  /* 0x0000000000700947 */ /* 0x000ff40003800000 */
[----:B-12---:R-:W3:Y:S01]  /*16e40*/  LDC.64 R2, c[0x0][0x3b8] ;  /* 0x0000ee00ff027b82 */ /* 0x006ee20000000a00 */
[----:B------:R-:W1:Y:S02]  /*16e50*/  LDCU UR7, c[0x0][0x440] ;  /* 0x00008800ff0777ac */ /* 0x000e640008000800 */
[----:B-1----:R-:W-:Y:S02]  /*16e60*/  ISETP.GE.AND P3, PT, R12, UR7, PT ;  /* 0x000000070c007c0c */ /* 0x002fe4000bf66270 */
[----:B------:R-:W-:Y:S02]  /*16e70*/  ISETP.GE.AND P2, PT, R11, UR7, PT ;  /* 0x000000070b007c0c */ /* 0x000fe4000bf46270 */
[----:B------:R-:W-:Y:S02]  /*16e80*/  ISETP.GE.AND P1, PT, R10, UR7, PT ;  /* 0x000000070a007c0c */ /* 0x000fe4000bf26270 */
[----:B---3--:R-:W-:Y:S02]  /*16e90*/  LEA R6, P4, R2, R226, 0x6 ;  /* 0x000000e202067211 */ /* 0x008fe400078830ff */
[----:B------:R-:W-:-:S02]  /*16ea0*/  ISETP.GE.AND P0, PT, R9, UR7, PT ;  /* 0x0000000709007c0c */ /* 0x000fc4000bf06270 */
[----:B------:R-:W-:-:S05]  /*16eb0*/  LEA.HI.X R7, R2, R227, R3, 0x6, P4 ;  /* 0x000000e302077211 */ /* 0x000fca00020f3403 */
        /* <DEDUP_REMOVED lines=20> */
.L_x_858:
[----:B------:R-:W-:Y:S05]  /*17000*/  BSYNC.RECONVERGENT B0 ;  /* 0x0000000000007941 */ /* 0x000fea0003800200 */
.L_x_857:
[----:B------:R-:W-:Y:S04]  /*17010*/  BSSY.RECONVERGENT B0, `(.L_x_859) ;  /* 0x000001f000007945 */ /* 0x000fe80003800200 */
[----:B------:R-:W-:Y:S05]  /*17020*/  @P5 BRA `(.L_x_860) ;  /* 0x0000000000745947 */ /* 0x000fea0003800000 */
[----:B-12---:R-:W3:Y:S01]  /*17030*/  LDC.64 R2, c[0x0][0x3b8] ;  /* 0x0000ee00ff027b82 */ /* 0x006ee20000000a00 */
[----:B------:R-:W1:Y:S02]  /*17040*/  LDCU UR7, c[0x0][0x440] ;  /* 0x00008800ff0777ac */ /* 0x000e640008000800 */
[----:B-1----:R-:W-:Y:S02]  /*17050*/  ISETP.GE.AND P3, PT, R12, UR7, PT ;  /* 0x000000070c007c0c */ /* 0x002fe4000bf66270 */
[----:B------:R-:W-:Y:S02]  /*17060*/  ISETP.GE.AND P2, PT, R11, UR7, PT ;  /* 0x000000070b007c0c */ /* 0x000fe4000bf46270 */
[----:B------:R-:W-:Y:S01]  /*17070*/  ISETP.GE.AND P1, PT, R10, UR7, PT ;  /* 0x000000070a007c0c */ /* 0x000fe2000bf26270 */
[----:B---34-:R-:W-:Y:S01]  /*17080*/  IMAD.WIDE.U32 R6, R2, 0x60, R226 ;  /* 0x0000006002067825 */ /* 0x018fe200078e00e2 */
[----:B------:R-:W-:-:S03]  /*17090*/  ISETP.GE.AND P0, PT, R9, UR7, PT ;  /* 0x0000000709007c0c */ /* 0x000fc6000bf06270 */
[----:B------:R-:W-:-:S04]  /*170a0*/  IMAD R3, R3, 0x60, RZ ;  /* 0x0000006003037824 */ /* 0x000fc800078e02ff */
[----:B------:R-:W-:-:S05]  /*170b0*/  IMAD.IADD R7, R3, 0x1, R7 ;  /* 0x0000000103077824 */ /* 0x000fca00078e0207 */
        /* <DEDUP_REMOVED lines=20> */
.L_x_860:
[----:B------:R-:W-:Y:S05]  /*17200*/  BSYNC.RECONVERGENT B0 ;  /* 0x0000000000007941 */ /* 0x000fea0003800200 */
.L_x_859:
[----:B------:R-:W0:Y:S01]  /*17210*/  LDGDEPBAR ;  /* 0x00000000000079af */ /* 0x000e220000000000 */
[----:B------:R-:W5:Y:S01]  /*17220*/  LDCU UR7, c[0x0][0x508] ;  /* 0x0000a100ff0777ac */ /* 0x000f620008000800 */
[----:B-12---:R-:W-:Y:S01]  /*17230*/  LOP3.LUT R3, R76, 0x1f0, RZ, 0xc0, !PT ;  /* 0x000001f04c037812 */ /* 0x006fe200078ec0ff */
[C---:B------:R-:W-:Y:S01]  /*17240*/  IMAD.SHL.U32 R216, R66.reuse, 0x20, RZ ;  /* 0x0000002042d87824 */ /* 0x040fe200078e00ff */
[----:B------:R-:W-:Y:S01]  /*17250*/  SHF.R.U32.HI R0, RZ, 0x2, R66 ;  /* 0x00000002ff007819 */ /* 0x000fe20000011642 */
[----:B------:R-:W-:Y:S01]  /*17260*/  IMAD.SHL.U32 R15, R66, 0x40, RZ ;  /* 0x00000040420f7824 */ /* 0x000fe200078e00ff */
[----:B------:R-:W-:Y:S01]  /*17270*/  IADD3 R78, PT, PT, R3, 0x1, R78 ;  /* 0x00000001034e7810 */ /* 0x000fe20007ffe04e */
[----:B------:R-:W-:Y:S01]  /*17280*/  BSSY.RECONVERGENT B0, `(.L_x_861) ;  /* 0x000002c000007945 */ /* 0x000fe20003800200 */
[----:B------:R-:W-:Y:S02]  /*17290*/  LOP3.LUT R2, R0, 0x7, RZ, 0xc0, !PT ;  /* 0x0000000700027812 */ /* 0x000fe400078ec0ff */
[----:B------:R-:W-:-:S02]  /*172a0*/  LOP3.LUT R216, R216, 0x7c00, RZ, 0xc0, !PT ;  /* 0x00007c00d8d87812 */ /* 0x000fc400078ec0ff */
[----:B------:R-:W-:Y:S02]  /*172b0*/  IADD3 R3, PT, PT, -R231, R78, R2 ;  /* 0x0000004ee7037210 */ /* 0x000fe40007ffe102 */
[----:B------:R-:W-:Y:S02]  /*172c0*/  LOP3.LUT R0, R216, 0x200, R15, 0xf8, !PT ;  /* 0x00000200d8007812 */ /* 0x000fe400078ef80f */
[----:B-----5:R-:W-:-:S03]  /*172d0*/  IADD3 R3, PT, PT, R3, UR7, R68 ;  /* 0x0000000703037c10 */ /* 0x020fc6000fffe044 */
[----:B------:R-:W-:Y:S01]  /*172e0*/  IMAD.IADD R67, R67, 0x1, R0 ;  /* 0x0000000143437824 */ /* 0x000fe200078e0200 */
[----:B------:R-:W-:-:S04]  /*172f0*/  DEPBAR.LE SB0, 0x0 ;  /* 0x000080000000791a */ /* 0x000fc80000000000 */
[----:B------:R-:W-:Y:S06]  /*17300*/  BAR.SYNC.DEFER_BLOCKING 0x0 ;  /* 0x0000000000007b1d */ /* 0x000fec0000010000 */
[----:B------:R-:W-:Y:S05]  /*17310*/  @P6 BRA `(.L_x_862) ;  /* 0x0000000000786947 */ /* 0x000fea0003800000 */
[----:B------:R-:W1:Y:S02]  /*17320*/  LDCU UR7, c[0x0][0x440] ;  /* 0x00008800ff0777ac */ /* 0x000e640008000800 */
[----:B-1----:R-:W-:Y:S02]  /*17330*/  ISETP.GE.AND P2, PT, R11, UR7, PT ;  /* 0x000000070b007c0c */ /* 0x002fe4000bf46270 */
[----:B------:R-:W-:Y:S02]  /*17340*/  ISETP.GE.AND P1, PT, R10, UR7, PT ;  /* 0x000000070a007c0c */ /* 0x000fe4000bf26270 */
[----:B------:R-:W-:Y:S02]  /*17350*/  ISETP.GE.AND P3, PT, R12, UR7, PT ;  /* 0x000000070c007c0c */ /* 0x000fe4000bf66270 */
[----:B------:R-:W-:-:S07]  /*17360*/  ISETP.GE.AND P0, PT, R9, UR7, PT ;  /* 0x0000000709007c0c */ /* 0x000fce000bf06270 */
[--C-:B------:R-:W-:Y:S02]  /*17370*/  @!P2 IMAD.MOV.U32 R16, RZ, RZ, R228.reuse ;  /* 0x000000ffff10a224 */ /* 0x100fe400078e00e4 */
[--C-:B------:R-:W-:Y:S02]  /*17380*/  @!P2 IMAD.MOV.U32 R17, RZ, RZ, R229.reuse ;  /* 0x000000ffff11a224 */ /* 0x100fe400078e00e5 */
[----:B---34-:R-:W-:Y:S01]  /*17390*/  @!P1 IMAD.MOV.U32 R6, RZ, RZ, R228 ;  /* 0x000000ffff069224 */ /* 0x018fe200078e00e4 */
        /* <DEDUP_REMOVED lines=22> */
.L_x_862:
[----:B------:R1:W-:Y:S04]  /*17500*/  STS.128 [R239+0x10000], RZ ;  /* 0x010000ffef007388 */ /* 0x0003e80000000c00 */
[----:B------:R1:W-:Y:S04]  /*17510*/  STS.128 [R239+0x12000], RZ ;  /* 0x012000ffef007388 */ /* 0x0003e80000000c00 */
[----:B------:R1:W-:Y:S04]  /*17520*/  STS.128 [R239+0x14000], RZ ;  /* 0x014000ffef007388 */ /* 0x0003e80000000c00 */
[----:B------:R1:W-:Y:S02]  /*17530*/  STS.128 [R239+0x16000], RZ ;  /* 0x016000ffef007388 */ /* 0x0003e40000000c00 */
.L_x_863:
[----:B------:R-:W-:Y:S05]  /*17540*/  BSYNC.RECONVERGENT B0 ;  /* 0x0000000000007941 */ /* 0x000fea0003800200 */
.L_x_861:
[-C--:B------:R-:W-:Y:S01]  /*17550*/  ISETP.GE.AND P0, PT, R30, R5.reuse, PT ;  /* 0x000000051e00720c */ /* 0x080fe20003f06270 */
[----:B------:R-:W-:Y:S01]  /*17560*/  BSSY.RECONVERGENT B0, `(.L_x_864) ;  /* 0x0000026000007945 */ /* 0x000fe20003800200 */
[----:B------:R-:W-:Y:S02]  /*17570*/  LOP3.LUT R69, R69, 0x8, R66, 0x78, !PT ;  /* 0x0000000845457812 */ /* 0x000fe400078e7842 */
[----:B------:R-:W-:Y:S02]  /*17580*/  LOP3.LUT R0, R15, 0x400, RZ, 0xc0, !PT ;  /* 0x000004000f007812 */ /* 0x000fe400078ec0ff */
[-C--:B------:R-:W-:Y:S02]  /*17590*/  ISETP.GE.AND P6, PT, R38, R5.reuse, PT ;  /* 0x000000052600720c */ /* 0x080fe40003fc6270 */
[----:B------:R-:W-:Y:S01]  /*175a0*/  ISETP.GE.AND P5, PT, R40, R5, PT ;  /* 0x000000052800720c */ /* 0x000fe20003fa6270 */
[----:B------:R-:W-:-:S04]  /*175b0*/  IMAD R0, R69, 0x2, R0 ;  /* 0x0000000245007824 */ /* 0x000fc800078e0200 */
[----:B------:R1:W-:Y:S04]  /*175c0*/  @P0 STS.128 [R239+0x10800], RZ ;  /* 0x010800ffef000388 */ /* 0x0003e80000000c00 */
        /* <DEDUP_REMOVED lines=31> */
.L_x_865:
[----:B------:R-:W-:Y:S05]  /*177c0*/  BSYNC.RECONVERGENT B0 ;  /* 0x0000000000007941 */ /* 0x000fea0003800200 */
.L_x_864:
[----:B------:R1:W-:Y:S01]  /*177d0*/  @P6 STS.128 [R239+0x11000], RZ ;  /* 0x011000ffef006388 */ /* 0x0003e20000000c00 */
[----:B------:R-:W-:Y:S01]  /*177e0*/  BSSY.RECONVERGENT B0, `(.L_x_866) ;  /* 0x0000022000007945 */ /* 0x000fe20003800200 */
[----:B------:R-:W-:Y:S02]  /*177f0*/  LEA R100, R67, UR6, 0x1 ;  /* 0x0000000643647c11 */ /* 0x000fe4000f8e08ff */
[----:B------:R1:W-:Y:S04]  /*17800*/  @P6 STS.128 [R239+0x13000], RZ ;  /* 0x013000ffef006388 */ /* 0x0003e80000000c00 */
[----:B------:R1:W-:Y:S04]  /*17810*/  @P6 STS.128 [R239+0x15000], RZ ;  /* 0x015000ffef006388 */ /* 0x0003e80000000c00 */
[----:B------:R1:W-:Y:S01]  /*17820*/  @P6 STS.128 [R239+0x17000], RZ ;  /* 0x017000ffef006388 */ /* 0x0003e20000000c00 */
[----:B------:R-:W-:Y:S05]  /*17830*/  @P6 BRA `(.L_x_867) ;  /* 0x0000000000706947 */ /* 0x000fea0003800000 */
[----:B-1----:R-:W2:Y:S01]  /*17840*/  LDC.64 R4, c[0x0][0x3c0] ;  /* 0x0000f000ff047b82 */ /* 0x002ea20000000a00 */
[----:B------:R-:W1:Y:S02]  /*17850*/  LDCU UR7, c[0x0][0x440] ;  /* 0x00008800ff0777ac */ /* 0x000e640008000800 */
[----:B-1----:R-:W-:Y:S02]  /*17860*/  ISETP.GE.AND P3, PT, R12, UR7, PT ;  /* 0x000000070c007c0c */ /* 0x002fe4000bf66270 */
[----:B------:R-:W-:Y:S02]  /*17870*/  ISETP.GE.AND P2, PT, R11, UR7, PT ;  /* 0x000000070b007c0c */ /* 0x000fe4000bf46270 */
[----:B------:R-:W-:Y:S02]  /*17880*/  ISETP.GE.AND P1, PT, R10, UR7, PT ;  /* 0x000000070a007c0c */ /* 0x000fe4000bf26270 */
[----:B--234-:R-:W-:Y:S02]  /*17890*/  LEA R6, P4, R4, R228, 0x6 ;  /* 0x000000e404067211 */ /* 0x01cfe400078830ff */
        /* <DEDUP_REMOVED lines=22> */
.L_x_867:
[----:B------:R-:W-:Y:S05]  /*17a00*/  BSYNC.RECONVERGENT B0 ;  /* 0x0000000000007941 */ /* 0x000fea0003800200 */
.L_x_866:
[----:B------:R1:W-:Y:S01]  /*17a10*/  @P5 STS.128 [R239+0x11800], RZ ;  /* 0x011800ffef005388 */ /* 0x0003e20000000c00 */
[----:B------:R-:W-:Y:S03]  /*17a20*/  BSSY.RECONVERGENT B0, `(.L_x_868) ;  /* 0x0000022000007945 */ /* 0x000fe60003800200 */
        /* <DEDUP_REMOVED lines=8> */
[----:B------:R-:W-:Y:S01]  /*17ab0*/  ISETP.GE.AND P1, PT, R10, UR7, PT ;  /* 0x000000070a007c0c */ /* 0x000fe2000bf26270 */
[----:B--234-:R-:W-:Y:S01]  /*17ac0*/  IMAD.WIDE.U32 R6, R4, 0x60, R228 ;  /* 0x0000006004067825 */ /* 0x01cfe200078e00e4 */
        /* <DEDUP_REMOVED lines=23> */
.L_x_869:
[----:B------:R-:W-:Y:S05]  /*17c40*/  BSYNC.RECONVERGENT B0 ;  /* 0x0000000000007941 */ /* 0x000fea0003800200 */
.L_x_868:
[----:B------:R-:W-:Y:S01]  /*17c50*/  LDSM.16.M88.4 R80, [R100] ;  /* 0x000000006450783b */ /* 0x000fe20000000200 */
[----:B------:R-:W-:Y:S01]  /*17c60*/  IMAD.MOV.U32 R8, RZ, RZ, 0x20 ;  /* 0x00000020ff087424 */ /* 0x000fe200078e00ff */
[----:B------:R-:W-:Y:S01]  /*17c70*/  LOP3.LUT P1, RZ, R66, 0x2, RZ, 0xc0, !PT ;  /* 0x0000000242ff7812 */ /* 0x000fe2000782c0ff */
[----:B------:R-:W-:Y:S01]  /*17c80*/  VIADD R71, R0, UR6 ;  /* 0x0000000600477c36 */ /* 0x000fe20008000000 */
[----:B------:R-:W5:Y:S01]  /*17c90*/  LDSM.16.M88.4 R76, [R0+UR6+0x8000] ;  /* 0x00800006004c783b */ /* 0x000f620008000200 */
[----:B------:R-:W-:Y:S02]  /*17ca0*/  LOP3.LUT P0, RZ, R66, 0x4, RZ, 0xc0, !PT ;  /* 0x0000000442ff7812 */ /* 0x000fe4000780c0ff */
[----:B------:R-:W-:Y:S01]  /*17cb0*/  SEL R8, R8, 0xffffffe0, !P1 ;  /* 0xffffffe008087807 */ /* 0x000fe20004800000 */
[----:B--2---:R-:W2:Y:S01]  /*17cc0*/  LDSM.16.M88.4 R16, [R0+UR6+0x8800] ;  /* 0x008800060010783b */ /* 0x004ea20008000200 */
[----:B------:R-:W-:Y:S02]  /*17cd0*/  MOV R167, 0x40 ;  /* 0x0000004000a77802 */ /* 0x000fe40000000f00 */
[----:B------:R-:W-:Y:S01]  /*17ce0*/  ISETP.NE.AND P6, PT, R165, 0x1, PT ;  /* 0x00000001a500780c */ /* 0x000fe20003fc5270 */
[--C-:B------:R-:W-:Y:S01]  /*17cf0*/  IMAD.IADD R14, R100, 0x1, R8.reuse ;  /* 0x00000001640e7824 */ /* 0x100fe200078e0208 */
[----:B------:R-:W2:Y:S01]  /*17d00*/  LDSM.16.M88.4 R52, [R0+UR6+0x9000] ;  /* 0x009000060034783b */ /* 0x000ea20008000200 */
[----:B------:R-:W-:Y:S01]  /*17d10*/  IMAD.IADD R2, R71, 0x1, R8 ;  /* 0x0000000147027824 */ /* 0x000fe200078e0208 */
[----:B------:R-:W-:-:S02]  /*17d20*/  SEL R167, R167, 0xffffffc0, !P0 ;  /* 0xffffffc0a7a77807 */ /* 0x000fc40004000000 */
[----:B---3--:R-:W3:Y:S03]  /*17d30*/  LDSM.16.M88.4 R36, [R0+UR6+0x9800] ;  /* 0x009800060024783b */ /* 0x008ee60008000200 */
[--C-:B------:R-:W-:Y:S01]  /*17d40*/  IMAD.IADD R101, R100, 0x1, R167.reuse ;  /* 0x0000000164657824 */ /* 0x100fe200078e02a7 */
[----:B------:R-:W-:Y:S01]  /*17d50*/  LDSM.16.M88.4 R44, [R14] ;  /* 0x000000000e2c783b */ /* 0x000fe20000000200 */
[----:B------:R-:W-:-:S03]  /*17d60*/  IMAD.IADD R71, R71, 0x1, R167 ;  /* 0x0000000147477824 */ /* 0x000fc600078e02a7 */
[----:B------:R-:W3:Y:S01]  /*17d70*/  LDSM.16.M88.4 R24, [R2+0x8000] ;  /* 0x008000000218783b */ /* 0x000ee20000000200 */
[C---:B------:R-:W-:Y:S01]  /*17d80*/  IADD3 R70, PT, PT, R8.reuse, R101, RZ ;  /* 0x0000006508467210 */ /* 0x040fe20007ffe0ff */
[----:B------:R-:W-:Y:S02]  /*17d90*/  IMAD.IADD R69, R8, 0x1, R71 ;  /* 0x0000000108457824 */ /* 0x000fe400078e0247 */
[----:B-1--4-:R-:W1:Y:S04]  /*17da0*/  LDSM.16.M88.4 R4, [R2+0x8800] ;  /* 0x008800000204783b */ /* 0x012e680000000200 */
[----:B------:R-:W4:Y:S04]  /*17db0*/  LDSM.16.M88.4 R92, [R2+0x9000] ;  /* 0x00900000025c783b */ /* 0x000f280000000200 */
[----:B------:R-:W4:Y:S04]  /*17dc0*/  LDSM.16.M88.4 R88, [R2+0x9800] ;  /* 0x009800000258783b */ /* 0x000f280000000200 */
[----:B------:R-:W-:Y:S01]  /*17dd0*/  LDSM.16.M88.4 R28, [R101] ;  /* 0x00000000651c783b */ /* 0x000fe20000000200 */
[C---:B-----5:R-:W-:Y:S03]  /*17de0*/  HMMA.16816.F32.BF16 R20, R80.reuse, R76, RZ ;  /* 0x0000004c5014723c */ /* 0x060fe600000418ff */
[----:B------:R-:W5:Y:S04]  /*17df0*/  LDSM.16.M88.4 R32, [R71+0x8000] ;  /* 0x008000004720783b */ /* 0x000f680000000200 */
[----:B------:R-:W-:Y:S01]  /*17e00*/  LDSM.16.M88.4 R40, [R71+0x9000] ;  /* 0x009000004728783b */ /* 0x000fe20000000200 */
[C---:B--2---:R-:W-:Y:S03]  /*17e10*/  HMMA.16816.F32.BF16 R72, R80.reuse, R16, RZ ;  /* 0x000000105048723c */ /* 0x044fe600000418ff */
[----:B------:R-:W-:Y:S04]  /*17e20*/  LDSM.16.M88.4 R84, [R70] ;  /* 0x000000004654783b */ /* 0x000fe80000000200 */
[----:B------:R-:W-:Y:S01]  /*17e30*/  LDSM.16.M88.4 R96, [R71+0xc000] ;  /* 0x00c000004760783b */ /* 0x000fe20000000200 */
[C---:B------:R-:W-:Y:S03]  /*17e40*/  HMMA.16816.F32.BF16 R64, R80.reuse, R18, RZ ;  /* 0x000000125040723c */ /* 0x040fe600000418ff */
[----:B------:R-:W2:Y:S04]  /*17e50*/  LDSM.16.M88.4 R16, [R71+0x8800] ;  /* 0x008800004710783b */ /* 0x000ea80000000200 */
[----:B------:R-:W0:Y:S01]  /*17e60*/  LDGDEPBAR ;  /* 0x00000000000079af */ /* 0x000e220000000000 */
[C---:B------:R-:W-:Y:S08]  /*17e70*/  HMMA.16816.F32.BF16 R76, R80.reuse, R78, RZ ;  /* 0x0000004e504c723c */ /* 0x040ff000000418ff */
[C---:B------:R-:W-:Y:S08]  /*17e80*/  HMMA.16816.F32.BF16 R56, R80.reuse, R52, RZ ;  /* 0x000000345038723c */ /* 0x040ff000000418ff */
[C---:B------:R-:W-:Y:S08]  /*17e90*/  HMMA.16816.F32.BF16 R52, R80.reuse, R54, RZ ;  /* 0x000000365034723c */ /* 0x040ff000000418ff */
[C---:B---3--:R-:W-:Y:S08]  /*17ea0*/  HMMA.16816.F32.BF16 R48, R80.reuse, R36, RZ ;  /* 0x000000245030723c */ /* 0x048ff000000418ff */
[----:B------:R-:W-:Y:S01]  /*17eb0*/  HMMA.16816.F32.BF16 R80, R80, R38, RZ ;  /* 0x000000265050723c */ /* 0x000fe200000418ff */
[----:B------:R-:W3:Y:S07]  /*17ec0*/  LDSM.16.M88.4 R36, [R71+0x9800] ;  /* 0x009800004724783b */ /* 0x000eee0000000200 */
[C---:B------:R-:W-:Y:S08]  /*17ed0*/  HMMA.16816.F32.BF16 R20, R44.reuse, R24, R20 ;  /* 0x000000182c14723c */ /* 0x040ff00000041814 */
[C---:B------:R-:W-:Y:S01]  /*17ee0*/  HMMA.16816.F32.BF16 R76, R44.reuse, R26, R76 ;  /* 0x0000001a2c4c723c */ /* 0x040fe2000004184c */
[----:B------:R-:W-:Y:S07]  /*17ef0*/  LDSM.16.M88.4 R24, [R69+0x8800] ;  /* 0x008800004518783b */ /* 0x000fee0000000200 */
[C---:B-1----:R-:W-:Y:S08]  /*17f00*/  HMMA.16816.F32.BF16 R72, R44.reuse, R4, R72 ;  /* 0x000000042c48723c */ /* 0x042ff00000041848 */
[C---:B------:R-:W-:Y:S01]  /*17f10*/  HMMA.16816.F32.BF16 R64, R44.reuse, R6, R64 ;  /* 0x000000062c40723c */ /* 0x040fe20000041840 */
[----:B------:R-:W1:Y:S07]  /*17f20*/  LDSM.16.M88.4 R4, [R69+0x8000] ;  /* 0x008000004504783b */ /* 0x000e6e0000000200 */
[C---:B----4-:R-:W-:Y:S08]  /*17f30*/  HMMA.16816.F32.BF16 R56, R44.reuse, R92, R56 ;  /* 0x0000005c2c38723c */ /* 0x050ff00000041838 */
[C---:B------:R-:W-:Y:S01]  /*17f40*/  HMMA.16816.F32.BF16 R52, R44.reuse, R94, R52 ;  /* 0x0000005e2c34723c */ /* 0x040fe20000041834 */
[----:B------:R-:W-:Y:S07]  /*17f50*/  LDSM.16.M88.4 R92, [R69+0x9000] ;  /* 0x00900000455c783b */ /* 0x000fee0000000200 */
[----:B------:R-:W-:Y:S08]  /*17f60*/  HMMA.16816.F32.BF16 R48, R44, R88, R48 ;  /* 0x000000582c30723c */ /* 0x000ff00000041830 */
[C---:B-----5:R-:W-:Y:S08]  /*17f70*/  HMMA.16816.F32.BF16 R20, R28.reuse, R32, R20 ;  /* 0x000000201c14723c */ /* 0x060ff00000041814 */
[C---:B------:R-:W-:Y:S01]  /*17f80*/  HMMA.16816.F32.BF16 R76, R28.reuse, R34, R76 ;  /* 0x000000221c4c723c */ /* 0x040fe2000004184c */
[----:B------:R-:W-:Y:S07]  /*17f90*/  LDSM.16.M88.4 R32, [R100+0x2000] ;  /* 0x002000006420783b */ /* 0x000fee0000000200 */
[C---:B--2---:R-:W-:Y:S08]  /*17fa0*/  HMMA.16816.F32.BF16 R72, R28.reuse, R16, R72 ;  /* 0x000000101c48723c */ /* 0x044ff00000041848 */
[----:B------:R-:W-:Y:S01]  /*17fb0*/  HMMA.16816.F32.BF16 R64, R28, R18, R64 ;  /* 0x000000121c40723c */ /* 0x000fe20000041840 */
[----:B------:R-:W2:Y:S07]  /*17fc0*/  LDSM.16.M88.4 R16, [R0+UR6+0xa000] ;  /* 0x00a000060010783b */ /* 0x000eae0008000200 */
[----:B------:R-:W-:Y:S01]  /*17fd0*/  HMMA.16816.F32.BF16 R44, R44, R90, R80 ;  /* 0x0000005a2c2c723c */ /* 0x000fe20000041850 */
[----:B------:R-:W4:Y:S04]  /*17fe0*/  LDSM.16.M88.4 R88, [R69+0x9800] ;  /* 0x009800004558783b */ /* 0x000f280000000200 */
[----:B------:R-:W5:Y:S03]  /*17ff0*/  LDSM.16.M88.4 R80, [R0+UR6+0xa800] ;  /* 0x00a800060050783b */ /* 0x000f660008000200 */
[C---:B------:R-:W-:Y:S08]  /*18000*/  HMMA.16816.F32.BF16 R56, R28.reuse, R40, R56 ;  /* 0x000000281c38723c */ /* 0x040ff00000041838 */
[C---:B------:R-:W-:Y:S01]  /*18010*/  HMMA.16816.F32.BF16 R52, R28.reuse, R42, R52 ;  /* 0x0000002a1c34723c */ /* 0x040fe20000041834 */
[----:B------:R-:W5:Y:S07]  /*18020*/  LDSM.16.M88.4 R40, [R0+UR6+0xb000] ;  /* 0x00b000060028783b */ /* 0x000f6e0008000200 */
[C---:B---3--:R-:W-:Y:S08]  /*18030*/  HMMA.16816.F32.BF16 R48, R28.reuse, R36, R48 ;  /* 0x000000241c30723c */ /* 0x048ff00000041830 */
[----:B------:R-:W-:Y:S01]  /*18040*/  HMMA.16816.F32.BF16 R44, R28, R38, R44 ;  /* 0x000000261c2c723c */ /* 0x000fe2000004182c */
[----:B------:R-:W3:Y:S04]  /*18050*/  LDSM.16.M88.4 R36, [R0+UR6+0xb800] ;  /* 0x00b800060024783b */ /* 0x000ee80008000200 */
        /* <DEDUP_REMOVED lines=10> */
[C---:B------:R-:W-:Y:S08]  /*18100*/  HMMA.16816.F32.BF16 R56, R84.reuse, R92, R56 ;  /* 0x0000005c5438723c */ /* 0x040ff00000041838 */
[C---:B------:R-:W-:Y:S01]  /*18110*/  HMMA.16816.F32.BF16 R52, R84.reuse, R94, R52 ;  /* 0x0000005e5434723c */ /* 0x040fe20000041834 */
[----:B------:R-:W-:Y:S07]  /*18120*/  LDSM.16.M88.4 R92, [R101+0x4000] ;  /* 0x00400000655c783b */ /* 0x000fee0000000200 */
[C---:B----4-:R-:W-:Y:S08]  /*18130*/  HMMA.16816.F32.BF16 R48, R84.reuse, R88, R48 ;  /* 0x000000585430723c */ /* 0x050ff00000041830 */
[----:B------:R-:W-:Y:S01]  /*18140*/  HMMA.16816.F32.BF16 R44, R84, R90, R44 ;  /* 0x0000005a542c723c */ /* 0x000fe2000004182c */
[----:B------:R-:W4:Y:S04]  /*18150*/  LDSM.16.M88.4 R84, [R2+0xb800] ;  /* 0x00b800000254783b */ /* 0x000f280000000200 */
[----:B------:R-:W-:Y:S03]  /*18160*/  LDSM.16.M88.4 R88, [R69+0xb000] ;  /* 0x00b000004558783b */ /* 0x000fe60000000200 */
[C---:B-----5:R-:W-:Y:S08]  /*18170*/  HMMA.16816.F32.BF16 R72, R32.reuse, R80, R72 ;  /* 0x000000502048723c */ /* 0x060ff00000041848 */
[C---:B------:R-:W-:Y:S01]  /*18180*/  HMMA.16816.F32.BF16 R64, R32.reuse, R82, R64 ;  /* 0x000000522040723c */ /* 0x040fe20000041840 */
[----:B------:R-:W-:Y:S07]  /*18190*/  LDSM.16.M88.4 R80, [R71+0xa000] ;  /* 0x00a000004750783b */ /* 0x000fee0000000200 */
[C---:B------:R-:W-:Y:S08]  /*181a0*/  HMMA.16816.F32.BF16 R56, R32.reuse, R40, R56 ;  /* 0x000000282038723c */ /* 0x040ff00000041838 */
[C---:B------:R-:W-:Y:S01]  /*181b0*/  HMMA.16816.F32.BF16 R52, R32.reuse, R42, R52 ;  /* 0x0000002a2034723c */ /* 0x040fe20000041834 */
[----:B------:R-:W-:Y:S07]  /*181c0*/  LDSM.16.M88.4 R40, [R71+0xa800] ;  /* 0x00a800004728783b */ /* 0x000fee0000000200 */
[C---:B---3--:R-:W-:Y:S08]  /*181d0*/  HMMA.16816.F32.BF16 R48, R32.reuse, R36, R48 ;  /* 0x000000242030723c */ /* 0x048ff00000041830 */
        /* <DEDUP_REMOVED lines=12> */
[C---:B----4-:R-:W-:Y:S08]  /*182a0*/  HMMA.16816.F32.BF16 R48, R4.reuse, R84, R48 ;  /* 0x000000540430723c */ /* 0x050ff00000041830 */
        /* <DEDUP_REMOVED lines=55> */
[C---:B------:R-:W-:Y:S01]  /*18620*/  HMMA.16816.F32.BF16 R20, R92.reuse, R96, R20 ;  /* 0x000000605c14723c */ /* 0x040fe20000041814 */
[----:B------:R-:W-:Y:S07]  /*18630*/  LDSM.16.M88.4 R100, [R101+0x6000] ;  /* 0x006000006564783b */ /* 0x000fee0000000200 */
        /* <DEDUP_REMOVED lines=10> */
[----:B------:R1:W2:Y:S03]  /*186e0*/  LDSM.16.M88.4 R44, [R0+UR6+0xf000] ;  /* 0x00f00006002c783b */ /* 0x0002a60008000200 */
[C---:B-----5:R-:W-:Y:S08]  /*186f0*/  HMMA.16816.F32.BF16 R20, R40.reuse, R36, R20 ;  /* 0x000000242814723c */ /* 0x060ff00000041814 */
[C---:B------:R-:W-:Y:S01]  /*18700*/  HMMA.16816.F32.BF16 R76, R40.reuse, R38, R76 ;  /* 0x00000026284c723c */ /* 0x040fe2000004184c */
[----:B------:R-:W-:Y:S07]  /*18710*/  LDSM.16.M88.4 R36, [R2+0xf000] ;  /* 0x00f000000224783b */ /* 0x000fee0000000200 */
[----:B---3--:R-:W-:Y:S01]  /*18720*/  HMMA.16816.F32.BF16 R72, R40, R32, R72 ;  /* 0x000000202848723c */ /* 0x008fe20000041848 */
[----:B-1----:R-:W-:-:S07]  /*18730*/  VIMNMX R0, PT, PT, R3, R68, PT ;  /* 0x0000004403007248 */ /* 0x002fce0003fe0100 */
[C---:B------:R-:W-:Y:S01]  /*18740*/  HMMA.16816.F32.BF16 R64, R40.reuse, R34, R64 ;  /* 0x000000222840723c */ /* 0x040fe20000041840 */
[----:B------:R-:W-:Y:S07]  /*18750*/  LDSM.16.M88.4 R32, [R14+0x6000] ;  /* 0x006000000e20783b */ /* 0x000fee0000000200 */
[C---:B------:R-:W-:Y:S08]  /*18760*/  HMMA.16816.F32.BF16 R56, R40.reuse, R28, R56 ;  /* 0x0000001c2838723c */ /* 0x040ff00000041838 */
        /* <DEDUP_REMOVED lines=8> */
[----:B------:R2:W4:Y:S07]  /*187f0*/  LDSM.16.M88.4 R4, [R2+0xf800] ;  /* 0x00f800000204783b */ /* 0x00052e0000000200 */
[C---:B------:R-:W-:Y:S08]  /*18800*/  HMMA.16816.F32.BF16 R72, R16.reuse, R80, R72 ;  /* 0x000000501048723c */ /* 0x040ff00000041848 */
[C---:B------:R-:W-:Y:S01]  /*18810*/  HMMA.16816.F32.BF16 R64, R16.reuse, R82, R64 ;  /* 0x000000521040723c */ /* 0x040fe20000041840 */
[----:B------:R-:W5:Y:S07]  /*18820*/  LDSM.16.M88.4 R80, [R71+0xe000] ;  /* 0x00e000004750783b */ /* 0x000f6e0000000200 */
[----:B------:R-:W-:Y:S01]  /*18830*/  HMMA.16816.F32.BF16 R56, R16, R44, R56 ;  /* 0x0000002c1038723c */ /* 0x000fe20000041838 */
[----:B--2---:R-:W-:-:S07]  /*18840*/  VIADDMNMX R2, R3, 0x8, R68, PT ;  /* 0x0000000803027846 */ /* 0x004fce0003800144 */
[C---:B------:R-:W-:Y:S01]  /*18850*/  HMMA.16816.F32.BF16 R52, R16.reuse, R46, R52 ;  /* 0x0000002e1034723c */ /* 0x040fe20000041834 */
[----:B------:R-:W2:Y:S07]  /*18860*/  LDSM.16.M88.4 R44, [R71+0xe800] ;  /* 0x00e80000472c783b */ /* 0x000eae0000000200 */
[C---:B------:R-:W-:Y:S08]  /*18870*/  HMMA.16816.F32.BF16 R48, R16.reuse, R84, R48 ;  /* 0x000000541030723c */ /* 0x040ff00000041830 */
[----:B------:R-:W-:Y:S01]  /*18880*/  HMMA.16816.F32.BF16 R92, R16, R86, R92 ;  /* 0x00000056105c723c */ /* 0x000fe2000004185c */
[----:B------:R-:W2:Y:S04]  /*18890*/  LDSM.16.M88.4 R16, [R71+0xf800] ;  /* 0x00f800004710783b */ /* 0x000ea80000000200 */
        /* <DEDUP_REMOVED lines=11> */
[C---:B----4-:R-:W-:Y:S08]  /*18950*/  HMMA.16816.F32.BF16 R48, R32.reuse, R4, R48 ;  /* 0x000000042030723c */ /* 0x050ff00000041830 */
[----:B------:R-:W-:Y:S08]  /*18960*/  HMMA.16816.F32.BF16 R92, R32, R6, R92 ;  /* 0x00000006205c723c */ /* 0x000ff0000004185c */
[C---:B-----5:R-:W-:Y:S08]  /*18970*/  HMMA.16816.F32.BF16 R20, R100.reuse, R80, R20 ;  /* 0x000000506414723c */ /* 0x060ff00000041814 */
[C---:B------:R-:W-:Y:S08]  /*18980*/  HMMA.16816.F32.BF16 R76, R100.reuse, R82, R76 ;  /* 0x00000052644c723c */ /* 0x040ff0000004184c */
[C---:B--2---:R-:W-:Y:S08]  /*18990*/  HMMA.16816.F32.BF16 R72, R100.reuse, R44, R72 ;  /* 0x0000002c6448723c */ /* 0x044ff00000041848 */
        /* <DEDUP_REMOVED lines=18> */
[----:B------:R-:W1:Y:S01]  /*18ac0*/  LDCU UR10, c[0x0][0x3b8] ;  /* 0x00007700ff0a77ac */ /* 0x000e620008000800 */
[----:B------:R-:W-:Y:S02]  /*18ad0*/  UMOV UR8, URZ ;  /* 0x000000ff00087c82 */ /* 0x000fe40008000000 */
[----:B------:R-:W-:Y:S01]  /*18ae0*/  IADD3 R3, P2, PT, RZ, -UR8, RZ ;  /* 0x80000008ff037c10 */ /* 0x000fe2000ff5e0ff */
[----:B-1----:R-:W-:-:S06]  /*18af0*/  USHF.L.U32 UR7, UR10, 0x6, URZ ;  /* 0x000000060a077899 */ /* 0x002fcc00080006ff */
[----:B------:R-:W-:-:S05]  /*18b00*/  IMAD.X R4, RZ, RZ, ~UR7, P2 ;  /* 0x80000007ff047e24 */ /* 0x000fca00090e06ff */
[----:B------:R-:W-:-:S04]  /*18b10*/  SHF.R.S64 R3, R3, 0x1f, R4 ;  /* 0x0000001f03037819 */ /* 0x000fc80000001004 */
[----:B------:R-:W-:-:S04]  /*18b20*/  IADD3 R226, P2, PT, R3, R226, RZ ;  /* 0x000000e203e27210 */ /* 0x000fc80007f5e0ff */
[----:B------:R-:W-:Y:S01]  /*18b30*/  LEA.HI.X.SX32 R227, R4, R227, 0x1, P2 ;  /* 0x000000e304e37211 */ /* 0x000fe200010f0eff */
[----:B------:R-:W-:Y:S08]  /*18b40*/  BRA `(.L_x_872) ;  /* 0x0000000000f07947 */ /* 0x000ff00003800000 */
.L_x_871:
[----:B------:R-:W1:Y:S01]  /*18b50*/  LDC R5, c[0x0][0x4f0] ;  /* 0x00013c00ff057b82 */ /* 0x000e620000000800 */
[----:B------:R-:W-:Y:S01]  /*18b60*/  IADD3 R18, PT, PT, R61, -0x80, RZ ;  /* 0xffffff803d127810 */ /* 0x000fe20007ffe0ff */
[----:B------:R-:W2:Y:S01]  /*18b70*/  LDCU.64 UR10, c[0x0][0x3b8] ;  /* 0x00007700ff0a77ac */ /* 0x000ea20008000a00 */
[----:B------:R-:W-:Y:S02]  /*18b80*/  IABS R7, R60 ;  /* 0x0000003c00077213 */ /* 0x000fe40000000000 */
[----:B------:R-:W-:Y:S01]  /*18b90*/  IABS R6, R18 ;  /* 0x0000001200067213 */ /* 0x000fe20000000000 */
[----:B------:R-:W3:Y:S01]  /*18ba0*/  LDCU.64 UR8, c[0x0][0x3a0] ;  /* 0x00007400ff0877ac */ /* 0x000ee20008000a00 */
        /* <DEDUP_REMOVED lines=37> */
[----:B------:R-:W4:Y:S04]  /*18e00*/  LDG.E R7, desc[UR4][R18.64] ;  /* 0x0000000412077981 */ /* 0x000f28000c1e1900 */
[----:B------:R-:W4:Y:S01]  /*18e10*/  LDG.E R4, desc[UR4][R16.64] ;  /* 0x0000000410047981 */ /* 0x000f22000c1e1900 */
[----:B------:R-:W-:-:S04]  /*18e20*/  IMAD.IADD R6, R3, 0x1, -R6 ;  /* 0x0000000103067824 */ /* 0x000fc800078e0a06 */
[----:B------:R-:W-:-:S05]  /*18e30*/  IMAD R6, R6, R5, -0x40 ;  /* 0xffffffc006067424 */ /* 0x000fca00078e0205 */
[----:B------:R-:W-:-:S05]  /*18e40*/  SHF.R.S32.HI R3, RZ, 0x1f, R6 ;  /* 0x0000001fff037819 */ /* 0x000fca0000011406 */
[----:B--2---:R-:W-:-:S04]  /*18e50*/  IMAD R3, R3, UR10, RZ ;  /* 0x0000000a03037c24 */ /* 0x004fc8000f8e02ff */
[C---:B------:R-:W-:Y:S01]  /*18e60*/  IMAD R3, R6.reuse, UR11, R3 ;  /* 0x0000000b06037c24 */ /* 0x040fe2000f8e0203 */
[----:B----4-:R-:W-:Y:S01]  /*18e70*/  IADD3 R4, PT, PT, R7, -R4, RZ ;  /* 0x8000000407047210 */ /* 0x010fe20007ffe0ff */
[----:B------:R-:W-:-:S03]  /*18e80*/  IMAD.WIDE.U32 R6, R6, UR10, RZ ;  /* 0x0000000a06067c25 */ /* 0x000fc6000f8e00ff */
[----:B------:R-:W-:Y:S01]  /*18e90*/  SHF.R.S32.HI R5, RZ, 0x1f, R4 ;  /* 0x0000001fff057819 */ /* 0x000fe20000011404 */
[----:B------:R-:W-:-:S04]  /*18ea0*/  IMAD.IADD R7, R7, 0x1, R3 ;  /* 0x0000000107077824 */ /* 0x000fc800078e0203 */
[----:B---3--:R-:W-:Y:S02]  /*18eb0*/  IMAD R5, R5, UR8, RZ ;  /* 0x0000000805057c24 */ /* 0x008fe4000f8e02ff */
[----:B------:R-:W-:-:S04]  /*18ec0*/  IMAD.WIDE.U32 R6, R4, UR8, R6 ;  /* 0x0000000804067c25 */ /* 0x000fc8000f8e0006 */
[----:B------:R-:W-:Y:S01]  /*18ed0*/  IMAD R5, R4, UR9, R5 ;  /* 0x0000000904057c24 */ /* 0x000fe2000f8e0205 */
[----:B------:R-:W-:-:S04]  /*18ee0*/  LEA R226, P2, R6, R226, 0x1 ;  /* 0x000000e206e27211 */ /* 0x000fc800078408ff */
[----:B------:R-:W-:-:S04]  /*18ef0*/  IADD3 R5, PT, PT, R7, R5, RZ ;  /* 0x0000000507057210 */ /* 0x000fc80007ffe0ff */
[----:B------:R-:W-:-:S07]  /*18f00*/  LEA.HI.X R227, R6, R227, R5, 0x1, P2 ;  /* 0x000000e306e37211 */ /* 0x000fce00010f0c05 */
.L_x_872:
[----:B------:R-:W1:Y:S01]  /*18f10*/  LDCU UR7, c[0x0][0x3bc] ;  /* 0x00007780ff0777ac */ /* 0x000e620008000800 */
[C---:B------:R-:W-:Y:S01]  /*18f20*/  LEA R4, P2, R63.reuse, R226, 0x1 ;  /* 0x000000e23f047211 */ /* 0x040fe200078408ff */
[----:B------:R-:W2:Y:S03]  /*18f30*/  LDCU UR8, c[0x0][0x440] ;  /* 0x00008800ff0877ac */ /* 0x000ea60008000800 */
[----:B------:R-:W-:Y:S01]  /*18f40*/  LEA.HI.X R5, R63, R227, R62, 0x1, P2 ;  /* 0x000000e33f057211 */ /* 0x000fe200010f0c3e */
[----:B------:R-:W-:-:S06]  /*18f50*/  USHF.L.U32 UR9, UR10, 0x5, URZ ;  /* 0x000000050a097899 */ /* 0x000fcc00080006ff */
[----:B------:R-:W-:Y:S01]  /*18f60*/  IADD3 R6, P2, PT, R4, UR9, RZ ;  /* 0x0000000904067c10 */ /* 0x000fe2000ff5e0ff */
[----:B-1----:R-:W-:Y:S01]  /*18f70*/  USHF.L.U64.HI UR7, UR10, 0x5, UR7 ;  /* 0x000000050a077899 */ /* 0x002fe20008010207 */
[----:B--2---:R-:W-:-:S05]  /*18f80*/  ISETP.GE.AND P5, PT, R12, UR8, PT ;  /* 0x000000080c007c0c */ /* 0x004fca000bfa6270 */
[----:B------:R-:W-:Y:S02]  /*18f90*/  IADD3.X R7, PT, PT, R5, UR7, RZ, P2, !PT ;  /* 0x0000000705077c10 */ /* 0x000fe400097fe4ff */
[----:B------:R-:W-:Y:S02]  /*18fa0*/  IADD3 R12, P2, PT, R6, UR9, RZ ;  /* 0x00000009060c7c10 */ /* 0x000fe4000ff5e0ff */
[----:B------:R-:W-:Y:S02]  /*18fb0*/  ISETP.GE.AND P4, PT, R11, UR8, PT ;  /* 0x000000080b007c0c */ /* 0x000fe4000bf86270 */
[----:B------:R-:W-:Y:S02]  /*18fc0*/  ISETP.GE.AND P3, PT, R10, UR8, PT ;  /* 0x000000080a007c0c */ /* 0x000fe4000bf66270 */
[----:B------:R-:W-:Y:S02]  /*18fd0*/  IADD3.X R13, PT, PT, R7, UR7, RZ, P2, !PT ;  /* 0x00000007070d7c10 */ /* 0x000fe400097fe4ff */
[----:B------:R-:W-:Y:S01]  /*18fe0*/  ISETP.GE.AND P2, PT, R9, UR8, PT ;  /* 0x0000000809007c0c */ /* 0x000fe2000bf46270 */
        /* <DEDUP_REMOVED lines=81> */
.L_x_870:
[----:B------:R-:W1:Y:S01]  /*19500*/  S2R R219, SR_TID.X ;  /* 0x0000000000db7919 */ /* 0x000e620000002100 */
[----:B------:R-:W2:Y:S01]  /*19510*/  LDCU UR4, c[0x0][0x45c] ;  /* 0x00008b80ff0477ac */ /* 0x000ea20008000800 */
[----:B------:R-:W-:Y:S02]  /*19520*/  IMAD.MOV.U32 R236, RZ, RZ, -0x1 ;  /* 0xffffffffffec7424 */ /* 0x000fe400078e00ff */
[C---:B-1----:R-:W-:Y:S01]  /*19530*/  IMAD.SHL.U32 R4, R219.reuse, 0x2, RZ ;  /* 0x00000002db047824 */ /* 0x042fe200078e00ff */
[----:B------:R-:W-:Y:S01]  /*19540*/  SHF.R.U32.HI R218, RZ, 0x1, R219 ;  /* 0x00000001ffda7819 */ /* 0x000fe200000116db */
[----:B------:R-:W-:-:S03]  /*19550*/  IMAD.SHL.U32 R220, R219, 0x8, RZ ;  /* 0x00000008dbdc7824 */ /* 0x000fc600078e00ff */
[----:B------:R-:W-:Y:S02]  /*19560*/  LOP3.LUT R4, R4, 0x6, RZ, 0xc0, !PT ;  /* 0x0000000604047812 */ /* 0x000fe400078ec0ff */
[----:B------:R-:W-:-:S03]  /*19570*/  LOP3.LUT R220, R220, 0x38, RZ, 0xc0, !PT ;  /* 0x00000038dcdc7812 */ /* 0x000fc600078ec0ff */
[----:B------:R-:W-:Y:S01]  /*19580*/  IMAD R35, R165, 0x40, R4 ;  /* 0x00000040a5237824 */ /* 0x000fe200078e0204 */
[----:B------:R-:W-:-:S03]  /*19590*/  LOP3.LUT R176, R220, 0x1c0, R15, 0xf8, !PT ;  /* 0x000001c0dcb07812 */ /* 0x000fc600078ef80f */
[C---:B------:R-:W-:Y:S02]  /*195a0*/  VIADD R5, R35.reuse, 0xffffffc0 ;  /* 0xffffffc023057836 */ /* 0x040fe40000000000 */
[C---:B------:R-:W-:Y:S02]  /*195b0*/  VIADD R3, R35.reuse, 0xffffffc1 ;  /* 0xffffffc123037836 */ /* 0x040fe40000000000 */
[----:B------:R-:W-:Y:S01]  /*195c0*/  VIADD R7, R35, 0xffffffc9 ;  /* 0xffffffc923077836 */ /* 0x000fe20000000000 */
[----:B------:R-:W-:Y:S01]  /*195d0*/  ISETP.GE.AND P3, PT, R5, R0, PT ;  /* 0x000000000500720c */ /* 0x000fe20003f66270 */
[----:B------:R-:W-:Y:S01]  /*195e0*/  VIADD R47, R35, 0xffffffe0 ;  /* 0xffffffe0232f7836 */ /* 0x000fe20000000000 */
[----:B------:R-:W-:Y:S01]  /*195f0*/  ISETP.GE.AND P5, PT, R5, R2, PT ;  /* 0x000000020500720c */ /* 0x000fe20003fa6270 */
[----:B------:R-:W-:Y:S01]  /*19600*/  VIADD R5, R35, 0xffffffc8 ;  /* 0xffffffc823057836 */ /* 0x000fe20000000000 */
[----:B------:R-:W-:Y:S01]  /*19610*/  ISETP.GE.AND P4, PT, R3, R0, PT ;  /* 0x000000000300720c */ /* 0x000fe20003f86270 */
[----:B------:R-:W-:Y:S01]  /*19620*/  VIADD R11, R35, 0xffffffe1 ;  /* 0xffffffe1230b7836 */ /* 0x000fe20000000000 */
[----:B------:R-:W-:Y:S01]  /*19630*/  ISETP.GE.AND P2, PT, R3, R2, PT ;  /* 0x000000020300720c */ /* 0x000fe20003f46270 */
[C---:B------:R-:W-:Y:S01]  /*19640*/  VIADD R45, R35.reuse, 0xffffffe8 ;  /* 0xffffffe8232d7836 */ /* 0x040fe20000000000 */
[----:B------:R-:W-:Y:S01]  /*19650*/  FSEL R3, R20, -INF , !P3 ;  /* 0xff80000014037808 */ /* 0x000fe20005800000 */
[C---:B------:R-:W-:Y:S01]  /*19660*/  VIADD R43, R35.reuse, 0xffffffe9 ;  /* 0xffffffe9232b7836 */ /* 0x040fe20000000000 */
[----:B------:R-:W-:Y:S01]  /*19670*/  FSEL R29, R22, -INF , !P5 ;  /* 0xff800000161d7808 */ /* 0x000fe20006800000 */
[----:B------:R-:W-:Y:S01]  /*19680*/  VIADD R41, R35, 0xfffffff0 ;  /* 0xfffffff023297836 */ /* 0x000fe20000000000 */
[----:B------:R-:W-:Y:S01]  /*19690*/  ISETP.GE.AND P3, PT, R5, R0, PT ;  /* 0x000000000500720c */ /* 0x000fe20003f66270 */
[----:B------:R-:W-:Y:S01]  /*196a0*/  VIADD R39, R35, 0xfffffff1 ;  /* 0xfffffff123277836 */ /* 0x000fe20000000000 */
[----:B------:R-:W-:Y:S01]  /*196b0*/  ISETP.GE.AND P5, PT, R5, R2, PT ;  /* 0x000000020500720c */ /* 0x000fe20003fa6270 */
[C---:B------:R-:W-:Y:S01]  /*196c0*/  VIADD R5, R35.reuse, 0xffffffd0 ;  /* 0xffffffd023057836 */ /* 0x040fe20000000000 */
[----:B------:R-:W-:Y:S01]  /*196d0*/  FSEL R31, R76, -INF , !P3 ;  /* 0xff8000004c1f7808 */ /* 0x000fe20005800000 */
[----:B------:R-:W-:Y:S01]  /*196e0*/  VIADD R37, R35, 0xfffffff8 ;  /* 0xfffffff823257836 */ /* 0x000fe20000000000 */
[----:B------:R-:W-:-:S02]  /*196f0*/  FSEL R25, R78, -INF , !P5 ;  /* 0xff8000004e197808 */ /* 0x000fc40006800000 */
[----:B------:R-:W-:Y:S02]  /*19700*/  FSEL R33, R21, -INF , !P4 ;  /* 0xff80000015217808 */ /* 0x000fe40006000000 */
[----:B------:R-:W-:Y:S02]  /*19710*/  FSEL R27, R23, -INF , !P2 ;  /* 0xff800000171b7808 */ /* 0x000fe40005000000 */
[C---:B------:R-:W-:Y:S02]  /*19720*/  ISETP.GE.AND P3, PT, R5.reuse, R0, PT ;  /* 0x000000000500720c */ /* 0x040fe40003f66270 */
[----:B------:R-:W-:Y:S01]  /*19730*/  ISETP.GE.AND P5, PT, R5, R2, PT ;  /* 0x000000020500720c */ /* 0x000fe20003fa6270 */
[----:B------:R-:W-:Y:S01]  /*19740*/  VIADD R5, R35, 0xffffffd1 ;  /* 0xffffffd123057836 */ /* 0x000fe20000000000 */
[C---:B------:R-:W-:Y:S02]  /*19750*/  ISETP.GE.AND P4, PT, R7.reuse, R0, PT ;  /* 0x000000000700720c */ /* 0x040fe40003f86270 */
[----:B------:R-:W-:Y:S01]  /*19760*/  ISETP.GE.AND P2, PT, R7, R2, PT ;  /* 0x000000020700720c */ /* 0x000fe20003f46270 */
[----:B------:R-:W-:Y:S01]  /*19770*/  VIADD R7, R35, 0xffffffd8 ;  /* 0xffffffd823077836 */ /* 0x000fe20000000000 */
[----:B------:R-:W-:-:S02]  /*19780*/  FSEL R77, R77, -INF , !P4 ;  /* 0xff8000004d4d7808 */ /* 0x000fc40006000000 */
[----:B------:R-:W-:Y:S02]  /*19790*/  FSEL R23, R79, -INF , !P2 ;  /* 0xff8000004f177808 */ /* 0x000fe40005000000 */
[C---:B------:R-:W-:Y:S02]  /*197a0*/  ISETP.GE.AND P4, PT, R5.reuse, R0, PT ;  /* 0x000000000500720c */ /* 0x040fe40003f86270 */
[----:B------:R-:W-:Y:S01]  /*197b0*/  ISETP.GE.AND P2, PT, R5, R2, PT ;  /* 0x000000020500720c */ /* 0x000fe20003f46270 */
[C---:B------:R-:W-:Y:S01]  /*197c0*/  VIADD R5, R35.reuse, 0xffffffd9 ;  /* 0xffffffd923057836 */ /* 0x040fe20000000000 */
[----:B------:R-:W-:Y:S01]  /*197d0*/  FSEL R21, R72, -INF , !P3 ;  /* 0xff80000048157808 */ /* 0x000fe20005800000 */
[----:B------:R-:W-:Y:S01]  /*197e0*/  VIADD R35, R35, 0xfffffff9 ;  /* 0xfffffff923237836 */ /* 0x000fe20000000000 */
[----:B------:R-:W-:Y:S02]  /*197f0*/  ISETP.GE.AND P3, PT, R7, R0, PT ;  /* 0x000000000700720c */ /* 0x000fe40003f66270 */
[----:B------:R-:W-:-:S02]  /*19800*/  FSEL R17, R74, -INF , !P5 ;  /* 0xff8000004a117808 */ /* 0x000fc40006800000 */
[----:B------:R-:W-:Y:S02]  /*19810*/  ISETP.GE.AND P5, PT, R7, R2, PT ;  /* 0x000000020700720c */ /* 0x000fe40003fa6270 */
[----:B------:R-:W-:Y:S02]  /*19820*/  FMNMX3.FTZ R4, R3, R33, R31, !PT ;  /* 0x0000002103047276 */ /* 0x000fe4000781001f */
[----:B------:R-:W-:Y:S02]  /*19830*/  FSEL R7, R73, -INF , !P4 ;  /* 0xff80000049077808 */ /* 0x000fe40006000000 */
[----:B------:R-:W-:Y:S02]  /*19840*/  FSEL R13, R75, -INF , !P2 ;  /* 0xff8000004b0d7808 */ /* 0x000fe40005000000 */
[C---:B------:R-:W-:Y:S02]  /*19850*/  ISETP.GE.AND P4, PT, R5.reuse, R0, PT ;  /* 0x000000000500720c */ /* 0x040fe40003f86270 */
[----:B------:R-:W-:-:S02]  /*19860*/  ISETP.GE.AND P2, PT, R5, R2, PT ;  /* 0x000000020500720c */ /* 0x000fc40003f46270 */
[----:B------:R-:W-:Y:S02]  /*19870*/  FSEL R5, R64, -INF , !P3 ;  /* 0xff80000040057808 */ /* 0x000fe40005800000 */
[-C--:B------:R-:W-:Y:S02]  /*19880*/  ISETP.GE.AND P3, PT, R47, R0.reuse, PT ;  /* 0x000000002f00720c */ /* 0x080fe40003f66270 */
[----:B------:R-:W-:Y:S02]  /*19890*/  FMNMX3.FTZ R4, R4, R77, R21, !PT ;  /* 0x0000004d04047276 */ /* 0x000fe40007810015 */
[----:B------:R-:W-:Y:S02]  /*198a0*/  FSEL R9, R66, -INF , !P5 ;  /* 0xff80000042097808 */ /* 0x000fe40006800000 */
[----:B------:R-:W-:Y:S02]  /*198b0*/  ISETP.GE.AND P5, PT, R11, R0, PT ;  /* 0x000000000b00720c */ /* 0x000fe40003fa6270 */
[----:B------:R-:W-:-:S02]  /*198c0*/  FSEL R19, R65, -INF , !P4 ;  /* 0xff80000041137808 */ /* 0x000fc40006000000 */
[-C--:B------:R-:W-:Y:S02]  /*198d0*/  ISETP.GE.AND P4, PT, R45, R0.reuse, PT ;  /* 0x000000002d00720c */ /* 0x080fe40003f86270 */
[----:B------:R-:W-:Y:S02]  /*198e0*/  FSEL R237, R56, -INF , !P3 ;  /* 0xff80000038ed7808 */ /* 0x000fe40005800000 */
[----:B------:R-:W-:Y:S02]  /*198f0*/  FMNMX3.FTZ R4, R4, R7, R5, !PT ;  /* 0x0000000704047276 */ /* 0x000fe40007810005 */
[-C--:B------:R-:W-:Y:S02]  /*19900*/  ISETP.GE.AND P3, PT, R43, R0.reuse, PT ;  /* 0x000000002b00720c */ /* 0x080fe40003f66270 */
[----:B------:R-:W-:Y:S02]  /*19910*/  FSEL R195, R57, -INF , !P5 ;  /* 0xff80000039c37808 */ /* 0x000fe40006800000 */
[----:B------:R-:W-:-:S02]  /*19920*/  ISETP.GE.AND P5, PT, R41, R0, PT ;  /* 0x000000002900720c */ /* 0x000fc40003fa6270 */
[----:B------:R-:W-:Y:S02]  /*19930*/  FSEL R235, R52, -INF , !P4 ;  /* 0xff80000034eb7808 */ /* 0x000fe40006000000 */
[----:B------:R-:W-:Y:S02]  /*19940*/  FMNMX3.FTZ R4, R4, R19, R237, !PT ;  /* 0x0000001304047276 */ /* 0x000fe400078100ed */
[----:B------:R-:W-:Y:S02]  /*19950*/  FSEL R197, R53, -INF , !P3 ;  /* 0xff80000035c57808 */ /* 0x000fe40005800000 */
[-C--:B------:R-:W-:Y:S02]  /*19960*/  ISETP.GE.AND P4, PT, R39, R0.reuse, PT ;  /* 0x000000002700720c */ /* 0x080fe40003f86270 */
[----:B------:R-:W-:Y:S02]  /*19970*/  ISETP.GE.AND P3, PT, R37, R0, PT ;  /* 0x000000002500720c */ /* 0x000fe40003f66270 */
[----:B------:R-:W-:-:S02]  /*19980*/  FSEL R217, R48, -INF , !P5 ;  /* 0xff80000030d97808 */ /* 0x000fc40006800000 */
[----:B------:R-:W-:Y:S02]  /*19990*/  FMNMX3.FTZ R4, R4, R195, R235, !PT ;  /* 0x000000c304047276 */ /* 0x000fe400078100eb */
[----:B------:R-:W-:Y:S02]  /*199a0*/  FMNMX3.FTZ R6, R29, R27, R25, !PT ;  /* 0x0000001b1d067276 */ /* 0x000fe40007810019 */
[----:B------:R-:W-:Y:S02]  /*199b0*/  ISETP.GE.AND P5, PT, R35, R0, PT ;  /* 0x000000002300720c */ /* 0x000fe40003fa6270 */
[----:B------:R-:W-:Y:S02]  /*199c0*/  FSEL R215, R49, -INF , !P4 ;  /* 0xff80000031d77808 */ /* 0x000fe40006000000 */
[----:B------:R-:W-:Y:S02]  /*199d0*/  FSEL R213, R92, -INF , !P3 ;  /* 0xff8000005cd57808 */ /* 0x000fe40005800000 */
[----:B------:R-:W-:-:S02]  /*199e0*/  FMNMX3.FTZ R4, R4, R197, R217, !PT ;  /* 0x000000c504047276 */ /* 0x000fc400078100d9 */
[-C--:B------:R-:W-:Y:S02]  /*199f0*/  ISETP.GE.AND P4, PT, R47, R2.reuse, PT ;  /* 0x000000022f00720c */ /* 0x080fe40003f86270 */
[----:B------:R-:W-:Y:S02]  /*19a00*/  FMNMX3.FTZ R6, R6, R23, R17, !PT ;  /* 0x0000001706067276 */ /* 0x000fe40007810011 */
[----:B------:R-:W-:Y:S02]  /*19a10*/  FSEL R211, R93, -INF , !P5 ;  /* 0xff8000005dd37808 */ /* 0x000fe40006800000 */
[----:B------:R-:W-:Y:S02]  /*19a20*/  FMNMX3.FTZ R4, R4, R215, R213, !PT ;  /* 0x000000d704047276 */ /* 0x000fe400078100d5 */
[----:B------:R-:W-:Y:S02]  /*19a30*/  ISETP.GE.AND P3, PT, R11, R2, PT ;  /* 0x000000020b00720c */ /* 0x000fe40003f66270 */
[----:B------:R-:W-:-:S02]  /*19a40*/  FSEL R11, R67, -INF , !P2 ;  /* 0xff800000430b7808 */ /* 0x000fc40005000000 */
[----:B------:R-:W-:Y:S02]  /*19a50*/  ISETP.GE.AND P2, PT, R45, R2, PT ;  /* 0x000000022d00720c */ /* 0x000fe40003f46270 */
[----:B------:R-:W-:Y:S02]  /*19a60*/  FSEL R199, R58, -INF , !P4 ;  /* 0xff8000003ac77808 */ /* 0x000fe40006000000 */
[----:B------:R-:W-:Y:S02]  /*19a70*/  FMNMX3.FTZ R6, R6, R13, R9, !PT ;  /* 0x0000000d06067276 */ /* 0x000fe40007810009 */
[----:B------:R-:W-:Y:S02]  /*19a80*/  FMNMX.FTZ R4, R211, R4, !PT ;  /* 0x00000004d3047209 */ /* 0x000fe40007810000 */
[-C--:B------:R-:W-:Y:S02]  /*19a90*/  ISETP.GE.AND P5, PT, R43, R2.reuse, PT ;  /* 0x000000022b00720c */ /* 0x080fe40003fa6270 */
[----:B------:R-:W-:-:S02]  /*19aa0*/  ISETP.GE.AND P4, PT, R41, R2, PT ;  /* 0x000000022900720c */ /* 0x000fc40003f86270 */
[----:B------:R-:W-:Y:S01]  /*19ab0*/  FSEL R225, R59, -INF , !P3 ;  /* 0xff8000003be17808 */ /* 0x000fe20005800000 */
[----:B------:R-:W1:Y:S01]  /*19ac0*/  SHFL.BFLY PT, R41, R4, 0x2, 0x1f ;  /* 0x0c401f0004297f89 */ /* 0x000e6200000e0000 */
[----:B------:R-:W-:Y:S02]  /*19ad0*/  FSEL R201, R54, -INF , !P2 ;  /* 0xff80000036c97808 */ /* 0x000fe40005000000 */
[----:B------:R-:W-:Y:S02]  /*19ae0*/  FMNMX3.FTZ R6, R6, R11, R199, !PT ;  /* 0x0000000b06067276 */ /* 0x000fe400078100c7 */
[-C--:B------:R-:W-:Y:S02]  /*19af0*/  ISETP.GE.AND P3, PT, R39, R2.reuse, PT ;  /* 0x000000022700720c */ /* 0x080fe40003f66270 */
[----:B------:R-:W-:Y:S02]  /*19b00*/  ISETP.GE.AND P2, PT, R37, R2, PT ;  /* 0x000000022500720c */ /* 0x000fe40003f46270 */
[----:B------:R-:W-:-:S02]  /*19b10*/  FSEL R223, R55, -INF , !P5 ;  /* 0xff80000037df7808 */ /* 0x000fc40006800000 */
[----:B------:R-:W-:Y:S02]  /*19b20*/  FSEL R209, R50, -INF , !P4 ;  /* 0xff80000032d17808 */ /* 0x000fe40006000000 */
[----:B------:R-:W-:Y:S02]  /*19b30*/  FMNMX3.FTZ R6, R6, R225, R201, !PT ;  /* 0x000000e106067276 */ /* 0x000fe400078100c9 */
[----:B------:R-:W-:Y:S02]  /*19b40*/  ISETP.GE.AND P4, PT, R35, R2, PT ;  /* 0x000000022300720c */ /* 0x000fe40003f86270 */
[----:B------:R-:W-:Y:S02]  /*19b50*/  FSEL R207, R51, -INF , !P3 ;  /* 0xff80000033cf7808 */ /* 0x000fe40005800000 */
[----:B------:R-:W-:Y:S02]  /*19b60*/  FSEL R205, R94, -INF , !P2 ;  /* 0xff8000005ecd7808 */ /* 0x000fe40005000000 */
[----:B------:R-:W-:-:S02]  /*19b70*/  FMNMX3.FTZ R6, R6, R223, R209, !PT ;  /* 0x000000df06067276 */ /* 0x000fc400078100d1 */
[----:B------:R-:W-:Y:S02]  /*19b80*/  FSEL R203, R95, -INF , !P4 ;  /* 0xff8000005fcb7808 */ /* 0x000fe40006000000 */
[----:B------:R-:W-:Y:S02]  /*19b90*/  FMNMX3.FTZ R6, R6, R207, R205, !PT ;  /* 0x000000cf06067276 */ /* 0x000fe400078100cd */
[----:B-1----:R-:W-:Y:S02]  /*19ba0*/  FMNMX.FTZ R41, R4, R41, !PT ;  /* 0x0000002904297209 */ /* 0x002fe40007810000 */
        /* <DEDUP_REMOVED lines=10> */
[----:B------:R-:W-:Y:S01]  /*19c50*/  LOP3.LUT R33, R218, 0x8, RZ, 0xc0, !PT ;  /* 0x00000008da217812 */ /* 0x000fe200078ec0ff */
        /* <DEDUP_REMOVED lines=15> */
[--C-:B------:R-:W-:Y:S01]  /*19d50*/  FFMA.FTZ R210, R213, UR4, -R206.reuse ;  /* 0x00000004d5d27c23 */ /* 0x100fe200080108ce */
[----:B-1----:R-:W-:Y:S01]  /*19d60*/  FMNMX.FTZ R3, R35, R4, !PT ;  /* 0x0000000423037209 */ /* 0x002fe20007810000 */
[----:B------:R-:W-:Y:S01]  /*19d70*/  FFMA.FTZ R243, R211, UR4, -R206 ;  /* 0x00000004d3f37c23 */ /* 0x000fe200080108ce */
[----:B------:R-:W-:-:S02]  /*19d80*/  LOP3.LUT R4, R176, R33, RZ, 0x3c, !PT ;  /* 0x00000021b0047212 */ /* 0x000fc400078e3cff */
[C---:B------:R-:W-:Y:S01]  /*19d90*/  FSETP.NEU.FTZ.AND P2, PT, R3.reuse, -INF , PT ;  /* 0xff8000000300780b */ /* 0x040fe20003f5d000 */
[----:B------:R-:W-:Y:S01]  /*19da0*/  FMUL.FTZ R202, R3, UR4 ;  /* 0x0000000403ca7c20 */ /* 0x000fe20008410000 */
[----:B------:R-:W-:Y:S01]  /*19db0*/  LOP3.LUT R221, R4, 0x200, R15, 0xf8, !PT ;  /* 0x0000020004dd7812 */ /* 0x000fe200078ef80f */
[----:B------:R-:W-:Y:S03]  /*19dc0*/  MUFU.EX2 R185, R185 ;  /* 0x000000b900b97308 */ /* 0x000fe60000000800 */
[----:B------:R-:W-:Y:S02]  /*19dd0*/  LEA R221, R221, UR6, 0x1 ;  /* 0x00000006dddd7c11 */ /* 0x000fe4000f8e08ff */
[----:B------:R-:W-:Y:S02]  /*19de0*/  FSEL R202, R202, RZ, P2 ;  /* 0x000000ffcaca7208 */ /* 0x000fe40001000000 */
[----:B--2---:R-:W-:Y:S01]  /*19df0*/  F2FP.BF16.F32.PACK_AB R152, R188, R189 ;  /* 0x000000bdbc98723e */ /* 0x004fe200000010ff */
[----:B------:R-:W-:Y:S01]  /*19e00*/  IMAD.IADD R198, R8, 0x1, R221 ;  /* 0x0000000108c67824 */ /* 0x000fe200078e02dd */
[----:B------:R-:W-:Y:S01]  /*19e10*/  LDSM.16.MT88.4 R36, [R221+0x10000] ;  /* 0x01000000dd24783b */ /* 0x000fe20000004200 */
[----:B------:R-:W-:-:S02]  /*19e20*/  VIADD R4, R221, 0x10000 ;  /* 0x00010000dd047836 */ /* 0x000fc40000000000 */
[--C-:B------:R-:W-:Y:S01]  /*19e30*/  FFMA.FTZ R191, R29, UR4, -R202.reuse ;  /* 0x000000041dbf7c23 */ /* 0x100fe200080108ca */
[----:B------:R-:W-:Y:S01]  /*19e40*/  VIADD R193, R221, 0x10040 ;  /* 0x00010040ddc17836 */ /* 0x000fe20000000000 */
[----:B------:R-:W1:Y:S01]  /*19e50*/  LDSM.16.MT88.4 R108, [R198+0x14000] ;  /* 0x01400000c66c783b */ /* 0x000e620000004200 */
[----:B------:R-:W-:Y:S02]  /*19e60*/  @P0 VIADD R193, R4, 0xffffffc0 ;  /* 0xffffffc004c10836 */ /* 0x000fe40000000000 */
[--C-:B------:R-:W-:Y:S01]  /*19e70*/  FFMA.FTZ R190, R27, UR4, -R202.reuse ;  /* 0x000000041bbe7c23 */ /* 0x100fe200080108ca */
[--C-:B------:R-:W-:Y:S01]  /*19e80*/  FFMA.FTZ R187, R25, UR4, -R202.reuse ;  /* 0x0000000419bb7c23 */ /* 0x100fe200080108ca */
[--C-:B------:R-:W-:Y:S01]  /*19e90*/  FFMA.FTZ R186, R23, UR4, -R202.reuse ;  /* 0x0000000417ba7c23 */ /* 0x100fe200080108ca */
[----:B------:R-:W-:Y:S01]  /*19ea0*/  IMAD.IADD R192, R8, 0x1, R193 ;  /* 0x0000000108c07824 */ /* 0x000fe200078e02c1 */
[----:B------:R-:W2:Y:S01]  /*19eb0*/  LDSM.16.MT88.4 R44, [R198+0x10000] ;  /* 0x01000000c62c783b */ /* 0x000ea20000004200 */
[----:B------:R-:W3:Y:S01]  /*19ec0*/  MUFU.EX2 R184, R184 ;  /* 0x000000b800b87308 */ /* 0x000ee20000000800 */
[--C-:B------:R-:W-:Y:S01]  /*19ed0*/  FFMA.FTZ R177, R9, UR4, -R202.reuse ;  /* 0x0000000409b17c23 */ /* 0x100fe200080108ca */
[--C-:B------:R-:W-:Y:S01]  /*19ee0*/  FFMA.FTZ R166, R11, UR4, -R202.reuse ;  /* 0x000000040ba67c23 */ /* 0x100fe200080108ca */
[----:B------:R-:W4:Y:S01]  /*19ef0*/  LDSM.16.MT88.4 R76, [R198+0x12000] ;  /* 0x01200000c64c783b */ /* 0x000f220000004200 */
[--C-:B------:R-:W-:Y:S01]  /*19f00*/  FFMA.FTZ R181, R17, UR4, -R202.reuse ;  /* 0x0000000411b57c23 */ /* 0x100fe200080108ca */
[--C-:B------:R-:W-:Y:S01]  /*19f10*/  FFMA.FTZ R180, R13, UR4, -R202.reuse ;  /* 0x000000040db47c23 */ /* 0x100fe200080108ca */
[--C-:B------:R-:W-:Y:S01]  /*19f20*/  FFMA.FTZ R199, R199, UR4, -R202.reuse ;  /* 0x00000004c7c77c23 */ /* 0x100fe200080108ca */
[----:B------:R-:W5:Y:S01]  /*19f30*/  LDSM.16.MT88.4 R140, [R198+0x16000] ;  /* 0x01600000c68c783b */ /* 0x000f620000004200 */
[----:B------:R-:W-:Y:S01]  /*19f40*/  MUFU.EX2 R191, R191 ;  /* 0x000000bf00bf7308 */ /* 0x000fe20000000800 */
[--C-:B------:R-:W-:Y:S01]  /*19f50*/  FFMA.FTZ R200, R225, UR4, -R202.reuse ;  /* 0x00000004e1c87c23 */ /* 0x100fe200080108ca */
[--C-:B------:R-:W-:Y:S01]  /*19f60*/  FFMA.FTZ R201, R201, UR4, -R202.reuse ;  /* 0x00000004c9c97c23 */ /* 0x100fe200080108ca */
[----:B------:R-:W5:Y:S01]  /*19f70*/  LDSM.16.MT88.4 R52, [R193] ;  /* 0x00000000c134783b */ /* 0x000f620000004200 */
[--C-:B------:R-:W-:Y:S01]  /*19f80*/  FFMA.FTZ R204, R223, UR4, -R202.reuse ;  /* 0x00000004dfcc7c23 */ /* 0x100fe200080108ca */
[--C-:B------:R-:W-:Y:S01]  /*19f90*/  FFMA.FTZ R206, R209, UR4, -R202.reuse ;  /* 0x00000004d1ce7c23 */ /* 0x100fe200080108ca */
[--C-:B------:R-:W-:Y:S01]  /*19fa0*/  FFMA.FTZ R207, R207, UR4, -R202.reuse ;  /* 0x00000004cfcf7c23 */ /* 0x100fe200080108ca */
[----:B------:R-:W5:Y:S01]  /*19fb0*/  LDSM.16.MT88.4 R60, [R192] ;  /* 0x00000000c03c783b */ /* 0x000f620000004200 */
[----:B------:R-:W1:Y:S01]  /*19fc0*/  MUFU.EX2 R190, R190 ;  /* 0x000000be00be7308 */ /* 0x000e620000000800 */
[----:B---3--:R-:W-:Y:S01]  /*19fd0*/  F2FP.BF16.F32.PACK_AB R154, R184, R185 ;  /* 0x000000b9b89a723e */ /* 0x008fe200000010ff */
[--C-:B------:R-:W-:Y:S01]  /*19fe0*/  FFMA.FTZ R205, R205, UR4, -R202.reuse ;  /* 0x00000004cdcd7c23 */ /* 0x100fe200080108ca */
[----:B------:R-:W3:Y:S01]  /*19ff0*/  LDSM.16.MT88.4 R68, [R221+0x12000] ;  /* 0x01200000dd44783b */ /* 0x000ee20000004200 */
[----:B------:R-:W-:Y:S01]  /*1a000*/  FFMA.FTZ R202, R203, UR4, -R202 ;  /* 0x00000004cbca7c23 */ /* 0x000fe200080108ca */
[----:B------:R-:W-:-:S02]  /*1a010*/  FADD.FTZ R188, R189, R188 ;  /* 0x000000bcbdbc7221 */ /* 0x000fc40000010000 */
[----:B------:R-:W3:Y:S01]  /*1a020*/  LDSM.16.MT88.4 R84, [R193+0x2000] ;  /* 0x00200000c154783b */ /* 0x000ee20000004200 */
[----:B------:R-:W-:Y:S01]  /*1a030*/  MUFU.EX2 R187, R187 ;  /* 0x000000bb00bb7308 */ /* 0x000fe20000000800 */
[----:B------:R-:W-:Y:S02]  /*1a040*/  FADD.FTZ R185, R185, R188 ;  /* 0x000000bcb9b97221 */ /* 0x000fe40000010000 */
[----:B------:R-:W3:Y:S02]  /*1a050*/  LDSM.16.MT88.4 R92, [R192+0x2000] ;  /* 0x00200000c05c783b */ /* 0x000ee40000004200 */
[----:B------:R-:W-:Y:S02]  /*1a060*/  FADD.FTZ R184, R184, R185 ;  /* 0x000000b9b8b87221 */ /* 0x000fe40000010000 */
[----:B------:R-:W3:Y:S01]  /*1a070*/  LDSM.16.MT88.4 R100, [R221+0x14000] ;  /* 0x01400000dd64783b */ /* 0x000ee20000004200 */
[----:B------:R-:W2:Y:S01]  /*1a080*/  MUFU.EX2 R186, R186 ;  /* 0x000000ba00ba7308 */ /* 0x000ea20000000800 */
[----:B-1----:R-:W-:Y:S01]  /*1a090*/  F2FP.BF16.F32.PACK_AB R153, R190, R191 ;  /* 0x000000bfbe99723e */ /* 0x002fe200000010ff */
[----:B------:R-:W-:Y:S01]  /*1a0a0*/  FADD.FTZ R190, R191, R190 ;  /* 0x000000bebfbe7221 */ /* 0x000fe20000010000 */
[----:B------:R-:W1:Y:S04]  /*1a0b0*/  LDSM.16.MT88.4 R116, [R193+0x4000] ;  /* 0x00400000c174783b */ /* 0x000e680000004200 */
[----:B------:R-:W1:Y:S01]  /*1a0c0*/  LDSM.16.MT88.4 R124, [R192+0x4000] ;  /* 0x00400000c07c783b */ /* 0x000e620000004200 */
[----:B------:R-:W-:Y:S03]  /*1a0d0*/  MUFU.EX2 R183, R183 ;  /* 0x000000b700b77308 */ /* 0x000fe60000000800 */
[----:B------:R-:W1:Y:S04]  /*1a0e0*/  LDSM.16.MT88.4 R132, [R221+0x16000] ;  /* 0x01600000dd84783b */ /* 0x000e680000004200 */
[----:B------:R-:W1:Y:S01]  /*1a0f0*/  LDSM.16.MT88.4 R156, [R193+0x6000] ;  /* 0x00600000c19c783b */ /* 0x000e620000004200 */
[----:B------:R-:W1:Y:S01]  /*1a100*/  MUFU.EX2 R182, R182 ;  /* 0x000000b600b67308 */ /* 0x000e620000000800 */
[C---:B--2---:R-:W-:Y:S01]  /*1a110*/  F2FP.BF16.F32.PACK_AB R155, R186.reuse, R187 ;  /* 0x000000bbba9b723e */ /* 0x044fe200000010ff */
[----:B------:R-:W-:Y:S01]  /*1a120*/  FADD.FTZ R187, R187, R190 ;  /* 0x000000bebbbb7221 */ /* 0x000fe20000010000 */
[----:B------:R-:W2:Y:S03]  /*1a130*/  LDSM.16.MT88.4 R4, [R192+0x6000] ;  /* 0x00600000c004783b */ /* 0x000ea60000004200 */
[----:B------:R-:W-:Y:S01]  /*1a140*/  FADD.FTZ R186, R186, R187 ;  /* 0x000000bbbaba7221 */ /* 0x000fe20000010000 */
[----:B------:R-:W2:Y:S01]  /*1a150*/  LDSM.16.MT88.4 R8, [R198+0x14800] ;  /* 0x01480000c608783b */ /* 0x000ea20000004200 */
[----:B------:R-:W-:Y:S01]  /*1a160*/  MUFU.EX2 R179, R179 ;  /* 0x000000b300b37308 */ /* 0x000fe20000000800 */
[C---:B------:R-:W-:Y:S02]  /*1a170*/  HMMA.16816.F32.BF16 R104, R152.reuse, R108, RZ ;  /* 0x0000006c9868723c */ /* 0x040fe400000418ff */
[----:B------:R-:W2:Y:S04]  /*1a180*/  LDSM.16.MT88.4 R16, [R198+0x10800] ;  /* 0x01080000c610783b */ /* 0x000ea80000004200 */
[----:B------:R-:W2:Y:S01]  /*1a190*/  LDSM.16.MT88.4 R12, [R198+0x12800] ;  /* 0x01280000c60c783b */ /* 0x000ea20000004200 */
[----:B------:R-:W-:Y:S01]  /*1a1a0*/  MUFU.EX2 R178, R178 ;  /* 0x000000b200b27308 */ /* 0x000fe20000000800 */
[C---:B------:R-:W-:Y:S02]  /*1a1b0*/  HMMA.16816.F32.BF16 R108, R152.reuse, R110, RZ ;  /* 0x0000006e986c723c */ /* 0x040fe400000418ff */
[----:B------:R-:W2:Y:S04]  /*1a1c0*/  LDSM.16.MT88.4 R20, [R193+0x800] ;  /* 0x00080000c114783b */ /* 0x000ea80000004200 */
[----:B------:R-:W-:Y:S01]  /*1a1d0*/  LDSM.16.MT88.4 R172, [R198+0x16800] ;  /* 0x01680000c6ac783b */ /* 0x000fe20000004200 */
[----:B------:R-:W-:Y:S01]  /*1a1e0*/  MUFU.EX2 R181, R181 ;  /* 0x000000b500b57308 */ /* 0x000fe20000000800 */
[C---:B------:R-:W-:Y:S02]  /*1a1f0*/  HMMA.16816.F32.BF16 R40, R152.reuse, R44, RZ ;  /* 0x0000002c9828723c */ /* 0x040fe400000418ff */
[----:B------:R-:W-:Y:S04]  /*1a200*/  LDSM.16.MT88.4 R168, [R221+0x10800] ;  /* 0x01080000dda8783b */ /* 0x000fe80000004200 */
[----:B------:R-:W-:Y:S01]  /*1a210*/  LDSM.16.MT88.4 R32, [R192+0x800] ;  /* 0x00080000c020783b */ /* 0x000fe20000004200 */
[----:B------:R-:W2:Y:S01]  /*1a220*/  MUFU.EX2 R180, R180 ;  /* 0x000000b400b47308 */ /* 0x000ea20000000800 */
[C---:B----4-:R-:W-:Y:S02]  /*1a230*/  HMMA.16816.F32.BF16 R72, R152.reuse, R76, RZ ;  /* 0x0000004c9848723c */ /* 0x050fe400000418ff */
[----:B------:R-:W-:Y:S04]  /*1a240*/  LDSM.16.MT88.4 R28, [R221+0x12800] ;  /* 0x01280000dd1c783b */ /* 0x000fe80000004200 */
[----:B------:R-:W-:Y:S01]  /*1a250*/  LDSM.16.MT88.4 R24, [R192+0x2800] ;  /* 0x00280000c018783b */ /* 0x000fe20000004200 */
[----:B------:R-:W-:Y:S01]  /*1a260*/  MUFU.EX2 R177, R177 ;  /* 0x000000b100b17308 */ /* 0x000fe20000000800 */
[C---:B-----5:R-:W-:Y:S07]  /*1a270*/  HMMA.16816.F32.BF16 R136, R152.reuse, R140, RZ ;  /* 0x0000008c9888723c */ /* 0x060fee00000418ff */
[----:B------:R-:W4:Y:S01]  /*1a280*/  MUFU.EX2 R166, R166 ;  /* 0x000000a600a67308 */ /* 0x000f220000000800 */
[C---:B------:R-:W-:Y:S07]  /*1a290*/  HMMA.16816.F32.BF16 R160, R152.reuse, R36, RZ ;  /* 0x0000002498a0723c */ /* 0x040fee00000418ff */
[----:B------:R-:W-:Y:S01]  /*1a2a0*/  MUFU.EX2 R194, R194 ;  /* 0x000000c200c27308 */ /* 0x000fe20000000800 */
[C---:B------:R-:W-:Y:S07]  /*1a2b0*/  HMMA.16816.F32.BF16 R48, R152.reuse, R52, RZ ;  /* 0x000000349830723c */ /* 0x040fee00000418ff */
[----:B------:R-:W5:Y:S01]  /*1a2c0*/  MUFU.EX2 R195, R195 ;  /* 0x000000c300c37308 */ /* 0x000f620000000800 */
[C---:B------:R-:W-:Y:S07]  /*1a2d0*/  HMMA.16816.F32.BF16 R56, R152.reuse, R60, RZ ;  /* 0x0000003c9838723c */ /* 0x040fee00000418ff */
[----:B------:R-:W-:Y:S01]  /*1a2e0*/  MUFU.EX2 R196, R196 ;  /* 0x000000c400c47308 */ /* 0x000fe20000000800 */
[C---:B---3--:R-:W-:Y:S07]  /*1a2f0*/  HMMA.16816.F32.BF16 R64, R152.reuse, R68, RZ ;  /* 0x000000449840723c */ /* 0x048fee00000418ff */
[----:B------:R-:W-:Y:S01]  /*1a300*/  MUFU.EX2 R197, R197 ;  /* 0x000000c500c57308 */ /* 0x000fe20000000800 */
[C---:B------:R-:W-:Y:S07]  /*1a310*/  HMMA.16816.F32.BF16 R80, R152.reuse, R84, RZ ;  /* 0x000000549850723c */ /* 0x040fee00000418ff */
[----:B------:R-:W-:Y:S01]  /*1a320*/  MUFU.EX2 R199, R199 ;  /* 0x000000c700c77308 */ /* 0x000fe20000000800 */
[C---:B------:R-:W-:Y:S07]  /*1a330*/  HMMA.16816.F32.BF16 R88, R152.reuse, R92, RZ ;  /* 0x0000005c9858723c */ /* 0x040fee00000418ff */
[----:B------:R-:W3:Y:S01]  /*1a340*/  MUFU.EX2 R200, R200 ;  /* 0x000000c800c87308 */ /* 0x000ee20000000800 */
[C---:B------:R-:W-:Y:S07]  /*1a350*/  HMMA.16816.F32.BF16 R96, R152.reuse, R100, RZ ;  /* 0x000000649860723c */ /* 0x040fee00000418ff */
[----:B------:R-:W-:Y:S01]  /*1a360*/  MUFU.EX2 R201, R201 ;  /* 0x000000c900c97308 */ /* 0x000fe20000000800 */
[C---:B-1----:R-:W-:Y:S07]  /*1a370*/  HMMA.16816.F32.BF16 R112, R152.reuse, R116, RZ ;  /* 0x000000749870723c */ /* 0x042fee00000418ff */
[----:B------:R-:W1:Y:S01]  /*1a380*/  MUFU.EX2 R204, R204 ;  /* 0x000000cc00cc7308 */ /* 0x000e620000000800 */
        /* <DEDUP_REMOVED lines=15> */
[----:B------:R-:W1:Y:S01]  /*1a480*/  MUFU.EX2 R202, R202 ;  /* 0x000000ca00ca7308 */ /* 0x000e620000000800 */
        /* <DEDUP_REMOVED lines=9> */
[----:B--2---:R-:W-:Y:S01]  /*1a520*/  HMMA.16816.F32.BF16 R148, R152, R4, RZ ;  /* 0x000000049894723c */ /* 0x004fe200000418ff */
[----:B------:R-:W-:Y:S01]  /*1a530*/  F2FP.BF16.F32.PACK_AB R4, R182, R183 ;  /* 0x000000b7b604723e */ /* 0x000fe200000010ff */
[----:B------:R-:W-:Y:S01]  /*1a540*/  FADD.FTZ R183, R183, R184 ;  /* 0x000000b8b7b77221 */ /* 0x000fe20000010000 */
[----:B------:R-:W-:Y:S01]  /*1a550*/  F2FP.BF16.F32.PACK_AB R5, R180, R181 ;  /* 0x000000b5b405723e */ /* 0x000fe200000010ff */
        /* <DEDUP_REMOVED lines=13> */
[----:B------:R-:W4:Y:S07]  /*1a630*/  LDSM.16.MT88.4 R16, [R193+0x2800] ;  /* 0x00280000c110783b */ /* 0x000f2e0000004200 */
[C---:B------:R-:W-:Y:S08]  /*1a640*/  HMMA.16816.F32.BF16 R72, R4.reuse, R12, R72 ;  /* 0x0000000c0448723c */ /* 0x040ff00000041848 */
[C---:B------:R-:W-:Y:S01]  /*1a650*/  HMMA.16816.F32.BF16 R76, R4.reuse, R14, R76 ;  /* 0x0000000e044c723c */ /* 0x040fe2000004184c */
[----:B------:R-:W5:Y:S07]  /*1a660*/  LDSM.16.MT88.4 R12, [R221+0x14800] ;  /* 0x01480000dd0c783b */ /* 0x000f6e0000004200 */
[C---:B------:R-:W-:Y:S08]  /*1a670*/  HMMA.16816.F32.BF16 R48, R4.reuse, R20, R48 ;  /* 0x000000140430723c */ /* 0x040ff00000041830 */
[C---:B--2---:R-:W-:Y:S08]  /*1a680*/  HMMA.16816.F32.BF16 R112, R4.reuse, R8, R112 ;  /* 0x000000080470723c */ /* 0x044ff00000041870 */
[C---:B------:R-:W-:Y:S01]  /*1a690*/  HMMA.16816.F32.BF16 R116, R4.reuse, R10, R116 ;  /* 0x0000000a0474723c */ /* 0x040fe20000041874 */
[----:B------:R-:W2:Y:S07]  /*1a6a0*/  LDSM.16.MT88.4 R8, [R192+0x6800] ;  /* 0x00680000c008783b */ /* 0x000eae0000004200 */
        /* <DEDUP_REMOVED lines=8> */
[C---:B--2---:R-:W-:Y:S08]  /*1a730*/  HMMA.16816.F32.BF16 R148, R4.reuse, R8, R148 ;  /* 0x000000080494723c */ /* 0x044ff00000041894 */
        /* <DEDUP_REMOVED lines=22> */
[----:B------:R-:W-:Y:S07]  /*1a8a0*/  LDSM.16.MT88.4 R16, [R221+0x11000] ;  /* 0x01100000dd10783b */ /* 0x000fee0000004200 */
[C---:B-----5:R-:W-:Y:S08]  /*1a8b0*/  HMMA.16816.F32.BF16 R144, R4.reuse, R12, R144 ;  /* 0x0000000c0490723c */ /* 0x060ff00000041890 */
[----:B------:R-:W-:Y:S01]  /*1a8c0*/  HMMA.16816.F32.BF16 R156, R4, R14, R156 ;  /* 0x0000000e049c723c */ /* 0x000fe2000004189c */
[----:B------:R-:W3:Y:S01]  /*1a8d0*/  LDSM.16.MT88.4 R12, [R198+0x13000] ;  /* 0x01300000c60c783b */ /* 0x000ee20000004200 */
[----:B------:R-:W-:-:S02]  /*1a8e0*/  F2FP.BF16.F32.PACK_AB R4, R195, R194 ;  /* 0x000000c2c304723e */ /* 0x000fc400000010ff */
[----:B------:R-:W-:Y:S01]  /*1a8f0*/  F2FP.BF16.F32.PACK_AB R5, R200, R199 ;  /* 0x000000c7c805723e */ /* 0x000fe200000010ff */
[----:B------:R-:W-:Y:S01]  /*1a900*/  FADD.FTZ R199, R199, R166 ;  /* 0x000000a6c7c77221 */ /* 0x000fe20000010000 */
[----:B------:R-:W-:Y:S02]  /*1a910*/  F2FP.BF16.F32.PACK_AB R6, R197, R196 ;  /* 0x000000c4c506723e */ /* 0x000fe400000010ff */
[----:B-1----:R-:W-:Y:S01]  /*1a920*/  F2FP.BF16.F32.PACK_AB R7, R204, R201 ;  /* 0x000000c9cc07723e */ /* 0x002fe200000010ff */
[----:B------:R-:W-:-:S06]  /*1a930*/  FADD.FTZ R200, R200, R199 ;  /* 0x000000c7c8c87221 */ /* 0x000fcc0000010000 */
[C---:B--2---:R-:W-:Y:S08]  /*1a940*/  HMMA.16816.F32.BF16 R136, R4.reuse, R8, R136 ;  /* 0x000000080488723c */ /* 0x044ff00000041888 */
[C---:B------:R-:W-:Y:S01]  /*1a950*/  HMMA.16816.F32.BF16 R140, R4.reuse, R10, R140 ;  /* 0x0000000a048c723c */ /* 0x040fe2000004188c */
[----:B------:R-:W1:Y:S07]  /*1a960*/  LDSM.16.MT88.4 R8, [R192+0x3000] ;  /* 0x00300000c008783b */ /* 0x000e6e0000004200 */
[C---:B------:R-:W-:Y:S08]  /*1a970*/  HMMA.16816.F32.BF16 R40, R4.reuse, R24, R40 ;  /* 0x000000180428723c */ /* 0x040ff00000041828 */
[C---:B------:R-:W-:Y:S01]  /*1a980*/  HMMA.16816.F32.BF16 R44, R4.reuse, R26, R44 ;  /* 0x0000001a042c723c */ /* 0x040fe2000004182c */
[----:B------:R-:W-:Y:S07]  /*1a990*/  LDSM.16.MT88.4 R24, [R193+0x3000] ;  /* 0x00300000c118783b */ /* 0x000fee0000004200 */
[C---:B---3--:R-:W-:Y:S08]  /*1a9a0*/  HMMA.16816.F32.BF16 R72, R4.reuse, R12, R72 ;  /* 0x0000000c0448723c */ /* 0x048ff00000041848 */
[C---:B------:R-:W-:Y:S01]  /*1a9b0*/  HMMA.16816.F32.BF16 R76, R4.reuse, R14, R76 ;  /* 0x0000000e044c723c */ /* 0x040fe2000004184c */
[----:B------:R-:W2:Y:S07]  /*1a9c0*/  LDSM.16.MT88.4 R12, [R192+0x1000] ;  /* 0x00100000c00c783b */ /* 0x000eae0000004200 */
[C---:B------:R-:W-:Y:S08]  /*1a9d0*/  HMMA.16816.F32.BF16 R160, R4.reuse, R16, R160 ;  /* 0x0000001004a0723c */ /* 0x040ff000000418a0 */
[C---:B------:R-:W-:Y:S01]  /*1a9e0*/  HMMA.16816.F32.BF16 R36, R4.reuse, R18, R36 ;  /* 0x000000120424723c */ /* 0x040fe20000041824 */
[----:B------:R-:W3:Y:S07]  /*1a9f0*/  LDSM.16.MT88.4 R16, [R221+0x15000] ;  /* 0x01500000dd10783b */ /* 0x000eee0000004200 */
[C---:B-1----:R-:W-:Y:S08]  /*1aa00*/  HMMA.16816.F32.BF16 R88, R4.reuse, R8, R88 ;  /* 0x000000080458723c */ /* 0x042ff00000041858 */
[C---:B------:R-:W-:Y:S01]  /*1aa10*/  HMMA.16816.F32.BF16 R92, R4.reuse, R10, R92 ;  /* 0x0000000a045c723c */ /* 0x040fe2000004185c */
[----:B------:R-:W1:Y:S07]  /*1aa20*/  LDSM.16.MT88.4 R8, [R221+0x17000] ;  /* 0x01700000dd08783b */ /* 0x000e6e0000004200 */
[C---:B------:R-:W-:Y:S08]  /*1aa30*/  HMMA.16816.F32.BF16 R104, R4.reuse, R20, R104 ;  /* 0x000000140468723c */ /* 0x040ff00000041868 */
[C---:B------:R-:W-:Y:S01]  /*1aa40*/  HMMA.16816.F32.BF16 R108, R4.reuse, R22, R108 ;  /* 0x00000016046c723c */ /* 0x040fe2000004186c */
[----:B------:R-:W4:Y:S07]  /*1aa50*/  LDSM.16.MT88.4 R20, [R193+0x5000] ;  /* 0x00500000c114783b */ /* 0x000f2e0000004200 */
[C---:B--2---:R-:W-:Y:S08]  /*1aa60*/  HMMA.16816.F32.BF16 R56, R4.reuse, R12, R56 ;  /* 0x0000000c0438723c */ /* 0x044ff00000041838 */
[C---:B------:R-:W-:Y:S01]  /*1aa70*/  HMMA.16816.F32.BF16 R60, R4.reuse, R14, R60 ;  /* 0x0000000e043c723c */ /* 0x040fe2000004183c */
[----:B------:R-:W2:Y:S07]  /*1aa80*/  LDSM.16.MT88.4 R12, [R192+0x5000] ;  /* 0x00500000c00c783b */ /* 0x000eae0000004200 */
[C---:B------:R-:W-:Y:S08]  /*1aa90*/  HMMA.16816.F32.BF16 R80, R4.reuse, R24, R80 ;  /* 0x000000180450723c */ /* 0x040ff00000041850 */
[C---:B------:R-:W-:Y:S01]  /*1aaa0*/  HMMA.16816.F32.BF16 R84, R4.reuse, R26, R84 ;  /* 0x0000001a0454723c */ /* 0x040fe20000041854 */
        /* <DEDUP_REMOVED lines=15> */
[----:B------:R-:W-:Y:S07]  /*1aba0*/  LDSM.16.MT88.4 R20, [R198+0x15800] ;  /* 0x01580000c614783b */ /* 0x000fee0000004200 */
[C---:B--2---:R-:W-:Y:S08]  /*1abb0*/  HMMA.16816.F32.BF16 R120, R4.reuse, R12, R120 ;  /* 0x0000000c0478723c */ /* 0x044ff00000041878 */
[C---:B------:R-:W-:Y:S01]  /*1abc0*/  HMMA.16816.F32.BF16 R124, R4.reuse, R14, R124 ;  /* 0x0000000e047c723c */ /* 0x040fe2000004187c */
[----:B------:R-:W2:Y:S07]  /*1abd0*/  LDSM.16.MT88.4 R12, [R198+0x11800] ;  /* 0x01180000c60c783b */ /* 0x000eae0000004200 */
[C---:B---3--:R-:W-:Y:S08]  /*1abe0*/  HMMA.16816.F32.BF16 R144, R4.reuse, R16, R144 ;  /* 0x000000100490723c */ /* 0x048ff00000041890 */
[C---:B------:R-:W-:Y:S01]  /*1abf0*/  HMMA.16816.F32.BF16 R156, R4.reuse, R18, R156 ;  /* 0x00000012049c723c */ /* 0x040fe2000004189c */
[----:B------:R-:W3:Y:S07]  /*1ac00*/  LDSM.16.MT88.4 R16, [R198+0x17800] ;  /* 0x01780000c610783b */ /* 0x000eee0000004200 */
[C---:B------:R-:W-:Y:S08]  /*1ac10*/  HMMA.16816.F32.BF16 R148, R4.reuse, R24, R148 ;  /* 0x000000180494723c */ /* 0x040ff00000041894 */
[----:B------:R-:W-:Y:S01]  /*1ac20*/  HMMA.16816.F32.BF16 R152, R4, R26, R152 ;  /* 0x0000001a0498723c */ /* 0x000fe20000041898 */
[----:B------:R-:W-:Y:S01]  /*1ac30*/  F2FP.BF16.F32.PACK_AB R4, R215, R208 ;  /* 0x000000d0d704723e */ /* 0x000fe200000010ff */
[----:B------:R-:W-:Y:S01]  /*1ac40*/  LDSM.16.MT88.4 R24, [R221+0x13800] ;  /* 0x01380000dd18783b */ /* 0x000fe20000004200 */
[----:B------:R-:W-:-:S02]  /*1ac50*/  F2FP.BF16.F32.PACK_AB R5, R207, R206 ;  /* 0x000000cecf05723e */ /* 0x000fc400000010ff */
        /* <DEDUP_REMOVED lines=54> */
[C---:B------:R-:W-:Y:S08]  /*1afc0*/  HMMA.16816.F32.BF16 R132, R4.reuse, R10, R132 ;  /* 0x0000000a0484723c */ /* 0x040ff00000041884 */
[C---:B---3--:R-:W-:Y:S08]  /*1afd0*/  HMMA.16816.F32.BF16 R148, R4.reuse, R16, R148 ;  /* 0x000000100494723c */ /* 0x048ff00000041894 */
[----:B------:R-:W-:Y:S01]  /*1afe0*/  HMMA.16816.F32.BF16 R152, R4, R18, R152 ;  /* 0x000000120498723c */ /* 0x000fe20000041898 */
[----:B------:R-:W-:-:S04]  /*1aff0*/  NOP ;  /* 0x0000000000007918 */ /* 0x000fc80000000000 */
[----:B------:R-:W-:-:S15]  /*1b000*/  @!P6 BRA `(.L_x_873) ;  /* 0x0000004400e0e947 */ /* 0x000fde0003800000 */
[----:B------:R-:W-:-:S04]  /*1b010*/  DEPBAR.LE SB0, 0x0 ;  /* 0x000080000000791a */ /* 0x000fc80000000000 */
[----:B------:R-:W-:Y:S01]  /*1b020*/  UISETP.NE.U32.AND UP0, UPT, UR12, URZ, UPT ;  /* 0x000000ff0c00728c */ /* 0x000fe2000bf05070 */
[----:B------:R-:W-:Y:S01]  /*1b030*/  SHF.L.U32 R166, R165, 0x6, RZ ;  /* 0x00000006a5a67819 */ /* 0x000fe200000006ff */
[----:B------:R-:W1:Y:S02]  /*1b040*/  LDCU.64 UR10, c[0x0][0x358] ;  /* 0x00006b00ff0a77ac */ /* 0x000e640008000a00 */
[----:B------:R-:W-:Y:S01]  /*1b050*/  UISETP.NE.AND.EX UP0, UPT, UR13, URZ, UPT, UP0 ;  /* 0x000000ff0d00728c */ /* 0x000fe2000bf05300 */
[----:B------:R-:W-:Y:S08]  /*1b060*/  BAR.SYNC.DEFER_BLOCKING 0x0 ;  /* 0x0000000000007b1d */ /* 0x000ff00000010000 */
[----:B------:R-:W-:Y:S05]  /*1b070*/  BRA.U !UP0, `(.L_x_874) ;  /* 0x0000000108fc7547 */ /* 0x000fea000b800000 */
[----:B------:R-:W2:Y:S01]  /*1b080*/  LDC R5, c[0x0][0x4f0] ;  /* 0x00013c00ff057b82 */ /* 0x000ea20000000800 */
[C---:B------:R-:W-:Y:S01]  /*1b090*/  IADD3 R8, PT, PT, R166.reuse, -0x80, RZ ;  /* 0xffffff80a6087810 */ /* 0x040fe20007ffe0ff */
[----:B------:R-:W-:Y:S01]  /*1b0a0*/  VIADD R6, R166, 0xffffffc0 ;  /* 0xffffffc0a6067836 */ /* 0x000fe20000000000 */
[----:B------:R-:W3:Y:S02]  /*1b0b0*/  LDCU.64 UR4, c[0x0][0x3c0] ;  /* 0x00007800ff0477ac */ /* 0x000ee40008000a00 */
[----:B------:R-:W-:Y:S02]  /*1b0c0*/  IABS R9, R8 ;  /* 0x0000000800097213 */ /* 0x000fe40000000000 */
[----:B------:R-:W-:Y:S01]  /*1b0d0*/  IABS R10, R6 ;  /* 0x00000006000a7213 */ /* 0x000fe20000000000 */
[----:B------:R-:W4:Y:S01]  /*1b0e0*/  LDCU.64 UR8, c[0x0][0x3a8] ;  /* 0x00007500ff0877ac */ /* 0x000f220008000a00 */
[-C--:B--2---:R-:W-:Y:S02]  /*1b0f0*/  IABS R4, R5.reuse ;  /* 0x0000000500047213 */ /* 0x084fe40000000000 */
[----:B------:R-:W-:-:S02]  /*1b100*/  LOP3.LUT R6, R6, R5, RZ, 0x3c, !PT ;  /* 0x0000000506067212 */ /* 0x000fc400078e3cff */
[----:B------:R-:W2:Y:S01]  /*1b110*/  I2F.RP R7, R4 ;  /* 0x0000000400077306 */ /* 0x000ea20000209400 */
[----:B------:R-:W-:Y:S02]  /*1b120*/  LOP3.LUT R8, R8, R5, RZ, 0x3c, !PT ;  /* 0x0000000508087212 */ /* 0x000fe400078e3cff */
[----:B------:R-:W-:-:S05]  /*1b130*/  ISETP.GE.AND P4, PT, R6, RZ, PT ;  /* 0x000000ff0600720c */ /* 0x000fca0003f86270 */
        /* <DEDUP_REMOVED lines=8> */
[----:B------:R-:W-:Y:S01]  /*1b1c0*/  IMAD.HI.U32 R13, R13, R10, RZ ;  /* 0x0000000a0d0d7227 */ /* 0x000fe200078e00ff */
[----:B------:R-:W-:-:S03]  /*1b1d0*/  IADD3 R7, PT, PT, -R12, RZ, RZ ;  /* 0x000000ff0c077210 */ /* 0x000fc60007ffe1ff */
[----:B------:R-:W-:Y:S02]  /*1b1e0*/  IMAD.MOV R11, RZ, RZ, -R13 ;  /* 0x000000ffff0b7224 */ /* 0x000fe400078e0a0d */
[C---:B------:R-:W-:Y:S01]  /*1b1f0*/  IMAD R7, R4.reuse, R7, R9 ;  /* 0x0000000704077224 */ /* 0x040fe200078e0209 */
[----:B------:R-:W-:Y:S01]  /*1b200*/  LOP3.LUT R9, RZ, R5, RZ, 0x33, !PT ;  /* 0x00000005ff097212 */ /* 0x000fe200078e33ff */
[----:B------:R-:W-:-:S03]  /*1b210*/  IMAD R11, R4, R11, R10 ;  /* 0x0000000b040b7224 */ /* 0x000fc600078e020a */
[C---:B------:R-:W-:Y:S02]  /*1b220*/  ISETP.GT.U32.AND P3, PT, R4.reuse, R7, PT ;  /* 0x000000070400720c */ /* 0x040fe40003f64070 */
[----:B------:R-:W-:-:S11]  /*1b230*/  ISETP.GT.U32.AND P2, PT, R4, R11, PT ;  /* 0x0000000b0400720c */ /* 0x000fd60003f44070 */
[-C--:B------:R-:W-:Y:S01]  /*1b240*/  @!P3 IADD3 R7, PT, PT, R7, -R4.reuse, RZ ;  /* 0x800000040707b210 */ /* 0x080fe20007ffe0ff */
[----:B------:R-:W-:Y:S01]  /*1b250*/  @!P3 VIADD R12, R12, 0x1 ;  /* 0x000000010c0cb836 */ /* 0x000fe20000000000 */
[----:B------:R-:W-:Y:S01]  /*1b260*/  @!P2 IADD3 R13, PT, PT, R13, 0x1, RZ ;  /* 0x000000010d0da810 */ /* 0x000fe20007ffe0ff */
[----:B------:R-:W-:Y:S01]  /*1b270*/  @!P2 IMAD.IADD R11, R11, 0x1, -R4 ;  /* 0x000000010b0ba824 */ /* 0x000fe200078e0a04 */
[-C--:B------:R-:W-:Y:S02]  /*1b280*/  ISETP.GE.U32.AND P5, PT, R7, R4.reuse, PT ;  /* 0x000000040700720c */ /* 0x080fe40003fa6070 */
[----:B------:R-:W-:Y:S02]  /*1b290*/  ISETP.GE.AND P2, PT, R8, RZ, PT ;  /* 0x000000ff0800720c */ /* 0x000fe40003f46270 */
[----:B------:R-:W-:Y:S02]  /*1b2a0*/  ISETP.GE.U32.AND P6, PT, R11, R4, PT ;  /* 0x000000040b00720c */ /* 0x000fe40003fc6070 */
[----:B------:R-:W-:-:S07]  /*1b2b0*/  ISETP.NE.AND P3, PT, R5, RZ, PT ;  /* 0x000000ff0500720c */ /* 0x000fce0003f65270 */
[----:B------:R-:W-:-:S04]  /*1b2c0*/  @P5 IADD3 R12, PT, PT, R12, 0x1, RZ ;  /* 0x000000010c0c5810 */ /* 0x000fc80007ffe0ff */
[----:B------:R-:W-:Y:S01]  /*1b2d0*/  @P6 VIADD R13, R13, 0x1 ;  /* 0x000000010d0d6836 */ /* 0x000fe20000000000 */
[----:B------:R-:W-:-:S03]  /*1b2e0*/  @!P2 IADD3 R12, PT, PT, -R12, RZ, RZ ;  /* 0x000000ff0c0ca210 */ /* 0x000fc60007ffe1ff */
[----:B------:R-:W-:Y:S01]  /*1b2f0*/  @!P4 IMAD.MOV R13, RZ, RZ, -R13 ;  /* 0x000000ffff0dc224 */ /* 0x000fe200078e0a0d */
[----:B------:R-:W-:-:S04]  /*1b300*/  SEL R6, R9, R12, !P3 ;  /* 0x0000000c09067207 */ /* 0x000fc80005800000 */
[----:B------:R-:W-:Y:S01]  /*1b310*/  SEL R9, R9, R13, !P3 ;  /* 0x0000000d09097207 */ /* 0x000fe20005800000 */
[----:B------:R-:W-:-:S04]  /*1b320*/  IMAD.WIDE R12, R6, 0x4, R232 ;  /* 0x00000004060c7825 */ /* 0x000fc800078e02e8 */
[C---:B------:R-:W-:Y:S01]  /*1b330*/  IMAD.WIDE R10, R9.reuse, 0x4, R232 ;  /* 0x00000004090a7825 */ /* 0x040fe200078e02e8 */
[----:B-1----:R-:W2:Y:S04]  /*1b340*/  LDG.E R7, desc[UR10][R12.64] ;  /* 0x0000000a0c077981 */ /* 0x002ea8000c1e1900 */
[----:B------:R-:W2:Y:S01]  /*1b350*/  LDG.E R4, desc[UR10][R10.64] ;  /* 0x0000000a0a047981 */ /* 0x000ea2000c1e1900 */
[----:B------:R-:W-:-:S05]  /*1b360*/  IADD3 R8, PT, PT, R9, -R6, RZ ;  /* 0x8000000609087210 */ /* 0x000fca0007ffe0ff */
[----:B------:R-:W-:Y:S02]  /*1b370*/  IMAD R8, R8, R5, -0x40 ;  /* 0xffffffc008087424 */ /* 0x000fe400078e0205 */
[----:B---3--:R-:W-:-:S03]  /*1b380*/  IMAD.U32 R5, RZ, RZ, UR4 ;  /* 0x00000004ff057e24 */ /* 0x008fc6000f8e00ff */
[----:B------:R-:W-:-:S05]  /*1b390*/  SHF.R.S32.HI R6, RZ, 0x1f, R8 ;  /* 0x0000001fff067819 */ /* 0x000fca0000011408 */
[----:B------:R-:W-:-:S04]  /*1b3a0*/  IMAD R6, R6, R5, RZ ;  /* 0x0000000506067224 */ /* 0x000fc800078e02ff */
[C---:B------:R-:W-:Y:S02]  /*1b3b0*/  IMAD R6, R8.reuse, UR5, R6 ;  /* 0x0000000508067c24 */ /* 0x040fe4000f8e0206 */
[----:B------:R-:W-:-:S04]  /*1b3c0*/  IMAD.WIDE.U32 R8, R8, R5, RZ ;  /* 0x0000000508087225 */ /* 0x000fc800078e00ff */
[----:B------:R-:W-:Y:S01]  /*1b3d0*/  IMAD.IADD R9, R9, 0x1, R6 ;  /* 0x0000000109097824 */ /* 0x000fe200078e0206 */
[----:B--2---:R-:W-:-:S04]  /*1b3e0*/  IADD3 R4, PT, PT, R7, -R4, RZ ;  /* 0x8000000407047210 */ /* 0x004fc80007ffe0ff */
[----:B------:R-:W-:Y:S01]  /*1b3f0*/  SHF.R.S32.HI R7, RZ, 0x1f, R4 ;  /* 0x0000001fff077819 */ /* 0x000fe20000011404 */
[----:B----4-:R-:W-:-:S04]  /*1b400*/  IMAD.WIDE.U32 R8, R4, UR8, R8 ;  /* 0x0000000804087c25 */ /* 0x010fc8000f8e0008 */
[----:B------:R-:W-:Y:S01]  /*1b410*/  IMAD R7, R7, UR8, RZ ;  /* 0x0000000807077c24 */ /* 0x000fe2000f8e02ff */
[----:B------:R-:W-:-:S03]  /*1b420*/  LEA R228, P2, R8, R228, 0x1 ;  /* 0x000000e408e47211 */ /* 0x000fc600078408ff */
[----:B------:R-:W-:-:S05]  /*1b430*/  IMAD R7, R4, UR9, R7 ;  /* 0x0000000904077c24 */ /* 0x000fca000f8e0207 */
[----:B------:R-:W-:-:S04]  /*1b440*/  IADD3 R7, PT, PT, R9, R7, RZ ;  /* 0x0000000709077210 */ /* 0x000fc80007ffe0ff */
[----:B------:R-:W-:Y:S01]  /*1b450*/  LEA.HI.X R229, R8, R229, R7, 0x1, P2 ;  /* 0x000000e508e57211 */ /* 0x000fe200010f0c07 */
[----:B------:R-:W-:Y:S06]  /*1b460*/  BRA `(.L_x_875) ;  /* 0x0000000000207947 */ /* 0x000fec0003800000 */
.L_x_874:
[----:B------:R-:W2:Y:S01]  /*1b470*/  LDC R5, c[0x0][0x3c0] ;  /* 0x0000f000ff057b82 */ /* 0x000ea20000000800 */
[----:B------:R-:W-:Y:S02]  /*1b480*/  UMOV UR4, URZ ;  /* 0x000000ff00047c82 */ /* 0x000fe40008000000 */
[----:B------:R-:W-:Y:S01]  /*1b490*/  IADD3 R6, P2, PT, RZ, -UR4, RZ ;  /* 0x80000004ff067c10 */ /* 0x000fe2000ff5e0ff */
[----:B--2---:R-:W-:-:S04]  /*1b4a0*/  IMAD.SHL.U32 R4, R5, 0x40, RZ ;  /* 0x0000004005047824 */ /* 0x004fc800078e00ff */
[----:B------:R-:W-:-:S05]  /*1b4b0*/  IMAD.X R4, RZ, RZ, ~R4, P2 ;  /* 0x000000ffff047224 */ /* 0x000fca00010e0e04 */
[----:B------:R-:W-:-:S04]  /*1b4c0*/  SHF.R.S64 R7, R6, 0x1f, R4 ;  /* 0x0000001f06077819 */ /* 0x000fc80000001004 */
[----:B------:R-:W-:-:S04]  /*1b4d0*/  IADD3 R228, P2, PT, R7, R228, RZ ;  /* 0x000000e407e47210 */ /* 0x000fc80007f5e0ff */
[----:B------:R-:W-:-:S09]  /*1b4e0*/  LEA.HI.X.SX32 R229, R4, R229, 0x1, P2 ;  /* 0x000000e504e57211 */ /* 0x000fd200010f0eff */
.L_x_875:
[----:B------:R-:W2:Y:S01]  /*1b4f0*/  S2R R8, SR_TID.X ;  /* 0x0000000000087919 */ /* 0x000ea20000002100 */
[----:B------:R-:W3:Y:S01]  /*1b500*/  LDCU UR4, c[0x0][0x440] ;  /* 0x00008800ff0477ac */ /* 0x000ee20008000800 */
[C---:B------:R-:W-:Y:S01]  /*1b510*/  LOP3.LUT R4, R220.reuse, 0x80, RZ, 0xfc, !PT ;  /* 0x00000080dc047812 */ /* 0x040fe200078efcff */
[----:B------:R-:W-:Y:S01]  /*1b520*/  IMAD.SHL.U32 R216, R219, 0x20, RZ ;  /* 0x00000020dbd87824 */ /* 0x000fe200078e00ff */
[C---:B------:R-:W-:Y:S01]  /*1b530*/  LOP3.LUT R6, R220.reuse, 0x40, RZ, 0xfc, !PT ;  /* 0x00000040dc067812 */ /* 0x040fe200078efcff */
[----:B------:R-:W-:Y:S01]  /*1b540*/  IMAD.MOV.U32 R197, RZ, RZ, 0x20 ;  /* 0x00000020ffc57424 */ /* 0x000fe200078e00ff */
[----:B------:R-:W-:Y:S02]  /*1b550*/  LOP3.LUT R10, R220, 0xc0, RZ, 0xfc, !PT ;  /* 0x000000c0dc0a7812 */ /* 0x000fe400078efcff */
[----:B------:R-:W-:Y:S02]  /*1b560*/  LOP3.LUT R216, R216, 0x7c00, RZ, 0xc0, !PT ;  /* 0x00007c00d8d87812 */ /* 0x000fe400078ec0ff */
[----:B------:R-:W-:-:S02]  /*1b570*/  SHF.R.U32.HI R218, RZ, 0x1, R219 ;  /* 0x00000001ffda7819 */ /* 0x000fc400000116db */
[----:B------:R-:W-:Y:S02]  /*1b580*/  SEL R197, R197, 0xffffffe0, !P1 ;  /* 0xffffffe0c5c57807 */ /* 0x000fe40004800000 */
[----:B------:R-:W-:Y:S02]  /*1b590*/  LOP3.LUT R11, R218, 0x8, RZ, 0xc0, !PT ;  /* 0x00000008da0b7812 */ /* 0x000fe400078ec0ff */
[----:B---3--:R-:W-:Y:S02]  /*1b5a0*/  ISETP.GE.AND P4, PT, R4, UR4, PT ;  /* 0x0000000404007c0c */ /* 0x008fe4000bf86270 */
[----:B------:R-:W3:Y:S01]  /*1b5b0*/  LDC R4, c[0x0][0x3c4] ;  /* 0x0000f100ff047b82 */ /* 0x000ee20000000800 */
[----:B------:R-:W-:Y:S02]  /*1b5c0*/  ISETP.GE.AND P5, PT, R6, UR4, PT ;  /* 0x0000000406007c0c */ /* 0x000fe4000bfa6270 */
[----:B------:R-:W-:Y:S02]  /*1b5d0*/  ISETP.GE.AND P6, PT, R220, UR4, PT ;  /* 0x00000004dc007c0c */ /* 0x000fe4000bfc6270 */
[----:B------:R-:W-:Y:S01]  /*1b5e0*/  ISETP.GE.AND P3, PT, R10, UR4, PT ;  /* 0x000000040a007c0c */ /* 0x000fe2000bf66270 */
[----:B--2---:R-:W-:-:S02]  /*1b5f0*/  IMAD.SHL.U32 R6, R8, 0x40, RZ ;  /* 0x0000004008067824 */ /* 0x004fc400078e00ff */
[C---:B------:R-:W-:Y:S02]  /*1b600*/  IMAD.SHL.U32 R7, R8.reuse, 0x8, RZ ;  /* 0x0000000808077824 */ /* 0x040fe400078e00ff */
[----:B------:R-:W-:Y:S01]  /*1b610*/  IMAD.SHL.U32 R9, R8, 0x40, RZ ;  /* 0x0000004008097824 */ /* 0x000fe200078e00ff */
[----:B------:R-:W-:-:S05]  /*1b620*/  LOP3.LUT R6, R6, 0x1c0, RZ, 0xc0, !PT ;  /* 0x000001c006067812 */ /* 0x000fca00078ec0ff */
[----:B------:R-:W-:Y:S01]  /*1b630*/  @!PT LDS RZ, [RZ] ;  /* 0x00000000fffff984 */ /* 0x000fe20000000800 */
[----:B------:R-:W-:Y:S01]  /*1b640*/  @!PT LDS RZ, [RZ] ;  /* 0x00000000fffff984 */ /* 0x000fe20000000800 */
[----:B------:R-:W-:Y:S01]  /*1b650*/  @!PT LDS RZ, [RZ] ;  /* 0x00000000fffff984 */ /* 0x000fe20000000800 */
[----:B-1----:R-:W-:Y:S01]  /*1b660*/  @!P6 LDGSTS.E.BYPASS.LTC128B.128 [R239+0x10000], desc[UR10][R228.64] ;  /* 0x10000000e4efefae */ /* 0x002fe2000b981a0a */
[----:B------:R-:W-:-:S03]  /*1b670*/  LOP3.LUT R7, R6, 0x38, R7, 0xf8, !PT ;  /* 0x0000003806077812 */ /* 0x000fc600078ef807 */
[----:B------:R-:W-:Y:S01]  /*1b680*/  @P6 STS.128 [R239+0x10000], RZ ;  /* 0x010000ffef006388 */ /* 0x000fe20000000c00 */
[----:B------:R-:W-:Y:S02]  /*1b690*/  LOP3.LUT R222, R9, 0x400, RZ, 0xc0, !PT ;  /* 0x0000040009de7812 */ /* 0x000fe400078ec0ff */
[----:B------:R-:W-:Y:S01]  /*1b6a0*/  LOP3.LUT R7, R7, 0x8, R8, 0x78, !PT ;  /* 0x0000000807077812 */ /* 0x000fe200078e7808 */
[----:B------:R-:W-:Y:S01]  /*1b6b0*/  @!PT LDS RZ, [RZ] ;  /* 0x00000000fffff984 */ /* 0x000fe20000000800 */
[----:B------:R-:W-:Y:S01]  /*1b6c0*/  @!PT LDS RZ, [RZ] ;  /* 0x00000000fffff984 */ /* 0x000fe20000000800 */
[----:B------:R-:W-:Y:S01]  /*1b6d0*/  @!PT LDS RZ, [RZ] ;  /* 0x00000000fffff984 */ /* 0x000fe20000000800 */
[----:B------:R-:W-:Y:S01]  /*1b6e0*/  @!P5 LDGSTS.E.BYPASS.LTC128B.128 [R239+0x12000], desc[UR10][R228.64+0x80] ;  /* 0x12000080e4efdfae */ /* 0x000fe2000b981a0a */
[----:B------:R-:W-:Y:S02]  /*1b6f0*/  LEA R8, P2, R5, R228, 0x5 ;  /* 0x000000e405087211 */ /* 0x000fe400078428ff */
[----:B------:R-:W-:Y:S01]  /*1b700*/  LOP3.LUT R10, R216, 0x200, R9, 0xf8, !PT ;  /* 0x00000200d80a7812 */ /* 0x000fe200078ef809 */
[----:B------:R-:W-:Y:S01]  /*1b710*/  IMAD R222, R7, 0x2, R222 ;  /* 0x0000000207de7824 */ /* 0x000fe200078e02de */
[----:B------:R-:W-:Y:S01]  /*1b720*/  @P5 STS.128 [R239+0x12000], RZ ;  /* 0x012000ffef005388 */ /* 0x000fe20000000c00 */
[C---:B------:R-:W-:Y:S01]  /*1b730*/  IMAD.SHL.U32 R7, R5.reuse, 0x20, RZ ;  /* 0x0000002005077824 */ /* 0x040fe200078e00ff */
[----:B---3--:R-:W-:-:S02]  /*1b740*/  LEA.HI.X R9, R5, R229, R4, 0x5, P2 ;  /* 0x000000e505097211 */ /* 0x008fc400010f2c04 */
[----:B------:R-:W-:Y:S01]  /*1b750*/  @!PT LDS RZ, [RZ] ;  /* 0x00000000fffff984 */ /* 0x000fe20000000800 */
[----:B------:R-:W-:Y:S01]  /*1b760*/  @!PT LDS RZ, [RZ] ;  /* 0x00000000fffff984 */ /* 0x000fe20000000800 */
[----:B------:R-:W-:Y:S01]  /*1b770*/  @!PT LDS RZ, [RZ] ;  /* 0x00000000fffff984 */ /* 0x000fe20000000800 */
[----:B------:R-:W-:Y:S01]  /*1b780*/  @!P4 LDGSTS.E.BYPASS.LTC128B.128 [R239+0x14000], desc[UR10][R228.64+0x100] ;  /* 0x14000100e4efcfae */ /* 0x000fe2000b981a0a */
[----:B------:R-:W-:Y:S02]  /*1b790*/  SHF.L.U64.HI R6, R5, 0x5, R4 ;  /* 0x0000000505067819 */ /* 0x000fe40000010204 */
[----:B------:R-:W-:Y:S01]  /*1b7a0*/  IADD3 R4, P2, PT, R7, R8, RZ ;  /* 0x0000000807047210 */ /* 0x000fe20007f5e0ff */
[----:B------:R-:W-:Y:S01]  /*1b7b0*/  @P4 STS.128 [R239+0x14000], RZ ;  /* 0x014000ffef004388 */ /* 0x000fe20000000c00 */
[----:B------:R-:W-:-:S03]  /*1b7c0*/  LOP3.LUT R10, R10, R176, R11, 0xf6, !PT ;  /* 0x000000b00a0a7212 */ /* 0x000fc600078ef60b */
[----:B------:R-:W-:Y:S01]  /*1b7d0*/  @!PT LDS RZ, [RZ] ;  /* 0x00000000fffff984 */ /* 0x000fe20000000800 */
[----:B------:R-:W-:Y:S01]  /*1b7e0*/  @!PT LDS RZ, [RZ] ;  /* 0x00000000fffff984 */ /* 0x000fe20000000800 */
[----:B------:R-:W-:Y:S01]  /*1b7f0*/  @!PT LDS RZ, [RZ] ;  /* 0x00000000fffff984 */ /* 0x000fe20000000800 */
[----:B------:R-:W-:Y:S01]  /*1b800*/  @!P3 LDGSTS.E.BYPASS.LTC128B.128 [R239+0x16000], desc[UR10][R228.64+0x180] ;  /* 0x16000180e4efbfae */ /* 0x000fe2000b981a0a */
[----:B------:R-:W-:Y:S01]  /*1b810*/  IMAD.X R5, R6, 0x1, R9, P2 ;  /* 0x0000000106057824 */ /* 0x000fe200010e0609 */
[----:B------:R-:W-:Y:S02]  /*1b820*/  IADD3 R16, P2, PT, R7, R4, RZ ;  /* 0x0000000407107210 */ /* 0x000fe40007f5e0ff */
[----:B------:R-:W-:Y:S01]  /*1b830*/  @P3 STS.128 [R239+0x16000], RZ ;  /* 0x016000ffef003388 */ /* 0x000fe20000000c00 */
[----:B------:R-:W-:Y:S02]  /*1b840*/  LEA R224, R10, UR6, 0x1 ;  /* 0x000000060ae07c11 */ /* 0x000fe4000f8e08ff */
[----:B------:R-:W-:Y:S01]  /*1b850*/  IMAD.X R17, R6, 0x1, R5, P2 ;  /* 0x0000000106117824 */ /* 0x000fe200010e0605 */
[----:B------:R-:W-:Y:S01]  /*1b860*/  @!PT LDS RZ, [RZ] ;  /* 0x00000000fffff984 */ /* 0x000fe20000000800 */
[----:B------:R-:W-:Y:S01]  /*1b870*/  @!PT LDS RZ, [RZ] ;  /* 0x00000000fffff984 */ /* 0x000fe20000000800 */
[----:B------:R-:W-:Y:S01]  /*1b880*/  @!PT LDS RZ, [RZ] ;  /* 0x00000000fffff984 */ /* 0x000fe20000000800 */
[----:B------:R-:W-:Y:S02]  /*1b890*/  @!P6 LDGSTS.E.BYPASS.LTC128B.128 [R239+0x10800], desc[UR10][R8.64] ;  /* 0x1080000008efefae */ /* 0x000fe4000b981a0a */
[----:B------:R-:W-:-:S02]  /*1b8a0*/  IMAD.IADD R217, R197, 0x1, R224 ;  /* 0x00000001c5d97824 */ /* 0x000fc400078e02e0 */
[----:B------:R-:W-:Y:S01]  /*1b8b0*/  @P6 STS.128 [R239+0x10800], RZ ;  /* 0x010800ffef006388 */ /* 0x000fe20000000c00 */
[----:B------:R-:W-:-:S03]  /*1b8c0*/  IMAD.IADD R214, R167, 0x1, R224 ;  /* 0x00000001a7d67824 */ /* 0x000fc600078e02e0 */
[----:B------:R-:W-:Y:S01]  /*1b8d0*/  @!PT LDS RZ, [RZ] ;  /* 0x00000000fffff984 */ /* 0x000fe20000000800 */
[----:B------:R-:W-:Y:S01]  /*1b8e0*/  @!PT LDS RZ, [RZ] ;  /* 0x00000000fffff984 */ /* 0x000fe20000000800 */
[----:B------:R-:W-:Y:S01]  /*1b8f0*/  @!PT LDS RZ, [RZ] ;  /* 0x00000000fffff984 */ /* 0x000fe20000000800 */
[----:B------:R-:W-:Y:S01]  /*1b900*/  @!P5 LDGSTS.E.BYPASS.LTC128B.128 [R239+0x12800], desc[UR10][R8.64+0x80] ;  /* 0x1280008008efdfae */ /* 0x000fe2000b981a0a */
[----:B------:R-:W-:-:S03]  /*1b910*/  IMAD.IADD R215, R197, 0x1, R214 ;  /* 0x00000001c5d77824 */ /* 0x000fc600078e02d6 */
        /* <DEDUP_REMOVED lines=44> */
[----:B------:R-:W-:Y:S01]  /*1bbe0*/  @!P4 LDGSTS.E.BYPASS.LTC128B.128 [R239+0x15800], desc[UR10][R16.64+0x100] ;  /* 0x1580010010efcfae */ /* 0x000fe2000b981a0a */
[----:B-1----:R-:W-:-:S03]  /*1bbf0*/  VIADD R4, R222, UR6 ;  /* 0x00000006de047c36 */ /* 0x002fc60008000000 */
[----:B------:R-:W-:Y:S01]  /*1bc00*/  @P4 STS.128 [R239+0x15800], RZ ;  /* 0x015800ffef004388 */ /* 0x000fe20000000c00 */
[----:B------:R-:W-:-:S03]  /*1bc10*/  IMAD.IADD R213, R4, 0x1, R197 ;  /* 0x0000000104d57824 */ /* 0x000fc600078e02c5 */
[----:B------:R-:W-:Y:S01]  /*1bc20*/  @!PT LDS RZ, [RZ] ;  /* 0x00000000fffff984 */ /* 0x000fe20000000800 */
[----:B------:R-:W-:Y:S01]  /*1bc30*/  @!PT LDS RZ, [RZ] ;  /* 0x00000000fffff984 */ /* 0x000fe20000000800 */
[----:B------:R-:W-:Y:S01]  /*1bc40*/  @!PT LDS RZ, [RZ] ;  /* 0x00000000fffff984 */ /* 0x000fe20000000800 */
[----:B------:R1:W-:Y:S01]  /*1bc50*/  @!P3 LDGSTS.E.BYPASS.LTC128B.128 [R239+0x17800], desc[UR10][R16.64+0x180] ;  /* 0x1780018010efbfae */ /* 0x0003e2000b981a0a */
[----:B------:R-:W-:-:S03]  /*1bc60*/  IMAD.IADD R167, R4, 0x1, R167 ;  /* 0x0000000104a77824 */ /* 0x000fc600078e02a7 */
[----:B------:R-:W-:Y:S01]  /*1bc70*/  @P3 STS.128 [R239+0x17800], RZ ;  /* 0x017800ffef003388 */ /* 0x000fe20000000c00 */
[----:B------:R-:W-:-:S03]  /*1bc80*/  IMAD.IADD R212, R197, 0x1, R167 ;  /* 0x00000001c5d47824 */ /* 0x000fc600078e02a7 */
[----:B------:R-:W-:Y:S04]  /*1bc90*/  LDSM.16.M88.4 R172, [R224] ;  /* 0x00000000e0ac783b */ /* 0x000fe80000000200 */
[----:B------:R-:W1:Y:S04]  /*1bca0*/  LDSM.16.M88.4 R12, [R222+UR6+0x8000] ;  /* 0x00800006de0c783b */ /* 0x000e680008000200 */
[----:B------:R-:W2:Y:S04]  /*1bcb0*/  LDSM.16.M88.4 R188, [R222+UR6+0x8800] ;  /* 0x00880006debc783b */ /* 0x000ea80008000200 */
[----:B------:R-:W3:Y:S04]  /*1bcc0*/  LDSM.16.M88.4 R180, [R222+UR6+0x9000] ;  /* 0x00900006deb4783b */ /* 0x000ee80008000200 */
[----:B------:R-:W4:Y:S04]  /*1bcd0*/  LDSM.16.M88.4 R24, [R222+UR6+0x9800] ;  /* 0x00980006de18783b */ /* 0x000f280008000200 */
[----:B------:R-:W-:Y:S04]  /*1bce0*/  LDSM.16.M88.4 R32, [R217] ;  /* 0x00000000d920783b */ /* 0x000fe80000000200 */
[----:B------:R-:W5:Y:S04]  /*1bcf0*/  LDSM.16.M88.4 R8, [R213+0x8000] ;  /* 0x00800000d508783b */ /* 0x000f680000000200 */
[----:B------:R-:W5:Y:S04]  /*1bd00*/  LDSM.16.M88.4 R28, [R213+0x8800] ;  /* 0x00880000d51c783b */ /* 0x000f680000000200 */
[----:B------:R-:W5:Y:S04]  /*1bd10*/  LDSM.16.M88.4 R208, [R213+0x9000] ;  /* 0x00900000d5d0783b */ /* 0x000f680000000200 */
[----:B------:R-:W5:Y:S04]  /*1bd20*/  LDSM.16.M88.4 R168, [R213+0x9800] ;  /* 0x00980000d5a8783b */ /* 0x000f680000000200 */
[----:B------:R-:W-:Y:S01]  /*1bd30*/  LDSM.16.M88.4 R20, [R214] ;  /* 0x00000000d614783b */ /* 0x000fe20000000200 */
[C---:B-1----:R-:W-:Y:S03]  /*1bd40*/  HMMA.16816.F32.BF16 R16, R172.reuse, R12, RZ ;  /* 0x0000000cac10723c */ /* 0x042fe600000418ff */
[----:B------:R-:W1:Y:S04]  /*1bd50*/  LDSM.16.M88.4 R4, [R167+0x8000] ;  /* 0x00800000a704783b */ /* 0x000e680000000200 */
[----:B------:R-:W1:Y:S01]  /*1bd60*/  LDSM.16.M88.4 R196, [R167+0x9800] ;  /* 0x00980000a7c4783b */ /* 0x000e620000000200 */
[C---:B------:R-:W-:Y:S03]  /*1bd70*/  HMMA.16816.F32.BF16 R12, R172.reuse, R14, RZ ;  /* 0x0000000eac0c723c */ /* 0x040fe600000418ff */
[----:B------:R-:W1:Y:S04]  /*1bd80*/  LDSM.16.M88.4 R204, [R167+0x8800] ;  /* 0x00880000a7cc783b */ /* 0x000e680000000200 */
[----:B------:R-:W1:Y:S01]  /*1bd90*/  LDSM.16.M88.4 R200, [R167+0x9000] ;  /* 0x00900000a7c8783b */ /* 0x000e620000000200 */
[C---:B--2---:R-:W-:Y:S03]  /*1bda0*/  HMMA.16816.F32.BF16 R192, R172.reuse, R188, RZ ;  /* 0x000000bcacc0723c */ /* 0x044fe600000418ff */
[----:B------:R-:W0:Y:S05]  /*1bdb0*/  LDGDEPBAR ;  /* 0x00000000000079af */ /* 0x000e2a0000000000 */
[C---:B---3--:R-:W-:Y:S08]  /*1bdc0*/  HMMA.16816.F32.BF16 R184, R172.reuse, R180, RZ ;  /* 0x000000b4acb8723c */ /* 0x048ff000000418ff */
[C---:B------:R-:W-:Y:S08]  /*1bdd0*/  HMMA.16816.F32.BF16 R188, R172.reuse, R190, RZ ;  /* 0x000000beacbc723c */ /* 0x040ff000000418ff */
[C---:B------:R-:W-:Y:S08]  /*1bde0*/  HMMA.16816.F32.BF16 R180, R172.reuse, R182, RZ ;  /* 0x000000b6acb4723c */ /* 0x040ff000000418ff */
[C---:B----4-:R-:W-:Y:S08]  /*1bdf0*/  HMMA.16816.F32.BF16 R176, R172.reuse, R24, RZ ;  /* 0x00000018acb0723c */ /* 0x050ff000000418ff */
[----:B------:R-:W-:Y:S01]  /*1be00*/  HMMA.16816.F32.BF16 R172, R172, R26, RZ ;  /* 0x0000001aacac723c */ /* 0x000fe200000418ff */
[----:B------:R-:W-:Y:S07]  /*1be10*/  LDSM.16.M88.4 R24, [R215] ;  /* 0x00000000d718783b */ /* 0x000fee0000000200 */
[C---:B-----5:R-:W-:Y:S08]  /*1be20*/  HMMA.16816.F32.BF16 R16, R32.reuse, R8, R16 ;  /* 0x000000082010723c */ /* 0x060ff00000041810 */
[C---:B------:R-:W-:Y:S01]  /*1be30*/  HMMA.16816.F32.BF16 R12, R32.reuse, R10, R12 ;  /* 0x0000000a200c723c */ /* 0x040fe2000004180c */
[----:B------:R-:W2:Y:S07]  /*1be40*/  LDSM.16.M88.4 R8, [R212+0x8000] ;  /* 0x00800000d408783b */ /* 0x000eae0000000200 */
[C---:B------:R-:W-:Y:S08]  /*1be50*/  HMMA.16816.F32.BF16 R192, R32.reuse, R28, R192 ;  /* 0x0000001c20c0723c */ /* 0x040ff000000418c0 */
[C---:B------:R-:W-:Y:S01]  /*1be60*/  HMMA.16816.F32.BF16 R188, R32.reuse, R30, R188 ;  /* 0x0000001e20bc723c */ /* 0x040fe200000418bc */
[----:B------:R-:W3:Y:S07]  /*1be70*/  LDSM.16.M88.4 R28, [R212+0x8800] ;  /* 0x00880000d41c783b */ /* 0x000eee0000000200 */
[C---:B------:R-:W-:Y:S08]  /*1be80*/  HMMA.16816.F32.BF16 R184, R32.reuse, R208, R184 ;  /* 0x000000d020b8723c */ /* 0x040ff000000418b8 */
[C---:B------:R-:W-:Y:S01]  /*1be90*/  HMMA.16816.F32.BF16 R180, R32.reuse, R210, R180 ;  /* 0x000000d220b4723c */ /* 0x040fe200000418b4 */
[----:B------:R-:W4:Y:S07]  /*1bea0*/  LDSM.16.M88.4 R208, [R212+0x9000] ;  /* 0x00900000d4d0783b */ /* 0x000f2e0000000200 */
[C---:B------:R-:W-:Y:S08]  /*1beb0*/  HMMA.16816.F32.BF16 R176, R32.reuse, R168, R176 ;  /* 0x000000a820b0723c */ /* 0x040ff000000418b0 */
[----:B------:R-:W-:Y:S01]  /*1bec0*/  HMMA.16816.F32.BF16 R172, R32, R170, R172 ;  /* 0x000000aa20ac723c */ /* 0x000fe200000418ac */
[----:B------:R-:W5:Y:S04]  /*1bed0*/  LDSM.16.M88.4 R168, [R212+0x9800] ;  /* 0x00980000d4a8783b */ /* 0x000f680000000200 */
[----:B------:R-:W-:Y:S03]  /*1bee0*/  LDSM.16.M88.4 R32, [R224+0x2000] ;  /* 0x00200000e020783b */ /* 0x000fe60000000200 */
[C---:B-1----:R-:W-:Y:S08]  /*1bef0*/  HMMA.16816.F32.BF16 R16, R20.reuse, R4, R16 ;  /* 0x000000041410723c */ /* 0x042ff00000041810 */
[C---:B------:R-:W-:Y:S01]  /*1bf00*/  HMMA.16816.F32.BF16 R12, R20.reuse, R6, R12 ;  /* 0x00000006140c723c */ /* 0x040fe2000004180c */
[----:B------:R-:W1:Y:S07]  /*1bf10*/  LDSM.16.M88.4 R4, [R222+UR6+0xa000] ;  /* 0x00a00006de04783b */ /* 0x000e6e0008000200 */
[C---:B------:R-:W-:Y:S08]  /*1bf20*/  HMMA.16816.F32.BF16 R176, R20.reuse, R196, R176 ;  /* 0x000000c414b0723c */ /* 0x040ff000000418b0 */
[C---:B------:R-:W-:Y:S01]  /*1bf30*/  HMMA.16816.F32.BF16 R172, R20.reuse, R198, R172 ;  /* 0x000000c614ac723c */ /* 0x040fe200000418ac */
[----:B------:R-:W1:Y:S07]  /*1bf40*/  LDSM.16.M88.4 R196, [R222+UR6+0xb800] ;  /* 0x00b80006dec4783b */ /* 0x000e6e0008000200 */
[C---:B------:R-:W-:Y:S08]  /*1bf50*/  HMMA.16816.F32.BF16 R192, R20.reuse, R204, R192 ;  /* 0x000000cc14c0723c */ /* 0x040ff000000418c0 */
[C---:B------:R-:W-:Y:S01]  /*1bf60*/  HMMA.16816.F32.BF16 R188, R20.reuse, R206, R188 ;  /* 0x000000ce14bc723c */ /* 0x040fe200000418bc */
[----:B------:R-:W1:Y:S07]  /*1bf70*/  LDSM.16.M88.4 R204, [R222+UR6+0xa800] ;  /* 0x00a80006decc783b */ /* 0x000e6e0008000200 */
[C---:B------:R-:W-:Y:S08]  /*1bf80*/  HMMA.16816.F32.BF16 R184, R20.reuse, R200, R184 ;  /* 0x000000c814b8723c */ /* 0x040ff000000418b8 */
[----:B------:R-:W-:Y:S01]  /*1bf90*/  HMMA.16816.F32.BF16 R180, R20, R202, R180 ;  /* 0x000000ca14b4723c */ /* 0x000fe200000418b4 */
[----:B------:R-:W1:Y:S04]  /*1bfa0*/  LDSM.16.M88.4 R200, [R222+UR6+0xb000] ;  /* 0x00b00006dec8783b */ /* 0x000e680008000200 */
[----:B------:R-:W-:Y:S03]  /*1bfb0*/  LDSM.16.M88.4 R20, [R217+0x2000] ;  /* 0x00200000d914783b */ /* 0x000fe60000000200 */
[C---:B--2---:R-:W-:Y:S08]  /*1bfc0*/  HMMA.16816.F32.BF16 R16, R24.reuse, R8, R16 ;  /* 0x000000081810723c */ /* 0x044ff00000041810 */
[C---:B------:R-:W-:Y:S01]  /*1bfd0*/  HMMA.16816.F32.BF16 R12, R24.reuse, R10, R12 ;  /* 0x0000000a180c723c */ /* 0x040fe2000004180c */
[----:B------:R-:W2:Y:S07]  /*1bfe0*/  LDSM.16.M88.4 R8, [R213+0xa000] ;  /* 0x00a00000d508783b */ /* 0x000eae0000000200 */
[C---:B---3--:R-:W-:Y:S08]  /*1bff0*/  HMMA.16816.F32.BF16 R192, R24.reuse, R28, R192 ;  /* 0x0000001c18c0723c */ /* 0x048ff000000418c0 */
[C---:B------:R-:W-:Y:S01]  /*1c000*/  HMMA.16816.F32.BF16 R188, R24.reuse, R30, R188 ;  /* 0x0000001e18bc723c */ /* 0x040fe200000418bc */
[----:B------:R-:W3:Y:S07]  /*1c010*/  LDSM.16.M88.4 R28, [R213+0xa800] ;  /* 0x00a80000d51c783b */ /* 0x000eee0000000200 */
[C---:B----4-:R-:W-:Y:S08]  /*1c020*/  HMMA.16816.F32.BF16 R184, R24.reuse, R208, R184 ;  /* 0x000000d018b8723c */ /* 0x050ff000000418b8 */
[C---:B------:R-:W-:Y:S01]  /*1c030*/  HMMA.16816.F32.BF16 R180, R24.reuse, R210, R180 ;  /* 0x000000d218b4723c */ /* 0x040fe200000418b4 */
[----:B------:R-:W4:Y:S07]  /*1c040*/  LDSM.16.M88.4 R208, [R213+0xb000] ;  /* 0x00b00000d5d0783b */ /* 0x000f2e0000000200 */
[C---:B-----5:R-:W-:Y:S08]  /*1c050*/  HMMA.16816.F32.BF16 R176, R24.reuse, R168, R176 ;  /* 0x000000a818b0723c */ /* 0x060ff000000418b0 */
[----:B------:R-:W-:Y:S01]  /*1c060*/  HMMA.16816.F32.BF16 R172, R24, R170, R172 ;  /* 0x000000aa18ac723c */ /* 0x000fe200000418ac */
[----:B------:R-:W5:Y:S04]  /*1c070*/  LDSM.16.M88.4 R24, [R213+0xb800] ;  /* 0x00b80000d518783b */ /* 0x000f680000000200 */
[----:B------:R-:W-:Y:S03]  /*1c080*/  LDSM.16.M88.4 R168, [R214+0x2000] ;  /* 0x00200000d6a8783b */ /* 0x000fe60000000200 */
[C---:B-1----:R-:W-:Y:S08]  /*1c090*/  HMMA.16816.F32.BF16 R16, R32.reuse, R4, R16 ;  /* 0x000000042010723c */ /* 0x042ff00000041810 */
[C---:B------:R-:W-:Y:S01]  /*1c0a0*/  HMMA.16816.F32.BF16 R12, R32.reuse, R6, R12 ;  /* 0x00000006200c723c */ /* 0x040fe2000004180c */
[----:B------:R-:W1:Y:S07]  /*1c0b0*/  LDSM.16.M88.4 R4, [R167+0xa000] ;  /* 0x00a00000a704783b */ /* 0x000e6e0000000200 */
[C---:B------:R-:W-:Y:S08]  /*1c0c0*/  HMMA.16816.F32.BF16 R176, R32.reuse, R196, R176 ;  /* 0x000000c420b0723c */ /* 0x040ff000000418b0 */
[C---:B------:R-:W-:Y:S01]  /*1c0d0*/  HMMA.16816.F32.BF16 R172, R32.reuse, R198, R172 ;  /* 0x000000c620ac723c */ /* 0x040fe200000418ac */
[----:B------:R-:W1:Y:S07]  /*1c0e0*/  LDSM.16.M88.4 R196, [R167+0xb800] ;  /* 0x00b80000a7c4783b */ /* 0x000e6e0000000200 */
[C---:B------:R-:W-:Y:S08]  /*1c0f0*/  HMMA.16816.F32.BF16 R192, R32.reuse, R204, R192 ;  /* 0x000000cc20c0723c */ /* 0x040ff000000418c0 */
[C---:B------:R-:W-:Y:S01]  /*1c100*/  HMMA.16816.F32.BF16 R188, R32.reuse, R206, R188 ;  /* 0x000000ce20bc723c */ /* 0x040fe200000418bc */
[----:B------:R-:W1:Y:S07]  /*1c110*/  LDSM.16.M88.4 R204, [R167+0xa800] ;  /* 0x00a80000a7cc783b */ /* 0x000e6e0000000200 */
        /* <DEDUP_REMOVED lines=12> */
[----:B------:R-:W-:Y:S07]  /*1c1e0*/  LDSM.16.M88.4 R208, [R224+0x4000] ;  /* 0x00400000e0d0783b */ /* 0x000fee0000000200 */
[C---:B-----5:R-:W-:Y:S08]  /*1c1f0*/  HMMA.16816.F32.BF16 R176, R20.reuse, R24, R176 ;  /* 0x0000001814b0723c */ /* 0x060ff000000418b0 */
[----:B------:R-:W-:Y:S01]  /*1c200*/  HMMA.16816.F32.BF16 R172, R20, R26, R172 ;  /* 0x0000001a14ac723c */ /* 0x000fe200000418ac */
[----:B------:R-:W4:Y:S04]  /*1c210*/  LDSM.16.M88.4 R24, [R212+0xb000] ;  /* 0x00b00000d418783b */ /* 0x000f280000000200 */
[----:B------:R-:W5:Y:S03]  /*1c220*/  LDSM.16.M88.4 R20, [R212+0xb800] ;  /* 0x00b80000d414783b */ /* 0x000f660000000200 */
        /* <DEDUP_REMOVED lines=24> */
[----:B------:R-:W-:Y:S04]  /*1c3b0*/  LDSM.16.M88.4 R8, [R214+0x4000] ;  /* 0x00400000d608783b */ /* 0x000fe80000000200 */
[----:B------:R-:W-:Y:S03]  /*1c3c0*/  LDSM.16.M88.4 R20, [R213+0xd800] ;  /* 0x00d80000d514783b */ /* 0x000fe60000000200 */
[C---:B-1----:R-:W-:Y:S08]  /*1c3d0*/  HMMA.16816.F32.BF16 R16, R208.reuse, R4, R16 ;  /* 0x00000004d010723c */ /* 0x042ff00000041810 */
[C---:B------:R-:W-:Y:S01]  /*1c3e0*/  HMMA.16816.F32.BF16 R12, R208.reuse, R6, R12 ;  /* 0x00000006d00c723c */ /* 0x040fe2000004180c */
[----:B------:R-:W1:Y:S07]  /*1c3f0*/  LDSM.16.M88.4 R4, [R167+0xc000] ;  /* 0x00c00000a704783b */ /* 0x000e6e0000000200 */
[C---:B------:R-:W-:Y:S08]  /*1c400*/  HMMA.16816.F32.BF16 R176, R208.reuse, R196, R176 ;  /* 0x000000c4d0b0723c */ /* 0x040ff000000418b0 */
[C---:B------:R-:W-:Y:S08]  /*1c410*/  HMMA.16816.F32.BF16 R192, R208.reuse, R204, R192 ;  /* 0x000000ccd0c0723c */ /* 0x040ff000000418c0 */
[C---:B------:R-:W-:Y:S01]  /*1c420*/  HMMA.16816.F32.BF16 R188, R208.reuse, R206, R188 ;  /* 0x000000ced0bc723c */ /* 0x040fe200000418bc */
[----:B------:R-:W-:Y:S07]  /*1c430*/  LDSM.16.M88.4 R204, [R167+0xd000] ;  /* 0x00d00000a7cc783b */ /* 0x000fee0000000200 */
[C---:B------:R-:W-:Y:S08]  /*1c440*/  HMMA.16816.F32.BF16 R184, R208.reuse, R200, R184 ;  /* 0x000000c8d0b8723c */ /* 0x040ff000000418b8 */
[C---:B------:R-:W-:Y:S01]  /*1c450*/  HMMA.16816.F32.BF16 R180, R208.reuse, R202, R180 ;  /* 0x000000cad0b4723c */ /* 0x040fe200000418b4 */
[----:B------:R-:W-:Y:S07]  /*1c460*/  LDSM.16.M88.4 R200, [R167+0xd800] ;  /* 0x00d80000a7c8783b */ /* 0x000fee0000000200 */
[----:B------:R-:W-:Y:S01]  /*1c470*/  HMMA.16816.F32.BF16 R196, R208, R198, R172 ;  /* 0x000000c6d0c4723c */ /* 0x000fe200000418ac */
[----:B------:R-:W5:Y:S07]  /*1c480*/  LDSM.16.M88.4 R172, [R167+0xc800] ;  /* 0x00c80000a7ac783b */ /* 0x000f6e0000000200 */
[C---:B--2---:R-:W-:Y:S08]  /*1c490*/  HMMA.16816.F32.BF16 R16, R168.reuse, R32, R16 ;  /* 0x00000020a810723c */ /* 0x044ff00000041810 */
[C---:B------:R-:W-:Y:S01]  /*1c4a0*/  HMMA.16816.F32.BF16 R12, R168.reuse, R34, R12 ;  /* 0x00000022a80c723c */ /* 0x040fe2000004180c */
[----:B------:R-:W-:Y:S07]  /*1c4b0*/  LDSM.16.M88.4 R32, [R222+UR6+0xe800] ;  /* 0x00e80006de20783b */ /* 0x000fee0008000200 */
[C---:B---3--:R-:W-:Y:S08]  /*1c4c0*/  HMMA.16816.F32.BF16 R192, R168.reuse, R28, R192 ;  /* 0x0000001ca8c0723c */ /* 0x048ff000000418c0 */
[C---:B------:R-:W-:Y:S01]  /*1c4d0*/  HMMA.16816.F32.BF16 R188, R168.reuse, R30, R188 ;  /* 0x0000001ea8bc723c */ /* 0x040fe200000418bc */
[----:B------:R-:W-:Y:S07]  /*1c4e0*/  LDSM.16.M88.4 R28, [R212+0xc800] ;  /* 0x00c80000d41c783b */ /* 0x000fee0000000200 */
[C---:B----4-:R-:W-:Y:S08]  /*1c4f0*/  HMMA.16816.F32.BF16 R184, R168.reuse, R24, R184 ;  /* 0x00000018a8b8723c */ /* 0x050ff000000418b8 */
[----:B------:R-:W-:Y:S01]  /*1c500*/  HMMA.16816.F32.BF16 R180, R168, R26, R180 ;  /* 0x0000001aa8b4723c */ /* 0x000fe200000418b4 */
[----:B------:R-:W2:Y:S07]  /*1c510*/  LDSM.16.M88.4 R24, [R215+0x4000] ;  /* 0x00400000d718783b */ /* 0x000eae0000000200 */
[C---:B-1----:R-:W-:Y:S08]  /*1c520*/  HMMA.16816.F32.BF16 R16, R8.reuse, R4, R16 ;  /* 0x000000040810723c */ /* 0x042ff00000041810 */
[----:B------:R-:W-:Y:S01]  /*1c530*/  HMMA.16816.F32.BF16 R12, R8, R6, R12 ;  /* 0x00000006080c723c */ /* 0x000fe2000004180c */
[----:B------:R-:W1:Y:S07]  /*1c540*/  LDSM.16.M88.4 R4, [R212+0xd000] ;  /* 0x00d00000d404783b */ /* 0x000e6e0000000200 */
[C---:B------:R-:W-:Y:S08]  /*1c550*/  HMMA.16816.F32.BF16 R176, R168.reuse, R20, R176 ;  /* 0x00000014a8b0723c */ /* 0x040ff000000418b0 */
[----:B------:R-:W-:Y:S01]  /*1c560*/  HMMA.16816.F32.BF16 R196, R168, R22, R196 ;  /* 0x00000016a8c4723c */ /* 0x000fe200000418c4 */
[----:B------:R-:W3:Y:S04]  /*1c570*/  LDSM.16.M88.4 R20, [R212+0xc000] ;  /* 0x00c00000d414783b */ /* 0x000ee80000000200 */
[----:B------:R-:W-:Y:S03]  /*1c580*/  LDSM.16.M88.4 R168, [R222+UR6+0xe000] ;  /* 0x00e00006dea8783b */ /* 0x000fe60008000200 */
[C---:B-----5:R-:W-:Y:S08]  /*1c590*/  HMMA.16816.F32.BF16 R192, R8.reuse, R172, R192 ;  /* 0x000000ac08c0723c */ /* 0x060ff000000418c0 */
[C---:B------:R-:W-:Y:S01]  /*1c5a0*/  HMMA.16816.F32.BF16 R188, R8.reuse, R174, R188 ;  /* 0x000000ae08bc723c */ /* 0x040fe200000418bc */
[----:B------:R-:W-:Y:S07]  /*1c5b0*/  LDSM.16.M88.4 R172, [R224+0x6000] ;  /* 0x00600000e0ac783b */ /* 0x000fee0000000200 */
[C---:B------:R-:W-:Y:S08]  /*1c5c0*/  HMMA.16816.F32.BF16 R184, R8.reuse, R204, R184 ;  /* 0x000000cc08b8723c */ /* 0x040ff000000418b8 */
[C---:B------:R-:W-:Y:S01]  /*1c5d0*/  HMMA.16816.F32.BF16 R180, R8.reuse, R206, R180 ;  /* 0x000000ce08b4723c */ /* 0x040fe200000418b4 */
[----:B------:R-:W4:Y:S07]  /*1c5e0*/  LDSM.16.M88.4 R204, [R212+0xd800] ;  /* 0x00d80000d4cc783b */ /* 0x000f2e0000000200 */
[C---:B------:R-:W-:Y:S08]  /*1c5f0*/  HMMA.16816.F32.BF16 R176, R8.reuse, R200, R176 ;  /* 0x000000c808b0723c */ /* 0x040ff000000418b0 */
[----:B------:R-:W-:Y:S01]  /*1c600*/  HMMA.16816.F32.BF16 R196, R8, R202, R196 ;  /* 0x000000ca08c4723c */ /* 0x000fe200000418c4 */
[----:B------:R-:W-:Y:S07]  /*1c610*/  LDSM.16.M88.4 R8, [R222+UR6+0xf000] ;  /* 0x00f00006de08783b */ /* 0x000fee0008000200 */
[C---:B--2---:R-:W-:Y:S08]  /*1c620*/  HMMA.16816.F32.BF16 R192, R24.reuse, R28, R192 ;  /* 0x0000001c18c0723c */ /* 0x044ff000000418c0 */
[C---:B------:R-:W-:Y:S01]  /*1c630*/  HMMA.16816.F32.BF16 R188, R24.reuse, R30, R188 ;  /* 0x0000001e18bc723c */ /* 0x040fe200000418bc */
[----:B------:R-:W-:Y:S07]  /*1c640*/  LDSM.16.M88.4 R28, [R213+0xe000] ;  /* 0x00e00000d51c783b */ /* 0x000fee0000000200 */
[C---:B-1----:R-:W-:Y:S01]  /*1c650*/  HMMA.16816.F32.BF16 R200, R24.reuse, R4, R184 ;  /* 0x0000000418c8723c */ /* 0x042fe200000418b8 */
[----:B------:R-:W1:Y:S07]  /*1c660*/  LDSM.16.M88.4 R184, [R217+0x6000] ;  /* 0x00600000d9b8783b */ /* 0x000e6e0000000200 */
[C---:B---3--:R-:W-:Y:S08]  /*1c670*/  HMMA.16816.F32.BF16 R16, R24.reuse, R20, R16 ;  /* 0x000000141810723c */ /* 0x048ff00000041810 */
[C---:B------:R-:W-:Y:S01]  /*1c680*/  HMMA.16816.F32.BF16 R12, R24.reuse, R22, R12 ;  /* 0x00000016180c723c */ /* 0x040fe2000004180c */
[----:B------:R-:W2:Y:S07]  /*1c690*/  LDSM.16.M88.4 R20, [R222+UR6+0xf800] ;  /* 0x00f80006de14783b */ /* 0x000eae0008000200 */
[C---:B------:R-:W-:Y:S01]  /*1c6a0*/  HMMA.16816.F32.BF16 R180, R24.reuse, R6, R180 ;  /* 0x0000000618b4723c */ /* 0x040fe200000418b4 */
[----:B------:R-:W-:Y:S07]  /*1c6b0*/  LDSM.16.M88.4 R4, [R167+0xe000] ;  /* 0x00e00000a704783b */ /* 0x000fee0000000200 */
[C---:B----4-:R-:W-:Y:S08]  /*1c6c0*/  HMMA.16816.F32.BF16 R176, R24.reuse, R204, R176 ;  /* 0x000000cc18b0723c */ /* 0x050ff000000418b0 */
[----:B------:R-:W-:Y:S01]  /*1c6d0*/  HMMA.16816.F32.BF16 R196, R24, R206, R196 ;  /* 0x000000ce18c4723c */ /* 0x000fe200000418c4 */
[----:B------:R-:W3:Y:S04]  /*1c6e0*/  LDSM.16.M88.4 R24, [R214+0x6000] ;  /* 0x00600000d618783b */ /* 0x000ee80000000200 */
[----:B------:R-:W-:Y:S03]  /*1c6f0*/  LDSM.16.M88.4 R204, [R215+0x6000] ;  /* 0x00600000d7cc783b */ /* 0x000fe60000000200 */
[C---:B------:R-:W-:Y:S08]  /*1c700*/  HMMA.16816.F32.BF16 R16, R172.reuse, R168, R16 ;  /* 0x000000a8ac10723c */ /* 0x040ff00000041810 */
[C---:B------:R-:W-:Y:S08]  /*1c710*/  HMMA.16816.F32.BF16 R192, R172.reuse, R32, R192 ;  /* 0x00000020acc0723c */ /* 0x040ff000000418c0 */
[----:B------:R-:W-:Y:S01]  /*1c720*/  HMMA.16816.F32.BF16 R188, R172, R34, R188 ;  /* 0x00000022acbc723c */ /* 0x000fe200000418bc */
[----:B------:R-:W4:Y:S07]  /*1c730*/  LDSM.16.M88.4 R32, [R213+0xe800] ;  /* 0x00e80000d520783b */ /* 0x000f2e0000000200 */
[----:B-1----:R-:W-:Y:S01]  /*1c740*/  HMMA.16816.F32.BF16 R208, R184, R28, R16 ;  /* 0x0000001cb8d0723c */ /* 0x002fe20000041810 */
[----:B------:R-:W1:Y:S07]  /*1c750*/  LDSM.16.M88.4 R16, [R212+0xe000] ;  /* 0x00e00000d410783b */ /* 0x000e6e0000000200 */
[C---:B------:R-:W-:Y:S01]  /*1c760*/  HMMA.16816.F32.BF16 R12, R172.reuse, R170, R12 ;  /* 0x000000aaac0c723c */ /* 0x040fe2000004180c */
[----:B------:R-:W-:Y:S07]  /*1c770*/  LDSM.16.M88.4 R168, [R213+0xf800] ;  /* 0x00f80000d5a8783b */ /* 0x000fee0000000200 */
[C---:B--2---:R-:W-:Y:S08]  /*1c780*/  HMMA.16816.F32.BF16 R176, R172.reuse, R20, R176 ;  /* 0x00000014acb0723c */ /* 0x044ff000000418b0 */
[C---:B------:R-:W-:Y:S01]  /*1c790*/  HMMA.16816.F32.BF16 R196, R172.reuse, R22, R196 ;  /* 0x00000016acc4723c */ /* 0x040fe200000418c4 */
[----:B------:R-:W2:Y:S07]  /*1c7a0*/  LDSM.16.M88.4 R20, [R167+0xe800] ;  /* 0x00e80000a714783b */ /* 0x000eae0000000200 */
[C---:B------:R-:W-:Y:S08]  /*1c7b0*/  HMMA.16816.F32.BF16 R200, R172.reuse, R8, R200 ;  /* 0x00000008acc8723c */ /* 0x040ff000000418c8 */
[----:B------:R-:W-:Y:S01]  /*1c7c0*/  HMMA.16816.F32.BF16 R180, R172, R10, R180 ;  /* 0x0000000aacb4723c */ /* 0x000fe200000418b4 */
[----:B------:R-:W5:Y:S07]  /*1c7d0*/  LDSM.16.M88.4 R8, [R213+0xf000] ;  /* 0x00f00000d508783b */ /* 0x000f6e0000000200 */
[----:B------:R-:W-:Y:S08]  /*1c7e0*/  HMMA.16816.F32.BF16 R12, R184, R30, R12 ;  /* 0x0000001eb80c723c */ /* 0x000ff0000004180c */
[----:B---3--:R-:W-:Y:S08]  /*1c7f0*/  HMMA.16816.F32.BF16 R208, R24, R4, R208 ;  /* 0x0000000418d0723c */ /* 0x008ff000000418d0 */
[----:B----4-:R-:W-:Y:S08]  /*1c800*/  HMMA.16816.F32.BF16 R192, R184, R32, R192 ;  /* 0x00000020b8c0723c */ /* 0x010ff000000418c0 */
[----:B------:R-:W-:Y:S01]  /*1c810*/  HMMA.16816.F32.BF16 R12, R24, R6, R12 ;  /* 0x00000006180c723c */ /* 0x000fe2000004180c */
[----:B------:R-:W3:Y:S07]  /*1c820*/  LDSM.16.M88.4 R4, [R212+0xe800] ;  /* 0x00e80000d404783b */ /* 0x000eee0000000200 */
[----:B-1----:R-:W-:Y:S01]  /*1c830*/  HMMA.16816.F32.BF16 R208, R204, R16, R208 ;  /* 0x00000010ccd0723c */ /* 0x002fe200000418d0 */
[----:B------:R-:W-:-:S02]  /*1c840*/  IMAD.SHL.U32 R17, R165, 0x40, RZ ;  /* 0x00000040a5117824 */ /* 0x000fc400078e00ff */
[----:B------:R-:W-:-:S05]  /*1c850*/  IMAD.SHL.U32 R16, R219, 0x2, RZ ;  /* 0x00000002db107824 */ /* 0x000fca00078e00ff */
[----:B--2---:R-:W-:Y:S01]  /*1c860*/  HMMA.16816.F32.BF16 R192, R24, R20, R192 ;  /* 0x0000001418c0723c */ /* 0x004fe200000418c0 */
[----:B------:R-:W-:-:S05]  /*1c870*/  LOP3.LUT R20, R17, 0x6, R16, 0xf8, !PT ;  /* 0x0000000611147812 */ /* 0x000fca00078ef810 */
[C---:B------:R-:W-:Y:S02]  /*1c880*/  VIADD R17, R20.reuse, 0xffffff80 ;  /* 0xffffff8014117836 */ /* 0x040fe40000000000 */
[----:B-----5:R-:W-:Y:S01]  /*1c890*/  HMMA.16816.F32.BF16 R200, R184, R8, R200 ;  /* 0x00000008b8c8723c */ /* 0x020fe200000418c8 */
[----:B------:R-:W-:Y:S02]  /*1c8a0*/  VIADD R29, R20, 0xffffff88 ;  /* 0xffffff88141d7836 */ /* 0x000fe40000000000 */
[----:B------:R-:W-:-:S04]  /*1c8b0*/  ISETP.GE.AND P2, PT, R17, R0, PT ;  /* 0x000000001100720c */ /* 0x000fc80003f46270 */
[----:B------:R-:W-:Y:S01]  /*1c8c0*/  FSEL R21, R208, -INF , !P2 ;  /* 0xff800000d0157808 */ /* 0x000fe20005000000 */
[----:B------:R-:W-:Y:S01]  /*1c8d0*/  HMMA.16816.F32.BF16 R180, R184, R10, R180 ;  /* 0x0000000ab8b4723c */ /* 0x000fe200000418b4 */
[----:B------:R-:W1:Y:S01]  /*1c8e0*/  LDSM.16.M88.4 R8, [R167+0xf000] ;  /* 0x00f00000a708783b */ /* 0x000e620000000200 */
[----:B------:R-:W-:Y:S01]  /*1c8f0*/  ISETP.GE.AND P2, PT, R17, R2, PT ;  /* 0x000000021100720c */ /* 0x000fe20003f46270 */
[----:B------:R-:W-:-:S03]  /*1c900*/  VIADD R17, R20, 0xffffff81 ;  /* 0xffffff8114117836 */ /* 0x000fc60000000000 */
[----:B------:R-:W-:Y:S02]  /*1c910*/  FSEL R210, R210, -INF , !P2 ;  /* 0xff800000d2d27808 */ /* 0x000fe40005000000 */
[----:B------:R-:W-:Y:S01]  /*1c920*/  HMMA.16816.F32.BF16 R188, R184, R34, R188 ;  /* 0x00000022b8bc723c */ /* 0x000fe200000418bc */
[----:B------:R-:W-:-:S04]  /*1c930*/  ISETP.GE.AND P2, PT, R17, R0, PT ;  /* 0x000000001100720c */ /* 0x000fc80003f46270 */
[----:B------:R-:W-:Y:S02]  /*1c940*/  FSEL R209, R209, -INF , !P2 ;  /* 0xff800000d1d17808 */ /* 0x000fe40005000000 */
[----:B------:R-:W-:Y:S01]  /*1c950*/  ISETP.GE.AND P2, PT, R17, R2, PT ;  /* 0x000000021100720c */ /* 0x000fe20003f46270 */
[C---:B------:R-:W-:Y:S01]  /*1c960*/  HMMA.16816.F32.BF16 R12, R204.reuse, R18, R12 ;  /* 0x00000012cc0c723c */ /* 0x040fe2000004180c */
[----:B------:R-:W2:Y:S04]  /*1c970*/  LDSM.16.M88.4 R16, [R212+0xf000] ;  /* 0x00f00000d410783b */ /* 0x000ea80000000200 */
[----:B------:R-:W-:Y:S03]  /*1c980*/  LDSM.16.M88.4 R212, [R212+0xf800] ;  /* 0x00f80000d4d4783b */ /* 0x000fe60000000200 */
[----:B---3--:R-:W-:Y:S01]  /*1c990*/  HMMA.16816.F32.BF16 R192, R204, R4, R192 ;  /* 0x00000004ccc0723c */ /* 0x008fe200000418c0 */
[----:B------:R-:W-:-:S07]  /*1c9a0*/  VIADD R5, R20, 0xffffff89 ;  /* 0xffffff8914057836 */ /* 0x000fce0000000000 */
[----:B------:R-:W-:Y:S01]  /*1c9b0*/  HMMA.16816.F32.BF16 R188, R24, R22, R188 ;  /* 0x0000001618bc723c */ /* 0x000fe200000418bc */
[----:B------:R-:W-:Y:S02]  /*1c9c0*/  FSEL R22, R211, -INF , !P2 ;  /* 0xff800000d3167808 */ /* 0x000fe40005000000 */
[----:B------:R-:W-:-:S04]  /*1c9d0*/  ISETP.GE.AND P2, PT, R29, R0, PT ;  /* 0x000000001d00720c */ /* 0x000fc80003f46270 */
[----:B------:R-:W-:Y:S01]  /*1c9e0*/  FSEL R23, R12, -INF , !P2 ;  /* 0xff8000000c177808 */ /* 0x000fe20005000000 */
[----:B------:R-:W-:Y:S01]  /*1c9f0*/  HMMA.16816.F32.BF16 R176, R184, R168, R176 ;  /* 0x000000a8b8b0723c */ /* 0x000fe200000418b0 */
[----:B------:R-:W-:-:S04]  /*1ca00*/  ISETP.GE.AND P2, PT, R29, R2, PT ;  /* 0x000000021d00720c */ /* 0x000fc80003f46270 */
[----:B------:R-:W-:Y:S02]  /*1ca10*/  FSEL R14, R14, -INF , !P2 ;  /* 0xff8000000e0e7808 */ /* 0x000fe40005000000 */
[----:B------:R-:W-:Y:S01]  /*1ca20*/  ISETP.GE.AND P2, PT, R5, R0, PT ;  /* 0x000000000500720c */ /* 0x000fe20003f46270 */
[----:B-1----:R-:W-:Y:S01]  /*1ca30*/  HMMA.16816.F32.BF16 R200, R24, R8, R200 ;  /* 0x0000000818c8723c */ /* 0x002fe200000418c8 */
[----:B------:R-:W-:Y:S02]  /*1ca40*/  VIADD R9, R20, 0xffffff90 ;  /* 0xffffff9014097836 */ /* 0x000fe40000000000 */
[----:B------:R-:W-:Y:S02]  /*1ca50*/  FSEL R13, R13, -INF , !P2 ;  /* 0xff8000000d0d7808 */ /* 0x000fe40005000000 */
[----:B------:R-:W-:-:S03]  /*1ca60*/  ISETP.GE.AND P2, PT, R5, R2, PT ;  /* 0x000000020500720c */ /* 0x000fc60003f46270 */
[----:B------:R-:W-:Y:S01]  /*1ca70*/  HMMA.16816.F32.BF16 R188, R204, R6, R188 ;  /* 0x00000006ccbc723c */ /* 0x000fe200000418bc */
[----:B------:R-:W-:Y:S01]  /*1ca80*/  FSEL R8, R15, -INF , !P2 ;  /* 0xff8000000f087808 */ /* 0x000fe20005000000 */
[----:B------:R-:W1:Y:S01]  /*1ca90*/  LDSM.16.M88.4 R4, [R167+0xf800] ;  /* 0x00f80000a704783b */ /* 0x000e620000000200 */
[----:B------:R-:W-:Y:S01]  /*1caa0*/  ISETP.GE.AND P2, PT, R9, R0, PT ;  /* 0x000000000900720c */ /* 0x000fe20003f46270 */
[----:B------:R-:W-:-:S04]  /*1cab0*/  DEPBAR.LE SB0, 0x0 ;  /* 0x000080000000791a */ /* 0x000fc80000000000 */
[----:B------:R-:W-:Y:S01]  /*1cac0*/  FSEL R175, R192, -INF , !P2 ;  /* 0xff800000c0af7808 */ /* 0x000fe20005000000 */
[----:B------:R-:W-:Y:S01]  /*1cad0*/  HMMA.16816.F32.BF16 R180, R24, R10, R180 ;  /* 0x0000000a18b4723c */ /* 0x000fe200000418b4 */
[----:B------:R-:W-:Y:S01]  /*1cae0*/  BAR.SYNC.DEFER_BLOCKING 0x0 ;  /* 0x0000000000007b1d */ /* 0x000fe20000010000 */
[----:B------:R-:W-:Y:S01]  /*1caf0*/  ISETP.GE.AND P2, PT, R9, R2, PT ;  /* 0x000000020900720c */ /* 0x000fe20003f46270 */
[----:B------:R-:W-:-:S03]  /*1cb00*/  VIADD R9, R20, 0xffffff91 ;  /* 0xffffff9114097836 */ /* 0x000fc60000000000 */
[----:B------:R-:W-:Y:S02]  /*1cb10*/  FSEL R174, R194, -INF , !P2 ;  /* 0xff800000c2ae7808 */ /* 0x000fe40005000000 */
[----:B------:R-:W-:Y:S01]  /*1cb20*/  ISETP.GE.AND P2, PT, R9, R0, PT ;  /* 0x000000000900720c */ /* 0x000fe20003f46270 */
[----:B--2---:R-:W-:Y:S03]  /*1cb30*/  HMMA.16816.F32.BF16 R200, R204, R16, R200 ;  /* 0x00000010ccc8723c */ /* 0x004fe600000418c8 */
[----:B------:R-:W-:Y:S02]  /*1cb40*/  FSEL R173, R193, -INF , !P2 ;  /* 0xff800000c1ad7808 */ /* 0x000fe40005000000 */
[----:B------:R-:W-:Y:S01]  /*1cb50*/  ISETP.GE.AND P2, PT, R9, R2, PT ;  /* 0x000000020900720c */ /* 0x000fe20003f46270 */
[----:B------:R-:W-:Y:S02]  /*1cb60*/  VIADD R9, R20, 0xffffff98 ;  /* 0xffffff9814097836 */ /* 0x000fe40000000000 */
[----:B------:R-:W-:Y:S01]  /*1cb70*/  HMMA.16816.F32.BF16 R196, R184, R170, R196 ;  /* 0x000000aab8c4723c */ /* 0x000fe200000418c4 */
[----:B------:R-:W-:-:S02]  /*1cb80*/  FSEL R172, R195, -INF , !P2 ;  /* 0xff800000c3ac7808 */ /* 0x000fc40005000000 */
[----:B------:R-:W-:-:S04]  /*1cb90*/  ISETP.GE.AND P2, PT, R9, R0, PT ;  /* 0x000000000900720c */ /* 0x000fc80003f46270 */
[----:B------:R-:W-:Y:S01]  /*1cba0*/  FSEL R169, R188, -INF , !P2 ;  /* 0xff800000bca97808 */ /* 0x000fe20005000000 */
[----:B------:R-:W-:Y:S01]  /*1cbb0*/  HMMA.16816.F32.BF16 R180, R204, R18, R180 ;  /* 0x00000012ccb4723c */ /* 0x000fe200000418b4 */
[----:B------:R-:W-:Y:S01]  /*1cbc0*/  ISETP.GE.AND P2, PT, R9, R2, PT ;  /* 0x000000020900720c */ /* 0x000fe20003f46270 */
[----:B------:R-:W-:-:S03]  /*1cbd0*/  VIADD R9, R20, 0xffffff99 ;  /* 0xffffff9914097836 */ /* 0x000fc60000000000 */
[----:B------:R-:W-:Y:S02]  /*1cbe0*/  FSEL R170, R190, -INF , !P2 ;  /* 0xff800000beaa7808 */ /* 0x000fe40005000000 */
[----:B------:R-:W-:Y:S01]  /*1cbf0*/  ISETP.GE.AND P2, PT, R9, R0, PT ;  /* 0x000000000900720c */ /* 0x000fe20003f46270 */
[C---:B-1----:R-:W-:Y:S01]  /*1cc00*/  HMMA.16816.F32.BF16 R176, R24.reuse, R4, R176 ;  /* 0x0000000418b0723c */ /* 0x042fe200000418b0 */
[C---:B------:R-:W-:Y:S02]  /*1cc10*/  VIADD R5, R20.reuse, 0xffffffa1 ;  /* 0xffffffa114057836 */ /* 0x040fe40000000000 */
[----:B------:R-:W-:Y:S02]  /*1cc20*/  FSEL R171, R189, -INF , !P2 ;  /* 0xff800000bdab7808 */ /* 0x000fe40005000000 */
[----:B------:R-:W-:Y:S01]  /*1cc30*/  ISETP.GE.AND P2, PT, R9, R2, PT ;  /* 0x000000020900720c */ /* 0x000fe20003f46270 */
[C---:B------:R-:W-:Y:S02]  /*1cc40*/  VIADD R9, R20.reuse, 0xffffffa0 ;  /* 0xffffffa014097836 */ /* 0x040fe40000000000 */
[----:B------:R-:W-:Y:S01]  /*1cc50*/  HMMA.16816.F32.BF16 R196, R24, R6, R196 ;  /* 0x0000000618c4723c */ /* 0x000fe200000418c4 */
[----:B------:R-:W-:Y:S01]  /*1cc60*/  FSEL R168, R191, -INF , !P2 ;  /* 0xff800000bfa87808 */ /* 0x000fe20005000000 */
[----:B------:R-:W-:Y:S01]  /*1cc70*/  VIADD R7, R20, 0xffffffb9 ;  /* 0xffffffb914077836 */ /* 0x000fe20000000000 */
[----:B------:R-:W-:-:S04]  /*1cc80*/  ISETP.GE.AND P2, PT, R9, R0, PT ;  /* 0x000000000900720c */ /* 0x000fc80003f46270 */
[----:B------:R-:W-:Y:S02]  /*1cc90*/  FSEL R189, R200, -INF , !P2 ;  /* 0xff800000c8bd7808 */ /* 0x000fe40005000000 */
[----:B------:R-:W-:-:S03]  /*1cca0*/  ISETP.GE.AND P2, PT, R9, R2, PT ;  /* 0x000000020900720c */ /* 0x000fc60003f46270 */
[----:B------:R-:W-:Y:S01]  /*1ccb0*/  HMMA.16816.F32.BF16 R176, R204, R212, R176 ;  /* 0x000000d4ccb0723c */ /* 0x000fe200000418b0 */
        /* <DEDUP_REMOVED lines=35> */
[----:B------:R-:W-:-:S13]  /*1cef0*/  ISETP.GE.AND P2, PT, R165, 0x3, PT ;  /* 0x00000003a500780c */ /* 0x000fda0003f46270 */
[----:B------:R-:W-:Y:S05]  /*1cf00*/  @!P2 BRA `(.L_x_876) ;  /* 0x000000080094a947 */ /* 0x000fea0003800000 */
[----:B------:R-:W-:Y:S05]  /*1cf10*/  BRA.U !UP0, `(.L_x_877) ;  /* 0x0000000508007547 */ /* 0x000fea000b800000 */
[----:B------:R-:W1:Y:S01]  /*1cf20*/  LDC R4, c[0x0][0x4f0] ;  /* 0x00013c00ff047b82 */ /* 0x000e620000000800 */
[----:B------:R-:W-:Y:S01]  /*1cf30*/  IADD3 R5, PT, PT, R166, -0x80, RZ ;  /* 0xffffff80a6057810 */ /* 0x000fe20007ffe0ff */
[----:B------:R-:W2:Y:S03]  /*1cf40*/  LDCU.64 UR4, c[0x0][0x3b8] ;  /* 0x00007700ff0477ac */ /* 0x000ea60008000a00 */
[----:B------:R-:W-:Y:S01]  /*1cf50*/  IABS R9, R5 ;  /* 0x0000000500097213 */ /* 0x000fe20000000000 */
[----:B------:R-:W3:Y:S01]  /*1cf60*/  LDCU.64 UR8, c[0x0][0x3a0] ;  /* 0x00007400ff0877ac */ /* 0x000ee20008000a00 */
        /* <DEDUP_REMOVED lines=12> */
[----:B------:R-:W-:Y:S02]  /*1d030*/  IMAD R7, R2, R7, R9 ;  /* 0x0000000702077224 */ /* 0x000fe400078e0209 */
[----:B------:R-:W-:-:S03]  /*1d040*/  VIADD R9, R166, 0xffffff40 ;  /* 0xffffff40a6097836 */ /* 0x000fc60000000000 */
        /* <DEDUP_REMOVED lines=10> */
[----:B------:R-:W-:Y:S01]  /*1d0f0*/  IMAD R5, R2, R5, R7 ;  /* 0x0000000502057224 */ /* 0x000fe200078e0207 */
[----:B------:R-:W-:-:S07]  /*1d100*/  LOP3.LUT R7, RZ, R4, RZ, 0x33, !PT ;  /* 0x00000004ff077212 */ /* 0x000fce00078e33ff */
        /* <DEDUP_REMOVED lines=13> */
[----:B------:R-:W4:Y:S04]  /*1d1e0*/  LDG.E R7, desc[UR10][R6.64] ;  /* 0x0000000a06077981 */ /* 0x000f28000c1e1900 */
[----:B------:R-:W4:Y:S01]  /*1d1f0*/  LDG.E R0, desc[UR10][R10.64] ;  /* 0x0000000a0a007981 */ /* 0x000f22000c1e1900 */
[----:B------:R-:W-:-:S04]  /*1d200*/  IMAD.IADD R5, R5, 0x1, -R2 ;  /* 0x0000000105057824 */ /* 0x000fc800078e0a02 */
[----:B------:R-:W-:Y:S01]  /*1d210*/  IMAD R4, R5, R4, -0x40 ;  /* 0xffffffc005047424 */ /* 0x000fe200078e0204 */
[----:B--2---:R-:W-:-:S04]  /*1d220*/  MOV R5, UR4 ;  /* 0x0000000400057c02 */ /* 0x004fc80008000f00 */
[----:B------:R-:W-:-:S05]  /*1d230*/  SHF.R.S32.HI R2, RZ, 0x1f, R4 ;  /* 0x0000001fff027819 */ /* 0x000fca0000011404 */
[----:B------:R-:W-:-:S04]  /*1d240*/  IMAD R2, R2, R5, RZ ;  /* 0x0000000502027224 */ /* 0x000fc800078e02ff */
[C---:B------:R-:W-:Y:S02]  /*1d250*/  IMAD R2, R4.reuse, UR5, R2 ;  /* 0x0000000504027c24 */ /* 0x040fe4000f8e0202 */
[----:B----4-:R-:W-:Y:S02]  /*1d260*/  IMAD.IADD R0, R7, 0x1, -R0 ;  /* 0x0000000107007824 */ /* 0x010fe400078e0a00 */
[----:B------:R-:W-:-:S03]  /*1d270*/  IMAD.WIDE.U32 R6, R4, R5, RZ ;  /* 0x0000000504067225 */ /* 0x000fc600078e00ff */
[----:B------:R-:W-:Y:S01]  /*1d280*/  SHF.R.S32.HI R4, RZ, 0x1f, R0 ;  /* 0x0000001fff047819 */ /* 0x000fe20000011400 */
[----:B------:R-:W-:Y:S01]  /*1d290*/  IMAD.MOV.U32 R10, RZ, RZ, R6 ;  /* 0x000000ffff0a7224 */ /* 0x000fe200078e0006 */
[----:B------:R-:W-:-:S03]  /*1d2a0*/  IADD3 R11, PT, PT, R7, R2, RZ ;  /* 0x00000002070b7210 */ /* 0x000fc60007ffe0ff */
[----:B---3--:R-:W-:Y:S02]  /*1d2b0*/  IMAD R7, R4, UR8, RZ ;  /* 0x0000000804077c24 */ /* 0x008fe4000f8e02ff */
[----:B------:R-:W-:-:S04]  /*1d2c0*/  IMAD.WIDE.U32 R10, R0, UR8, R10 ;  /* 0x00000008000a7c25 */ /* 0x000fc8000f8e000a */
[----:B------:R-:W-:Y:S01]  /*1d2d0*/  IMAD R7, R0, UR9, R7 ;  /* 0x0000000900077c24 */ /* 0x000fe2000f8e0207 */
[----:B------:R-:W-:-:S04]  /*1d2e0*/  LEA R226, P2, R10, R226, 0x1 ;  /* 0x000000e20ae27211 */ /* 0x000fc800078408ff */
[----:B------:R-:W-:-:S04]  /*1d2f0*/  IADD3 R7, PT, PT, R11, R7, RZ ;  /* 0x000000070b077210 */ /* 0x000fc80007ffe0ff */
[----:B------:R-:W-:Y:S01]  /*1d300*/  LEA.HI.X R227, R10, R227, R7, 0x1, P2 ;  /* 0x000000e30ae37211 */ /* 0x000fe200010f0c07 */
[----:B------:R-:W-:Y:S06]  /*1d310*/  BRA `(.L_x_878) ;  /* 0x0000000000207947 */ /* 0x000fec0003800000 */
.L_x_877:
[----:B------:R-:W1:Y:S01]  /*1d320*/  LDC R5, c[0x0][0x3b8] ;  /* 0x0000ee00ff057b82 */ /* 0x000e620000000800 */
[----:B------:R-:W-:Y:S02]  /*1d330*/  UMOV UR4, URZ ;  /* 0x000000ff00047c82 */ /* 0x000fe40008000000 */
[----:B------:R-:W-:Y:S01]  /*1d340*/  IADD3 R2, P2, PT, RZ, -UR4, RZ ;  /* 0x80000004ff027c10 */ /* 0x000fe2000ff5e0ff */
[----:B-1----:R-:W-:-:S04]  /*1d350*/  IMAD.SHL.U32 R0, R5, 0x40, RZ ;  /* 0x0000004005007824 */ /* 0x002fc800078e00ff */
[----:B------:R-:W-:-:S05]  /*1d360*/  IMAD.X R0, RZ, RZ, ~R0, P2 ;  /* 0x000000ffff007224 */ /* 0x000fca00010e0e00 */
[----:B------:R-:W-:-:S04]  /*1d370*/  SHF.R.S64 R7, R2, 0x1f, R0 ;  /* 0x0000001f02077819 */ /* 0x000fc80000001000 */
[----:B------:R-:W-:-:S04]  /*1d380*/  IADD3 R226, P2, PT, R7, R226, RZ ;  /* 0x000000e207e27210 */ /* 0x000fc80007f5e0ff */
[----:B------:R-:W-:-:S09]  /*1d390*/  LEA.HI.X.SX32 R227, R0, R227, 0x1, P2 ;  /* 0x000000e300e37211 */ /* 0x000fd200010f0eff */
.L_x_878:
[----:B------:R-:W1:Y:S01]  /*1d3a0*/  LDC R4, c[0x0][0x3bc] ;  /* 0x0000ef00ff047b82 */ /* 0x000e620000000800 */
[C---:B------:R-:W-:Y:S01]  /*1d3b0*/  LEA R6, P2, R5.reuse, R226, 0x5 ;  /* 0x000000e205067211 */ /* 0x040fe200078428ff */
[----:B------:R-:W-:Y:S01]  /*1d3c0*/  @!P4 IMAD.MOV.U32 R10, RZ, RZ, R226 ;  /* 0x000000ffff0ac224 */ /* 0x000fe200078e00e2 */
[----:B------:R-:W-:Y:S01]  /*1d3d0*/  @!PT LDS RZ, [RZ] ;  /* 0x00000000fffff984 */ /* 0x000fe20000000800 */
[----:B------:R-:W-:Y:S01]  /*1d3e0*/  @!PT LDS RZ, [RZ] ;  /* 0x00000000fffff984 */ /* 0x000fe20000000800 */
[----:B------:R-:W-:Y:S01]  /*1d3f0*/  @!PT LDS RZ, [RZ] ;  /* 0x00000000fffff984 */ /* 0x000fe20000000800 */
[----:B------:R2:W-:Y:S01]  /*1d400*/  @!P6 LDGSTS.E.BYPASS.LTC128B.128 [R239+0x8000], desc[UR10][R226.64] ;  /* 0x08000000e2efefae */ /* 0x0005e2000b981a0a */
[----:B------:R-:W-:Y:S02]  /*1d410*/  @!P4 IMAD.MOV.U32 R11, RZ, RZ, R227 ;  /* 0x000000ffff0bc224 */ /* 0x000fe400078e00e3 */
[C---:B------:R-:W-:Y:S01]  /*1d420*/  IMAD.SHL.U32 R0, R5.reuse, 0x20, RZ ;  /* 0x0000002005007824 */ /* 0x040fe200078e00ff */
        /* <DEDUP_REMOVED lines=11> */
[----:B-1----:R-:W-:-:S02]  /*1d4e0*/  LEA.HI.X R7, R5, R227, R4, 0x5, P2 ;  /* 0x000000e305077211 */ /* 0x002fc400010f2c04 */
[----:B------:R-:W-:Y:S01]  /*1d4f0*/  SHF.L.U64.HI R2, R5, 0x5, R4 ;  /* 0x0000000505027819 */ /* 0x000fe20000010204 */
[----:B------:R-:W-:Y:S01]  /*1d500*/  @!PT LDS RZ, [RZ] ;  /* 0x00000000fffff984 */ /* 0x000fe20000000800 */
[----:B------:R-:W-:Y:S01]  /*1d510*/  @!PT LDS RZ, [RZ] ;  /* 0x00000000fffff984 */ /* 0x000fe20000000800 */
[----:B------:R-:W-:Y:S01]  /*1d520*/  @!PT LDS RZ, [RZ] ;  /* 0x00000000fffff984 */ /* 0x000fe20000000800 */
[----:B------:R2:W-:Y:S01]  /*1d530*/  @!P3 LDGSTS.E.BYPASS.LTC128B.128 [R239+0xe000], desc[UR10][R226.64+0x180] ;  /* 0x0e000180e2efbfae */ /* 0x0005e2000b981a0a */
[----:B------:R-:W-:-:S03]  /*1d540*/  IADD3 R4, P2, PT, R0, R6, RZ ;  /* 0x0000000600047210 */ /* 0x000fc60007f5e0ff */
[----:B------:R2:W-:Y:S02]  /*1d550*/  @P3 STS.128 [R239+0xe000], RZ ;  /* 0x00e000ffef003388 */ /* 0x0005e40000000c00 */
[----:B------:R-:W-:Y:S01]  /*1d560*/  IMAD.X R5, R2, 0x1, R7, P2 ;  /* 0x0000000102057824 */ /* 0x000fe200010e0607 */
[----:B------:R-:W-:Y:S01]  /*1d570*/  IADD3 R16, P2, PT, R0, R4, RZ ;  /* 0x0000000400107210 */ /* 0x000fe20007f5e0ff */
[----:B------:R-:W-:Y:S01]  /*1d580*/  @!PT LDS RZ, [RZ] ;  /* 0x00000000fffff984 */ /* 0x000fe20000000800 */
[----:B------:R-:W-:Y:S01]  /*1d590*/  @!PT LDS RZ, [RZ] ;  /* 0x00000000fffff984 */ /* 0x000fe20000000800 */
[----:B------:R-:W-:Y:S01]  /*1d5a0*/  @!PT LDS RZ, [RZ] ;  /* 0x00000000fffff984 */ /* 0x000fe20000000800 */
[----:B------:R2:W-:Y:S04]  /*1d5b0*/  @!P6 LDGSTS.E.BYPASS.LTC128B.128 [R239+0x8800], desc[UR10][R6.64] ;  /* 0x0880000006efefae */ /* 0x0005e8000b981a0a */
[----:B------:R2:W-:Y:S01]  /*1d5c0*/  @P6 STS.128 [R239+0x8800], RZ ;  /* 0x008800ffef006388 */ /* 0x0005e20000000c00 */
[----:B------:R-:W-:-:S03]  /*1d5d0*/  IMAD.X R17, R2, 0x1, R5, P2 ;  /* 0x0000000102117824 */ /* 0x000fc600010e0605 */
        /* <DEDUP_REMOVED lines=56> */
.L_x_876:
[----:B------:R-:W-:Y:S01]  /*1d960*/  FMNMX3.FTZ R2, R164, R21, R209, !PT ;  /* 0x00000015a4027276 */ /* 0x000fe200078100d1 */
[----:B------:R-:W1:Y:S01]  /*1d970*/  LDCU UR4, c[0x0][0x45c] ;  /* 0x00008b80ff0477ac */ /* 0x000e620008000800 */
[----:B--2---:R-:W-:Y:S02]  /*1d980*/  FMNMX3.FTZ R7, R3, R210, R22, !PT ;  /* 0x000000d203077276 */ /* 0x004fe40007810016 */
        /* <DEDUP_REMOVED lines=19> */
[----:B------:R-:W-:Y:S02]  /*1dac0*/  IADD3 R215, PT, PT, R221, 0x10040, RZ ;  /* 0x00010040ddd77810 */ /* 0x000fe40007ffe0ff */
[----:B------:R-:W-:Y:S02]  /*1dad0*/  IADD3 R217, PT, PT, R206, R221, RZ ;  /* 0x000000ddced97210 */ /* 0x000fe40007ffe0ff */
[----:B------:R-:W-:Y:S02]  /*1dae0*/  @P0 IADD3 R215, PT, PT, R16, -0x40, RZ ;  /* 0xffffffc010d70810 */ /* 0x000fe40007ffe0ff */
[----:B------:R-:W-:Y:S02]  /*1daf0*/  VIMNMX R165, PT, PT, R165, 0x2, !PT ;  /* 0x00000002a5a57848 */ /* 0x000fe40007fe0100 */
[----:B------:R-:W-:Y:S01]  /*1db00*/  IADD3 R206, PT, PT, R206, R215, RZ ;  /* 0x000000d7cece7210 */ /* 0x000fe20007ffe0ff */
[----:B------:R-:W-:Y:S04]  /*1db10*/  LDSM.16.MT88.4 R28, [R215] ;  /* 0x00000000d71c783b */ /* 0x000fe80000004200 */
[----:B------:R-:W-:Y:S01]  /*1db20*/  LDSM.16.MT88.4 R184, [R215+0x6800] ;  /* 0x00680000d7b8783b */ /* 0x000fe20000004200 */
[----:B--2---:R-:W-:-:S02]  /*1db30*/  FMNMX.FTZ R5, R2, R5, !PT ;  /* 0x0000000502057209 */ /* 0x004fc40007810000 */
        /* <DEDUP_REMOVED lines=8> */
[----:B------:R-:W-:Y:S01]  /*1dbc0*/  FMUL.FTZ R197, R203, UR4 ;  /* 0x00000004cbc57c20 */ /* 0x000fe20008410000 */
[----:B------:R-:W-:Y:S02]  /*1dbd0*/  FSEL R234, R234, RZ, P3 ;  /* 0x000000ffeaea7208 */ /* 0x000fe40001800000 */
[----:B------:R-:W-:Y:S02]  /*1dbe0*/  FSEL R5, R204, RZ, P3 ;  /* 0x000000ffcc057208 */ /* 0x000fe40001800000 */
[----:B------:R-:W-:Y:S01]  /*1dbf0*/  FSEL R197, R197, RZ, P2 ;  /* 0x000000ffc5c57208 */ /* 0x000fe20001000000 */
[--C-:B------:R-:W-:Y:S01]  /*1dc00*/  FFMA.FTZ R167, R13, UR4, -R234.reuse ;  /* 0x000000040da77c23 */ /* 0x100fe200080108ea */
[----:B------:R-:W-:Y:S01]  /*1dc10*/  FSEL R4, R203, RZ, P2 ;  /* 0x000000ffcb047208 */ /* 0x000fe20001000000 */
[----:B------:R-:W-:Y:S01]  /*1dc20*/  FADD.FTZ R164, R164, -R5 ;  /* 0x80000005a4a47221 */ /* 0x000fe20000010000 */
[--C-:B------:R-:W-:Y:S01]  /*1dc30*/  FFMA.FTZ R202, R21, UR4, -R234.reuse ;  /* 0x0000000415ca7c23 */ /* 0x100fe200080108ea */
[--C-:B------:R-:W-:Y:S01]  /*1dc40*/  FFMA.FTZ R0, R14, UR4, -R197.reuse ;  /* 0x000000040e007c23 */ /* 0x100fe200080108c5 */
[----:B------:R-:W-:Y:S01]  /*1dc50*/  FFMA.FTZ R200, R23, UR4, -R234 ;  /* 0x0000000417c87c23 */ /* 0x000fe200080108ea */
[----:B------:R-:W1:Y:S01]  /*1dc60*/  LDSM.16.MT88.4 R12, [R221+0x10000] ;  /* 0x01000000dd0c783b */ /* 0x000e620000004200 */
[----:B------:R-:W-:Y:S01]  /*1dc70*/  FADD.FTZ R3, R3, -R4 ;  /* 0x8000000403037221 */ /* 0x000fe20000010000 */
[--C-:B------:R-:W-:Y:S01]  /*1dc80*/  FFMA.FTZ R2, R22, UR4, -R197.reuse ;  /* 0x0000000416027c23 */ /* 0x100fe200080108c5 */
[--C-:B------:R-:W-:Y:S01]  /*1dc90*/  FFMA.FTZ R201, R209, UR4, -R234.reuse ;  /* 0x00000004d1c97c23 */ /* 0x100fe200080108ea */
[----:B------:R-:W2:Y:S01]  /*1dca0*/  LDSM.16.MT88.4 R20, [R217+0x10000] ;  /* 0x01000000d914783b */ /* 0x000ea20000004200 */
[--C-:B------:R-:W-:Y:S01]  /*1dcb0*/  FFMA.FTZ R166, R210, UR4, -R197.reuse ;  /* 0x00000004d2a67c23 */ /* 0x100fe200080108c5 */
[--C-:B------:R-:W-:Y:S01]  /*1dcc0*/  FFMA.FTZ R205, R8, UR4, -R197.reuse ;  /* 0x0000000408cd7c23 */ /* 0x100fe200080108c5 */
[----:B------:R-:W-:Y:S01]  /*1dcd0*/  FMUL.FTZ R164, R164, UR4 ;  /* 0x00000004a4a47c20 */ /* 0x000fe20008410000 */
[----:B------:R-:W-:Y:S01]  /*1dce0*/  FMUL.FTZ R3, R3, UR4 ;  /* 0x0000000403037c20 */ /* 0x000fe20008410000 */
        /* <DEDUP_REMOVED lines=8> */
[----:B------:R-:W3:Y:S01]  /*1dd70*/  MUFU.EX2 R201, R201 ;  /* 0x000000c900c97308 */ /* 0x000ee20000000800 */
[--C-:B------:R-:W-:Y:S01]  /*1dd80*/  FFMA.FTZ R212, R168, UR4, -R197.reuse ;  /* 0x00000004a8d47c23 */ /* 0x100fe200080108c5 */
[--C-:B------:R-:W-:Y:S01]  /*1dd90*/  FFMA.FTZ R236, R189, UR4, -R234.reuse ;  /* 0x00000004bdec7c23 */ /* 0x100fe200080108ea */
[----:B------:R-:W-:Y:S01]  /*1dda0*/  LDSM.16.MT88.4 R168, [R215+0x4800] ;  /* 0x00480000d7a8783b */ /* 0x000fe20000004200 */
        /* <DEDUP_REMOVED lines=8> */
[----:B------:R-:W-:Y:S01]  /*1de30*/  LDSM.16.MT88.4 R172, [R206+0x4800] ;  /* 0x00480000ceac783b */ /* 0x000fe20000004200 */
[--C-:B------:R-:W-:Y:S01]  /*1de40*/  FFMA.FTZ R244, R235, UR4, -R234.reuse ;  /* 0x00000004ebf47c23 */ /* 0x100fe200080108ea */
[--C-:B------:R-:W-:Y:S01]  /*1de50*/  FFMA.FTZ R225, R225, UR4, -R234.reuse ;  /* 0x00000004e1e17c23 */ /* 0x100fe200080108ea */
[--C-:B------:R-:W-:Y:S01]  /*1de60*/  FFMA.FTZ R223, R223, UR4, -R234.reuse ;  /* 0x00000004dfdf7c23 */ /* 0x100fe200080108ea */
[----:B------:R-:W4:Y:S01]  /*1de70*/  MUFU.EX2 R167, R167 ;  /* 0x000000a700a77308 */ /* 0x000f220000000800 */
[----:B---3--:R-:W-:Y:S01]  /*1de80*/  F2FP.BF16.F32.PACK_AB R4, R201, R202 ;  /* 0x000000cac904723e */ /* 0x008fe200000010ff */
[--C-:B------:R-:W-:Y:S01]  /*1de90*/  FFMA.FTZ R235, R222, UR4, -R197.reuse ;  /* 0x00000004deeb7c23 */ /* 0x100fe200080108c5 */
[----:B------:R-:W-:Y:S01]  /*1dea0*/  FFMA.FTZ R234, R199, UR4, -R234 ;  /* 0x00000004c7ea7c23 */ /* 0x000fe200080108ea */
[--C-:B------:R-:W-:Y:S01]  /*1deb0*/  FFMA.FTZ R224, R224, UR4, -R197.reuse ;  /* 0x00000004e0e07c23 */ /* 0x100fe200080108c5 */
[--C-:B------:R-:W-:Y:S01]  /*1dec0*/  FFMA.FTZ R222, R198, UR4, -R197.reuse ;  /* 0x00000004c6de7c23 */ /* 0x100fe200080108c5 */
[----:B------:R-:W-:-:S02]  /*1ded0*/  FFMA.FTZ R251, R196, UR4, -R197 ;  /* 0x00000004c4fb7c23 */ /* 0x000fc400080108c5 */
[----:B------:R-:W-:Y:S01]  /*1dee0*/  MUFU.EX2 R166, R166 ;  /* 0x000000a600a67308 */ /* 0x000fe20000000800 */
[----:B------:R-:W-:Y:S07]  /*1def0*/  LDSM.16.MT88.4 R196, [R215+0x1800] ;  /* 0x00180000d7c4783b */ /* 0x000fee0000004200 */
        /* <DEDUP_REMOVED lines=34> */
[----:B------:R-:W1:Y:S01]  /*1e120*/  LDSM.16.MT88.4 R36, [R206] ;  /* 0x00000000ce24783b */ /* 0x000e620000004200 */
        /* <DEDUP_REMOVED lines=118> */
[----:B------:R-:W-:Y:S01]  /*1e890*/  LDSM.16.MT88.4 R136, [R215+0x800] ;  /* 0x00080000d788783b */ /* 0x000fe20000004200 */
[----:B------:R-:W-:Y:S01]  /*1e8a0*/  MUFU.EX2 R208, R208 ;  /* 0x000000d000d07308 */ /* 0x000fe20000000800 */
[C---:B---3--:R-:W-:Y:S01]  /*1e8b0*/  HMMA.16816.F32.BF16 R72, R4.reuse, R76, R72 ;  /* 0x0000004c0448723c */ /* 0x048fe20000041848 */
        /* <DEDUP_REMOVED lines=8> */
[----:B------:R-:W3:Y:S01]  /*1e940*/  LDSM.16.MT88.4 R100, [R206+0x4000] ;  /* 0x00400000ce64783b */ /* 0x000ee20000004200 */
[-C--:B------:R-:W-:Y:S01]  /*1e950*/  FMUL.FTZ R154, R154, R3.reuse ;  /* 0x000000039a9a7220 */ /* 0x080fe20000410000 */
[-C--:B------:R-:W-:Y:S01]  /*1e960*/  FMUL.FTZ R155, R155, R3.reuse ;  /* 0x000000039b9b7220 */ /* 0x080fe20000410000 */
[----:B------:R-:W-:Y:S01]  /*1e970*/  FFMA.FTZ R164, R243, R164, R202 ;  /* 0x000000a4f3a47223 */ /* 0x000fe200000100ca */
[----:B------:R-:W-:Y:S01]  /*1e980*/  LDSM.16.MT88.4 R160, [R217+0x10800] ;  /* 0x01080000d9a0783b */ /* 0x000fe20000004200 */
[----:B------:R-:W-:Y:S01]  /*1e990*/  FFMA.FTZ R3, R241, R3, R166 ;  /* 0x00000003f1037223 */ /* 0x000fe200000100a6 */
[----:B------:R-:W-:Y:S01]  /*1e9a0*/  MUFU.EX2 R207, R207 ;  /* 0x000000cf00cf7308 */ /* 0x000fe20000000800 */
[----:B------:R-:W-:Y:S01]  /*1e9b0*/  FADD.FTZ R201, R201, R164 ;  /* 0x000000a4c9c97221 */ /* 0x000fe20000010000 */
[C---:B-1----:R-:W-:Y:S01]  /*1e9c0*/  HMMA.16816.F32.BF16 R80, R4.reuse, R84, R80 ;  /* 0x000000540450723c */ /* 0x042fe20000041850 */
[----:B------:R-:W-:Y:S01]  /*1e9d0*/  LDSM.16.MT88.4 R144, [R215+0x2800] ;  /* 0x00280000d790783b */ /* 0x000fe20000004200 */
[----:B------:R-:W-:Y:S01]  /*1e9e0*/  FADD.FTZ R3, R2, R3 ;  /* 0x0000000302037221 */ /* 0x000fe20000010000 */
[----:B------:R-:W-:Y:S01]  /*1e9f0*/  FADD.FTZ R200, R200, R201 ;  /* 0x000000c9c8c87221 */ /* 0x000fe20000010000 */
[----:B------:R-:W-:Y:S01]  /*1ea00*/  MOV R164, R204 ;  /* 0x000000cc00a47202 */ /* 0x000fe20000000f00 */
[----:B------:R-:W-:Y:S01]  /*1ea10*/  LDSM.16.MT88.4 R148, [R206+0x2800] ;  /* 0x00280000ce94783b */ /* 0x000fe20000004200 */
[----:B------:R-:W-:Y:S01]  /*1ea20*/  MUFU.EX2 R214, R214 ;  /* 0x000000d600d67308 */ /* 0x000fe20000000800 */
[----:B------:R-:W-:Y:S01]  /*1ea30*/  FADD.FTZ R0, R0, R3 ;  /* 0x0000000300007221 */ /* 0x000fe20000010000 */
[----:B------:R-:W-:Y:S01]  /*1ea40*/  HMMA.16816.F32.BF16 R84, R4, R86, R108 ;  /* 0x000000560454723c */ /* 0x000fe2000004186c */
[----:B------:R-:W1:Y:S01]  /*1ea50*/  LDSM.16.MT88.4 R108, [R221+0x16000] ;  /* 0x01600000dd6c783b */ /* 0x000e620000004200 */
[----:B------:R-:W-:Y:S01]  /*1ea60*/  FADD.FTZ R200, R167, R200 ;  /* 0x000000c8a7c87221 */ /* 0x000fe20000010000 */
[----:B------:R-:W-:Y:S01]  /*1ea70*/  FADD.FTZ R205, R205, R0 ;  /* 0x00000000cdcd7221 */ /* 0x000fe20000010000 */
[----:B------:R-:W-:-:S02]  /*1ea80*/  MOV R3, R203 ;  /* 0x000000cb00037202 */ /* 0x000fc40000000f00 */
[----:B------:R-:W-:Y:S02]  /*1ea90*/  MUFU.EX2 R211, R211 ;  /* 0x000000d300d37308 */ /* 0x000fe40000000800 */
[C---:B--2---:R-:W-:Y:S06]  /*1eaa0*/  HMMA.16816.F32.BF16 R88, R4.reuse, R92, R88 ;  /* 0x0000005c0458723c */ /* 0x044fec0000041858 */
[----:B------:R-:W-:Y:S02]  /*1eab0*/  MUFU.EX2 R213, R213 ;  /* 0x000000d500d57308 */ /* 0x000fe40000000800 */
[C---:B------:R-:W-:Y:S01]  /*1eac0*/  HMMA.16816.F32.BF16 R92, R4.reuse, R94, R116 ;  /* 0x0000005e045c723c */ /* 0x040fe20000041874 */
[----:B------:R-:W2:Y:S05]  /*1ead0*/  LDSM.16.MT88.4 R116, [R217+0x16000] ;  /* 0x01600000d974783b */ /* 0x000eaa0000004200 */
[----:B------:R-:W-:Y:S02]  /*1eae0*/  MUFU.EX2 R212, R212 ;  /* 0x000000d400d47308 */ /* 0x000fe40000000800 */
[C---:B---3--:R-:W-:Y:S06]  /*1eaf0*/  HMMA.16816.F32.BF16 R96, R4.reuse, R100, R96 ;  /* 0x000000640460723c */ /* 0x048fec0000041860 */
[----:B------:R-:W-:Y:S02]  /*1eb00*/  MUFU.EX2 R236, R236 ;  /* 0x000000ec00ec7308 */ /* 0x000fe40000000800 */
[C---:B------:R-:W-:Y:S01]  /*1eb10*/  HMMA.16816.F32.BF16 R100, R4.reuse, R102, R124 ;  /* 0x000000660464723c */ /* 0x040fe2000004187c */
[----:B------:R-:W3:Y:S05]  /*1eb20*/  LDSM.16.MT88.4 R124, [R215+0x6000] ;  /* 0x00600000d77c783b */ /* 0x000eea0000004200 */
[----:B------:R-:W4:Y:S02]  /*1eb30*/  MUFU.EX2 R237, R237 ;  /* 0x000000ed00ed7308 */ /* 0x000f240000000800 */
[C---:B-1----:R-:W-:Y:S06]  /*1eb40*/  HMMA.16816.F32.BF16 R104, R4.reuse, R108, R104 ;  /* 0x0000006c0468723c */ /* 0x042fec0000041868 */
[----:B------:R-:W-:Y:S02]  /*1eb50*/  MUFU.EX2 R238, R238 ;  /* 0x000000ee00ee7308 */ /* 0x000fe40000000800 */
[C---:B------:R-:W-:Y:S01]  /*1eb60*/  HMMA.16816.F32.BF16 R108, R4.reuse, R110, R132 ;  /* 0x0000006e046c723c */ /* 0x040fe20000041884 */
[----:B------:R-:W1:Y:S05]  /*1eb70*/  LDSM.16.MT88.4 R132, [R206+0x6000] ;  /* 0x00600000ce84783b */ /* 0x000e6a0000004200 */
[----:B------:R-:W5:Y:S01]  /*1eb80*/  MUFU.EX2 R245, R245 ;  /* 0x000000f500f57308 */ /* 0x000f620000000800 */
[----:B----4-:R-:W-:Y:S01]  /*1eb90*/  F2FP.BF16.F32.PACK_AB R192, R237, R236 ;  /* 0x000000ecedc0723e */ /* 0x010fe200000010ff */
[C---:B--2---:R-:W-:Y:S06]  /*1eba0*/  HMMA.16816.F32.BF16 R112, R4.reuse, R116, R112 ;  /* 0x000000740470723c */ /* 0x044fec0000041870 */
[----:B------:R-:W-:Y:S02]  /*1ebb0*/  MUFU.EX2 R240, R240 ;  /* 0x000000f000f07308 */ /* 0x000fe40000000800 */
[C---:B------:R-:W-:Y:S01]  /*1ebc0*/  HMMA.16816.F32.BF16 R116, R4.reuse, R118, R140 ;  /* 0x000000760474723c */ /* 0x040fe2000004188c */
[----:B------:R-:W2:Y:S05]  /*1ebd0*/  LDSM.16.MT88.4 R140, [R221+0x10800] ;  /* 0x01080000dd8c783b */ /* 0x000eaa0000004200 */
[----:B------:R-:W4:Y:S01]  /*1ebe0*/  MUFU.EX2 R247, R247 ;  /* 0x000000f700f77308 */ /* 0x000f220000000800 */
[----:B-----5:R-:W-:Y:S01]  /*1ebf0*/  F2FP.BF16.F32.PACK_AB R194, R245, R238 ;  /* 0x000000eef5c2723e */ /* 0x020fe200000010ff */
[C---:B---3--:R-:W-:Y:S06]  /*1ec00*/  HMMA.16816.F32.BF16 R120, R4.reuse, R124, R120 ;  /* 0x0000007c0478723c */ /* 0x048fec0000041878 */
[----:B------:R-:W-:Y:S02]  /*1ec10*/  MUFU.EX2 R242, R242 ;  /* 0x000000f200f27308 */ /* 0x000fe40000000800 */
[C---:B------:R-:W-:Y:S01]  /*1ec20*/  HMMA.16816.F32.BF16 R124, R4.reuse, R126, R156 ;  /* 0x0000007e047c723c */ /* 0x040fe2000004189c */
[----:B------:R-:W3:Y:S05]  /*1ec30*/  LDSM.16.MT88.4 R156, [R206+0x800] ;  /* 0x00080000ce9c783b */ /* 0x000eea0000004200 */
[----:B------:R-:W5:Y:S01]  /*1ec40*/  MUFU.EX2 R249, R249 ;  /* 0x000000f900f97308 */ /* 0x000f620000000800 */
[----:B----4-:R-:W-:Y:S01]  /*1ec50*/  F2FP.BF16.F32.PACK_AB R193, R247, R240 ;  /* 0x000000f0f7c1723e */ /* 0x010fe200000010ff */
[----:B-1----:R-:W-:Y:S01]  /*1ec60*/  HMMA.16816.F32.BF16 R128, R4, R132, R128 ;  /* 0x000000840480723c */ /* 0x002fe20000041880 */
        /* <DEDUP_REMOVED lines=10> */
[----:B------:R-:W1:Y:S01]  /*1ed10*/  MUFU.EX2 R244, R244 ;  /* 0x000000f400f47308 */ /* 0x000e620000000800 */
[----:B-----5:R-:W-:Y:S01]  /*1ed20*/  F2FP.BF16.F32.PACK_AB R195, R249, R242 ;  /* 0x000000f2f9c3723e */ /* 0x020fe200000010ff */
[----:B------:R-:W-:Y:S01]  /*1ed30*/  FADD.FTZ R214, R211, R214 ;  /* 0x000000d6d3d67221 */ /* 0x000fe20000010000 */
[----:B------:R-:W-:-:S02]  /*1ed40*/  FADD.FTZ R210, R210, R209 ;  /* 0x000000d1d2d27221 */ /* 0x000fc40000010000 */
[----:B--2---:R-:W-:Y:S01]  /*1ed50*/  HMMA.16816.F32.BF16 R8, R132, R140, R8 ;  /* 0x0000008c8408723c */ /* 0x004fe20000041808 */
[----:B------:R-:W-:Y:S02]  /*1ed60*/  FADD.FTZ R213, R213, R214 ;  /* 0x000000d6d5d57221 */ /* 0x000fe40000010000 */
[----:B------:R-:W-:Y:S01]  /*1ed70*/  MUFU.EX2 R223, R223 ;  /* 0x000000df00df7308 */ /* 0x000fe20000000800 */
[----:B------:R-:W-:Y:S01]  /*1ed80*/  FADD.FTZ R207, R207, R210 ;  /* 0x000000d2cfcf7221 */ /* 0x000fe20000010000 */
[----:B------:R-:W-:-:S03]  /*1ed90*/  FADD.FTZ R213, R212, R213 ;  /* 0x000000d5d4d57221 */ /* 0x000fc60000010000 */
[----:B------:R-:W-:Y:S01]  /*1eda0*/  FADD.FTZ R236, R236, R207 ;  /* 0x000000cfecec7221 */ /* 0x000fe20000010000 */
[C---:B------:R-:W-:Y:S01]  /*1edb0*/  HMMA.16816.F32.BF16 R12, R132.reuse, R142, R12 ;  /* 0x0000008e840c723c */ /* 0x040fe2000004180c */
[----:B------:R-:W2:Y:S01]  /*1edc0*/  LDSM.16.MT88.4 R140, [R217+0x12800] ;  /* 0x01280000d98c783b */ /* 0x000ea20000004200 */
[----:B------:R-:W-:Y:S01]  /*1edd0*/  MUFU.EX2 R234, R234 ;  /* 0x000000ea00ea7308 */ /* 0x000fe20000000800 */
[----:B------:R-:W-:Y:S01]  /*1ede0*/  FADD.FTZ R240, R240, R213 ;  /* 0x000000d5f0f07221 */ /* 0x000fe20000010000 */
[----:B------:R-:W-:Y:S01]  /*1edf0*/  FADD.FTZ R237, R237, R236 ;  /* 0x000000eceded7221 */ /* 0x000fe20000010000 */
[----:B------:R-:W-:Y:S02]  /*1ee00*/  IADD3 R236, PT, PT, R165, -0x3, RZ ;  /* 0xfffffffda5ec7810 */ /* 0x000fe40007ffe0ff */
[----:B------:R-:W-:Y:S01]  /*1ee10*/  FADD.FTZ R247, R247, R240 ;  /* 0x000000f0f7f77221 */ /* 0x000fe20000010000 */
[----:B------:R-:W-:Y:S01]  /*1ee20*/  HMMA.16816.F32.BF16 R24, R132, R136, R24 ;  /* 0x000000888418723c */ /* 0x000fe20000041818 */
[----:B------:R-:W-:Y:S01]  /*1ee30*/  FADD.FTZ R238, R238, R237 ;  /* 0x000000edeeee7221 */ /* 0x000fe20000010000 */
[----:B------:R-:W-:Y:S01]  /*1ee40*/  MUFU.EX2 R224, R224 ;  /* 0x000000e000e07308 */ /* 0x000fe20000000800 */
[----:B------:R-:W-:-:S02]  /*1ee50*/  FADD.FTZ R242, R242, R247 ;  /* 0x000000f7f2f27221 */ /* 0x000fc40000010000 */
[----:B------:R-:W-:Y:S02]  /*1ee60*/  FADD.FTZ R238, R245, R238 ;  /* 0x000000eef5ee7221 */ /* 0x000fe40000010000 */
[----:B------:R-:W-:Y:S01]  /*1ee70*/  FADD.FTZ R249, R249, R242 ;  /* 0x000000f2f9f97221 */ /* 0x000fe20000010000 */
[C---:B------:R-:W-:Y:S02]  /*1ee80*/  HMMA.16816.F32.BF16 R28, R132.reuse, R138, R28 ;  /* 0x0000008a841c723c */ /* 0x040fe4000004181c */
[----:B------:R-:W4:Y:S06]  /*1ee90*/  MUFU.EX2 R235, R235 ;  /* 0x000000eb00eb7308 */ /* 0x000f2c0000000800 */
[C---:B---3--:R-:W-:Y:S02]  /*1eea0*/  HMMA.16816.F32.BF16 R136, R132.reuse, R156, R32 ;  /* 0x0000009c8488723c */ /* 0x048fe40000041820 */
[----:B------:R-:W-:Y:S06]  /*1eeb0*/  MUFU.EX2 R222, R222 ;  /* 0x000000de00de7308 */ /* 0x000fec0000000800 */
[C---:B------:R-:W-:Y:S01]  /*1eec0*/  HMMA.16816.F32.BF16 R32, R132.reuse, R158, R36 ;  /* 0x0000009e8420723c */ /* 0x040fe20000041824 */
[----:B------:R-:W3:Y:S01]  /*1eed0*/  LDSM.16.MT88.4 R36, [R221+0x16800] ;  /* 0x01680000dd24783b */ /* 0x000ee20000004200 */
[----:B------:R-:W5:Y:S03]  /*1eee0*/  MUFU.EX2 R251, R251 ;  /* 0x000000fb00fb7308 */ /* 0x000f660000000800 */
[----:B------:R-:W1:Y:S03]  /*1eef0*/  LDSM.16.MT88.4 R156, [R217+0x14800] ;  /* 0x01480000d99c783b */ /* 0x000e660000004200 */
[C---:B------:R-:W-:Y:S08]  /*1ef00*/  HMMA.16816.F32.BF16 R16, R132.reuse, R160, R16 ;  /* 0x000000a08410723c */ /* 0x040ff00000041810 */
[C---:B--2---:R-:W-:Y:S08]  /*1ef10*/  HMMA.16816.F32.BF16 R48, R132.reuse, R140, R48 ;  /* 0x0000008c8430723c */ /* 0x044ff00000041830 */
[C---:B------:R-:W-:Y:S08]  /*1ef20*/  HMMA.16816.F32.BF16 R52, R132.reuse, R142, R52 ;  /* 0x0000008e8434723c */ /* 0x040ff00000041834 */
[C---:B------:R-:W-:Y:S01]  /*1ef30*/  HMMA.16816.F32.BF16 R20, R132.reuse, R162, R20 ;  /* 0x000000a28414723c */ /* 0x040fe20000041814 */
[----:B------:R-:W2:Y:S07]  /*1ef40*/  LDSM.16.MT88.4 R160, [R221+0x14800] ;  /* 0x01480000dda0783b */ /* 0x000eae0000004200 */
[C---:B------:R-:W-:Y:S01]  /*1ef50*/  HMMA.16816.F32.BF16 R140, R132.reuse, R144, R56 ;  /* 0x00000090848c723c */ /* 0x040fe20000041838 */
[----:B------:R-:W4:Y:S07]  /*1ef60*/  LDSM.16.MT88.4 R56, [R217+0x16800] ;  /* 0x01680000d938783b */ /* 0x000f2e0000004200 */
[C---:B---3--:R-:W-:Y:S08]  /*1ef70*/  HMMA.16816.F32.BF16 R104, R132.reuse, R36, R104 ;  /* 0x000000248468723c */ /* 0x048ff00000041868 */
[C---:B------:R-:W-:Y:S01]  /*1ef80*/  HMMA.16816.F32.BF16 R108, R132.reuse, R38, R108 ;  /* 0x00000026846c723c */ /* 0x040fe2000004186c */
[----:B------:R-:W3:Y:S07]  /*1ef90*/  LDSM.16.MT88.4 R36, [R221+0x11000] ;  /* 0x01100000dd24783b */ /* 0x000eee0000004200 */
[C---:B------:R-:W-:Y:S08]  /*1efa0*/  HMMA.16816.F32.BF16 R40, R132.reuse, R152, R40 ;  /* 0x000000988428723c */ /* 0x040ff00000041828 */
[C---:B------:R-:W-:Y:S08]  /*1efb0*/  HMMA.16816.F32.BF16 R44, R132.reuse, R154, R44 ;  /* 0x0000009a842c723c */ /* 0x040ff0000004182c */
[C---:B------:R-:W-:Y:S01]  /*1efc0*/  HMMA.16816.F32.BF16 R152, R132.reuse, R148, R64 ;  /* 0x000000948498723c */ /* 0x040fe20000041840 */
[----:B------:R-:W-:Y:S07]  /*1efd0*/  LDSM.16.MT88.4 R64, [R217+0x11000] ;  /* 0x01100000d940783b */ /* 0x000fee0000004200 */
[C---:B-1----:R-:W-:Y:S08]  /*1efe0*/  HMMA.16816.F32.BF16 R80, R132.reuse, R156, R80 ;  /* 0x0000009c8450723c */ /* 0x042ff00000041850 */
[C---:B------:R-:W-:Y:S08]  /*1eff0*/  HMMA.16816.F32.BF16 R84, R132.reuse, R158, R84 ;  /* 0x0000009e8454723c */ /* 0x040ff00000041854 */
[C---:B------:R-:W-:Y:S01]  /*1f000*/  HMMA.16816.F32.BF16 R148, R132.reuse, R150, R68 ;  /* 0x000000968494723c */ /* 0x040fe20000041844 */
[----:B------:R-:W1:Y:S07]  /*1f010*/  LDSM.16.MT88.4 R68, [R206+0x6800] ;  /* 0x00680000ce44783b */ /* 0x000e6e0000004200 */
[C---:B--2---:R-:W-:Y:S08]  /*1f020*/  HMMA.16816.F32.BF16 R72, R132.reuse, R160, R72 ;  /* 0x000000a08448723c */ /* 0x044ff00000041848 */
[C---:B------:R-:W-:Y:S08]  /*1f030*/  HMMA.16816.F32.BF16 R76, R132.reuse, R162, R76 ;  /* 0x000000a2844c723c */ /* 0x040ff0000004184c */
[C---:B------:R-:W-:Y:S01]  /*1f040*/  HMMA.16816.F32.BF16 R156, R132.reuse, R168, R88 ;  /* 0x000000a8849c723c */ /* 0x040fe20000041858 */
[----:B------:R-:W-:Y:S07]  /*1f050*/  LDSM.16.MT88.4 R88, [R215+0x3000] ;  /* 0x00300000d758783b */ /* 0x000fee0000004200 */
[C---:B----4-:R-:W-:Y:S08]  /*1f060*/  HMMA.16816.F32.BF16 R112, R132.reuse, R56, R112 ;  /* 0x000000388470723c */ /* 0x050ff00000041870 */
[C---:B------:R-:W-:Y:S01]  /*1f070*/  HMMA.16816.F32.BF16 R116, R132.reuse, R58, R116 ;  /* 0x0000003a8474723c */ /* 0x040fe20000041874 */
[----:B------:R-:W2:Y:S07]  /*1f080*/  LDSM.16.MT88.4 R56, [R215+0x1000] ;  /* 0x00100000d738783b */ /* 0x000eae0000004200 */
[C---:B------:R-:W-:Y:S01]  /*1f090*/  HMMA.16816.F32.BF16 R144, R132.reuse, R146, R60 ;  /* 0x000000928490723c */ /* 0x040fe2000004183c */
[----:B------:R-:W4:Y:S07]  /*1f0a0*/  LDSM.16.MT88.4 R60, [R206+0x1000] ;  /* 0x00100000ce3c783b */ /* 0x000f2e0000004200 */
[----:B------:R-:W-:Y:S01]  /*1f0b0*/  HMMA.16816.F32.BF16 R168, R132, R170, R92 ;  /* 0x000000aa84a8723c */ /* 0x000fe2000004185c */
[----:B------:R-:W5:Y:S07]  /*1f0c0*/  LDSM.16.MT88.4 R92, [R206+0x3000] ;  /* 0x00300000ce5c783b */ /* 0x000f6e0000004200 */
[C---:B---3--:R-:W-:Y:S08]  /*1f0d0*/  HMMA.16816.F32.BF16 R160, R192.reuse, R36, R8 ;  /* 0x00000024c0a0723c */ /* 0x048ff00000041808 */
[----:B------:R-:W-:Y:S01]  /*1f0e0*/  HMMA.16816.F32.BF16 R36, R192, R38, R12 ;  /* 0x00000026c024723c */ /* 0x000fe2000004180c */
[----:B------:R-:W3:Y:S07]  /*1f0f0*/  LDSM.16.MT88.4 R12, [R217+0x15000] ;  /* 0x01500000d90c783b */ /* 0x000eee0000004200 */
[C---:B------:R-:W-:Y:S01]  /*1f100*/  HMMA.16816.F32.BF16 R176, R132.reuse, R172, R96 ;  /* 0x000000ac84b0723c */ /* 0x040fe20000041860 */
[----:B------:R-:W3:Y:S07]  /*1f110*/  LDSM.16.MT88.4 R96, [R217+0x13000] ;  /* 0x01300000d960783b */ /* 0x000eee0000004200 */
[C---:B------:R-:W-:Y:S01]  /*1f120*/  HMMA.16816.F32.BF16 R180, R132.reuse, R184, R120 ;  /* 0x000000b884b4723c */ /* 0x040fe20000041878 */
[----:B------:R-:W-:Y:S07]  /*1f130*/  LDSM.16.MT88.4 R120, [R215+0x5000] ;  /* 0x00500000d778783b */ /* 0x000fee0000004200 */
[C---:B------:R-:W-:Y:S01]  /*1f140*/  HMMA.16816.F32.BF16 R172, R132.reuse, R174, R100 ;  /* 0x000000ae84ac723c */ /* 0x040fe20000041864 */
[----:B------:R-:W-:Y:S07]  /*1f150*/  LDSM.16.MT88.4 R100, [R221+0x15000] ;  /* 0x01500000dd64783b */ /* 0x000fee0000004200 */
[C---:B------:R-:W-:Y:S01]  /*1f160*/  HMMA.16816.F32.BF16 R184, R132.reuse, R186, R124 ;  /* 0x000000ba84b8723c */ /* 0x040fe2000004187c */
[----:B------:R-:W-:Y:S07]  /*1f170*/  LDSM.16.MT88.4 R124, [R206+0x5000] ;  /* 0x00500000ce7c783b */ /* 0x000fee0000004200 */
[C---:B-1----:R-:W-:Y:S08]  /*1f180*/  HMMA.16816.F32.BF16 R188, R132.reuse, R68, R128 ;  /* 0x0000004484bc723c */ /* 0x042ff00000041880 */
[----:B------:R-:W-:Y:S01]  /*1f190*/  HMMA.16816.F32.BF16 R4, R132, R70, R4 ;  /* 0x000000468404723c */ /* 0x000fe20000041804 */
[----:B------:R-:W1:Y:S04]  /*1f1a0*/  LDSM.16.MT88.4 R68, [R221+0x13000] ;  /* 0x01300000dd44783b */ /* 0x000e680000004200 */
[----:B------:R-:W1:Y:S03]  /*1f1b0*/  LDSM.16.MT88.4 R132, [R221+0x17000] ;  /* 0x01700000dd84783b */ /* 0x000e660000004200 */
[C---:B--2---:R-:W-:Y:S08]  /*1f1c0*/  HMMA.16816.F32.BF16 R24, R192.reuse, R56, R24 ;  /* 0x00000038c018723c */ /* 0x044ff00000041818 */
[C---:B------:R-:W-:Y:S08]  /*1f1d0*/  HMMA.16816.F32.BF16 R28, R192.reuse, R58, R28 ;  /* 0x0000003ac01c723c */ /* 0x040ff0000004181c */
[C---:B------:R-:W-:Y:S01]  /*1f1e0*/  HMMA.16816.F32.BF16 R8, R192.reuse, R88, R140 ;  /* 0x00000058c008723c */ /* 0x040fe2000004188c */
[----:B------:R-:W-:Y:S07]  /*1f1f0*/  LDSM.16.MT88.4 R140, [R217+0x17800] ;  /* 0x01780000d98c783b */ /* 0x000fee0000004200 */
[C---:B------:R-:W-:Y:S08]  /*1f200*/  HMMA.16816.F32.BF16 R144, R192.reuse, R90, R144 ;  /* 0x0000005ac090723c */ /* 0x040ff00000041890 */
[C---:B----4-:R-:W-:Y:S08]  /*1f210*/  HMMA.16816.F32.BF16 R56, R192.reuse, R60, R136 ;  /* 0x0000003cc038723c */ /* 0x050ff00000041888 */
[C---:B-----5:R-:W-:Y:S01]  /*1f220*/  HMMA.16816.F32.BF16 R88, R192.reuse, R92, R152 ;  /* 0x0000005cc058723c */ /* 0x060fe20000041898 */
        /* <DEDUP_REMOVED lines=8> */
[C---:B------:R-:W-:Y:S08]  /*1f2b0*/  HMMA.16816.F32.BF16 R48, R192.reuse, R96, R48 ;  /* 0x00000060c030723c */ /* 0x040ff00000041830 */
[C---:B------:R-:W-:Y:S08]  /*1f2c0*/  HMMA.16816.F32.BF16 R52, R192.reuse, R98, R52 ;  /* 0x00000062c034723c */ /* 0x040ff00000041834 */
[C---:B-1----:R-:W-:Y:S08]  /*1f2d0*/  HMMA.16816.F32.BF16 R64, R192.reuse, R68, R40 ;  /* 0x00000044c040723c */ /* 0x042ff00000041828 */
[C---:B------:R-:W-:Y:S08]  /*1f2e0*/  HMMA.16816.F32.BF16 R92, R192.reuse, R94, R148 ;  /* 0x0000005ec05c723c */ /* 0x040ff00000041894 */
[C---:B------:R-:W-:Y:S08]  /*1f2f0*/  HMMA.16816.F32.BF16 R96, R192.reuse, R100, R72 ;  /* 0x00000064c060723c */ /* 0x040ff00000041848 */
[C---:B------:R-:W-:Y:S08]  /*1f300*/  HMMA.16816.F32.BF16 R156, R192.reuse, R120, R156 ;  /* 0x00000078c09c723c */ /* 0x040ff0000004189c */
[C---:B------:R-:W-:Y:S08]  /*1f310*/  HMMA.16816.F32.BF16 R168, R192.reuse, R122, R168 ;  /* 0x0000007ac0a8723c */ /* 0x040ff000000418a8 */
[C---:B------:R-:W-:Y:S08]  /*1f320*/  HMMA.16816.F32.BF16 R128, R192.reuse, R132, R104 ;  /* 0x00000084c080723c */ /* 0x040ff00000041868 */
[C---:B------:R-:W-:Y:S01]  /*1f330*/  HMMA.16816.F32.BF16 R68, R192.reuse, R70, R44 ;  /* 0x00000046c044723c */ /* 0x040fe2000004182c */
[----:B------:R-:W1:Y:S07]  /*1f340*/  LDSM.16.MT88.4 R44, [R217+0x11800] ;  /* 0x01180000d92c783b */ /* 0x000e6e0000004200 */
[C---:B------:R-:W-:Y:S01]  /*1f350*/  HMMA.16816.F32.BF16 R100, R192.reuse, R102, R76 ;  /* 0x00000066c064723c */ /* 0x040fe2000004184c */
[----:B------:R-:W5:Y:S07]  /*1f360*/  LDSM.16.MT88.4 R76, [R217+0x13800] ;  /* 0x01380000d94c783b */ /* 0x000f6e0000004200 */
[C---:B------:R-:W-:Y:S01]  /*1f370*/  HMMA.16816.F32.BF16 R120, R192.reuse, R124, R176 ;  /* 0x0000007cc078723c */ /* 0x040fe200000418b0 */
[----:B------:R-:W-:Y:S07]  /*1f380*/  LDSM.16.MT88.4 R176, [R215+0x7800] ;  /* 0x00780000d7b0783b */ /* 0x000fee0000004200 */
[C---:B------:R-:W-:Y:S01]  /*1f390*/  HMMA.16816.F32.BF16 R132, R192.reuse, R134, R108 ;  /* 0x00000086c084723c */ /* 0x040fe2000004186c */
[----:B------:R-:W5:Y:S07]  /*1f3a0*/  LDSM.16.MT88.4 R108, [R217+0x15800] ;  /* 0x01580000d96c783b */ /* 0x000f6e0000004200 */
[C---:B--2---:R-:W-:Y:S01]  /*1f3b0*/  HMMA.16816.F32.BF16 R148, R192.reuse, R152, R188 ;  /* 0x00000098c094723c */ /* 0x044fe200000418bc */
[----:B------:R-:W-:Y:S07]  /*1f3c0*/  LDSM.16.MT88.4 R188, [R215+0x5800] ;  /* 0x00580000d7bc783b */ /* 0x000fee0000004200 */
[C---:B------:R-:W-:Y:S01]  /*1f3d0*/  HMMA.16816.F32.BF16 R124, R192.reuse, R126, R172 ;  /* 0x0000007ec07c723c */ /* 0x040fe200000418ac */
[----:B------:R-:W-:Y:S07]  /*1f3e0*/  LDSM.16.MT88.4 R172, [R221+0x11800] ;  /* 0x01180000ddac783b */ /* 0x000fee0000004200 */
[C---:B----4-:R-:W-:Y:S08]  /*1f3f0*/  HMMA.16816.F32.BF16 R112, R192.reuse, R32, R112 ;  /* 0x00000020c070723c */ /* 0x050ff00000041870 */
[C---:B------:R-:W-:Y:S01]  /*1f400*/  HMMA.16816.F32.BF16 R116, R192.reuse, R34, R116 ;  /* 0x00000022c074723c */ /* 0x040fe20000041874 */
[----:B------:R-:W-:Y:S07]  /*1f410*/  LDSM.16.MT88.4 R32, [R206+0x1800] ;  /* 0x00180000ce20783b */ /* 0x000fee0000004200 */
[C---:B---3--:R-:W-:Y:S08]  /*1f420*/  HMMA.16816.F32.BF16 R180, R192.reuse, R12, R180 ;  /* 0x0000000cc0b4723c */ /* 0x048ff000000418b4 */
[C---:B------:R-:W-:Y:S01]  /*1f430*/  HMMA.16816.F32.BF16 R184, R192.reuse, R14, R184 ;  /* 0x0000000ec0b8723c */ /* 0x040fe200000418b8 */
[----:B------:R-:W-:Y:S07]  /*1f440*/  LDSM.16.MT88.4 R12, [R221+0x15800] ;  /* 0x01580000dd0c783b */ /* 0x000fee0000004200 */
[----:B------:R-:W-:Y:S01]  /*1f450*/  HMMA.16816.F32.BF16 R152, R192, R154, R4 ;  /* 0x0000009ac098723c */ /* 0x000fe20000041804 */
[----:B------:R-:W2:Y:S01]  /*1f460*/  LDSM.16.MT88.4 R192, [R215+0x3800] ;  /* 0x00380000d7c0783b */ /* 0x000ea20000004200 */
[----:B------:R-:W-:Y:S01]  /*1f470*/  F2FP.BF16.F32.PACK_AB R4, R244, R225 ;  /* 0x000000e1f404723e */ /* 0x000fe200000010ff */
[----:B------:R-:W-:Y:S01]  /*1f480*/  FADD.FTZ R225, R225, R238 ;  /* 0x000000eee1e17221 */ /* 0x000fe20000010000 */
        /* <DEDUP_REMOVED lines=9> */
[----:B------:R-:W-:Y:S01]  /*1f520*/  LDSM.16.MT88.4 R16, [R206+0x3800] ;  /* 0x00380000ce10783b */ /* 0x000fe20000004200 */
[----:B------:R-:W-:Y:S01]  /*1f530*/  FADD.FTZ R243, R234, R223 ;  /* 0x000000dfeaf37221 */ /* 0x000fe20000010000 */
[----:B------:R-:W-:-:S05]  /*1f540*/  FADD.FTZ R241, R251, R222 ;  /* 0x000000defbf17221 */ /* 0x000fca0000010000 */
[C---:B-----5:R-:W-:Y:S08]  /*1f550*/  HMMA.16816.F32.BF16 R72, R4.reuse, R76, R48 ;  /* 0x0000004c0448723c */ /* 0x060ff00000041830 */
[C---:B------:R-:W-:Y:S08]  /*1f560*/  HMMA.16816.F32.BF16 R104, R4.reuse, R108, R80 ;  /* 0x0000006c0468723c */ /* 0x040ff00000041850 */
[C---:B------:R-:W-:Y:S01]  /*1f570*/  HMMA.16816.F32.BF16 R44, R4.reuse, R46, R20 ;  /* 0x0000002e042c723c */ /* 0x040fe20000041814 */
[----:B------:R-:W1:Y:S07]  /*1f580*/  LDSM.16.MT88.4 R20, [R221+0x13800] ;  /* 0x01380000dd14783b */ /* 0x000e6e0000004200 */
[C---:B------:R-:W-:Y:S01]  /*1f590*/  HMMA.16816.F32.BF16 R48, R4.reuse, R196, R24 ;  /* 0x000000c40430723c */ /* 0x040fe20000041818 */
[----:B------:R-:W-:Y:S07]  /*1f5a0*/  LDSM.16.MT88.4 R24, [R221+0x17800] ;  /* 0x01780000dd18783b */ /* 0x000fee0000004200 */
[C---:B--2---:R-:W-:Y:S01]  /*1f5b0*/  HMMA.16816.F32.BF16 R80, R4.reuse, R192, R8 ;  /* 0x000000c00450723c */ /* 0x044fe20000041808 */
[----:B------:R-:W2:Y:S07]  /*1f5c0*/  LDSM.16.MT88.4 R8, [R206+0x5800] ;  /* 0x00580000ce08783b */ /* 0x000eae0000004200 */
        /* <DEDUP_REMOVED lines=21> */
[C---:B--2---:R-:W-:Y:S08]  /*1f720*/  HMMA.16816.F32.BF16 R120, R4.reuse, R8, R120 ;  /* 0x000000080478723c */ /* 0x044ff00000041878 */
[C---:B------:R-:W-:Y:S08]  /*1f730*/  HMMA.16816.F32.BF16 R124, R4.reuse, R10, R124 ;  /* 0x0000000a047c723c */ /* 0x040ff0000004187c */
[C---:B------:R-:W-:Y:S08]  /*1f740*/  HMMA.16816.F32.BF16 R128, R4.reuse, R24, R128 ;  /* 0x000000180480723c */ /* 0x040ff00000041880 */
[C---:B------:R-:W-:Y:S08]  /*1f750*/  HMMA.16816.F32.BF16 R132, R4.reuse, R26, R132 ;  /* 0x0000001a0484723c */ /* 0x040ff00000041884 */
[C---:B---3--:R-:W-:Y:S08]  /*1f760*/  HMMA.16816.F32.BF16 R148, R4.reuse, R12, R148 ;  /* 0x0000000c0494723c */ /* 0x048ff00000041894 */
[----:B------:R-:W-:-:S15]  /*1f770*/  HMMA.16816.F32.BF16 R152, R4, R14, R152 ;  /* 0x0000000e0498723c */ /* 0x000fde0000041898 */
[----:B------:R-:W-:-:S05]  /*1f780*/  NOP ;  /* 0x0000000000007918 */ /* 0x000fca0000000000 */
.L_x_873:
[----:B------:R-:W-:-:S13]  /*1f790*/  ISETP.GE.AND P2, PT, R236, RZ, PT ;  /* 0x000000ffec00720c */ /* 0x000fda0003f46270 */
[----:B------:R-:W-:Y:S05]  /*1f7a0*/  @!P2 BRA `(.L_x_879) ;  /* 0x0000004000eca947 */ /* 0x000fea0003800000 */
[----:B------:R-:W1:Y:S01]  /*1f7b0*/  S2UR UR6, SR_CgaCtaId ;  /* 0x00000000000679c3 */ /* 0x000e620000008800 */
[----:B------:R-:W-:Y:S01]  /*1f7c0*/  UISETP.NE.U32.AND UP0, UPT, UR12, URZ, UPT ;  /* 0x000000ff0c00728c */ /* 0x000fe2000bf05070 */
[----:B------:R-:W-:Y:S01]  /*1f7d0*/  MOV R2, 0x20 ;  /* 0x0000002000027802 */ /* 0x000fe20000000f00 */
[----:B------:R-:W-:Y:S01]  /*1f7e0*/  IMAD.MOV.U32 R0, RZ, RZ, R3 ;  /* 0x000000ffff007224 */ /* 0x000fe200078e0003 */
[----:B------:R-:W-:Y:S01]  /*1f7f0*/  LEA R237, R236, 0x40, 0x6 ;  /* 0x00000040eced7811 */ /* 0x000fe200078e30ff */
[----:B------:R-:W-:Y:S01]  /*1f800*/  UISETP.NE.AND.EX UP0, UPT, UR13, URZ, UPT, UP0 ;  /* 0x000000ff0d00728c */ /* 0x000fe2000bf05300 */
[----:B------:R-:W-:Y:S01]  /*1f810*/  SEL R2, R2, 0xffffffe0, !P1 ;  /* 0xffffffe002027807 */ /* 0x000fe20004800000 */
[----:B------:R-:W-:Y:S01]  /*1f820*/  IMAD.MOV.U32 R165, RZ, RZ, R164 ;  /* 0x000000ffffa57224 */ /* 0x000fe200078e00a4 */
[----:B------:R-:W-:Y:S01]  /*1f830*/  MOV R235, RZ ;  /* 0x000000ff00eb7202 */ /* 0x000fe20000000f00 */
[----:B------:R-:W-:Y:S01]  /*1f840*/  VIADD R236, R236, 0x1 ;  /* 0x00000001ecec7836 */ /* 0x000fe20000000000 */
[----:B------:R-:W-:Y:S01]  /*1f850*/  IADD3 R217, PT, PT, R2, R221, RZ ;  /* 0x000000dd02d97210 */ /* 0x000fe20007ffe0ff */
[----:B------:R-:W-:Y:S01]  /*1f860*/  VIADD R234, R221, 0x10000 ;  /* 0x00010000ddea7836 */ /* 0x000fe20000000000 */
[----:B------:R-:W-:Y:S01]  /*1f870*/  PLOP3.LUT P5, PT, PT, PT, UP0, 0x80, 0x8 ;  /* 0x000000000008781c */ /* 0x000fe20003faf008 */
[----:B------:R-:W-:Y:S01]  /*1f880*/  UMOV UR7, 0x400 ;  /* 0x0000040000077882 */ /* 0x000fe20000000000 */
[----:B------:R-:W2:Y:S01]  /*1f890*/  LDCU UR5, c[0x0][0x440] ;  /* 0x00008800ff0577ac */ /* 0x000ea20008000800 */
[----:B------:R-:W3:Y:S01]  /*1f8a0*/  LDCU UR4, c[0x0][0x45c] ;  /* 0x00008b80ff0477ac */ /* 0x000ee20008000800 */
[----:B------:R-:W4:Y:S01]  /*1f8b0*/  LDCU.64 UR12, c[0x0][0x358] ;  /* 0x00006b00ff0c77ac */ /* 0x000f220008000a00 */
[----:B------:R-:W2:Y:S01]  /*1f8c0*/  LDCU.64 UR8, c[0x0][0x3a0] ;  /* 0x00007400ff0877ac */ /* 0x000ea20008000a00 */
[----:B------:R-:W2:Y:S01]  /*1f8d0*/  LDCU.64 UR10, c[0x0][0x3a8] ;  /* 0x00007500ff0a77ac */ /* 0x000ea20008000a00 */
[----:B-1----:R-:W-:-:S12]  /*1f8e0*/  ULEA UR6, UR6, UR7, 0x18 ;  /* 0x0000000706067291 */ /* 0x002fd8000f8ec0ff */
.L_x_883:
[----:B------:R-:W-:Y:S01]  /*1f8f0*/  @!P5 IADD3 R7, P0, PT, RZ, -R235, RZ ;  /* 0x800000ebff07d210 */ /* 0x000fe20007f1e0ff */
[----:B------:R-:W-:Y:S01]  /*1f900*/  IMAD.SHL.U32 R4, R219, 0x8, RZ ;  /* 0x00000008db047824 */ /* 0x000fe200078e00ff */
[----:B------:R-:W1:Y:S01]  /*1f910*/  @!P5 LDC R6, c[0x0][0x3c0] ;  /* 0x0000f000ff06db82 */ /* 0x000e620000000800 */
[----:B------:R-:W-:Y:S04]  /*1f920*/  DEPBAR.LE SB0, 0x0 ;  /* 0x000080000000791a */ /* 0x000fe80000000000 */
[C---:B------:R-:W-:Y:S03]  /*1f930*/  LOP3.LUT R2, R4.reuse, 0x1f8, RZ, 0xc0, !PT ;  /* 0x000001f804027812 */ /* 0x040fe600078ec0ff */
[----:B------:R-:W3:Y:S01]  /*1f940*/  LDC R9, c[0x0][0x3c4] ;  /* 0x0000f100ff097b82 */ /* 0x000ee20000000800 */
[----:B------:R-:W-:Y:S07]  /*1f950*/  LOP3.LUT R220, R4, 0x38, RZ, 0xc0, !PT ;  /* 0x0000003804dc7812 */ /* 0x000fee00078ec0ff */
[----:B------:R-:W-:Y:S01]  /*1f960*/  BAR.SYNC.DEFER_BLOCKING 0x0 ;  /* 0x0000000000007b1d */ /* 0x000fe20000010000 */
[----:B------:R-:W-:Y:S01]  /*1f970*/  LOP3.LUT R239, R2, 0x38, R219, 0x78, !PT ;  /* 0x0000003802ef7812 */ /* 0x000fe200078e78db */
[----:B------:R-:W-:Y:S01]  /*1f980*/  IMAD.MOV.U32 R8, RZ, RZ, R228 ;  /* 0x000000ffff087224 */ /* 0x000fe200078e00e4 */
[C---:B------:R-:W-:Y:S02]  /*1f990*/  LOP3.LUT R3, R220.reuse, 0x80, RZ, 0xfc, !PT ;  /* 0x00000080dc037812 */ /* 0x040fe400078efcff */
[----:B------:R-:W-:Y:S02]  /*1f9a0*/  LOP3.LUT R2, R220, 0x40, RZ, 0xfc, !PT ;  /* 0x00000040dc027812 */ /* 0x000fe400078efcff */
[----:B--2---:R-:W-:Y:S02]  /*1f9b0*/  ISETP.GE.AND P2, PT, R3, UR5, PT ;  /* 0x0000000503007c0c */ /* 0x004fe4000bf46270 */
[----:B------:R-:W-:Y:S02]  /*1f9c0*/  ISETP.GE.AND P3, PT, R2, UR5, PT ;  /* 0x0000000502007c0c */ /* 0x000fe4000bf66270 */
[----:B------:R-:W-:Y:S02]  /*1f9d0*/  LOP3.LUT R2, R220, 0xc0, RZ, 0xfc, !PT ;  /* 0x000000c0dc027812 */ /* 0x000fe400078efcff */
[----:B------:R-:W-:Y:S02]  /*1f9e0*/  LOP3.LUT R239, R239, 0x1e00, R4, 0xf8, !PT ;  /* 0x00001e00efef7812 */ /* 0x000fe400078ef804 */
[----:B------:R-:W-:Y:S01]  /*1f9f0*/  ISETP.GE.AND P1, PT, R2, UR5, PT ;  /* 0x0000000502007c0c */ /* 0x000fe2000bf26270 */
[----:B-1----:R-:W-:Y:S01]  /*1fa00*/  @!P5 IMAD.SHL.U32 R10, R6, 0x40, RZ ;  /* 0x00000040060ad824 */ /* 0x002fe200078e00ff */
[----:B------:R-:W-:Y:S02]  /*1fa10*/  ISETP.GE.AND P4, PT, R220, UR5, PT ;  /* 0x00000005dc007c0c */ /* 0x000fe4000bf86270 */
[----:B------:R-:W-:Y:S01]  /*1fa20*/  LEA R239, R239, UR6, 0x1 ;  /* 0x00000006efef7c11 */ /* 0x000fe2000f8e08ff */
[----:B------:R-:W-:Y:S05]  /*1fa30*/  @!P5 IMAD.X R10, RZ, RZ, ~R10, P0 ;  /* 0x000000ffff0ad224 */ /* 0x000fea00000e0e0a */
[----:B------:R-:W-:Y:S01]  /*1fa40*/  @!P5 SHF.R.S64 R7, R7, 0x1f, R10 ;  /* 0x0000001f0707d819 */ /* 0x000fe2000000100a */
[----:B------:R-:W1:Y:S03]  /*1fa50*/  S2R R219, SR_TID.X ;  /* 0x0000000000db7919 */ /* 0x000e660000002100 */
[----:B------:R-:W-:Y:S02]  /*1fa60*/  @!P5 IADD3 R228, P0, PT, R228, R7, RZ ;  /* 0x00000007e4e4d210 */ /* 0x000fe40007f1e0ff */
[----:B-1----:R-:W-:Y:S01]  /*1fa70*/  SHF.R.U32.HI R218, RZ, 0x1, R219 ;  /* 0x00000001ffda7819 */ /* 0x002fe200000116db */
[C---:B------:R-:W-:Y:S02]  /*1fa80*/  IMAD.SHL.U32 R216, R219.reuse, 0x20, RZ ;  /* 0x00000020dbd87824 */ /* 0x040fe400078e00ff */
[----:B------:R-:W-:Y:S01]  /*1fa90*/  IMAD.SHL.U32 R3, R219, 0x40, RZ ;  /* 0x00000040db037824 */ /* 0x000fe200078e00ff */
[----:B------:R-:W-:Y:S02]  /*1faa0*/  LOP3.LUT R2, R218, 0x8, RZ, 0xc0, !PT ;  /* 0x00000008da027812 */ /* 0x000fe400078ec0ff */
[----:B------:R-:W-:Y:S02]  /*1fab0*/  LOP3.LUT R216, R216, 0x7c00, RZ, 0xc0, !PT ;  /* 0x00007c00d8d87812 */ /* 0x000fe400078ec0ff */
[--C-:B------:R-:W-:Y:S02]  /*1fac0*/  LOP3.LUT R4, R220, 0x1c0, R3.reuse, 0xf8, !PT ;  /* 0x000001c0dc047812 */ /* 0x100fe400078ef803 */
[----:B------:R-:W-:Y:S02]  /*1fad0*/  LOP3.LUT R224, R3, 0x400, RZ, 0xc0, !PT ;  /* 0x0000040003e07812 */ /* 0x000fe400078ec0ff */
[----:B------:R-:W-:Y:S02]  /*1fae0*/  LOP3.LUT R3, R216, 0x200, R3, 0xf8, !PT ;  /* 0x00000200d8037812 */ /* 0x000fe400078ef803 */
[----:B------:R-:W-:Y:S02]  /*1faf0*/  LOP3.LUT R5, R4, 0x8, R219, 0x78, !PT ;  /* 0x0000000804057812 */ /* 0x000fe400078e78db */
[----:B------:R-:W-:Y:S01]  /*1fb00*/  LOP3.LUT R2, R3, R4, R2, 0xf6, !PT ;  /* 0x0000000403027212 */ /* 0x000fe200078ef602 */
[----:B------:R-:W-:Y:S01]  /*1fb10*/  IMAD.MOV.U32 R3, RZ, RZ, R229 ;  /* 0x000000ffff037224 */ /* 0x000fe200078e00e5 */
[----:B------:R-:W-:Y:S01]  /*1fb20*/  @!P5 LEA.HI.X.SX32 R229, R10, R229, 0x1, P0 ;  /* 0x000000e50ae5d211 */ /* 0x000fe200000f0eff */
[----:B------:R-:W-:Y:S01]  /*1fb30*/  IMAD R224, R5, 0x2, R224 ;  /* 0x0000000205e07824 */ /* 0x000fe200078e02e0 */
[----:B---3--:R-:W-:Y:S06]  /*1fb40*/  @!P5 BRA `(.L_x_880) ;  /* 0x0000000000f4d947 */ /* 0x008fec0003800000 */
[----:B------:R-:W-:Y:S01]  /*1fb50*/  VIADD R7, R237, 0xffffffc0 ;  /* 0xffffffc0ed077836 */ /* 0x000fe20000000000 */
[----:B------:R-:W1:Y:S01]  /*1fb60*/  LDC R4, c[0x0][0x4f0] ;  /* 0x00013c00ff047b82 */ /* 0x000e620000000800 */
[----:B------:R-:W-:Y:S03]  /*1fb70*/  IABS R11, R237 ;  /* 0x000000ed000b7213 */ /* 0x000fe60000000000 */
[----:B------:R-:W-:Y:S02]  /*1fb80*/  IABS R10, R7 ;  /* 0x00000007000a7213 */ /* 0x000fe40000000000 */
[-C--:B-1----:R-:W-:Y:S02]  /*1fb90*/  IABS R5, R4.reuse ;  /* 0x0000000400057213 */ /* 0x082fe40000000000 */
[----:B------:R-:W-:Y:S02]  /*1fba0*/  LOP3.LUT R7, R7, R4, RZ, 0x3c, !PT ;  /* 0x0000000407077212 */ /* 0x000fe400078e3cff */
[----:B------:R-:W1:Y:S10]  /*1fbb0*/  I2F.RP R6, R5 ;  /* 0x0000000500067306 */ /* 0x000e740000209400 */
[----:B-1----:R-:W1:Y:S02]  /*1fbc0*/  MUFU.RCP R6, R6 ;  /* 0x0000000600067308 */ /* 0x002e640000001000 */
[----:B-1----:R-:W-:Y:S08]  /*1fbd0*/  VIADD R12, R6, 0xffffffe ;  /* 0x0ffffffe060c7836 */ /* 0x002ff00000000000 */
[----:B------:R-:W1:Y:S02]  /*1fbe0*/  F2I.FTZ.U32.TRUNC.NTZ R13, R12 ;  /* 0x0000000c000d7305 */ /* 0x000e64000021f000 */
[--C-:B-1----:R-:W-:Y:S01]  /*1fbf0*/  IMAD.MOV R14, RZ, RZ, -R13.reuse ;  /* 0x000000ffff0e7224 */ /* 0x102fe200078e0a0d */
[----:B------:R-:W-:Y:S03]  /*1fc00*/  MOV R12, RZ ;  /* 0x000000ff000c7202 */ /* 0x000fe60000000f00 */
[----:B------:R-:W-:Y:S04]  /*1fc10*/  IMAD R14, R14, R5, RZ ;  /* 0x000000050e0e7224 */ /* 0x000fe800078e02ff */
        /* <DEDUP_REMOVED lines=9> */
[----:B------:R-:W-:Y:S02]  /*1fcb0*/  @!P0 IMAD.IADD R10, R10, 0x1, -R5 ;  /* 0x000000010a0a8824 */ /* 0x000fe400078e0a05 */
[-C--:B------:R-:W-:Y:S01]  /*1fcc0*/  @!P6 IADD3 R11, PT, PT, R11, -R5.reuse, RZ ;  /* 0x800000050b0be210 */ /* 0x080fe20007ffe0ff */
[----:B------:R-:W-:Y:S02]  /*1fcd0*/  @!P0 VIADD R13, R13, 0x1 ;  /* 0x000000010d0d8836 */ /* 0x000fe40000000000 */
[-C--:B------:R-:W-:Y:S01]  /*1fce0*/  ISETP.GE.U32.AND P0, PT, R10, R5.reuse, PT ;  /* 0x000000050a00720c */ /* 0x080fe20003f06070 */
[----:B------:R-:W-:Y:S01]  /*1fcf0*/  @!P6 VIADD R14, R14, 0x1 ;  /* 0x000000010e0ee836 */ /* 0x000fe20000000000 */
[----:B------:R-:W-:Y:S02]  /*1fd00*/  ISETP.GE.U32.AND P6, PT, R11, R5, PT ;  /* 0x000000050b00720c */ /* 0x000fe40003fc6070 */
[-C--:B------:R-:W-:Y:S02]  /*1fd10*/  LOP3.LUT R5, R237, R4.reuse, RZ, 0x3c, !PT ;  /* 0x00000004ed057212 */ /* 0x080fe400078e3cff */
[----:B------:R-:W-:Y:S07]  /*1fd20*/  LOP3.LUT R11, RZ, R4, RZ, 0x33, !PT ;  /* 0x00000004ff0b7212 */ /* 0x000fee00078e33ff */
[----:B------:R-:W-:Y:S02]  /*1fd30*/  @P0 IADD3 R13, PT, PT, R13, 0x1, RZ ;  /* 0x000000010d0d0810 */ /* 0x000fe40007ffe0ff */
[----:B------:R-:W-:Y:S01]  /*1fd40*/  ISETP.GE.AND P0, PT, R7, RZ, PT ;  /* 0x000000ff0700720c */ /* 0x000fe20003f06270 */
[----:B------:R-:W-:Y:S01]  /*1fd50*/  @P6 VIADD R14, R14, 0x1 ;  /* 0x000000010e0e6836 */ /* 0x000fe20000000000 */
[----:B------:R-:W-:Y:S01]  /*1fd60*/  ISETP.GE.AND P6, PT, R5, RZ, PT ;  /* 0x000000ff0500720c */ /* 0x000fe20003fc6270 */
[----:B------:R-:W1:Y:S10]  /*1fd70*/  LDC.64 R6, c[0x0][0x3c0] ;  /* 0x0000f000ff067b82 */ /* 0x000e740000000a00 */
[----:B------:R-:W-:Y:S01]  /*1fd80*/  @!P0 IMAD.MOV R13, RZ, RZ, -R13 ;  /* 0x000000ffff0d8224 */ /* 0x000fe200078e0a0d */
[----:B------:R-:W-:Y:S02]  /*1fd90*/  ISETP.NE.AND P0, PT, R4, RZ, PT ;  /* 0x000000ff0400720c */ /* 0x000fe40003f05270 */
[----:B------:R-:W-:Y:S02]  /*1fda0*/  @!P6 IADD3 R14, PT, PT, -R14, RZ, RZ ;  /* 0x000000ff0e0ee210 */ /* 0x000fe40007ffe1ff */
[C---:B------:R-:W-:Y:S02]  /*1fdb0*/  SEL R13, R11.reuse, R13, !P0 ;  /* 0x0000000d0b0d7207 */ /* 0x040fe40004000000 */
[----:B------:R-:W-:Y:S02]  /*1fdc0*/  SEL R11, R11, R14, !P0 ;  /* 0x0000000e0b0b7207 */ /* 0x000fe40004000000 */
[-C--:B------:R-:W-:Y:S02]  /*1fdd0*/  LEA R18, P6, R13, R232.reuse, 0x2 ;  /* 0x000000e80d127211 */ /* 0x080fe400078c10ff */
[----:B------:R-:W-:Y:S02]  /*1fde0*/  LEA R16, P0, R11, R232, 0x2 ;  /* 0x000000e80b107211 */ /* 0x000fe400078010ff */
[-C--:B------:R-:W-:Y:S02]  /*1fdf0*/  LEA.HI.X.SX32 R19, R13, R233.reuse, 0x2, P6 ;  /* 0x000000e90d137211 */ /* 0x080fe400030f16ff */
[C---:B------:R-:W-:Y:S01]  /*1fe00*/  LEA.HI.X.SX32 R17, R11.reuse, R233, 0x2, P0 ;  /* 0x000000e90b117211 */ /* 0x040fe200000f16ff */
[----:B------:R-:W-:Y:S02]  /*1fe10*/  IMAD.IADD R11, R11, 0x1, -R13 ;  /* 0x000000010b0b7824 */ /* 0x000fe400078e0a0d */
[----:B----4-:R-:W2:Y:S02]  /*1fe20*/  LDG.E R10, desc[UR12][R18.64] ;  /* 0x0000000c120a7981 */ /* 0x010ea4000c1e1900 */
[----:B------:R-:W-:Y:S02]  /*1fe30*/  IMAD R11, R11, R4, -0x40 ;  /* 0xffffffc00b0b7424 */ /* 0x000fe400078e0204 */
[----:B------:R-:W2:Y:S03]  /*1fe40*/  LDG.E R5, desc[UR12][R16.64] ;  /* 0x0000000c10057981 */ /* 0x000ea6000c1e1900 */
[----:B------:R-:W-:Y:S05]  /*1fe50*/  SHF.R.S32.HI R13, RZ, 0x1f, R11 ;  /* 0x0000001fff0d7819 */ /* 0x000fea000001140b */
[-C--:B-1----:R-:W-:Y:S02]  /*1fe60*/  IMAD R4, R13, R6.reuse, RZ ;  /* 0x000000060d047224 */ /* 0x082fe400078e02ff */
[C---:B------:R-:W-:Y:S04]  /*1fe70*/  IMAD.WIDE.U32 R12, R11.reuse, R6, RZ ;  /* 0x000000060b0c7225 */ /* 0x040fe800078e00ff */
[----:B------:R-:W-:Y:S05]  /*1fe80*/  IMAD R4, R11, R7, R4 ;  /* 0x000000070b047224 */ /* 0x000fea00078e0204 */
[----:B------:R-:W-:Y:S01]  /*1fe90*/  IADD3 R13, PT, PT, R13, R4, RZ ;  /* 0x000000040d0d7210 */ /* 0x000fe20007ffe0ff */
[----:B--2---:R-:W-:Y:S04]  /*1fea0*/  IMAD.IADD R5, R10, 0x1, -R5 ;  /* 0x000000010a057824 */ /* 0x004fe800078e0a05 */
[----:B------:R-:W-:Y:S01]  /*1feb0*/  IMAD.WIDE.U32 R12, R5, UR10, R12 ;  /* 0x0000000a050c7c25 */ /* 0x000fe2000f8e000c */
[----:B------:R-:W-:Y:S02]  /*1fec0*/  SHF.R.S32.HI R7, RZ, 0x1f, R5 ;  /* 0x0000001fff077819 */ /* 0x000fe40000011405 */
[C---:B------:R-:W-:Y:S03]  /*1fed0*/  LEA R228, P0, R12.reuse, R8, 0x1 ;  /* 0x000000080ce47211 */ /* 0x040fe600078008ff */
[----:B------:R-:W-:Y:S04]  /*1fee0*/  IMAD R4, R7, UR10, RZ ;  /* 0x0000000a07047c24 */ /* 0x000fe8000f8e02ff */
[----:B------:R-:W-:Y:S04]  /*1fef0*/  IMAD R4, R5, UR11, R4 ;  /* 0x0000000b05047c24 */ /* 0x000fe8000f8e0204 */
[----:B------:R-:W-:Y:S05]  /*1ff00*/  IMAD.IADD R4, R13, 0x1, R4 ;  /* 0x000000010d047824 */ /* 0x000fea00078e0204 */
[----:B------:R-:W-:Y:S07]  /*1ff10*/  LEA.HI.X R229, R12, R3, R4, 0x1, P0 ;  /* 0x000000030ce57211 */ /* 0x000fee00000f0c04 */
.L_x_880:
[----:B------:R-:W-:Y:S01]  /*1ff20*/  @!PT LDS RZ, [RZ] ;  /* 0x00000000fffff984 */ /* 0x000fe20000000800 */
[----:B------:R-:W-:Y:S01]  /*1ff30*/  @!PT LDS RZ, [RZ] ;  /* 0x00000000fffff984 */ /* 0x000fe20000000800 */
[----:B------:R-:W-:Y:S01]  /*1ff40*/  @!PT LDS RZ, [RZ] ;  /* 0x00000000fffff984 */ /* 0x000fe20000000800 */
[----:B----4-:R-:W-:Y:S01]  /*1ff50*/  @!P4 LDGSTS.E.BYPASS.LTC128B.128 [R239+0x10000], desc[UR12][R228.64] ;  /* 0x10000000e4efcfae */ /* 0x010fe2000b981a0c */
[C---:B------:R-:W-:Y:S01]  /*1ff60*/  LEA R8, P0, R6.reuse, R228, 0x5 ;  /* 0x000000e406087211 */ /* 0x040fe200078028ff */
[C---:B------:R-:W-:Y:S01]  /*1ff70*/  IMAD.SHL.U32 R3, R6.reuse, 0x20, RZ ;  /* 0x0000002006037824 */ /* 0x040fe200078e00ff */
[C-C-:B------:R-:W-:Y:S01]  /*1ff80*/  SHF.L.U64.HI R4, R6.reuse, 0x5, R9.reuse ;  /* 0x0000000506047819 */ /* 0x140fe20000010209 */
[----:B------:R-:W-:Y:S01]  /*1ff90*/  @P4 STS.128 [R239+0x10000], RZ ;  /* 0x010000ffef004388 */ /* 0x000fe20000000c00 */
[----:B------:R-:W-:Y:S01]  /*1ffa0*/  LEA.HI.X R9, R6, R229, R9, 0x5, P0 ;  /* 0x000000e506097211 */ /* 0x000fe200000f2c09 */
[----:B------:R-:W-:Y:S01]  /*1ffb0*/  IMAD.MOV.U32 R222, RZ, RZ, 0x20 ;  /* 0x00000020ffde7424 */ /* 0x000fe200078e00ff */
[C---:B------:R-:W-:Y:S01]  /*1ffc0*/  IADD3 R6, P6, PT, R3.reuse, R8, RZ ;  /* 0x0000000803067210 */ /* 0x040fe20007fde0ff */
[----:B------:R-:W-:Y:S01]  /*1ffd0*/  @!PT LDS RZ, [RZ] ;  /* 0x00000000fffff984 */ /* 0x000fe20000000800 */
[----:B------:R-:W-:Y:S01]  /*1ffe0*/  @!PT LDS RZ, [RZ] ;  /* 0x00000000fffff984 */ /* 0x000fe20000000800 */
[----:B------:R-:W-:Y:S01]  /*1fff0*/  @!PT LDS RZ, [RZ] ;  /* 0x00000000fffff984 */ /* 0x000fe20000000800 */
[----:B------:R-:W-:Y:S01]  /*20000*/  @!P3 LDGSTS.E.BYPASS.LTC128B.128 [R239+0x12000], desc[UR12][R228.64+0x80] ;  /* 0x12000080e4efbfae */ /* 0x000fe2000b981a0c */
[----:B------:R-:W-:Y:S01]  /*20010*/  LEA R225, R2, UR6, 0x1 ;  /* 0x0000000602e17c11 */ /* 0x000fe2000f8e08ff */
[----:B------:R-:W-:Y:S01]  /*20020*/  IMAD.MOV.U32 R2, RZ, RZ, 0x40 ;  /* 0x00000040ff027424 */ /* 0x000fe200078e00ff */
[----:B------:R-:W-:Y:S01]  /*20030*/  IADD3 R12, P0, PT, R3, R6, RZ ;  /* 0x00000006030c7210 */ /* 0x000fe20007f1e0ff */
[----:B------:R-:W-:Y:S01]  /*20040*/  @P3 STS.128 [R239+0x12000], RZ ;  /* 0x012000ffef003388 */ /* 0x000fe20000000c00 */
[----:B------:R-:W-:Y:S01]  /*20050*/  IMAD.X R7, R4, 0x1, R9, P6 ;  /* 0x0000000104077824 */ /* 0x000fe200030e0609 */
[----:B------:R-:W-:Y:S01]  /*20060*/  ISETP.NE.AND P6, PT, R236, 0x1, PT ;  /* 0x00000001ec00780c */ /* 0x000fe20003fc5270 */
[----:B------:R-:W-:Y:S01]  /*20070*/  VIADD R3, R224, UR6 ;  /* 0x00000006e0037c36 */ /* 0x000fe20008000000 */
[----:B------:R-:W-:Y:S01]  /*20080*/  @!PT LDS RZ, [RZ] ;  /* 0x00000000fffff984 */ /* 0x000fe20000000800 */
[----:B------:R-:W-:Y:S01]  /*20090*/  @!PT LDS RZ, [RZ] ;  /* 0x00000000fffff984 */ /* 0x000fe20000000800 */
[----:B------:R-:W-:Y:S01]  /*200a0*/  @!PT LDS RZ, [RZ] ;  /* 0x00000000fffff984 */ /* 0x000fe20000000800 */
[----:B------:R-:W-:Y:S01]  /*200b0*/  @!P2 LDGSTS.E.BYPASS.LTC128B.128 [R239+0x14000], desc[UR12][R228.64+0x100] ;  /* 0x14000100e4efafae */ /* 0x000fe2000b981a0c */
[----:B------:R-:W-:Y:S01]  /*200c0*/  IMAD.X R13, R4, 0x1, R7, P0 ;  /* 0x00000001040d7824 */ /* 0x000fe200000e0607 */
[C---:B------:R-:W-:Y:S02]  /*200d0*/  LOP3.LUT P0, RZ, R219.reuse, 0x2, RZ, 0xc0, !PT ;  /* 0x00000002dbff7812 */ /* 0x040fe4000780c0ff */
[----:B------:R-:W-:Y:S02]  /*200e0*/  @P2 STS.128 [R239+0x14000], RZ ;  /* 0x014000ffef002388 */ /* 0x000fe40000000c00 */
[----:B------:R-:W-:Y:S02]  /*200f0*/  SEL R222, R222, 0xffffffe0, !P0 ;  /* 0xffffffe0dede7807 */ /* 0x000fe40004000000 */
[----:B------:R-:W-:Y:S01]  /*20100*/  @!PT LDS RZ, [RZ] ;  /* 0x00000000fffff984 */ /* 0x000fe20000000800 */
[----:B------:R-:W-:Y:S01]  /*20110*/  @!PT LDS RZ, [RZ] ;  /* 0x00000000fffff984 */ /* 0x000fe20000000800 */
[----:B------:R-:W-:Y:S01]  /*20120*/  @!PT LDS RZ, [RZ] ;  /* 0x00000000fffff984 */ /* 0x000fe20000000800 */
[----:B------:R-:W-:Y:S01]  /*20130*/  @!P1 LDGSTS.E.BYPASS.LTC128B.128 [R239+0x16000], desc[UR12][R228.64+0x180] ;  /* 0x16000180e4ef9fae */ /* 0x000fe2000b981a0c */
[----:B------:R-:W-:Y:S02]  /*20140*/  LOP3.LUT P0, RZ, R219, 0x4, RZ, 0xc0, !PT ;  /* 0x00000004dbff7812 */ /* 0x000fe4000780c0ff */
[--C-:B------:R-:W-:Y:S01]  /*20150*/  IMAD.IADD R223, R222, 0x1, R225.reuse ;  /* 0x00000001dedf7824 */ /* 0x100fe200078e02e1 */
[----:B------:R-:W-:Y:S01]  /*20160*/  @P1 STS.128 [R239+0x16000], RZ ;  /* 0x016000ffef001388 */ /* 0x000fe20000000c00 */
[C---:B------:R-:W-:Y:S02]  /*20170*/  IADD3 R166, PT, PT, R3.reuse, R222, RZ ;  /* 0x000000de03a67210 */ /* 0x040fe40007ffe0ff */
[----:B------:R-:W-:Y:S01]  /*20180*/  SEL R2, R2, 0xffffffc0, !P0 ;  /* 0xffffffc002027807 */ /* 0x000fe20004000000 */
[----:B------:R-:W-:Y:S01]  /*20190*/  @!PT LDS RZ, [RZ] ;  /* 0x00000000fffff984 */ /* 0x000fe20000000800 */
[----:B------:R-:W-:Y:S01]  /*201a0*/  @!PT LDS RZ, [RZ] ;  /* 0x00000000fffff984 */ /* 0x000fe20000000800 */
[----:B------:R-:W-:Y:S01]  /*201b0*/  @!PT LDS RZ, [RZ] ;  /* 0x00000000fffff984 */ /* 0x000fe20000000800 */
[----:B------:R-:W-:Y:S04]  /*201c0*/  @!P4 LDGSTS.E.BYPASS.LTC128B.128 [R239+0x10800], desc[UR12][R8.64] ;  /* 0x1080000008efcfae */ /* 0x000fe8000b981a0c */
[----:B------:R-:W-:Y:S01]  /*201d0*/  @P4 STS.128 [R239+0x10800], RZ ;  /* 0x010800ffef004388 */ /* 0x000fe20000000c00 */
[----:B------:R-:W-:Y:S02]  /*201e0*/  IMAD.IADD R167, R2, 0x1, R225 ;  /* 0x0000000102a77824 */ /* 0x000fe400078e02e1 */
[----:B------:R-:W-:Y:S01]  /*201f0*/  IMAD.IADD R3, R3, 0x1, R2 ;  /* 0x0000000103037824 */ /* 0x000fe200078e0202 */
[----:B------:R-:W-:Y:S01]  /*20200*/  @!PT LDS RZ, [RZ] ;  /* 0x00000000fffff984 */ /* 0x000fe20000000800 */
[----:B------:R-:W-:Y:S01]  /*20210*/  @!PT LDS RZ, [RZ] ;  /* 0x00000000fffff984 */ /* 0x000fe20000000800 */
[----:B------:R-:W-:Y:S01]  /*20220*/  @!PT LDS RZ, [RZ] ;  /* 0x00000000fffff984 */ /* 0x000fe20000000800 */
[----:B------:R-:W-:Y:S02]  /*20230*/  @!P3 LDGSTS.E.BYPASS.LTC128B.128 [R239+0x12800], desc[UR12][R8.64+0x80] ;  /* 0x1280008008efbfae */ /* 0x000fe4000b981a0c */
[C---:B------:R-:W-:Y:S01]  /*20240*/  IADD3 R164, PT, PT, R222.reuse, R167, RZ ;  /* 0x000000a7dea47210 */ /* 0x040fe20007ffe0ff */
        /* <DEDUP_REMOVED lines=53> */
[----:B-1----:R-:W2:Y:S04]  /*205a0*/  LDSM.16.M88.4 R8, [R224+UR6+0x8000] ;  /* 0x00800006e008783b */ /* 0x002ea80008000200 */
[----:B------:R-:W3:Y:S04]  /*205b0*/  LDSM.16.M88.4 R16, [R224+UR6+0x8800] ;  /* 0x00880006e010783b */ /* 0x000ee80008000200 */
[----:B------:R-:W1:Y:S04]  /*205c0*/  LDSM.16.M88.4 R24, [R224+UR6+0x9000] ;  /* 0x00900006e018783b */ /* 0x000e680008000200 */
[----:B------:R-:W0:Y:S04]  /*205d0*/  LDGDEPBAR ;  /* 0x00000000000079af */ /* 0x000e280000000000 */
[----:B------:R-:W4:Y:S04]  /*205e0*/  LDSM.16.M88.4 R168, [R224+UR6+0x9800] ;  /* 0x00980006e0a8783b */ /* 0x000f280008000200 */
[----:B------:R-:W-:Y:S04]  /*205f0*/  LDSM.16.M88.4 R172, [R223] ;  /* 0x00000000dfac783b */ /* 0x000fe80000000200 */
[----:B------:R-:W5:Y:S04]  /*20600*/  LDSM.16.M88.4 R176, [R166+0x8000] ;  /* 0x00800000a6b0783b */ /* 0x000f680000000200 */
[----:B------:R-:W5:Y:S04]  /*20610*/  LDSM.16.M88.4 R180, [R166+0x8800] ;  /* 0x00880000a6b4783b */ /* 0x000f680000000200 */
[----:B------:R-:W5:Y:S04]  /*20620*/  LDSM.16.M88.4 R184, [R166+0x9000] ;  /* 0x00900000a6b8783b */ /* 0x000f680000000200 */
[----:B------:R-:W5:Y:S01]  /*20630*/  LDSM.16.M88.4 R188, [R166+0x9800] ;  /* 0x00980000a6bc783b */ /* 0x000f620000000200 */
[C---:B--2---:R-:W-:Y:S03]  /*20640*/  HMMA.16816.F32.BF16 R4, R32.reuse, R8, RZ ;  /* 0x000000082004723c */ /* 0x044fe600000418ff */
[----:B------:R-:W-:Y:S04]  /*20650*/  LDSM.16.M88.4 R192, [R167] ;  /* 0x00000000a7c0783b */ /* 0x000fe80000000200 */
[----:B------:R-:W2:Y:S01]  /*20660*/  LDSM.16.M88.4 R196, [R3+0x8000] ;  /* 0x0080000003c4783b */ /* 0x000ea20000000200 */
[C---:B------:R-:W-:Y:S03]  /*20670*/  HMMA.16816.F32.BF16 R8, R32.reuse, R10, RZ ;  /* 0x0000000a2008723c */ /* 0x040fe600000418ff */
[----:B------:R-:W2:Y:S04]  /*20680*/  LDSM.16.M88.4 R200, [R3+0x8800] ;  /* 0x0088000003c8783b */ /* 0x000ea80000000200 */
[----:B------:R-:W-:Y:S01]  /*20690*/  LDSM.16.M88.4 R204, [R2+0x8000] ;  /* 0x0080000002cc783b */ /* 0x000fe20000000200 */
[C---:B---3--:R-:W-:Y:S03]  /*206a0*/  HMMA.16816.F32.BF16 R12, R32.reuse, R16, RZ ;  /* 0x00000010200c723c */ /* 0x048fe600000418ff */
[----:B------:R-:W-:Y:S04]  /*206b0*/  LDSM.16.M88.4 R208, [R2+0x8800] ;  /* 0x0088000002d0783b */ /* 0x000fe80000000200 */
[----:B------:R-:W-:Y:S01]  /*206c0*/  LDSM.16.M88.4 R212, [R224+UR6+0xe000] ;  /* 0x00e00006e0d4783b */ /* 0x000fe20008000200 */
[C---:B------:R-:W-:Y:S08]  /*206d0*/  HMMA.16816.F32.BF16 R16, R32.reuse, R18, RZ ;  /* 0x000000122010723c */ /* 0x040ff000000418ff */
[C---:B-1----:R-:W-:Y:S08]  /*206e0*/  HMMA.16816.F32.BF16 R20, R32.reuse, R24, RZ ;  /* 0x000000182014723c */ /* 0x042ff000000418ff */
[C---:B------:R-:W-:Y:S08]  /*206f0*/  HMMA.16816.F32.BF16 R24, R32.reuse, R26, RZ ;  /* 0x0000001a2018723c */ /* 0x040ff000000418ff */
[C---:B----4-:R-:W-:Y:S08]  /*20700*/  HMMA.16816.F32.BF16 R28, R32.reuse, R168, RZ ;  /* 0x000000a8201c723c */ /* 0x050ff000000418ff */
[----:B------:R-:W-:Y:S01]  /*20710*/  HMMA.16816.F32.BF16 R32, R32, R170, RZ ;  /* 0x000000aa2020723c */ /* 0x000fe200000418ff */
[----:B------:R-:W1:Y:S07]  /*20720*/  LDSM.16.M88.4 R168, [R3+0x9000] ;  /* 0x0090000003a8783b */ /* 0x000e6e0000000200 */
[C---:B-----5:R-:W-:Y:S08]  /*20730*/  HMMA.16816.F32.BF16 R4, R172.reuse, R176, R4 ;  /* 0x000000b0ac04723c */ /* 0x060ff00000041804 */
[C---:B------:R-:W-:Y:S01]  /*20740*/  HMMA.16816.F32.BF16 R8, R172.reuse, R178, R8 ;  /* 0x000000b2ac08723c */ /* 0x040fe20000041808 */
[----:B------:R-:W3:Y:S07]  /*20750*/  LDSM.16.M88.4 R176, [R3+0x9800] ;  /* 0x0098000003b0783b */ /* 0x000eee0000000200 */
[C---:B------:R-:W-:Y:S08]  /*20760*/  HMMA.16816.F32.BF16 R12, R172.reuse, R180, R12 ;  /* 0x000000b4ac0c723c */ /* 0x040ff0000004180c */
[C---:B------:R-:W-:Y:S01]  /*20770*/  HMMA.16816.F32.BF16 R16, R172.reuse, R182, R16 ;  /* 0x000000b6ac10723c */ /* 0x040fe20000041810 */
[----:B------:R-:W4:Y:S07]  /*20780*/  LDSM.16.M88.4 R180, [R164] ;  /* 0x00000000a4b4783b */ /* 0x000f2e0000000200 */
[C---:B------:R-:W-:Y:S08]  /*20790*/  HMMA.16816.F32.BF16 R20, R172.reuse, R184, R20 ;  /* 0x000000b8ac14723c */ /* 0x040ff00000041814 */
[C---:B------:R-:W-:Y:S01]  /*207a0*/  HMMA.16816.F32.BF16 R24, R172.reuse, R186, R24 ;  /* 0x000000baac18723c */ /* 0x040fe20000041818 */
[----:B------:R-:W-:Y:S07]  /*207b0*/  LDSM.16.M88.4 R184, [R2+0x9800] ;  /* 0x0098000002b8783b */ /* 0x000fee0000000200 */
[C---:B------:R-:W-:Y:S08]  /*207c0*/  HMMA.16816.F32.BF16 R28, R172.reuse, R188, R28 ;  /* 0x000000bcac1c723c */ /* 0x040ff0000004181c */
[----:B------:R-:W-:Y:S01]  /*207d0*/  HMMA.16816.F32.BF16 R32, R172, R190, R32 ;  /* 0x000000beac20723c */ /* 0x000fe20000041820 */
[----:B------:R-:W5:Y:S04]  /*207e0*/  LDSM.16.M88.4 R172, [R2+0x9000] ;  /* 0x0090000002ac783b */ /* 0x000f680000000200 */
[----:B------:R-:W-:Y:S03]  /*207f0*/  LDSM.16.M88.4 R188, [R225+0x2000] ;  /* 0x00200000e1bc783b */ /* 0x000fe60000000200 */
[C---:B--2---:R-:W-:Y:S08]  /*20800*/  HMMA.16816.F32.BF16 R4, R192.reuse, R196, R4 ;  /* 0x000000c4c004723c */ /* 0x044ff00000041804 */
[C---:B------:R-:W-:Y:S01]  /*20810*/  HMMA.16816.F32.BF16 R8, R192.reuse, R198, R8 ;  /* 0x000000c6c008723c */ /* 0x040fe20000041808 */
[----:B------:R-:W2:Y:S07]  /*20820*/  LDSM.16.M88.4 R196, [R224+UR6+0xa000] ;  /* 0x00a00006e0c4783b */ /* 0x000eae0008000200 */
[C---:B------:R-:W-:Y:S08]  /*20830*/  HMMA.16816.F32.BF16 R12, R192.reuse, R200, R12 ;  /* 0x000000c8c00c723c */ /* 0x040ff0000004180c */
[C---:B------:R-:W-:Y:S01]  /*20840*/  HMMA.16816.F32.BF16 R16, R192.reuse, R202, R16 ;  /* 0x000000cac010723c */ /* 0x040fe20000041810 */
[----:B------:R-:W2:Y:S07]  /*20850*/  LDSM.16.M88.4 R200, [R224+UR6+0xa800] ;  /* 0x00a80006e0c8783b */ /* 0x000eae0008000200 */
[C---:B-1----:R-:W-:Y:S08]  /*20860*/  HMMA.16816.F32.BF16 R20, R192.reuse, R168, R20 ;  /* 0x000000a8c014723c */ /* 0x042ff00000041814 */
[C---:B------:R-:W-:Y:S01]  /*20870*/  HMMA.16816.F32.BF16 R24, R192.reuse, R170, R24 ;  /* 0x000000aac018723c */ /* 0x040fe20000041818 */
[----:B------:R-:W1:Y:S07]  /*20880*/  LDSM.16.M88.4 R168, [R224+UR6+0xb000] ;  /* 0x00b00006e0a8783b */ /* 0x000e6e0008000200 */
[C---:B---3--:R-:W-:Y:S08]  /*20890*/  HMMA.16816.F32.BF16 R28, R192.reuse, R176, R28 ;  /* 0x000000b0c01c723c */ /* 0x048ff0000004181c */
        /* <DEDUP_REMOVED lines=8> */
[----:B------:R-:W4:Y:S07]  /*20920*/  LDSM.16.M88.4 R208, [R166+0xa800] ;  /* 0x00a80000a6d0783b */ /* 0x000f2e0000000200 */
[C---:B-----5:R-:W-:Y:S08]  /*20930*/  HMMA.16816.F32.BF16 R20, R180.reuse, R172, R20 ;  /* 0x000000acb414723c */ /* 0x060ff00000041814 */
[C---:B------:R-:W-:Y:S01]  /*20940*/  HMMA.16816.F32.BF16 R24, R180.reuse, R174, R24 ;  /* 0x000000aeb418723c */ /* 0x040fe20000041818 */
[----:B------:R-:W5:Y:S07]  /*20950*/  LDSM.16.M88.4 R172, [R166+0xb000] ;  /* 0x00b00000a6ac783b */ /* 0x000f6e0000000200 */
[C---:B------:R-:W-:Y:S08]  /*20960*/  HMMA.16816.F32.BF16 R28, R180.reuse, R184, R28 ;  /* 0x000000b8b41c723c */ /* 0x040ff0000004181c */
[----:B------:R-:W-:Y:S01]  /*20970*/  HMMA.16816.F32.BF16 R32, R180, R186, R32 ;  /* 0x000000bab420723c */ /* 0x000fe20000041820 */
[----:B------:R-:W5:Y:S04]  /*20980*/  LDSM.16.M88.4 R180, [R166+0xb800] ;  /* 0x00b80000a6b4783b */ /* 0x000f680000000200 */
[----:B------:R-:W-:Y:S03]  /*20990*/  LDSM.16.M88.4 R184, [R3+0xa800] ;  /* 0x00a8000003b8783b */ /* 0x000fe60000000200 */
[C---:B--2---:R-:W-:Y:S08]  /*209a0*/  HMMA.16816.F32.BF16 R4, R188.reuse, R196, R4 ;  /* 0x000000c4bc04723c */ /* 0x044ff00000041804 */
[C---:B------:R-:W-:Y:S01]  /*209b0*/  HMMA.16816.F32.BF16 R8, R188.reuse, R198, R8 ;  /* 0x000000c6bc08723c */ /* 0x040fe20000041808 */
[----:B------:R-:W-:Y:S07]  /*209c0*/  LDSM.16.M88.4 R196, [R164+0x2000] ;  /* 0x00200000a4c4783b */ /* 0x000fee0000000200 */
[C---:B------:R-:W-:Y:S08]  /*209d0*/  HMMA.16816.F32.BF16 R12, R188.reuse, R200, R12 ;  /* 0x000000c8bc0c723c */ /* 0x040ff0000004180c */
[C---:B------:R-:W-:Y:S01]  /*209e0*/  HMMA.16816.F32.BF16 R16, R188.reuse, R202, R16 ;  /* 0x000000cabc10723c */ /* 0x040fe20000041810 */
[----:B------:R-:W-:Y:S07]  /*209f0*/  LDSM.16.M88.4 R200, [R2+0xa000] ;  /* 0x00a0000002c8783b */ /* 0x000fee0000000200 */
[C---:B-1----:R-:W-:Y:S08]  /*20a00*/  HMMA.16816.F32.BF16 R20, R188.reuse, R168, R20 ;  /* 0x000000a8bc14723c */ /* 0x042ff00000041814 */
[C---:B------:R-:W-:Y:S01]  /*20a10*/  HMMA.16816.F32.BF16 R24, R188.reuse, R170, R24 ;  /* 0x000000aabc18723c */ /* 0x040fe20000041818 */
[----:B------:R-:W-:Y:S07]  /*20a20*/  LDSM.16.M88.4 R168, [R167+0x2000] ;  /* 0x00200000a7a8783b */ /* 0x000fee0000000200 */
[C---:B---3--:R-:W-:Y:S08]  /*20a30*/  HMMA.16816.F32.BF16 R28, R188.reuse, R176, R28 ;  /* 0x000000b0bc1c723c */ /* 0x048ff0000004181c */
[----:B------:R-:W-:Y:S01]  /*20a40*/  HMMA.16816.F32.BF16 R32, R188, R178, R32 ;  /* 0x000000b2bc20723c */ /* 0x000fe20000041820 */
[----:B------:R-:W1:Y:S04]  /*20a50*/  LDSM.16.M88.4 R176, [R3+0xa000] ;  /* 0x00a0000003b0783b */ /* 0x000e680000000200 */
[----:B------:R-:W2:Y:S03]  /*20a60*/  LDSM.16.M88.4 R188, [R3+0xb000] ;  /* 0x00b0000003bc783b */ /* 0x000ea60000000200 */
        /* <DEDUP_REMOVED lines=8> */
[----:B------:R-:W3:Y:S07]  /*20af0*/  LDSM.16.M88.4 R172, [R3+0xb800] ;  /* 0x00b8000003ac783b */ /* 0x000eee0000000200 */
[C---:B------:R-:W-:Y:S08]  /*20b00*/  HMMA.16816.F32.BF16 R28, R192.reuse, R180, R28 ;  /* 0x000000b4c01c723c */ /* 0x040ff0000004181c */
[----:B------:R-:W-:Y:S01]  /*20b10*/  HMMA.16816.F32.BF16 R32, R192, R182, R32 ;  /* 0x000000b6c020723c */ /* 0x000fe20000041820 */
[----:B------:R-:W4:Y:S04]  /*20b20*/  LDSM.16.M88.4 R180, [R2+0xa800] ;  /* 0x00a8000002b4783b */ /* 0x000f280000000200 */
[----:B------:R-:W-:Y:S03]  /*20b30*/  LDSM.16.M88.4 R192, [R224+UR6+0xd000] ;  /* 0x00d00006e0c0783b */ /* 0x000fe60008000200 */
[C---:B-1----:R-:W-:Y:S08]  /*20b40*/  HMMA.16816.F32.BF16 R4, R168.reuse, R176, R4 ;  /* 0x000000b0a804723c */ /* 0x042ff00000041804 */
[C---:B------:R-:W-:Y:S01]  /*20b50*/  HMMA.16816.F32.BF16 R8, R168.reuse, R178, R8 ;  /* 0x000000b2a808723c */ /* 0x040fe20000041808 */
[----:B------:R-:W1:Y:S07]  /*20b60*/  LDSM.16.M88.4 R176, [R2+0xb000] ;  /* 0x00b0000002b0783b */ /* 0x000e6e0000000200 */
[C---:B------:R-:W-:Y:S08]  /*20b70*/  HMMA.16816.F32.BF16 R12, R168.reuse, R184, R12 ;  /* 0x000000b8a80c723c */ /* 0x040ff0000004180c */
[C---:B------:R-:W-:Y:S01]  /*20b80*/  HMMA.16816.F32.BF16 R16, R168.reuse, R186, R16 ;  /* 0x000000baa810723c */ /* 0x040fe20000041810 */
[----:B------:R-:W-:Y:S07]  /*20b90*/  LDSM.16.M88.4 R184, [R224+UR6+0xc000] ;  /* 0x00c00006e0b8783b */ /* 0x000fee0008000200 */
[C---:B--2---:R-:W-:Y:S08]  /*20ba0*/  HMMA.16816.F32.BF16 R20, R168.reuse, R188, R20 ;  /* 0x000000bca814723c */ /* 0x044ff00000041814 */
[C---:B------:R-:W-:Y:S01]  /*20bb0*/  HMMA.16816.F32.BF16 R24, R168.reuse, R190, R24 ;  /* 0x000000bea818723c */ /* 0x040fe20000041818 */
[----:B------:R-:W-:Y:S07]  /*20bc0*/  LDSM.16.M88.4 R188, [R224+UR6+0xc800] ;  /* 0x00c80006e0bc783b */ /* 0x000fee0008000200 */
[C---:B---3--:R-:W-:Y:S08]  /*20bd0*/  HMMA.16816.F32.BF16 R28, R168.reuse, R172, R28 ;  /* 0x000000aca81c723c */ /* 0x048ff0000004181c */
[----:B------:R-:W-:Y:S01]  /*20be0*/  HMMA.16816.F32.BF16 R32, R168, R174, R32 ;  /* 0x000000aea820723c */ /* 0x000fe20000041820 */
[----:B------:R-:W2:Y:S04]  /*20bf0*/  LDSM.16.M88.4 R168, [R2+0xb800] ;  /* 0x00b8000002a8783b */ /* 0x000ea80000000200 */
[----:B------:R-:W3:Y:S03]  /*20c00*/  LDSM.16.M88.4 R172, [R225+0x4000] ;  /* 0x00400000e1ac783b */ /* 0x000ee60000000200 */
[C---:B------:R-:W-:Y:S08]  /*20c10*/  HMMA.16816.F32.BF16 R4, R196.reuse, R200, R4 ;  /* 0x000000c8c404723c */ /* 0x040ff00000041804 */
[C---:B------:R-:W-:Y:S01]  /*20c20*/  HMMA.16816.F32.BF16 R8, R196.reuse, R202, R8 ;  /* 0x000000cac408723c */ /* 0x040fe20000041808 */
[----:B------:R-:W-:Y:S07]  /*20c30*/  LDSM.16.M88.4 R200, [R223+0x4000] ;  /* 0x00400000dfc8783b */ /* 0x000fee0000000200 */
[C---:B----4-:R-:W-:Y:S08]  /*20c40*/  HMMA.16816.F32.BF16 R12, R196.reuse, R180, R12 ;  /* 0x000000b4c40c723c */ /* 0x050ff0000004180c */
[C---:B------:R-:W-:Y:S01]  /*20c50*/  HMMA.16816.F32.BF16 R16, R196.reuse, R182, R16 ;  /* 0x000000b6c410723c */ /* 0x040fe20000041810 */
[----:B------:R-:W4:Y:S07]  /*20c60*/  LDSM.16.M88.4 R180, [R224+UR6+0xd800] ;  /* 0x00d80006e0b4783b */ /* 0x000f2e0008000200 */
[C---:B-1----:R-:W-:Y:S08]  /*20c70*/  HMMA.16816.F32.BF16 R20, R196.reuse, R176, R20 ;  /* 0x000000b0c414723c */ /* 0x042ff00000041814 */
[C---:B------:R-:W-:Y:S01]  /*20c80*/  HMMA.16816.F32.BF16 R24, R196.reuse, R178, R24 ;  /* 0x000000b2c418723c */ /* 0x040fe20000041818 */
[----:B------:R-:W-:Y:S07]  /*20c90*/  LDSM.16.M88.4 R176, [R166+0xd000] ;  /* 0x00d00000a6b0783b */ /* 0x000fee0000000200 */
[C---:B--2---:R-:W-:Y:S08]  /*20ca0*/  HMMA.16816.F32.BF16 R28, R196.reuse, R168, R28 ;  /* 0x000000a8c41c723c */ /* 0x044ff0000004181c */
[----:B------:R-:W-:Y:S01]  /*20cb0*/  HMMA.16816.F32.BF16 R32, R196, R170, R32 ;  /* 0x000000aac420723c */ /* 0x000fe20000041820 */
[----:B------:R-:W1:Y:S04]  /*20cc0*/  LDSM.16.M88.4 R168, [R166+0xc800] ;  /* 0x00c80000a6a8783b */ /* 0x000e680000000200 */
[----:B------:R-:W-:Y:S03]  /*20cd0*/  LDSM.16.M88.4 R196, [R2+0xc000] ;  /* 0x00c0000002c4783b */ /* 0x000fe60000000200 */
[C---:B---3--:R-:W-:Y:S08]  /*20ce0*/  HMMA.16816.F32.BF16 R4, R172.reuse, R184, R4 ;  /* 0x000000b8ac04723c */ /* 0x048ff00000041804 */
        /* <DEDUP_REMOVED lines=8> */
[C---:B----4-:R-:W-:Y:S08]  /*20d70*/  HMMA.16816.F32.BF16 R28, R172.reuse, R180, R28 ;  /* 0x000000b4ac1c723c */ /* 0x050ff0000004181c */
        /* <DEDUP_REMOVED lines=165> */
.L_x_882:
[----:B------:R-:W-:Y:S01]  /*217d0*/  @!PT LDS RZ, [RZ] ;  /* 0x00000000fffff984 */ /* 0x000fe20000000800 */
[----:B------:R-:W-:Y:S01]  /*217e0*/  @!PT LDS RZ, [RZ] ;  /* 0x00000000fffff984 */ /* 0x000fe20000000800 */
[----:B------:R-:W-:Y:S01]  /*217f0*/  @!PT LDS RZ, [RZ] ;  /* 0x00000000fffff984 */ /* 0x000fe20000000800 */
[----:B------:R1:W-:Y:S01]  /*21800*/  @!P4 LDGSTS.E.BYPASS.LTC128B.128 [R239+0x8000], desc[UR12][R226.64] ;  /* 0x08000000e2efcfae */ /* 0x0003e2000b981a0c */
[C---:B------:R-:W-:Y:S01]  /*21810*/  LEA R166, P6, R2.reuse, R226, 0x5 ;  /* 0x000000e202a67211 */ /* 0x040fe200078c28ff */
[C---:B------:R-:W-:Y:S01]  /*21820*/  IMAD.SHL.U32 R3, R2.reuse, 0x20, RZ ;  /* 0x0000002002037824 */ /* 0x040fe200078e00ff */
[C-C-:B------:R-:W-:Y:S01]  /*21830*/  SHF.L.U64.HI R164, R2.reuse, 0x5, R167.reuse ;  /* 0x0000000502a47819 */ /* 0x140fe200000102a7 */
[----:B------:R1:W-:Y:S01]  /*21840*/  @P4 STS.128 [R239+0x8000], RZ ;  /* 0x008000ffef004388 */ /* 0x0003e20000000c00 */
[----:B------:R-:W-:Y:S01]  /*21850*/  LEA.HI.X R167, R2, R227, R167, 0x5, P6 ;  /* 0x000000e302a77211 */ /* 0x000fe200030f2ca7 */
[----:B------:R-:W-:Y:S01]  /*21860*/  @!P1 IMAD.MOV.U32 R2, RZ, RZ, R226 ;  /* 0x000000ffff029224 */ /* 0x000fe200078e00e2 */
[C---:B------:R-:W-:Y:S01]  /*21870*/  IADD3 R168, P6, PT, R3.reuse, R166, RZ ;  /* 0x000000a603a87210 */ /* 0x040fe20007fde0ff */
[----:B------:R-:W-:Y:S01]  /*21880*/  @!PT LDS RZ, [RZ] ;  /* 0x00000000fffff984 */ /* 0x000fe20000000800 */
[----:B------:R-:W-:Y:S01]  /*21890*/  @!PT LDS RZ, [RZ] ;  /* 0x00000000fffff984 */ /* 0x000fe20000000800 */
[----:B------:R-:W-:Y:S01]  /*218a0*/  @!PT LDS RZ, [RZ] ;  /* 0x00000000fffff984 */ /* 0x000fe20000000800 */
[----:B------:R1:W-:Y:S04]  /*218b0*/  @!P3 LDGSTS.E.BYPASS.LTC128B.128 [R239+0xa000], desc[UR12][R226.64+0x80] ;  /* 0x0a000080e2efbfae */ /* 0x0003e8000b981a0c */
[----:B------:R1:W-:Y:S01]  /*218c0*/  @P3 STS.128 [R239+0xa000], RZ ;  /* 0x00a000ffef003388 */ /* 0x0003e20000000c00 */
[C---:B------:R-:W-:Y:S01]  /*218d0*/  IMAD.X R169, R164.reuse, 0x1, R167, P6 ;  /* 0x00000001a4a97824 */ /* 0x040fe200030e06a7 */
[----:B------:R-:W-:Y:S01]  /*218e0*/  IADD3 R170, P6, PT, R3, R168, RZ ;  /* 0x000000a803aa7210 */ /* 0x000fe20007fde0ff */
[----:B------:R-:W-:Y:S01]  /*218f0*/  @!P1 IMAD.MOV.U32 R3, RZ, RZ, R227 ;  /* 0x000000ffff039224 */ /* 0x000fe200078e00e3 */
[----:B------:R-:W-:Y:S01]  /*21900*/  @!PT LDS RZ, [RZ] ;  /* 0x00000000fffff984 */ /* 0x000fe20000000800 */
[----:B------:R-:W-:Y:S01]  /*21910*/  @!PT LDS RZ, [RZ] ;  /* 0x00000000fffff984 */ /* 0x000fe20000000800 */
[----:B------:R-:W-:Y:S01]  /*21920*/  @!PT LDS RZ, [RZ] ;  /* 0x00000000fffff984 */ /* 0x000fe20000000800 */
[----:B------:R1:W-:Y:S03]  /*21930*/  @!P2 LDGSTS.E.BYPASS.LTC128B.128 [R239+0xc000], desc[UR12][R226.64+0x100] ;  /* 0x0c000100e2efafae */ /* 0x0003e6000b981a0c */
[----:B------:R-:W-:Y:S01]  /*21940*/  IMAD.X R171, R164, 0x1, R169, P6 ;  /* 0x00000001a4ab7824 */ /* 0x000fe200030e06a9 */
        /* <DEDUP_REMOVED lines=67> */
.L_x_881:
[----:B-1----:R-:W-:Y:S01]  /*21d80*/  FMNMX3.FTZ R2, R0, R6, R7, !PT ;  /* 0x0000000600027276 */ /* 0x002fe20007810007 */
        /* <DEDUP_REMOVED lines=49> */
[----:B------:R-:W-:Y:S01]  /*220a0*/  IADD3 R7, PT, PT, R221, 0x10040, RZ ;  /* 0x00010040dd077810 */ /* 0x000fe20007ffe0ff */
        /* <DEDUP_REMOVED lines=427> */
.L_x_879:
[----:B------:R-:W1:Y:S01]  /*23b60*/  SHFL.BFLY PT, R0, R241, 0x2, 0x1f ;  /* 0x0c401f00f1007f89 */ /* 0x000e6200000e0000 */
[C---:B------:R-:W-:Y:S01]  /*23b70*/  SHF.L.U32 R4, R219.reuse, 0x4, RZ ;  /* 0x00000004db047819 */ /* 0x040fe200000006ff */
[----:B------:R-:W2:Y:S01]  /*23b80*/  S2UR UR8, SR_CTAID.X ;  /* 0x00000000000879c3 */ /* 0x000ea20000002500 */
[C---:B------:R-:W-:Y:S01]  /*23b90*/  LOP3.LUT P3, RZ, R219.reuse, 0x10, RZ, 0xc0, !PT ;  /* 0x00000010dbff7812 */ /* 0x040fe2000786c0ff */
[----:B------:R-:W3:Y:S01]  /*23ba0*/  SHFL.BFLY PT, R8, R243, 0x2, 0x1f ;  /* 0x0c401f00f3087f89 */ /* 0x000ee200000e0000 */
[----:B------:R-:W-:Y:S01]  /*23bb0*/  LOP3.LUT R4, R4, 0x1c0, RZ, 0xc0, !PT ;  /* 0x000001c004047812 */ /* 0x000fe200078ec0ff */
[----:B------:R-:W-:Y:S01]  /*23bc0*/  BSSY.RECONVERGENT B0, `(.L_x_884) ;  /* 0x0000152000007945 */ /* 0x000fe20003800200 */
[----:B------:R-:W-:Y:S01]  /*23bd0*/  LOP3.LUT P4, RZ, R219, 0x8, RZ, 0xc0, !PT ;  /* 0x00000008dbff7812 */ /* 0x000fe2000788c0ff */
[----:B------:R-:W4:Y:S01]  /*23be0*/  S2R R10, SR_CTAID.Y ;  /* 0x00000000000a7919 */ /* 0x000f220000002600 */
[----:B------:R-:W-:Y:S02]  /*23bf0*/  MOV R20, 0x7f800000 ;  /* 0x7f80000000147802 */ /* 0x000fe40000000f00 */
[----:B------:R-:W-:Y:S01]  /*23c00*/  LOP3.LUT R218, R218, 0x30, RZ, 0xc0, !PT ;  /* 0x00000030dada7812 */ /* 0x000fe200078ec0ff */
[----:B------:R-:W5:Y:S01]  /*23c10*/  S2R R31, SR_CTAID.Z ;  /* 0x00000000001f7919 */ /* 0x000f620000002700 */
[----:B-1----:R-:W-:Y:S01]  /*23c20*/  FADD.FTZ R9, R0, R241 ;  /* 0x000000f100097221 */ /* 0x002fe20000010000 */
[----:B--2---:R-:W-:Y:S01]  /*23c30*/  USHF.L.U32 UR8, UR8, 0x6, URZ ;  /* 0x0000000608087899 */ /* 0x004fe200080006ff */
[----:B---3--:R-:W-:-:S03]  /*23c40*/  FADD.FTZ R8, R8, R243 ;  /* 0x000000f308087221 */ /* 0x008fc60000010000 */
[----:B------:R-:W1:Y:S04]  /*23c50*/  SHFL.BFLY PT, R0, R9, 0x1, 0x1f ;  /* 0x0c201f0009007f89 */ /* 0x000e6800000e0000 */
[----:B------:R-:W2:Y:S01]  /*23c60*/  SHFL.BFLY PT, R5, R8, 0x1, 0x1f ;  /* 0x0c201f0008057f89 */ /* 0x000ea200000e0000 */
[----:B-1----:R-:W-:Y:S01]  /*23c70*/  FADD.FTZ R0, R9, R0 ;  /* 0x0000000009007221 */ /* 0x002fe20000010000 */
[----:B--2---:R-:W-:-:S03]  /*23c80*/  FADD.FTZ R2, R8, R5 ;  /* 0x0000000508027221 */ /* 0x004fc60000010000 */
[----:B------:R-:W1:Y:S01]  /*23c90*/  MUFU.RCP R6, R0 ;  /* 0x0000000000067308 */ /* 0x000e620000001000 */
[----:B------:R-:W-:Y:S02]  /*23ca0*/  SHF.L.U32 R5, R219, 0x1, RZ ;  /* 0x00000001db057819 */ /* 0x000fe400000006ff */
[----:B------:R-:W-:Y:S02]  /*23cb0*/  FSETP.NE.FTZ.AND P1, PT, R0, RZ, PT ;  /* 0x000000ff0000720b */ /* 0x000fe40003f35000 */
[--C-:B------:R-:W-:Y:S02]  /*23cc0*/  LOP3.LUT R216, R216, 0x6, R5.reuse, 0xf8, !PT ;  /* 0x00000006d8d87812 */ /* 0x100fe400078ef805 */
[----:B------:R-:W-:Y:S01]  /*23cd0*/  FSETP.NE.FTZ.AND P2, PT, R2, RZ, PT ;  /* 0x000000ff0200720b */ /* 0x000fe20003f55000 */
[----:B------:R-:W2:Y:S01]  /*23ce0*/  MUFU.RCP R7, R2 ;  /* 0x0000000200077308 */ /* 0x000ea20000001000 */
[----:B------:R-:W-:Y:S02]  /*23cf0*/  LOP3.LUT R5, R4, 0x38, R5, 0xf8, !PT ;  /* 0x0000003804057812 */ /* 0x000fe400078ef805 */
[----:B------:R-:W-:-:S02]  /*23d00*/  MOV R4, 0x20 ;  /* 0x0000002000047802 */ /* 0x000fc40000000f00 */
[----:B------:R-:W-:Y:S02]  /*23d10*/  LOP3.LUT R5, R216, R5, RZ, 0xfc, !PT ;  /* 0x00000005d8057212 */ /* 0x000fe400078efcff */
[----:B------:R-:W-:Y:S01]  /*23d20*/  SEL R4, R4, 0xffffffe0, !P4 ;  /* 0xffffffe004047807 */ /* 0x000fe20006000000 */
[----:B------:R-:W3:Y:S01]  /*23d30*/  @P1 LDC R16, c[0x0][0x458] ;  /* 0x00011600ff101b82 */ /* 0x000ee20000000800 */
[----:B-1----:R-:W-:Y:S01]  /*23d40*/  FSEL R6, R6, 1, P1 ;  /* 0x3f80000006067808 */ /* 0x002fe20000800000 */
[----:B------:R-:W1:Y:S01]  /*23d50*/  @P1 MUFU.LG2 R0, R0 ;  /* 0x0000000000001308 */ /* 0x000e620000000c00 */
[----:B------:R-:W-:Y:S01]  /*23d60*/  LEA R5, R5, UR6, 0x1 ;  /* 0x0000000605057c11 */ /* 0x000fe2000f8e08ff */
[----:B------:R-:W1:Y:S02]  /*23d70*/  LDCU.64 UR6, c[0x0][0x358] ;  /* 0x00006b00ff0677ac */ /* 0x000e640008000a00 */
        /* <DEDUP_REMOVED lines=226> */
[----:B------:R-:W5:Y:S01]  /*24ba0*/  @P2 MUFU.LG2 R2, R2 ;  /* 0x0000000200022308 */ /* 0x000f620000000c00 */
[----:B------:R-:W-:Y:S01]  /*24bb0*/  F2FP.BF16.F32.PACK_AB R142, R143, R142 ;  /* 0x0000008e8f8e723e */ /* 0x000fe200000010ff */
[----:B------:R-:W-:Y:S01]  /*24bc0*/  STS [R21+0x2400], R94 ;  /* 0x0024005e15007388 */ /* 0x000fe20000000800 */
[----:B------:R-:W-:Y:S01]  /*24bd0*/  F2FP.BF16.F32.PACK_AB R144, R145, R144 ;  /* 0x000000909190723e */ /* 0x000fe200000010ff */
[----:B------:R-:W5:Y:S01]  /*24be0*/  @P2 LDC R23, c[0x0][0x458] ;  /* 0x00011600ff172b82 */ /* 0x000f620000000800 */
        /* <DEDUP_REMOVED lines=12> */
[----:B------:R-:W-:Y:S02]  /*24cb0*/  ISETP.NE.AND P3, PT, R230, -0x1, PT ;  /* 0xffffffffe600780c */ /* 0x000fe40003f65270 */
[----:B--2---:R-:W-:Y:S01]  /*24cc0*/  ISETP.NE.AND P4, PT, R4, RZ, PT ;  /* 0x000000ff0400720c */ /* 0x004fe20003f85270 */
[----:B------:R-:W-:Y:S03]  /*24cd0*/  STS [R11+0x4000], R104 ;  /* 0x004000680b007388 */ /* 0x000fe60000000800 */
[----:B------:R-:W-:Y:S01]  /*24ce0*/  ISETP.NE.OR P0, PT, R230, -0x1, !P4 ;  /* 0xffffffffe600780c */ /* 0x000fe20006705670 */
[----:B------:R-:W-:Y:S04]  /*24cf0*/  STS [R11+0x4400], R106 ;  /* 0x0044006a0b007388 */ /* 0x000fe80000000800 */
[----:B------:R-:W-:Y:S04]  /*24d00*/  STS [R15+0x4000], R108 ;  /* 0x0040006c0f007388 */ /* 0x000fe80000000800 */
[----:B------:R-:W-:Y:S01]  /*24d10*/  STS [R15+0x4400], R110 ;  /* 0x0044006e0f007388 */ /* 0x000fe20000000800 */
[----:B------:R-:W1:Y:S03]  /*24d20*/  @P4 LDC R18, c[0x0][0x454] ;  /* 0x00011500ff124b82 */ /* 0x000e660000000800 */
        /* <DEDUP_REMOVED lines=16> */
[----:B--2---:R-:W2:Y:S03]  /*24e30*/  @!P3 LDC.64 R4, c[0x0][0x400] ;  /* 0x00010000ff04bb82 */ /* 0x004ea60000000a00 */
[----:B------:R-:W-:Y:S04]  /*24e40*/  STS [R13+0x6000], R144 ;  /* 0x006000900d007388 */ /* 0x000fe80000000800 */
[----:B------:R-:W-:Y:S01]  /*24e50*/  STS [R13+0x6400], R146 ;  /* 0x006400920d007388 */ /* 0x000fe20000000800 */
[----:B----4-:R-:W4:Y:S03]  /*24e60*/  @P3 LDC.64 R8, c[0x0][0x408] ;  /* 0x00010200ff083b82 */ /* 0x010f260000000a00 */
[----:B------:R-:W-:Y:S04]  /*24e70*/  STS [R19+0x6000], R156 ;  /* 0x0060009c13007388 */ /* 0x000fe80000000800 */
[----:B------:R5:W-:Y:S01]  /*24e80*/  STS [R19+0x6400], R158 ;  /* 0x0064009e13007388 */ /* 0x000be20000000800 */
[----:B---3--:R-:W3:Y:S03]  /*24e90*/  @!P4 LDC R11, c[0x0][0x3e0] ;  /* 0x0000f800ff0bcb82 */ /* 0x008ee60000000800 */
[----:B------:R-:W-:Y:S04]  /*24ea0*/  STS [R17+0x6000], R148 ;  /* 0x0060009411007388 */ /* 0x000fe80000000800 */
[----:B------:R1:W-:Y:S01]  /*24eb0*/  STS [R17+0x6400], R150 ;  /* 0x0064009611007388 */ /* 0x0003e20000000800 */
[----:B--2---:R-:W-:Y:S01]  /*24ec0*/  @!P3 IMAD.WIDE.U32 R24, R10, R4, RZ ;  /* 0x000000040a18b225 */ /* 0x004fe200078e00ff */
[----:B------:R-:W-:-:S03]  /*24ed0*/  MOV R4, 0x7f800000 ;  /* 0x7f80000000047802 */ /* 0x000fc60000000f00 */
[----:B------:R-:W-:Y:S01]  /*24ee0*/  @P1 FFMA.FTZ R4, R3, R16, R0 ;  /* 0x0000001003041223 */ /* 0x000fe20000010000 */
[----:B------:R2:W-:Y:S01]  /*24ef0*/  STS [R21+0x6000], R7 ;  /* 0x0060000715007388 */ /* 0x0005e20000000800 */
[----:B------:R-:W-:-:S03]  /*24f00*/  @!P3 IMAD R5, R10, R5, R25 ;  /* 0x000000050a05b224 */ /* 0x000fc600078e0219 */
[----:B------:R4:W-:Y:S01]  /*24f10*/  STS [R21+0x6400], R154 ;  /* 0x0064009a15007388 */ /* 0x0009e20000000800 */
[----:B------:R-:W-:Y:S01]  /*24f20*/  BAR.SYNC.DEFER_BLOCKING 0x0 ;  /* 0x0000000000007b1d */ /* 0x000fe20000010000 */
[----:B-----5:R-:W-:-:S04]  /*24f30*/  SHF.R.U32.HI R19, RZ, 0x2, R219 ;  /* 0x00000002ff137819 */ /* 0x020fc800000116db */
[----:B------:R-:W-:-:S03]  /*24f40*/  LOP3.LUT R19, R218, 0x7, R19, 0xf8, !PT ;  /* 0x00000007da137812 */ /* 0x000fc600078ef813 */
[----:B-1----:R-:W1:Y:S08]  /*24f50*/  LDC R17, c[0x0][0x434] ;  /* 0x00010d00ff117b82 */ /* 0x002e700000000800 */
[----:B--2---:R-:W2:Y:S01]  /*24f60*/  LDC.64 R6, c[0x0][0x408] ;  /* 0x00010200ff067b82 */ /* 0x004ea20000000a00 */
[----:B----4-:R-:W-:Y:S01]  /*24f70*/  @P2 FMUL.FTZ R21, R2, 0.69314718246459960938 ;  /* 0x3f31721802152820 */ /* 0x010fe20000410000 */
[----:B---3--:R-:W-:Y:S01]  /*24f80*/  @!P4 IMAD R2, R10, R11, R31 ;  /* 0x0000000b0a02c224 */ /* 0x008fe200078e021f */
[----:B------:R3:W4:Y:S02]  /*24f90*/  LDS.128 R12, [R239+0x1800] ;  /* 0x00180000ef0c7984 */ /* 0x0007240000000c00 */
[----:B------:R-:W-:Y:S01]  /*24fa0*/  @P2 FFMA.FTZ R20, R164, R23, R21 ;  /* 0x00000017a4142223 */ /* 0x000fe20000010015 */
[----:B------:R-:W-:Y:S01]  /*24fb0*/  LOP3.LUT P2, RZ, R219, 0x3, RZ, 0xc0, !PT ;  /* 0x00000003dbff7812 */ /* 0x000fe2000784c0ff */
[----:B------:R-:W-:-:S04]  /*24fc0*/  @P3 IMAD.WIDE.U32 R22, R230, R8, RZ ;  /* 0x00000008e6163225 */ /* 0x000fc800078e00ff */
[----:B------:R-:W-:Y:S02]  /*24fd0*/  @P3 IMAD R5, R230, R9, R23 ;  /* 0x00000009e6053224 */ /* 0x000fe400078e0217 */
[-C--:B-1----:R-:W-:Y:S02]  /*24fe0*/  @!P0 IMAD R230, R10, R17.reuse, RZ ;  /* 0x000000110ae68224 */ /* 0x082fe400078e02ff */
[----:B------:R-:W-:Y:S02]  /*24ff0*/  @!P4 IMAD R2, R2, R17, RZ ;  /* 0x000000110202c224 */ /* 0x000fe400078e02ff */
[----:B------:R-:W-:Y:S02]  /*25000*/  @P4 IMAD R2, R31, R18, R230 ;  /* 0x000000121f024224 */ /* 0x000fe400078e02e6 */
[----:B---3--:R-:W-:Y:S05]  /*25010*/  @P2 BRA `(.L_x_885) ;  /* 0x0000000000302947 */ /* 0x008fea0003800000 */
[----:B------:R-:W1:Y:S01]  /*25020*/  LDCU.64 UR4, c[0x0][0x420] ;  /* 0x00008400ff0477ac */ /* 0x000e620008000a00 */
[----:B------:R-:W-:Y:S02]  /*25030*/  VIADD R8, R2, UR8 ;  /* 0x0000000802087c36 */ /* 0x000fe40008000000 */
[----:B------:R-:W-:Y:S02]  /*25040*/  VIADD R0, R231, -UR8 ;  /* 0x80000008e7007c36 */ /* 0x000fe40008000000 */
[C---:B------:R-:W-:Y:S01]  /*25050*/  VIADD R3, R19.reuse, 0x8 ;  /* 0x0000000813037836 */ /* 0x040fe20000000000 */
[C---:B------:R-:W-:Y:S02]  /*25060*/  IADD3 R2, P0, PT, R19.reuse, R8, RZ ;  /* 0x0000000813027210 */ /* 0x040fe40007f1e0ff */
[-C--:B------:R-:W-:Y:S02]  /*25070*/  ISETP.GE.AND P2, PT, R19, R0.reuse, PT ;  /* 0x000000001300720c */ /* 0x080fe40003f46270 */
[----:B------:R-:W-:-:S02]  /*25080*/  ISETP.GE.AND P1, PT, R3, R0, PT ;  /* 0x000000000300720c */ /* 0x000fc40003f26270 */
[----:B------:R-:W-:Y:S02]  /*25090*/  LEA.HI.X.SX32 R3, R8, RZ, 0x1, P0 ;  /* 0x000000ff08037211 */ /* 0x000fe400000f0eff */
[----:B-1----:R-:W-:-:S04]  /*250a0*/  LEA R8, P0, R2, UR4, 0x2 ;  /* 0x0000000402087c11 */ /* 0x002fc8000f8010ff */
[----:B------:R-:W-:-:S05]  /*250b0*/  LEA.HI.X R9, R2, UR5, R3, 0x2, P0 ;  /* 0x0000000502097c11 */ /* 0x000fca00080f1403 */
[----:B------:R1:W-:Y:S04]  /*250c0*/  @!P2 STG.E desc[UR6][R8.64], R20 ;  /* 0x000000140800a986 */ /* 0x0003e8000c101906 */
[----:B------:R1:W-:Y:S02]  /*250d0*/  @!P1 STG.E desc[UR6][R8.64+0x20], R4 ;  /* 0x0000200408009986 */ /* 0x0003e4000c101906 */
.L_x_885:
[----:B------:R-:W-:Y:S05]  /*250e0*/  BSYNC.RECONVERGENT B0 ;  /* 0x0000000000007941 */ /* 0x000fea0003800200 */
.L_x_884:
[----:B------:R-:W-:Y:S01]  /*250f0*/  IMAD.MOV.U32 R221, RZ, RZ, RZ ;  /* 0x000000ffffdd7224 */ /* 0x000fe200078e00ff */
[----:B------:R3:W3:Y:S01]  /*25100*/  LDS.128 R16, [R239+0x4000] ;  /* 0x00400000ef107984 */ /* 0x0006e20000000c00 */
[----:B------:R-:W-:Y:S01]  /*25110*/  @P3 IMAD.MOV.U32 R24, RZ, RZ, R22 ;  /* 0x000000ffff183224 */ /* 0x000fe200078e0016 */
[----:B------:R-:W5:Y:S01]  /*25120*/  LDCU.64 UR4, c[0x0][0x410] ;  /* 0x00008200ff0477ac */ /* 0x000f620008000a00 */
[----:B--2---:R-:W-:Y:S01]  /*25130*/  IMAD.WIDE.U32 R28, R6, UR8, R220 ;  /* 0x00000008061c7c25 */ /* 0x004fe2000f8e00dc */
[----:B-1----:R1:W2:Y:S01]  /*25140*/  LDS.128 R20, [R239+0x2000] ;  /* 0x00200000ef147984 */ /* 0x0022a20000000c00 */
[----:B------:R-:W-:Y:S01]  /*25150*/  SHF.R.U32.HI R0, RZ, 0x3, R219 ;  /* 0x00000003ff007819 */ /* 0x000fe200000116db */
[----:B------:R-:W-:Y:S01]  /*25160*/  BSSY.RECONVERGENT B0, `(.L_x_886) ;  /* 0x0000023000007945 */ /* 0x000fe20003800200 */
[----:B------:R-:W-:Y:S01]  /*25170*/  IMAD R2, R7, UR8, R29 ;  /* 0x0000000807027c24 */ /* 0x000fe2000f8e021d */
[----:B------:R-:W-:Y:S01]  /*25180*/  IADD3 R28, P0, PT, R24, R28, RZ ;  /* 0x0000001c181c7210 */ /* 0x000fe20007f1e0ff */
[----:B------:R1:W1:Y:S01]  /*25190*/  LDS.128 R8, [R239+0x6000] ;  /* 0x00600000ef087984 */ /* 0x0002620000000c00 */
[----:B------:R-:W-:Y:S01]  /*251a0*/  IADD3 R231, PT, PT, R231, -UR8, RZ ;  /* 0x80000008e7e77c10 */ /* 0x000fe2000fffe0ff */
[----:B------:R-:W-:Y:S01]  /*251b0*/  VIADD R4, R0, 0x10 ;  /* 0x0000001000047836 */ /* 0x000fe20000000000 */
[----:B------:R-:W-:Y:S01]  /*251c0*/  LOP3.LUT R3, R220, 0x40, RZ, 0xfc, !PT ;  /* 0x00000040dc037812 */ /* 0x000fe200078efcff */
[----:B------:R1:W1:Y:S01]  /*251d0*/  LDS.128 R24, [R239] ;  /* 0x00000000ef187984 */ /* 0x0002620000000c00 */
[----:B------:R-:W-:Y:S01]  /*251e0*/  IMAD.X R29, R5, 0x1, R2, P0 ;  /* 0x00000001051d7824 */ /* 0x000fe200000e0602 */
[----:B------:R-:W-:-:S02]  /*251f0*/  ISETP.GE.AND P0, PT, R0, R231, PT ;  /* 0x000000e70000720c */ /* 0x000fc40003f06270 */
[----:B------:R-:W-:Y:S01]  /*25200*/  ISETP.GE.AND P4, PT, R4, R231, PT ;  /* 0x000000e70400720c */ /* 0x000fe20003f86270 */
[C---:B------:R-:W-:Y:S01]  /*25210*/  VIADD R4, R0.reuse, 0x20 ;  /* 0x0000002000047836 */ /* 0x040fe20000000000 */
[----:B------:R-:W-:Y:S01]  /*25220*/  IADD3 R2, PT, PT, R0, 0x30, RZ ;  /* 0x0000003000027810 */ /* 0x000fe20007ffe0ff */
[----:B-----5:R-:W-:-:S03]  /*25230*/  IMAD.WIDE.U32 R28, R31, UR4, R28 ;  /* 0x000000041f1c7c25 */ /* 0x020fc6000f8e001c */
[-C--:B------:R-:W-:Y:S01]  /*25240*/  ISETP.GE.AND P6, PT, R4, R231.reuse, PT ;  /* 0x000000e70400720c */ /* 0x080fe20003fc6270 */
[----:B------:R-:W-:Y:S01]  /*25250*/  IMAD R31, R31, UR5, R29 ;  /* 0x000000051f1f7c24 */ /* 0x000fe2000f8e021d */
[----:B------:R-:W-:Y:S02]  /*25260*/  ISETP.GE.AND P5, PT, R2, R231, PT ;  /* 0x000000e70200720c */ /* 0x000fe40003fa6270 */
[C---:B------:R-:W-:Y:S02]  /*25270*/  LOP3.LUT R4, R220.reuse, 0xc0, RZ, 0xfc, !PT ;  /* 0x000000c0dc047812 */ /* 0x040fe400078efcff */
[----:B------:R-:W-:Y:S01]  /*25280*/  LOP3.LUT R2, R220, 0x80, RZ, 0xfc, !PT ;  /* 0x00000080dc027812 */ /* 0x000fe200078efcff */
[----:B------:R-:W-:Y:S08]  /*25290*/  @P0 BRA `(.L_x_887) ;  /* 0x00000000003c0947 */ /* 0x000ff00003800000 */
        /* <DEDUP_REMOVED lines=11> */
[----:B-1----:R1:W-:Y:S04]  /*25350*/  @!P3 STG.E.128 desc[UR6][R32.64], R24 ;  /* 0x000000182000b986 */ /* 0x0023e8000c101d06 */
[----:B--2---:R1:W-:Y:S04]  /*25360*/  @!P2 STG.E.128 desc[UR6][R32.64+0x80], R20 ;  /* 0x000080142000a986 */ /* 0x0043e8000c101d06 */
[----:B---3--:R1:W-:Y:S04]  /*25370*/  @!P1 STG.E.128 desc[UR6][R32.64+0x100], R16 ;  /* 0x0001001020009986 */ /* 0x0083e8000c101d06 */
[----:B------:R1:W-:Y:S02]  /*25380*/  @!P0 STG.E.128 desc[UR6][R32.64+0x180], R8 ;  /* 0x0001800820008986 */ /* 0x0003e4000c101d06 */
.L_x_887:
[----:B------:R-:W-:Y:S05]  /*25390*/  BSYNC.RECONVERGENT B0 ;  /* 0x0000000000007941 */ /* 0x000fea0003800200 */
.L_x_886:
[----:B-1----:R1:W1:Y:S01]  /*253a0*/  LDS.128 R24, [R239+0x800] ;  /* 0x00080000ef187984 */ /* 0x0022620000000c00 */
[----:B------:R-:W-:Y:S03]  /*253b0*/  BSSY.RECONVERGENT B0, `(.L_x_888) ;  /* 0x0000019000007945 */ /* 0x000fe60003800200 */
[----:B--2---:R2:W1:Y:S04]  /*253c0*/  LDS.128 R20, [R239+0x2800] ;  /* 0x00280000ef147984 */ /* 0x0044680000000c00 */
[----:B---3--:R2:W3:Y:S04]  /*253d0*/  LDS.128 R16, [R239+0x4800] ;  /* 0x00480000ef107984 */ /* 0x0084e80000000c00 */
[----:B------:R2:W1:Y:S01]  /*253e0*/  LDS.128 R8, [R239+0x6800] ;  /* 0x00680000ef087984 */ /* 0x0004620000000c00 */
[----:B------:R-:W-:Y:S05]  /*253f0*/  @P4 BRA `(.L_x_889) ;  /* 0x0000000000504947 */ /* 0x000fea0003800000 */
[----:B------:R-:W5:Y:S01]  /*25400*/  LDCU UR8, c[0x0][0x440] ;  /* 0x00008800ff0877ac */ /* 0x000f620008000800 */
[----:B------:R-:W-:Y:S01]  /*25410*/  IADD3 R5, P0, PT, R0, 0x10, RZ ;  /* 0x0000001000057810 */ /* 0x000fe20007f1e0ff */
[----:B------:R-:W-:Y:S01]  /*25420*/  IMAD.MOV.U32 R34, RZ, RZ, R28 ;  /* 0x000000ffff227224 */ /* 0x000fe200078e001c */
[----:B------:R-:W4:Y:S01]  /*25430*/  LDCU.64 UR4, c[0x0][0x3f0] ;  /* 0x00007e00ff0477ac */ /* 0x000f220008000a00 */
[----:B------:R-:W-:Y:S02]  /*25440*/  IMAD.MOV.U32 R35, RZ, RZ, R31 ;  /* 0x000000ffff237224 */ /* 0x000fe400078e001f */
[----:B------:R-:W-:Y:S02]  /*25450*/  IMAD.X R33, RZ, RZ, RZ, P0 ;  /* 0x000000ffff217224 */ /* 0x000fe400000e06ff */
[----:B------:R-:W-:-:S04]  /*25460*/  IMAD.WIDE.U32 R34, R5, R6, R34 ;  /* 0x0000000605227225 */ /* 0x000fc800078e0022 */
[----:B------:R-:W-:-:S04]  /*25470*/  IMAD R32, R33, R6, RZ ;  /* 0x0000000621207224 */ /* 0x000fc800078e02ff */
[----:B------:R-:W-:Y:S01]  /*25480*/  IMAD R32, R5, R7, R32 ;  /* 0x0000000705207224 */ /* 0x000fe200078e0220 */
[----:B-----5:R-:W-:Y:S02]  /*25490*/  ISETP.GE.AND P3, PT, R220, UR8, PT ;  /* 0x00000008dc007c0c */ /* 0x020fe4000bf66270 */
[----:B------:R-:W-:Y:S01]  /*254a0*/  ISETP.GE.AND P2, PT, R3, UR8, PT ;  /* 0x0000000803007c0c */ /* 0x000fe2000bf46270 */
[----:B------:R-:W-:Y:S01]  /*254b0*/  IMAD.IADD R32, R32, 0x1, R35 ;  /* 0x0000000120207824 */ /* 0x000fe200078e0223 */
[----:B------:R-:W-:Y:S02]  /*254c0*/  ISETP.GE.AND P1, PT, R2, UR8, PT ;  /* 0x0000000802007c0c */ /* 0x000fe4000bf26270 */
[----:B------:R-:W-:Y:S02]  /*254d0*/  ISETP.GE.AND P0, PT, R4, UR8, PT ;  /* 0x0000000804007c0c */ /* 0x000fe4000bf06270 */
[----:B----4-:R-:W-:-:S04]  /*254e0*/  LEA R36, P4, R34, UR4, 0x1 ;  /* 0x0000000422247c11 */ /* 0x010fc8000f8808ff */
[----:B------:R-:W-:-:S05]  /*254f0*/  LEA.HI.X R37, R34, UR5, R32, 0x1, P4 ;  /* 0x0000000522257c11 */ /* 0x000fca000a0f0c20 */
[----:B-1----:R1:W-:Y:S04]  /*25500*/  @!P3 STG.E.128 desc[UR6][R36.64], R24 ;  /* 0x000000182400b986 */ /* 0x0023e8000c101d06 */
[----:B------:R1:W-:Y:S04]  /*25510*/  @!P2 STG.E.128 desc[UR6][R36.64+0x80], R20 ;  /* 0x000080142400a986 */ /* 0x0003e8000c101d06 */
[----:B---3--:R1:W-:Y:S04]  /*25520*/  @!P1 STG.E.128 desc[UR6][R36.64+0x100], R16 ;  /* 0x0001001024009986 */ /* 0x0083e8000c101d06 */
[----:B------:R1:W-:Y:S02]  /*25530*/  @!P0 STG.E.128 desc[UR6][R36.64+0x180], R8 ;  /* 0x0001800824008986 */ /* 0x0003e4000c101d06 */
.L_x_889:
[----:B------:R-:W-:Y:S05]  /*25540*/  BSYNC.RECONVERGENT B0 ;  /* 0x0000000000007941 */ /* 0x000fea0003800200 */
.L_x_888:
[----:B-1----:R1:W1:Y:S01]  /*25550*/  LDS.128 R24, [R239+0x1000] ;  /* 0x00100000ef187984 */ /* 0x0022620000000c00 */
[----:B------:R-:W-:Y:S03]  /*25560*/  BSSY.RECONVERGENT B0, `(.L_x_890) ;  /* 0x0000019000007945 */ /* 0x000fe60003800200 */
[----:B------:R1:W1:Y:S04]  /*25570*/  LDS.128 R20, [R239+0x3000] ;  /* 0x00300000ef147984 */ /* 0x0002680000000c00 */
[----:B---3--:R3:W1:Y:S04]  /*25580*/  LDS.128 R16, [R239+0x5000] ;  /* 0x00500000ef107984 */ /* 0x0086680000000c00 */
[----:B------:R3:W1:Y:S01]  /*25590*/  LDS.128 R8, [R239+0x7000] ;  /* 0x00700000ef087984 */ /* 0x0006620000000c00 */
[----:B------:R-:W-:Y:S05]  /*255a0*/  @P6 BRA `(.L_x_891) ;  /* 0x0000000000506947 */ /* 0x000fea0003800000 */
[----:B------:R-:W5:Y:S01]  /*255b0*/  LDCU UR8, c[0x0][0x440] ;  /* 0x00008800ff0877ac */ /* 0x000f620008000800 */
[----:B------:R-:W-:Y:S01]  /*255c0*/  IADD3 R5, P0, PT, R0, 0x20, RZ ;  /* 0x0000002000057810 */ /* 0x000fe20007f1e0ff */
[----:B------:R-:W-:Y:S01]  /*255d0*/  IMAD.MOV.U32 R34, RZ, RZ, R28 ;  /* 0x000000ffff227224 */ /* 0x000fe200078e001c */
[----:B------:R-:W2:Y:S01]  /*255e0*/  LDCU.64 UR4, c[0x0][0x3f0] ;  /* 0x00007e00ff0477ac */ /* 0x000ea20008000a00 */
        /* <DEDUP_REMOVED lines=10> */
[----:B--2---:R-:W-:-:S04]  /*25690*/  LEA R36, P4, R34, UR4, 0x1 ;  /* 0x0000000422247c11 */ /* 0x004fc8000f8808ff */
[----:B------:R-:W-:-:S05]  /*256a0*/  LEA.HI.X R37, R34, UR5, R32, 0x1, P4 ;  /* 0x0000000522257c11 */ /* 0x000fca000a0f0c20 */
[----:B-1----:R1:W-:Y:S04]  /*256b0*/  @!P3 STG.E.128 desc[UR6][R36.64], R24 ;  /* 0x000000182400b986 */ /* 0x0023e8000c101d06 */
[----:B------:R1:W-:Y:S04]  /*256c0*/  @!P2 STG.E.128 desc[UR6][R36.64+0x80], R20 ;  /* 0x000080142400a986 */ /* 0x0003e8000c101d06 */
[----:B------:R1:W-:Y:S04]  /*256d0*/  @!P1 STG.E.128 desc[UR6][R36.64+0x100], R16 ;  /* 0x0001001024009986 */ /* 0x0003e8000c101d06 */
[----:B------:R1:W-:Y:S02]  /*256e0*/  @!P0 STG.E.128 desc[UR6][R36.64+0x180], R8 ;  /* 0x0001800824008986 */ /* 0x0003e4000c101d06 */
.L_x_891:
[----:B------:R-:W-:Y:S05]  /*256f0*/  BSYNC.RECONVERGENT B0 ;  /* 0x0000000000007941 */ /* 0x000fea0003800200 */
.L_x_890:
[----:B-1----:R1:W1:Y:S04]  /*25700*/  LDS.128 R16, [R239+0x3800] ;  /* 0x00380000ef107984 */ /* 0x0022680000000c00 */
[----:B------:R1:W1:Y:S01]  /*25710*/  LDS.128 R8, [R239+0x5800] ;  /* 0x00580000ef087984 */ /* 0x0002620000000c00 */
[----:B------:R-:W-:Y:S05]  /*25720*/  @P5 EXIT ;  /* 0x000000000000594d */ /* 0x000fea0003800000 */
[----:B------:R-:W5:Y:S01]  /*25730*/  LDCU UR8, c[0x0][0x440] ;  /* 0x00008800ff0877ac */ /* 0x000f620008000800 */
[----:B------:R-:W-:Y:S01]  /*25740*/  IADD3 R5, P0, PT, R0, 0x30, RZ ;  /* 0x0000003000057810 */ /* 0x000fe20007f1e0ff */
[----:B------:R1:W2:Y:S01]  /*25750*/  LDS.128 R20, [R239+0x7800] ;  /* 0x00780000ef147984 */ /* 0x0002a20000000c00 */
[----:B------:R-:W-:Y:S01]  /*25760*/  IMAD.MOV.U32 R24, RZ, RZ, R28 ;  /* 0x000000ffff187224 */ /* 0x000fe200078e001c */
[----:B------:R-:W4:Y:S02]  /*25770*/  LDCU.64 UR4, c[0x0][0x3f0] ;  /* 0x00007e00ff0477ac */ /* 0x000f240008000a00 */
[----:B------:R-:W-:-:S04]  /*25780*/  IMAD.X R25, RZ, RZ, RZ, P0 ;  /* 0x000000ffff197224 */ /* 0x000fc800000e06ff */
[-C--:B------:R-:W-:Y:S02]  /*25790*/  IMAD R0, R25, R6.reuse, RZ ;  /* 0x0000000619007224 */ /* 0x080fe400078e02ff */
[----:B------:R-:W-:Y:S02]  /*257a0*/  IMAD.MOV.U32 R25, RZ, RZ, R31 ;  /* 0x000000ffff197224 */ /* 0x000fe400078e001f */
[C---:B------:R-:W-:Y:S02]  /*257b0*/  IMAD R0, R5.reuse, R7, R0 ;  /* 0x0000000705007224 */ /* 0x040fe400078e0200 */
[----:B------:R-:W-:Y:S01]  /*257c0*/  IMAD.WIDE.U32 R24, R5, R6, R24 ;  /* 0x0000000605187225 */ /* 0x000fe200078e0018 */
[----:B-----5:R-:W-:-:S03]  /*257d0*/  ISETP.GE.AND P1, PT, R2, UR8, PT ;  /* 0x0000000802007c0c */ /* 0x020fc6000bf26270 */
[----:B------:R-:W-:Y:S01]  /*257e0*/  IMAD.IADD R0, R0, 0x1, R25 ;  /* 0x0000000100007824 */ /* 0x000fe200078e0219 */
[----:B------:R-:W-:Y:S02]  /*257f0*/  ISETP.GE.AND P2, PT, R3, UR8, PT ;  /* 0x0000000803007c0c */ /* 0x000fe4000bf46270 */
[----:B----4-:R-:W-:Y:S02]  /*25800*/  LEA R2, P0, R24, UR4, 0x1 ;  /* 0x0000000418027c11 */ /* 0x010fe4000f8008ff */
[----:B------:R-:W-:Y:S02]  /*25810*/  ISETP.GE.AND P3, PT, R220, UR8, PT ;  /* 0x00000008dc007c0c */ /* 0x000fe4000bf66270 */
[----:B------:R-:W-:Y:S02]  /*25820*/  LEA.HI.X R3, R24, UR5, R0, 0x1, P0 ;  /* 0x0000000518037c11 */ /* 0x000fe400080f0c00 */
[----:B------:R-:W-:-:S03]  /*25830*/  ISETP.GE.AND P0, PT, R4, UR8, PT ;  /* 0x0000000804007c0c */ /* 0x000fc6000bf06270 */
[----:B-1----:R1:W-:Y:S04]  /*25840*/  @!P1 STG.E.128 desc[UR6][R2.64+0x100], R8 ;  /* 0x0001000802009986 */ /* 0x0023e8000c101d06 */
[----:B------:R1:W-:Y:S04]  /*25850*/  @!P2 STG.E.128 desc[UR6][R2.64+0x80], R16 ;  /* 0x000080100200a986 */ /* 0x0003e8000c101d06 */
[----:B------:R1:W-:Y:S02]  /*25860*/  @!P3 STG.E.128 desc[UR6][R2.64], R12 ;  /* 0x0000000c0200b986 */ /* 0x0003e4000c101d06 */
[----:B--2---:R-:W-:Y:S05]  /*25870*/  @P0 EXIT ;  /* 0x000000000000094d */ /* 0x004fea0003800000 */
[----:B------:R-:W-:Y:S01]  /*25880*/  STG.E.128 desc[UR6][R2.64+0x180], R20 ;  /* 0x0001801402007986 */ /* 0x000fe2000c101d06 */
[----:B------:R-:W-:Y:S05]  /*25890*/  EXIT ;  /* 0x000000000000794d */ /* 0x000fea0003800000 */
.L_x_892:
        /* <DEDUP_REMOVED lines=14> */
.L_x_4062:


//--------------------- .text._ZN5flash24flash_fwd_splitkv_kernelI23Flash_fwd_kernel_traitsILi256ELi64ELi64ELi4ELb0ELb0EN7cutlass10bfloat16_tE19Flash_kernel_traitsILi256ELi64ELi64ELi4ES3_EELb1ELb0ELb0ELb0ELb0ELb1ELb0ELb1EEEvNS_16Flash_fwd_paramsE --------------------------
	.section	.text._ZN5flash24flash_fwd_splitkv_kernelI23Flash_fwd_kernel_traitsILi256ELi64ELi64ELi4ELb0ELb0EN7cutlass10bfloat16_tE19Flash_kernel_traitsILi256ELi64ELi64ELi4ES3_EELb1ELb0ELb0ELb0ELb0ELb1ELb0ELb1EEEvNS_16Flash_fwd_paramsE,"ax",@progbits
	.align	128
        .global         _ZN5flash24flash_fwd_splitkv_kernelI23Flash_fwd_kernel_traitsILi256ELi64ELi64ELi4ELb0ELb0EN7cutlass10bfloat16_tE19Flash_kernel_traitsILi256ELi64ELi64ELi4ES3_EELb1ELb0ELb0ELb0ELb0ELb1ELb0ELb1EEEvNS_16Flash_fwd_paramsE
        .type           _ZN5flash24flash_fwd_splitkv_kernelI23Flash_fwd_kernel_traitsILi256ELi64ELi64ELi4ELb0ELb0EN7cutlass10bfloat16_tE19Flash_kernel_traitsILi256ELi64ELi64ELi4ES3_EELb1ELb0ELb0ELb0ELb0ELb1ELb0ELb1EEEvNS_16Flash_fwd_paramsE,@function
        .size           _ZN5flash24flash_fwd_splitkv_kernelI23Flash_fwd_kernel_traitsILi256ELi64ELi64ELi4ELb0ELb0EN7cutlass10bfloat16_tE19Flash_kernel_traitsILi256ELi64ELi64ELi4ES3_EELb1ELb0ELb0ELb0ELb0ELb1ELb0ELb1EEEvNS_16Flash_fwd_paramsE,(.L_x_4063 - _ZN5flash24flash_fwd_splitkv_kernelI23Flash_fwd_kernel_traitsILi256ELi64ELi64ELi4ELb0ELb0EN7cutlass10bfloat16_tE19Flash_kernel_traitsILi256ELi64ELi64ELi4ES3_EELb1ELb0ELb0ELb0ELb0ELb1ELb0ELb1EEEvNS_16Flash_fwd_paramsE)
        .other          _ZN5flash24flash_fwd_splitkv_kernelI23Flash_fwd_kernel_traitsILi256ELi64ELi64ELi4ELb0ELb0EN7cutlass10bfloat16_tE19Flash_kernel_traitsILi256ELi64ELi64ELi4ES3_EELb1ELb0ELb0ELb0ELb0ELb1ELb0ELb1EEEvNS_16Flash_fwd_paramsE,@"STO_CUDA_ENTRY STV_DEFAULT"
_ZN5flash24flash_fwd_splitkv_kernelI23Flash_fwd_kernel_traitsILi256ELi64ELi64ELi4ELb0ELb0EN7cutlass10bfloat16_tE19Flash_kernel_traitsILi256ELi64ELi64ELi4ES3_EELb1ELb0ELb0ELb0ELb0ELb1ELb0ELb1EEEvNS_16Flash_fwd_paramsE:
.text._ZN5flash24flash_fwd_splitkv_kernelI23Flash_fwd_kernel_traitsILi256ELi64ELi64ELi4ELb0ELb0EN7cutlass10bfloat16_tE19Flash_kernel_traitsILi256ELi64ELi64ELi4ES3_EELb1ELb0ELb0ELb0ELb0ELb1ELb0ELb1EEEvNS_16Flash_fwd_paramsE:
        /* <DEDUP_REMOVED lines=51> */
.L_x_893:
        /* <DEDUP_REMOVED lines=79> */
.L_x_896:
[----:B------:R-:W-:Y:S05]  /*0820*/  BSYNC.RECONVERGENT B0 ;  /* 0x0000000000007941 */ /* 0x000fea0003800200 */
.L_x_895:
        /* <DEDUP_REMOVED lines=23> */
.L_x_898:
[----:B------:R-:W-:Y:S05]  /*09a0*/  BSYNC.RECONVERGENT B0 ;  /* 0x0000000000007941 */ /* 0x000fea0003800200 */
.L_x_897:
        /* <DEDUP_REMOVED lines=22> */
.L_x_900:
[----:B------:R-:W-:Y:S05]  /*0b10*/  BSYNC.RECONVERGENT B0 ;  /* 0x0000000000007941 */ /* 0x000fea0003800200 */
.L_x_899:
        /* <DEDUP_REMOVED lines=21> */
.L_x_902:
[----:B------:R-:W-:Y:S05]  /*0c70*/  BSYNC.RECONVERGENT B0 ;  /* 0x0000000000007941 */ /* 0x000fea0003800200 */
.L_x_901:
        /* <DEDUP_REMOVED lines=20> */
.L_x_894:
        /* <DEDUP_REMOVED lines=10> */
.L_x_903:
        /* <DEDUP_REMOVED lines=101> */
.L_x_904:
        /* <DEDUP_REMOVED lines=15> */
.L_x_906:
[----:B------:R-:W2:Y:S01]  /*15a0*/  LDC.64 R8, c[0x0][0x3b8] ;  /* 0x0000ee00ff087b82 */ /* 0x000ea20000000a00 */
[----:B------:R-:W-:-:S05]  /*15b0*/  IADD3 R14, PT, PT, R0, R11, RZ ;  /* 0x0000000b000e7210 */ /* 0x000fca0007ffe0ff */
[C---:B--2---:R-:W-:Y:S02]  /*15c0*/  IMAD R5, R14.reuse, R9, RZ ;  /* 0x000000090e057224 */ /* 0x044fe400078e02ff */
[----:B------:R-:W-:-:S05]  /*15d0*/  IMAD.WIDE.U32 R14, R14, R8, RZ ;  /* 0x000000080e0e7225 */ /* 0x000fca00078e00ff */
[----:B------:R-:W-:Y:S02]  /*15e0*/  IADD3 R5, PT, PT, R15, R5, RZ ;  /* 0x000000050f057210 */ /* 0x000fe40007ffe0ff */
.L_x_907:
        /* <DEDUP_REMOVED lines=14> */
.L_x_908:
[----:B-1----:R-:W1:Y:S01]  /*16d0*/  LDC.64 R2, c[0x0][0x3c0] ;  /* 0x0000f000ff027b82 */ /* 0x002e620000000a00 */
[----:B------:R-:W-:-:S05]  /*16e0*/  IADD3 R0, PT, PT, R0, R11, RZ ;  /* 0x0000000b00007210 */ /* 0x000fca0007ffe0ff */
[C---:B-1----:R-:W-:Y:S02]  /*16f0*/  IMAD R15, R0.reuse, R3, RZ ;  /* 0x00000003000f7224 */ /* 0x042fe400078e02ff */
[----:B------:R-:W-:-:S05]  /*1700*/  IMAD.WIDE.U32 R18, R0, R2, RZ ;  /* 0x0000000200127225 */ /* 0x000fca00078e00ff */
[----:B------:R-:W-:-:S07]  /*1710*/  IADD3 R15, PT, PT, R19, R15, RZ ;  /* 0x0000000f130f7210 */ /* 0x000fce0007ffe0ff */
.L_x_909:
        /* <DEDUP_REMOVED lines=51> */
.L_x_905:
        /* <DEDUP_REMOVED lines=173> */
.L_x_994:
        /* <DEDUP_REMOVED lines=20> */
.L_x_912:
[----:B-1--4-:R-:W-:Y:S05]  /*2660*/  BSYNC.RECONVERGENT B0 ;  /* 0x0000000000007941 */ /* 0x012fea0003800200 */
.L_x_911:
        /* <DEDUP_REMOVED lines=19> */
.L_x_914:
[----:B------:R-:W-:Y:S05]  /*27a0*/  BSYNC.RECONVERGENT B0 ;  /* 0x0000000000007941 */ /* 0x000fea0003800200 */
.L_x_913:
        /* <DEDUP_REMOVED lines=23> */
.L_x_916:
[----:B------:R-:W-:Y:S05]  /*2920*/  BSYNC.RECONVERGENT B0 ;  /* 0x0000000000007941 */ /* 0x000fea0003800200 */
.L_x_915:
        /* <DEDUP_REMOVED lines=25> */
.L_x_918:
[----:B------:R-:W-:Y:S05]  /*2ac0*/  BSYNC.RECONVERGENT B0 ;  /* 0x0000000000007941 */ /* 0x000fea0003800200 */
.L_x_917:
        /* <DEDUP_REMOVED lines=20> */
.L_x_922:
[----:B------:R-:W-:Y:S05]  /*2c10*/  BSYNC.RECONVERGENT B0 ;  /* 0x0000000000007941 */ /* 0x000fea0003800200 */
.L_x_921:
        /* <DEDUP_REMOVED lines=18> */
.L_x_924:
[----:B------:R-:W-:Y:S05]  /*2d40*/  BSYNC.RECONVERGENT B0 ;  /* 0x0000000000007941 */ /* 0x000fea0003800200 */
.L_x_923:
        /* <DEDUP_REMOVED lines=20> */
.L_x_926:
[----:B------:R-:W-:Y:S05]  /*2e90*/  BSYNC.RECONVERGENT B0 ;  /* 0x0000000000007941 */ /* 0x000fea0003800200 */
.L_x_925:
        /* <DEDUP_REMOVED lines=25> */
.L_x_920:
        /* <DEDUP_REMOVED lines=56> */
.L_x_932:
[----:B------:R-:W-:Y:S05]  /*33b0*/  BSYNC.RECONVERGENT B0 ;  /* 0x0000000000007941 */ /* 0x000fea0003800200 */
.L_x_931:
        /* <DEDUP_REMOVED lines=48> */
.L_x_934:
[----:B------:R-:W-:Y:S05]  /*36c0*/  BSYNC.RECONVERGENT B0 ;  /* 0x0000000000007941 */ /* 0x000fea0003800200 */
.L_x_933:
        /* <DEDUP_REMOVED lines=48> */
.L_x_936:
[----:B------:R-:W-:Y:S05]  /*39d0*/  BSYNC.RECONVERGENT B0 ;  /* 0x0000000000007941 */ /* 0x000fea0003800200 */
.L_x_935:
        /* <DEDUP_REMOVED lines=47> */
.L_x_930:
[----:B------:R-:W-:Y:S05]  /*3cd0*/  BSYNC.RECONVERGENT B1 ;  /* 0x0000000000017941 */ /* 0x000fea0003800200 */
.L_x_929:
        /* <DEDUP_REMOVED lines=65> */
.L_x_940:
[----:B------:R-:W-:Y:S05]  /*40f0*/  BSYNC.RECONVERGENT B0 ;  /* 0x0000000000007941 */ /* 0x000fea0003800200 */
.L_x_939:
        /* <DEDUP_REMOVED lines=48> */
.L_x_942:
[----:B------:R-:W-:Y:S05]  /*4400*/  BSYNC.RECONVERGENT B0 ;  /* 0x0000000000007941 */ /* 0x000fea0003800200 */
.L_x_941:
        /* <DEDUP_REMOVED lines=48> */
.L_x_944:
[----:B------:R-:W-:Y:S05]  /*4710*/  BSYNC.RECONVERGENT B0 ;  /* 0x0000000000007941 */ /* 0x000fea0003800200 */
.L_x_943:
        /* <DEDUP_REMOVED lines=47> */
.L_x_938:
[----:B------:R-:W-:Y:S05]  /*4a10*/  BSYNC.RECONVERGENT B1 ;  /* 0x0000000000017941 */ /* 0x000fea0003800200 */
.L_x_937:
        /* <DEDUP_REMOVED lines=65> */
.L_x_948:
[----:B------:R-:W-:Y:S05]  /*4e30*/  BSYNC.RECONVERGENT B0 ;  /* 0x0000000000007941 */ /* 0x000fea0003800200 */
.L_x_947:
        /* <DEDUP_REMOVED lines=48> */
.L_x_950:
[----:B------:R-:W-:Y:S05]  /*5140*/  BSYNC.RECONVERGENT B0 ;  /* 0x0000000000007941 */ /* 0x000fea0003800200 */
.L_x_949:
        /* <DEDUP_REMOVED lines=48> */
.L_x_952:
[----:B------:R-:W-:Y:S05]  /*5450*/  BSYNC.RECONVERGENT B0 ;  /* 0x0000000000007941 */ /* 0x000fea0003800200 */
.L_x_951:
        /* <DEDUP_REMOVED lines=47> */
.L_x_946:
[----:B------:R-:W-:Y:S05]  /*5750*/  BSYNC.RECONVERGENT B1 ;  /* 0x0000000000017941 */ /* 0x000fea0003800200 */
.L_x_945:
        /* <DEDUP_REMOVED lines=67> */
.L_x_956:
[----:B------:R-:W-:Y:S05]  /*5b90*/  BSYNC.RECONVERGENT B0 ;  /* 0x0000000000007941 */ /* 0x000fea0003800200 */
.L_x_955:
        /* <DEDUP_REMOVED lines=48> */
.L_x_958:
[----:B------:R-:W-:Y:S05]  /*5ea0*/  BSYNC.RECONVERGENT B0 ;  /* 0x0000000000007941 */ /* 0x000fea0003800200 */
.L_x_957:
        /* <DEDUP_REMOVED lines=48> */
.L_x_960:
[----:B------:R-:W-:Y:S05]  /*61b0*/  BSYNC.RECONVERGENT B0 ;  /* 0x0000000000007941 */ /* 0x000fea0003800200 */
.L_x_959:
        /* <DEDUP_REMOVED lines=47> */
.L_x_954:
[----:B------:R-:W-:Y:S05]  /*64b0*/  BSYNC.RECONVERGENT B1 ;  /* 0x0000000000017941 */ /* 0x000fea0003800200 */
.L_x_953:
        /* <DEDUP_REMOVED lines=8> */
.L_x_928:
        /* <DEDUP_REMOVED lines=95> */
.L_x_964:
[----:B------:R-:W-:Y:S05]  /*6b30*/  BSYNC.RECONVERGENT B0 ;  /* 0x0000000000007941 */ /* 0x000fea0003800200 */
.L_x_963:
        /* <DEDUP_REMOVED lines=89> */
.L_x_966:
[----:B------:R-:W-:Y:S05]  /*70d0*/  BSYNC.RECONVERGENT B0 ;  /* 0x0000000000007941 */ /* 0x000fea0003800200 */
.L_x_965:
        /* <DEDUP_REMOVED lines=89> */
.L_x_968:
[----:B------:R-:W-:Y:S05]  /*7670*/  BSYNC.RECONVERGENT B0 ;  /* 0x0000000000007941 */ /* 0x000fea0003800200 */
.L_x_967:
        /* <DEDUP_REMOVED lines=88> */
.L_x_962:
[----:B------:R-:W-:Y:S05]  /*7c00*/  BSYNC.RECONVERGENT B1 ;  /* 0x0000000000017941 */ /* 0x000fea0003800200 */
.L_x_961:
        /* <DEDUP_REMOVED lines=96> */
.L_x_972:
[----:B------:R-:W-:Y:S05]  /*8210*/  BSYNC.RECONVERGENT B0 ;  /* 0x0000000000007941 */ /* 0x000fea0003800200 */
.L_x_971:
        /* <DEDUP_REMOVED lines=88> */
.L_x_974:
[----:B------:R-:W-:Y:S05]  /*87a0*/  BSYNC.RECONVERGENT B0 ;  /* 0x0000000000007941 */ /* 0x000fea0003800200 */
.L_x_973:
        /* <DEDUP_REMOVED lines=88> */
.L_x_976:
[----:B------:R-:W-:Y:S05]  /*8d30*/  BSYNC.RECONVERGENT B0 ;  /* 0x0000000000007941 */ /* 0x000fea0003800200 */
.L_x_975:
        /* <DEDUP_REMOVED lines=86> */
.L_x_970:
[----:B------:R-:W-:Y:S05]  /*92a0*/  BSYNC.RECONVERGENT B1 ;  /* 0x0000000000017941 */ /* 0x000fea0003800200 */
.L_x_969:
        /* <DEDUP_REMOVED lines=99> */
.L_x_980:
[----:B------:R-:W-:Y:S05]  /*98e0*/  BSYNC.RECONVERGENT B0 ;  /* 0x0000000000007941 */ /* 0x000fea0003800200 */
.L_x_979:
        /* <DEDUP_REMOVED lines=88> */
.L_x_982:
[----:B------:R-:W-:Y:S05]  /*9e70*/  BSYNC.RECONVERGENT B0 ;  /* 0x0000000000007941 */ /* 0x000fea0003800200 */
.L_x_981:
        /* <DEDUP_REMOVED lines=87> */
.L_x_984:
[----:B------:R-:W-:Y:S05]  /*a3f0*/  BSYNC.RECONVERGENT B0 ;  /* 0x0000000000007941 */ /* 0x000fea0003800200 */
.L_x_983:
        /* <DEDUP_REMOVED lines=86> */
.L_x_978:
[----:B------:R-:W-:Y:S05]  /*a960*/  BSYNC.RECONVERGENT B1 ;  /* 0x0000000000017941 */ /* 0x000fea0003800200 */
.L_x_977:
        /* <DEDUP_REMOVED lines=102> */
.L_x_988:
[----:B------:R-:W-:Y:S05]  /*afd0*/  BSYNC.RECONVERGENT B0 ;  /* 0x0000000000007941 */ /* 0x000fea0003800200 */
.L_x_987:
        /* <DEDUP_REMOVED lines=87> */
.L_x_990:
[----:B------:R-:W-:Y:S05]  /*b550*/  BSYNC.RECONVERGENT B0 ;  /* 0x0000000000007941 */ /* 0x000fea0003800200 */
.L_x_989:
        /* <DEDUP_REMOVED lines=87> */
.L_x_992:
[----:B------:R-:W-:Y:S05]  /*bad0*/  BSYNC.RECONVERGENT B0 ;  /* 0x0000000000007941 */ /* 0x000fea0003800200 */
.L_x_991:
        /* <DEDUP_REMOVED lines=86> */
.L_x_986:
[----:B------:R-:W-:Y:S05]  /*c040*/  BSYNC.RECONVERGENT B1 ;  /* 0x0000000000017941 */ /* 0x000fea0003800200 */
.L_x_985:
[----:B------:R-:W5:Y:S08]  /*c050*/  LDC R3, c[0x0][0x450] ;  /* 0x00011400ff037b82 */ /* 0x000f700000000800 */
[----:B------:R-:W1:Y:S01]  /*c060*/  LDC R18, c[0x0][0x450] ;  /* 0x00011400ff127b82 */ /* 0x000e620000000800 */
[----:B-----5:R-:W-:Y:S05]  /*c070*/  IMAD.U32 R3, R3, -0x20, RZ ;  /* 0xffffffe003037824 */ /* 0x020fea00078e00ff */
[C---:B------:R-:W-:Y:S02]  /*c080*/  LEA R92, P1, R3.reuse, R92, 0x1 ;  /* 0x0000005c035c7211 */ /* 0x040fe400078208ff */
[C---:B------:R-:W-:Y:S02]  /*c090*/  LEA R90, P0, R3.reuse, R90, 0x1 ;  /* 0x0000005a035a7211 */ /* 0x040fe400078008ff */
[C---:B------:R-:W-:Y:S02]  /*c0a0*/  LEA.HI.X.SX32 R93, R3.reuse, R93, 0x1, P1 ;  /* 0x0000005d035d7211 */ /* 0x040fe400008f0eff */
[----:B-1----:R-:W-:Y:S09]  /*c0b0*/  LEA.HI.X.SX32 R91, R3, R91, 0x1, P0 ;  /* 0x0000005b035b7211 */ /* 0x002ff200000f0eff */
.L_x_927:
[----:B------:R-:W-:Y:S05]  /*c0c0*/  BSYNC.RECONVERGENT B2 ;  /* 0x0000000000027941 */ /* 0x000fea0003800200 */
.L_x_919:
        /* <DEDUP_REMOVED lines=90> */
.L_x_993:
[----:B------:R-:W-:Y:S02]  /*c670*/  ISETP.GT.AND P0, PT, R102, R83, PT ;  /* 0x000000536600720c */ /* 0x000fe40003f04270 */
[----:B------:R-:W-:Y:S02]  /*c680*/  IADD3 R88, P2, PT, R88, R95, RZ ;  /* 0x0000005f58587210 */ /* 0x000fe40007f5e0ff */
[----:B------:R-:W-:Y:S03]  /*c690*/  IADD3 R14, P1, PT, R14, R99, RZ ;  /* 0x000000630e0e7210 */ /* 0x000fe60007f3e0ff */
[----:B------:R-:W-:Y:S02]  /*c6a0*/  IMAD.X R89, R89, 0x1, R94, P2 ;  /* 0x0000000159597824 */ /* 0x000fe400010e065e */
[----:B------:R-:W-:Y:S04]  /*c6b0*/  IMAD.X R15, R15, 0x1, R97, P1 ;  /* 0x000000010f0f7824 */ /* 0x000fe800008e0661 */
[----:B------:R-:W-:Y:S05]  /*c6c0*/  @P0 BRA `(.L_x_994) ;  /* 0xffffff5c00940947 */ /* 0x000fea000383ffff */
.L_x_910:
        /* <DEDUP_REMOVED lines=57> */
.L_x_998:
[----:B------:R-:W-:Y:S05]  /*ca60*/  BSYNC.RECONVERGENT B0 ;  /* 0x0000000000007941 */ /* 0x000fea0003800200 */
.L_x_997:
        /* <DEDUP_REMOVED lines=29> */
.L_x_1000:
[----:B------:R-:W-:Y:S05]  /*cc40*/  BSYNC.RECONVERGENT B0 ;  /* 0x0000000000007941 */ /* 0x000fea0003800200 */
.L_x_999:
        /* <DEDUP_REMOVED lines=29> */
.L_x_1002:
[----:B------:R-:W-:Y:S05]  /*ce20*/  BSYNC.RECONVERGENT B0 ;  /* 0x0000000000007941 */ /* 0x000fea0003800200 */
.L_x_1001:
        /* <DEDUP_REMOVED lines=30> */
.L_x_996:
        /* <DEDUP_REMOVED lines=80> */
.L_x_1010:
[----:B------:R-:W-:Y:S05]  /*d510*/  BSYNC.RECONVERGENT B0 ;  /* 0x0000000000007941 */ /* 0x000fea0003800200 */
.L_x_1009:
[----:B-----5:R-:W-:Y:S01]  /*d520*/  IMAD.MOV.U32 R6, RZ, RZ, R18 ;  /* 0x000000ffff067224 */ /* 0x020fe200078e0012 */
[----:B------:R-:W-:Y:S01]  /*d530*/  MOV R4, R16 ;  /* 0x0000001000047202 */ /* 0x000fe20000000f00 */
[----:B------:R-:W-:Y:S01]  /*d540*/  IMAD.MOV.U32 R7, RZ, RZ, R19 ;  /* 0x000000ffff077224 */ /* 0x000fe200078e0013 */
[----:B------:R-:W-:Y:S02]  /*d550*/  MOV R5, R17 ;  /* 0x0000001100057202 */ /* 0x000fe40000000f00 */
.L_x_1008:
[----:B------:R-:W-:Y:S05]  /*d560*/  BSYNC.RECONVERGENT B1 ;  /* 0x0000000000017941 */ /* 0x000fea0003800200 */
.L_x_1007:
        /* <DEDUP_REMOVED lines=48> */
.L_x_1014:
[----:B------:R-:W-:Y:S05]  /*d870*/  BSYNC.RECONVERGENT B0 ;  /* 0x0000000000007941 */ /* 0x000fea0003800200 */
.L_x_1013:
[----:B-----5:R4:W-:Y:S02]  /*d880*/  STS.128 [R239+0x2000], R16 ;  /* 0x00200010ef007388 */ /* 0x0209e40000000c00 */
.L_x_1012:
[----:B------:R-:W-:Y:S05]  /*d890*/  BSYNC.RECONVERGENT B1 ;  /* 0x0000000000017941 */ /* 0x000fea0003800200 */
.L_x_1011:
        /* <DEDUP_REMOVED lines=47> */
.L_x_1018:
[----:B------:R-:W-:Y:S05]  /*db90*/  BSYNC.RECONVERGENT B0 ;  /* 0x0000000000007941 */ /* 0x000fea0003800200 */
.L_x_1017:
[----:B-----5:R1:W-:Y:S02]  /*dba0*/  STS.128 [R239+0x4000], R16 ;  /* 0x00400010ef007388 */ /* 0x0203e40000000c00 */
.L_x_1016:
[----:B------:R-:W-:Y:S05]  /*dbb0*/  BSYNC.RECONVERGENT B1 ;  /* 0x0000000000017941 */ /* 0x000fea0003800200 */
.L_x_1015:
        /* <DEDUP_REMOVED lines=46> */
.L_x_1020:
[----:B------:R-:W-:Y:S05]  /*dea0*/  BSYNC.RECONVERGENT B0 ;  /* 0x0000000000007941 */ /* 0x000fea0003800200 */
.L_x_1019:
[----:B-----5:R4:W-:Y:S02]  /*deb0*/  STS.128 [R239+0x6000], R16 ;  /* 0x00600010ef007388 */ /* 0x0209e40000000c00 */
.L_x_1006:
[----:B------:R-:W-:Y:S05]  /*dec0*/  BSYNC.RECONVERGENT B2 ;  /* 0x0000000000027941 */ /* 0x000fea0003800200 */
.L_x_1005:
        /* <DEDUP_REMOVED lines=63> */
.L_x_1026:
[----:B------:R-:W-:Y:S05]  /*e2c0*/  BSYNC.RECONVERGENT B0 ;  /* 0x0000000000007941 */ /* 0x000fea0003800200 */
.L_x_1025:
[----:B-----5:R4:W-:Y:S02]  /*e2d0*/  STS.128 [R239+0x800], R16 ;  /* 0x00080010ef007388 */ /* 0x0209e40000000c00 */
.L_x_1024:
[----:B------:R-:W-:Y:S05]  /*e2e0*/  BSYNC.RECONVERGENT B1 ;  /* 0x0000000000017941 */ /* 0x000fea0003800200 */
.L_x_1023:
        /* <DEDUP_REMOVED lines=56> */
.L_x_1030:
[----:B------:R-:W-:Y:S05]  /*e670*/  BSYNC.RECONVERGENT B0 ;  /* 0x0000000000007941 */ /* 0x000fea0003800200 */
.L_x_1029:
[----:B-----5:R4:W-:Y:S02]  /*e680*/  STS.128 [R239+0x2800], R16 ;  /* 0x00280010ef007388 */ /* 0x0209e40000000c00 */
.L_x_1028:
[----:B------:R-:W-:Y:S05]  /*e690*/  BSYNC.RECONVERGENT B1 ;  /* 0x0000000000017941 */ /* 0x000fea0003800200 */
.L_x_1027:
        /* <DEDUP_REMOVED lines=56> */
.L_x_1034:
[----:B------:R-:W-:Y:S05]  /*ea20*/  BSYNC.RECONVERGENT B0 ;  /* 0x0000000000007941 */ /* 0x000fea0003800200 */
.L_x_1033:
[----:B-----5:R4:W-:Y:S02]  /*ea30*/  STS.128 [R239+0x4800], R16 ;  /* 0x00480010ef007388 */ /* 0x0209e40000000c00 */
.L_x_1032:
[----:B------:R-:W-:Y:S05]  /*ea40*/  BSYNC.RECONVERGENT B1 ;  /* 0x0000000000017941 */ /* 0x000fea0003800200 */
.L_x_1031:
        /* <DEDUP_REMOVED lines=56> */
.L_x_1036:
[----:B------:R-:W-:Y:S05]  /*edd0*/  BSYNC.RECONVERGENT B0 ;  /* 0x0000000000007941 */ /* 0x000fea0003800200 */
.L_x_1035:
[----:B-----5:R4:W-:Y:S02]  /*ede0*/  STS.128 [R239+0x6800], R16 ;  /* 0x00680010ef007388 */ /* 0x0209e40000000c00 */
.L_x_1022:
[----:B------:R-:W-:Y:S05]  /*edf0*/  BSYNC.RECONVERGENT B2 ;  /* 0x0000000000027941 */ /* 0x000fea0003800200 */
.L_x_1021:
        /* <DEDUP_REMOVED lines=64> */
.L_x_1042:
[----:B------:R-:W-:Y:S05]  /*f200*/  BSYNC.RECONVERGENT B0 ;  /* 0x0000000000007941 */ /* 0x000fea0003800200 */
.L_x_1041:
[----:B-----5:R1:W-:Y:S02]  /*f210*/  STS.128 [R239+0x1000], R16 ;  /* 0x00100010ef007388 */ /* 0x0203e40000000c00 */
.L_x_1040:
[----:B------:R-:W-:Y:S05]  /*f220*/  BSYNC.RECONVERGENT B1 ;  /* 0x0000000000017941 */ /* 0x000fea0003800200 */
.L_x_1039:
        /* <DEDUP_REMOVED lines=56> */
.L_x_1046:
[----:B------:R-:W-:Y:S05]  /*f5b0*/  BSYNC.RECONVERGENT B0 ;  /* 0x0000000000007941 */ /* 0x000fea0003800200 */
.L_x_1045:
[----:B-----5:R4:W-:Y:S02]  /*f5c0*/  STS.128 [R239+0x3000], R16 ;  /* 0x00300010ef007388 */ /* 0x0209e40000000c00 */
.L_x_1044:
[----:B------:R-:W-:Y:S05]  /*f5d0*/  BSYNC.RECONVERGENT B1 ;  /* 0x0000000000017941 */ /* 0x000fea0003800200 */
.L_x_1043:
        /* <DEDUP_REMOVED lines=56> */
.L_x_1050:
[----:B------:R-:W-:Y:S05]  /*f960*/  BSYNC.RECONVERGENT B0 ;  /* 0x0000000000007941 */ /* 0x000fea0003800200 */
.L_x_1049:
[----:B-----5:R4:W-:Y:S02]  /*f970*/  STS.128 [R239+0x5000], R16 ;  /* 0x00500010ef007388 */ /* 0x0209e40000000c00 */
.L_x_1048:
[----:B------:R-:W-:Y:S05]  /*f980*/  BSYNC.RECONVERGENT B1 ;  /* 0x0000000000017941 */ /* 0x000fea0003800200 */
.L_x_1047:
        /* <DEDUP_REMOVED lines=56> */
.L_x_1052:
[----:B------:R-:W-:Y:S05]  /*fd10*/  BSYNC.RECONVERGENT B0 ;  /* 0x0000000000007941 */ /* 0x000fea0003800200 */
.L_x_1051:
[----:B-----5:R4:W-:Y:S02]  /*fd20*/  STS.128 [R239+0x7000], R16 ;  /* 0x00700010ef007388 */ /* 0x0209e40000000c00 */
.L_x_1038:
[----:B------:R-:W-:Y:S05]  /*fd30*/  BSYNC.RECONVERGENT B2 ;  /* 0x0000000000027941 */ /* 0x000fea0003800200 */
.L_x_1037:
        /* <DEDUP_REMOVED lines=64> */
.L_x_1056:
[----:B------:R-:W-:Y:S05]  /*10140*/  BSYNC.RECONVERGENT B0 ;  /* 0x0000000000007941 */ /* 0x000fea0003800200 */
.L_x_1055:
[----:B-----5:R4:W-:Y:S02]  /*10150*/  STS.128 [R239+0x1800], R16 ;  /* 0x00180010ef007388 */ /* 0x0209e40000000c00 */
.L_x_1054:
[----:B------:R-:W-:Y:S05]  /*10160*/  BSYNC.RECONVERGENT B1 ;  /* 0x0000000000017941 */ /* 0x000fea0003800200 */
.L_x_1053:
        /* <DEDUP_REMOVED lines=56> */
.L_x_1060:
[----:B------:R-:W-:Y:S05]  /*104f0*/  BSYNC.RECONVERGENT B0 ;  /* 0x0000000000007941 */ /* 0x000fea0003800200 */
.L_x_1059:
[----:B-----5:R4:W-:Y:S02]  /*10500*/  STS.128 [R239+0x3800], R16 ;  /* 0x00380010ef007388 */ /* 0x0209e40000000c00 */
.L_x_1058:
[----:B------:R-:W-:Y:S05]  /*10510*/  BSYNC.RECONVERGENT B1 ;  /* 0x0000000000017941 */ /* 0x000fea0003800200 */
.L_x_1057:
        /* <DEDUP_REMOVED lines=56> */
.L_x_1064:
[----:B------:R-:W-:Y:S05]  /*108a0*/  BSYNC.RECONVERGENT B0 ;  /* 0x0000000000007941 */ /* 0x000fea0003800200 */
.L_x_1063:
[----:B-----5:R4:W-:Y:S02]  /*108b0*/  STS.128 [R239+0x5800], R16 ;  /* 0x00580010ef007388 */ /* 0x0209e40000000c00 */
.L_x_1062:
[----:B------:R-:W-:Y:S05]  /*108c0*/  BSYNC.RECONVERGENT B1 ;  /* 0x0000000000017941 */ /* 0x000fea0003800200 */
.L_x_1061:
        /* <DEDUP_REMOVED lines=57> */
.L_x_1066:
[----:B------:R-:W-:Y:S05]  /*10c60*/  BSYNC.RECONVERGENT B0 ;  /* 0x0000000000007941 */ /* 0x000fea0003800200 */
.L_x_1065:
[----:B-----5:R4:W-:Y:S01]  /*10c70*/  STS.128 [R239+0x7800], R16 ;  /* 0x00780010ef007388 */ /* 0x0209e20000000c00 */
[----:B------:R-:W-:Y:S05]  /*10c80*/  BRA `(.L_x_1003) ;  /* 0x0000005c00547947 */ /* 0x000fea0003800000 */
.L_x_1004:
        /* <DEDUP_REMOVED lines=99> */
.L_x_1071:
[----:B------:R-:W-:Y:S05]  /*112c0*/  BSYNC.RECONVERGENT B0 ;  /* 0x0000000000007941 */ /* 0x000fea0003800200 */
.L_x_1070:
[----:B------:R-:W-:Y:S05]  /*112d0*/  BSYNC.RECONVERGENT B1 ;  /* 0x0000000000017941 */ /* 0x000fea0003800200 */
.L_x_1069:
        /* <DEDUP_REMOVED lines=88> */
.L_x_1075:
[----:B------:R-:W-:Y:S05]  /*11860*/  BSYNC.RECONVERGENT B0 ;  /* 0x0000000000007941 */ /* 0x000fea0003800200 */
.L_x_1074:
[----:B-----5:R4:W-:Y:S02]  /*11870*/  STS.128 [R239+0x2000], R24 ;  /* 0x00200018ef007388 */ /* 0x0209e40000000c00 */
.L_x_1073:
[----:B------:R-:W-:Y:S05]  /*11880*/  BSYNC.RECONVERGENT B1 ;  /* 0x0000000000017941 */ /* 0x000fea0003800200 */
.L_x_1072:
        /* <DEDUP_REMOVED lines=87> */
.L_x_1079:
[----:B------:R-:W-:Y:S05]  /*11e00*/  BSYNC.RECONVERGENT B0 ;  /* 0x0000000000007941 */ /* 0x000fea0003800200 */
.L_x_1078:
[----:B-----5:R1:W-:Y:S02]  /*11e10*/  STS.128 [R239+0x4000], R24 ;  /* 0x00400018ef007388 */ /* 0x0203e40000000c00 */
.L_x_1077:
[----:B------:R-:W-:Y:S05]  /*11e20*/  BSYNC.RECONVERGENT B1 ;  /* 0x0000000000017941 */ /* 0x000fea0003800200 */
.L_x_1076:
        /* <DEDUP_REMOVED lines=85> */
.L_x_1081:
[----:B------:R-:W-:Y:S05]  /*12380*/  BSYNC.RECONVERGENT B0 ;  /* 0x0000000000007941 */ /* 0x000fea0003800200 */
.L_x_1080:
[----:B-----5:R4:W-:Y:S02]  /*12390*/  STS.128 [R239+0x6000], R24 ;  /* 0x00600018ef007388 */ /* 0x0209e40000000c00 */
.L_x_1068:
[----:B------:R-:W-:Y:S05]  /*123a0*/  BSYNC.RECONVERGENT B2 ;  /* 0x0000000000027941 */ /* 0x000fea0003800200 */
.L_x_1067:
        /* <DEDUP_REMOVED lines=96> */
.L_x_1087:
[----:B------:R-:W-:Y:S05]  /*129b0*/  BSYNC.RECONVERGENT B0 ;  /* 0x0000000000007941 */ /* 0x000fea0003800200 */
.L_x_1086:
[----:B-----5:R4:W-:Y:S02]  /*129c0*/  STS.128 [R239+0x800], R24 ;  /* 0x00080018ef007388 */ /* 0x0209e40000000c00 */
.L_x_1085:
[----:B------:R-:W-:Y:S05]  /*129d0*/  BSYNC.RECONVERGENT B1 ;  /* 0x0000000000017941 */ /* 0x000fea0003800200 */
.L_x_1084:
        /* <DEDUP_REMOVED lines=89> */
.L_x_1091:
[----:B------:R-:W-:Y:S05]  /*12f70*/  BSYNC.RECONVERGENT B0 ;  /* 0x0000000000007941 */ /* 0x000fea0003800200 */
.L_x_1090:
[----:B-----5:R4:W-:Y:S02]  /*12f80*/  STS.128 [R239+0x2800], R24 ;  /* 0x00280018ef007388 */ /* 0x0209e40000000c00 */
.L_x_1089:
[----:B------:R-:W-:Y:S05]  /*12f90*/  BSYNC.RECONVERGENT B1 ;  /* 0x0000000000017941 */ /* 0x000fea0003800200 */
.L_x_1088:
        /* <DEDUP_REMOVED lines=89> */
.L_x_1095:
[----:B------:R-:W-:Y:S05]  /*13530*/  BSYNC.RECONVERGENT B0 ;  /* 0x0000000000007941 */ /* 0x000fea0003800200 */
.L_x_1094:
[----:B-----5:R4:W-:Y:S02]  /*13540*/  STS.128 [R239+0x4800], R24 ;  /* 0x00480018ef007388 */ /* 0x0209e40000000c00 */
.L_x_1093:
[----:B------:R-:W-:Y:S05]  /*13550*/  BSYNC.RECONVERGENT B1 ;  /* 0x0000000000017941 */ /* 0x000fea0003800200 */
.L_x_1092:
        /* <DEDUP_REMOVED lines=87> */
.L_x_1097:
[----:B------:R-:W-:Y:S05]  /*13ad0*/  BSYNC.RECONVERGENT B0 ;  /* 0x0000000000007941 */ /* 0x000fea0003800200 */
.L_x_1096:
[----:B-----5:R1:W-:Y:S02]  /*13ae0*/  STS.128 [R239+0x6800], R4 ;  /* 0x00680004ef007388 */ /* 0x0203e40000000c00 */
.L_x_1083:
[----:B------:R-:W-:Y:S05]  /*13af0*/  BSYNC.RECONVERGENT B2 ;  /* 0x0000000000027941 */ /* 0x000fea0003800200 */
.L_x_1082:
        /* <DEDUP_REMOVED lines=97> */
.L_x_1103:
[----:B------:R-:W-:Y:S05]  /*14110*/  BSYNC.RECONVERGENT B0 ;  /* 0x0000000000007941 */ /* 0x000fea0003800200 */
.L_x_1102:
[----:B-----5:R4:W-:Y:S02]  /*14120*/  STS.128 [R239+0x1000], R24 ;  /* 0x00100018ef007388 */ /* 0x0209e40000000c00 */
.L_x_1101:
[----:B------:R-:W-:Y:S05]  /*14130*/  BSYNC.RECONVERGENT B1 ;  /* 0x0000000000017941 */ /* 0x000fea0003800200 */
.L_x_1100:
        /* <DEDUP_REMOVED lines=89> */
.L_x_1107:
[----:B------:R-:W-:Y:S05]  /*146d0*/  BSYNC.RECONVERGENT B0 ;  /* 0x0000000000007941 */ /* 0x000fea0003800200 */
.L_x_1106:
[----:B-----5:R1:W-:Y:S02]  /*146e0*/  STS.128 [R239+0x3000], R24 ;  /* 0x00300018ef007388 */ /* 0x0203e40000000c00 */
.L_x_1105:
[----:B------:R-:W-:Y:S05]  /*146f0*/  BSYNC.RECONVERGENT B1 ;  /* 0x0000000000017941 */ /* 0x000fea0003800200 */
.L_x_1104:
        /* <DEDUP_REMOVED lines=89> */
.L_x_1111:
[----:B------:R-:W-:Y:S05]  /*14c90*/  BSYNC.RECONVERGENT B0 ;  /* 0x0000000000007941 */ /* 0x000fea0003800200 */
.L_x_1110:
[----:B-----5:R4:W-:Y:S02]  /*14ca0*/  STS.128 [R239+0x5000], R24 ;  /* 0x00500018ef007388 */ /* 0x0209e40000000c00 */
.L_x_1109:
[----:B------:R-:W-:Y:S05]  /*14cb0*/  BSYNC.RECONVERGENT B1 ;  /* 0x0000000000017941 */ /* 0x000fea0003800200 */
.L_x_1108:
        /* <DEDUP_REMOVED lines=89> */
.L_x_1113:
[----:B------:R-:W-:Y:S05]  /*15250*/  BSYNC.RECONVERGENT B0 ;  /* 0x0000000000007941 */ /* 0x000fea0003800200 */
.L_x_1112:
[----:B-----5:R1:W-:Y:S02]  /*15260*/  STS.128 [R239+0x7000], R4 ;  /* 0x00700004ef007388 */ /* 0x0203e40000000c00 */
.L_x_1099:
[----:B------:R-:W-:Y:S05]  /*15270*/  BSYNC.RECONVERGENT B2 ;  /* 0x0000000000027941 */ /* 0x000fea0003800200 */
.L_x_1098:
        /* <DEDUP_REMOVED lines=97> */
.L_x_1117:
[----:B------:R-:W-:Y:S05]  /*15890*/  BSYNC.RECONVERGENT B0 ;  /* 0x0000000000007941 */ /* 0x000fea0003800200 */
.L_x_1116:
[----:B-----5:R3:W-:Y:S02]  /*158a0*/  STS.128 [R239+0x1800], R24 ;  /* 0x00180018ef007388 */ /* 0x0207e40000000c00 */
.L_x_1115:
[----:B------:R-:W-:Y:S05]  /*158b0*/  BSYNC.RECONVERGENT B1 ;  /* 0x0000000000017941 */ /* 0x000fea0003800200 */
.L_x_1114:
        /* <DEDUP_REMOVED lines=89> */
.L_x_1121:
[----:B------:R-:W-:Y:S05]  /*15e50*/  BSYNC.RECONVERGENT B0 ;  /* 0x0000000000007941 */ /* 0x000fea0003800200 */
.L_x_1120:
[----:B-----5:R1:W-:Y:S02]  /*15e60*/  STS.128 [R239+0x3800], R24 ;  /* 0x00380018ef007388 */ /* 0x0203e40000000c00 */
.L_x_1119:
[----:B------:R-:W-:Y:S05]  /*15e70*/  BSYNC.RECONVERGENT B1 ;  /* 0x0000000000017941 */ /* 0x000fea0003800200 */
.L_x_1118:
        /* <DEDUP_REMOVED lines=89> */
.L_x_1125:
[----:B------:R-:W-:Y:S05]  /*16410*/  BSYNC.RECONVERGENT B0 ;  /* 0x0000000000007941 */ /* 0x000fea0003800200 */
.L_x_1124:
[----:B-----5:R3:W-:Y:S02]  /*16420*/  STS.128 [R239+0x5800], R24 ;  /* 0x00580018ef007388 */ /* 0x0207e40000000c00 */
.L_x_1123:
[----:B------:R-:W-:Y:S05]  /*16430*/  BSYNC.RECONVERGENT B1 ;  /* 0x0000000000017941 */ /* 0x000fea0003800200 */
.L_x_1122:
        /* <DEDUP_REMOVED lines=88> */
.L_x_1127:
[----:B------:R-:W-:Y:S05]  /*169c0*/  BSYNC.RECONVERGENT B0 ;  /* 0x0000000000007941 */ /* 0x000fea0003800200 */
.L_x_1126:
[----:B-----5:R1:W-:Y:S02]  /*169d0*/  STS.128 [R239+0x7800], R4 ;  /* 0x00780004ef007388 */ /* 0x0203e40000000c00 */
.L_x_1003:
[----:B------:R-:W-:Y:S05]  /*169e0*/  BSYNC.RECONVERGENT B3 ;  /* 0x0000000000037941 */ /* 0x000fea0003800200 */
.L_x_995:
        /* <DEDUP_REMOVED lines=35> */
.L_x_1129:
[----:B------:R-:W-:Y:S05]  /*16c20*/  BSYNC.RECONVERGENT B0 ;  /* 0x0000000000007941 */ /* 0x000fea0003800200 */
.L_x_1128:
        /* <DEDUP_REMOVED lines=29> */
.L_x_1131:
[----:B------:R-:W-:Y:S05]  /*16e00*/  BSYNC.RECONVERGENT B0 ;  /* 0x0000000000007941 */ /* 0x000fea0003800200 */
.L_x_1130:
        /* <DEDUP_REMOVED lines=31> */
.L_x_1133:
[----:B------:R-:W-:Y:S05]  /*17000*/  BSYNC.RECONVERGENT B0 ;  /* 0x0000000000007941 */ /* 0x000fea0003800200 */
.L_x_1132:
        /* <DEDUP_REMOVED lines=31> */
.L_x_1135:
[----:B------:R-:W-:Y:S05]  /*17200*/  BSYNC.RECONVERGENT B0 ;  /* 0x0000000000007941 */ /* 0x000fea0003800200 */
.L_x_1134:
        /* <DEDUP_REMOVED lines=47> */
.L_x_1137:
[----:B------:R1:W-:Y:S04]  /*17500*/  STS.128 [R239+0x10000], RZ ;  /* 0x010000ffef007388 */ /* 0x0003e80000000c00 */
[----:B------:R1:W-:Y:S04]  /*17510*/  STS.128 [R239+0x12000], RZ ;  /* 0x012000ffef007388 */ /* 0x0003e80000000c00 */
[----:B------:R1:W-:Y:S04]  /*17520*/  STS.128 [R239+0x14000], RZ ;  /* 0x014000ffef007388 */ /* 0x0003e80000000c00 */
[----:B------:R1:W-:Y:S02]  /*17530*/  STS.128 [R239+0x16000], RZ ;  /* 0x016000ffef007388 */ /* 0x0003e40000000c00 */
.L_x_1138:
[----:B------:R-:W-:Y:S05]  /*17540*/  BSYNC.RECONVERGENT B0 ;  /* 0x0000000000007941 */ /* 0x000fea0003800200 */
.L_x_1136:
        /* <DEDUP_REMOVED lines=39> */
.L_x_1140:
[----:B------:R-:W-:Y:S05]  /*177c0*/  BSYNC.RECONVERGENT B0 ;  /* 0x0000000000007941 */ /* 0x000fea0003800200 */
.L_x_1139:
        /* <DEDUP_REMOVED lines=35> */
.L_x_1142:
[----:B------:R-:W-:Y:S05]  /*17a00*/  BSYNC.RECONVERGENT B0 ;  /* 0x0000000000007941 */ /* 0x000fea0003800200 */
.L_x_1141:
        /* <DEDUP_REMOVED lines=35> */
.L_x_1144:
[----:B------:R-:W-:Y:S05]  /*17c40*/  BSYNC.RECONVERGENT B0 ;  /* 0x0000000000007941 */ /* 0x000fea0003800200 */
.L_x_1143:
[----:B-1234-:R-:W-:Y:S01]  /*17c50*/  LDSM.16.M88.4 R4, [R69] ;  /* 0x000000004504783b */ /* 0x01efe20000000200 */
[----:B------:R-:W-:Y:S01]  /*17c60*/  LOP3.LUT P1, RZ, R66, 0x2, RZ, 0xc0, !PT ;  /* 0x0000000242ff7812 */ /* 0x000fe2000782c0ff */
[----:B------:R-:W1:Y:S01]  /*17c70*/  LDCU UR7, c[0x0][0x50c] ;  /* 0x0000a180ff0777ac */ /* 0x000e620008000800 */
[----:B------:R-:W-:Y:S01]  /*17c80*/  MOV R8, 0x20 ;  /* 0x0000002000087802 */ /* 0x000fe20000000f00 */
[----:B------:R-:W2:Y:S01]  /*17c90*/  LDSM.16.M88.4 R28, [R0+UR6+0x8000] ;  /* 0x00800006001c783b */ /* 0x000ea20008000200 */
[----:B------:R-:W-:Y:S02]  /*17ca0*/  IADD3 R71, PT, PT, R0, UR6, RZ ;  /* 0x0000000600477c10 */ /* 0x000fe4000fffe0ff */
[----:B------:R-:W-:Y:S01]  /*17cb0*/  SEL R8, R8, 0xffffffe0, !P1 ;  /* 0xffffffe008087807 */ /* 0x000fe20004800000 */
[----:B------:R-:W3:Y:S01]  /*17cc0*/  LDSM.16.M88.4 R20, [R0+UR6+0x8800] ;  /* 0x008800060014783b */ /* 0x000ee20008000200 */
        /* <DEDUP_REMOVED lines=8> */
[----:B------:R-:W-:Y:S03]  /*17d50*/  LDSM.16.M88.4 R56, [R14] ;  /* 0x000000000e38783b */ /* 0x000fe60000000200 */
[-C--:B------:R-:W-:Y:S01]  /*17d60*/  IADD3 R93, PT, PT, R69, R169.reuse, RZ ;  /* 0x000000a9455d7210 */ /* 0x080fe20007ffe0ff */
[----:B------:R-:W1:Y:S01]  /*17d70*/  LDSM.16.M88.4 R40, [R2+0x8000] ;  /* 0x008000000228783b */ /* 0x000e620000000200 */
[----:B------:R-:W-:-:S02]  /*17d80*/  IADD3 R71, PT, PT, R71, R169, RZ ;  /* 0x000000a947477210 */ /* 0x000fc40007ffe0ff */
[C---:B------:R-:W-:Y:S01]  /*17d90*/  IADD3 R92, PT, PT, R8.reuse, R93, RZ ;  /* 0x0000005d085c7210 */ /* 0x040fe20007ffe0ff */
[----:B------:R-:W1:Y:S01]  /*17da0*/  LDSM.16.M88.4 R16, [R2+0x8800] ;  /* 0x008800000210783b */ /* 0x000e620000000200 */
[----:B------:R-:W-:-:S03]  /*17db0*/  IADD3 R70, PT, PT, R8, R71, RZ ;  /* 0x0000004708467210 */ /* 0x000fc60007ffe0ff */
[----:B------:R-:W1:Y:S04]  /*17dc0*/  LDSM.16.M88.4 R88, [R2+0x9000] ;  /* 0x009000000258783b */ /* 0x000e680000000200 */
[----:B------:R-:W1:Y:S04]  /*17dd0*/  LDSM.16.M88.4 R52, [R2+0x9800] ;  /* 0x009800000234783b */ /* 0x000e680000000200 */
[----:B------:R-:W-:Y:S01]  /*17de0*/  LDSM.16.M88.4 R44, [R71+0x8000] ;  /* 0x00800000472c783b */ /* 0x000fe20000000200 */
[C---:B--2---:R-:W-:Y:S03]  /*17df0*/  HMMA.16816.F32.BF16 R32, R4.reuse, R28, RZ ;  /* 0x0000001c0420723c */ /* 0x044fe600000418ff */
[----:B------:R-:W-:Y:S04]  /*17e00*/  LDSM.16.M88.4 R84, [R71+0x8800] ;  /* 0x008800004754783b */ /* 0x000fe80000000200 */
[----:B------:R-:W-:Y:S01]  /*17e10*/  LDSM.16.M88.4 R80, [R71+0x9000] ;  /* 0x009000004750783b */ /* 0x000fe20000000200 */
[C---:B---3--:R-:W-:Y:S03]  /*17e20*/  HMMA.16816.F32.BF16 R24, R4.reuse, R20, RZ ;  /* 0x000000140418723c */ /* 0x048fe600000418ff */
        /* <DEDUP_REMOVED lines=8> */
[----:B------:R-:W2:Y:S07]  /*17eb0*/  LDSM.16.M88.4 R36, [R93] ;  /* 0x000000005d24783b */ /* 0x000eae0000000200 */
[C---:B-1----:R-:W-:Y:S08]  /*17ec0*/  HMMA.16816.F32.BF16 R32, R56.reuse, R40, R32 ;  /* 0x000000283820723c */ /* 0x042ff00000041820 */
[C---:B------:R-:W-:Y:S01]  /*17ed0*/  HMMA.16816.F32.BF16 R28, R56.reuse, R42, R28 ;  /* 0x0000002a381c723c */ /* 0x040fe2000004181c */
[----:B------:R-:W-:Y:S07]  /*17ee0*/  LDSM.16.M88.4 R40, [R92] ;  /* 0x000000005c28783b */ /* 0x000fee0000000200 */
[C---:B------:R-:W-:Y:S08]  /*17ef0*/  HMMA.16816.F32.BF16 R24, R56.reuse, R16, R24 ;  /* 0x000000103818723c */ /* 0x040ff00000041818 */
[C---:B------:R-:W-:Y:S01]  /*17f00*/  HMMA.16816.F32.BF16 R20, R56.reuse, R18, R20 ;  /* 0x000000123814723c */ /* 0x040fe20000041814 */
[----:B------:R-:W1:Y:S07]  /*17f10*/  LDSM.16.M88.4 R16, [R70+0x8000] ;  /* 0x008000004610783b */ /* 0x000e6e0000000200 */
[C---:B------:R-:W-:Y:S08]  /*17f20*/  HMMA.16816.F32.BF16 R76, R56.reuse, R88, R76 ;  /* 0x00000058384c723c */ /* 0x040ff0000004184c */
[C---:B------:R-:W-:Y:S01]  /*17f30*/  HMMA.16816.F32.BF16 R72, R56.reuse, R90, R72 ;  /* 0x0000005a3848723c */ /* 0x040fe20000041848 */
[----:B------:R-:W-:Y:S07]  /*17f40*/  LDSM.16.M88.4 R88, [R92+0x2000] ;  /* 0x002000005c58783b */ /* 0x000fee0000000200 */
[C---:B------:R-:W-:Y:S08]  /*17f50*/  HMMA.16816.F32.BF16 R64, R56.reuse, R52, R64 ;  /* 0x000000343840723c */ /* 0x040ff00000041840 */
[----:B------:R-:W-:Y:S01]  /*17f60*/  HMMA.16816.F32.BF16 R56, R56, R54, R4 ;  /* 0x000000363838723c */ /* 0x000fe20000041804 */
[----:B------:R-:W3:Y:S04]  /*17f70*/  LDSM.16.M88.4 R4, [R70+0x8800] ;  /* 0x008800004604783b */ /* 0x000ee80000000200 */
[----:B------:R-:W-:Y:S03]  /*17f80*/  LDSM.16.M88.4 R52, [R70+0x9800] ;  /* 0x009800004634783b */ /* 0x000fe60000000200 */
        /* <DEDUP_REMOVED lines=13> */
[C---:B-1----:R-:W-:Y:S08]  /*18060*/  HMMA.16816.F32.BF16 R32, R40.reuse, R16, R32 ;  /* 0x000000102820723c */ /* 0x042ff00000041820 */
[C---:B------:R-:W-:Y:S01]  /*18070*/  HMMA.16816.F32.BF16 R28, R40.reuse, R18, R28 ;  /* 0x00000012281c723c */ /* 0x040fe2000004181c */
[----:B------:R-:W1:Y:S07]  /*18080*/  LDSM.16.M88.4 R16, [R0+UR6+0xa000] ;  /* 0x00a000060010783b */ /* 0x000e6e0008000200 */
[C---:B---3--:R-:W-:Y:S08]  /*18090*/  HMMA.16816.F32.BF16 R24, R40.reuse, R4, R24 ;  /* 0x000000042818723c */ /* 0x048ff00000041818 */
[C---:B------:R-:W-:Y:S01]  /*180a0*/  HMMA.16816.F32.BF16 R20, R40.reuse, R6, R20 ;  /* 0x000000062814723c */ /* 0x040fe20000041814 */
[----:B------:R-:W3:Y:S07]  /*180b0*/  LDSM.16.M88.4 R4, [R0+UR6+0xa800] ;  /* 0x00a800060004783b */ /* 0x000eee0008000200 */
[C---:B--2---:R-:W-:Y:S08]  /*180c0*/  HMMA.16816.F32.BF16 R76, R40.reuse, R44, R76 ;  /* 0x0000002c284c723c */ /* 0x044ff0000004184c */
[C---:B------:R-:W-:Y:S01]  /*180d0*/  HMMA.16816.F32.BF16 R72, R40.reuse, R46, R72 ;  /* 0x0000002e2848723c */ /* 0x040fe20000041848 */
[----:B------:R-:W2:Y:S07]  /*180e0*/  LDSM.16.M88.4 R44, [R0+UR6+0xb800] ;  /* 0x00b80006002c783b */ /* 0x000eae0008000200 */
[C---:B------:R-:W-:Y:S08]  /*180f0*/  HMMA.16816.F32.BF16 R64, R40.reuse, R52, R64 ;  /* 0x000000342840723c */ /* 0x040ff00000041840 */
[----:B------:R-:W-:Y:S01]  /*18100*/  HMMA.16816.F32.BF16 R56, R40, R54, R56 ;  /* 0x000000362838723c */ /* 0x000fe20000041838 */
[----:B------:R-:W4:Y:S04]  /*18110*/  LDSM.16.M88.4 R40, [R2+0xa000] ;  /* 0x00a000000228783b */ /* 0x000f280000000200 */
[----:B------:R-:W-:Y:S03]  /*18120*/  LDSM.16.M88.4 R52, [R71+0xa000] ;  /* 0x00a000004734783b */ /* 0x000fe60000000200 */
[C---:B-1----:R-:W-:Y:S08]  /*18130*/  HMMA.16816.F32.BF16 R32, R36.reuse, R16, R32 ;  /* 0x000000102420723c */ /* 0x042ff00000041820 */
[C---:B------:R-:W-:Y:S01]  /*18140*/  HMMA.16816.F32.BF16 R28, R36.reuse, R18, R28 ;  /* 0x00000012241c723c */ /* 0x040fe2000004181c */
[----:B------:R-:W1:Y:S07]  /*18150*/  LDSM.16.M88.4 R16, [R2+0xa800] ;  /* 0x00a800000210783b */ /* 0x000e6e0000000200 */
[C---:B---3--:R-:W-:Y:S08]  /*18160*/  HMMA.16816.F32.BF16 R24, R36.reuse, R4, R24 ;  /* 0x000000042418723c */ /* 0x048ff00000041818 */
[C---:B------:R-:W-:Y:S01]  /*18170*/  HMMA.16816.F32.BF16 R20, R36.reuse, R6, R20 ;  /* 0x000000062414723c */ /* 0x040fe20000041814 */
[----:B------:R-:W3:Y:S07]  /*18180*/  LDSM.16.M88.4 R4, [R2+0xb000] ;  /* 0x00b000000204783b */ /* 0x000eee0000000200 */
[C---:B------:R-:W-:Y:S08]  /*18190*/  HMMA.16816.F32.BF16 R76, R36.reuse, R48, R76 ;  /* 0x00000030244c723c */ /* 0x040ff0000004184c */
[C---:B------:R-:W-:Y:S01]  /*181a0*/  HMMA.16816.F32.BF16 R72, R36.reuse, R50, R72 ;  /* 0x000000322448723c */ /* 0x040fe20000041848 */
[----:B------:R-:W-:Y:S07]  /*181b0*/  LDSM.16.M88.4 R48, [R71+0xa800] ;  /* 0x00a800004730783b */ /* 0x000fee0000000200 */
[C---:B--2---:R-:W-:Y:S08]  /*181c0*/  HMMA.16816.F32.BF16 R64, R36.reuse, R44, R64 ;  /* 0x0000002c2440723c */ /* 0x044ff00000041840 */
[----:B------:R-:W-:Y:S01]  /*181d0*/  HMMA.16816.F32.BF16 R56, R36, R46, R56 ;  /* 0x0000002e2438723c */ /* 0x000fe20000041838 */
[----:B------:R-:W2:Y:S04]  /*181e0*/  LDSM.16.M88.4 R36, [R93+0x2000] ;  /* 0x002000005d24783b */ /* 0x000ea80000000200 */
[----:B------:R-:W-:Y:S03]  /*181f0*/  LDSM.16.M88.4 R44, [R71+0xb000] ;  /* 0x00b00000472c783b */ /* 0x000fe60000000200 */
[C---:B----4-:R-:W-:Y:S08]  /*18200*/  HMMA.16816.F32.BF16 R32, R80.reuse, R40, R32 ;  /* 0x000000285020723c */ /* 0x050ff00000041820 */
[C---:B------:R-:W-:Y:S01]  /*18210*/  HMMA.16816.F32.BF16 R28, R80.reuse, R42, R28 ;  /* 0x0000002a501c723c */ /* 0x040fe2000004181c */
[----:B------:R-:W4:Y:S07]  /*18220*/  LDSM.16.M88.4 R40, [R71+0xb800] ;  /* 0x00b800004728783b */ /* 0x000f2e0000000200 */
[C---:B-1----:R-:W-:Y:S08]  /*18230*/  HMMA.16816.F32.BF16 R24, R80.reuse, R16, R24 ;  /* 0x000000105018723c */ /* 0x042ff00000041818 */
[C---:B------:R-:W-:Y:S01]  /*18240*/  HMMA.16816.F32.BF16 R20, R80.reuse, R18, R20 ;  /* 0x000000125014723c */ /* 0x040fe20000041814 */
[----:B------:R-:W1:Y:S07]  /*18250*/  LDSM.16.M88.4 R16, [R70+0xa000] ;  /* 0x00a000004610783b */ /* 0x000e6e0000000200 */
[C---:B---3--:R-:W-:Y:S08]  /*18260*/  HMMA.16816.F32.BF16 R76, R80.reuse, R4, R76 ;  /* 0x00000004504c723c */ /* 0x048ff0000004184c */
[C---:B------:R-:W-:Y:S01]  /*18270*/  HMMA.16816.F32.BF16 R72, R80.reuse, R6, R72 ;  /* 0x000000065048723c */ /* 0x040fe20000041848 */
[----:B------:R-:W3:Y:S07]  /*18280*/  LDSM.16.M88.4 R4, [R70+0xa800] ;  /* 0x00a800004604783b */ /* 0x000eee0000000200 */
[C---:B------:R-:W-:Y:S08]  /*18290*/  HMMA.16816.F32.BF16 R64, R80.reuse, R84, R64 ;  /* 0x000000545040723c */ /* 0x040ff00000041840 */
[----:B------:R-:W-:Y:S01]  /*182a0*/  HMMA.16816.F32.BF16 R56, R80, R86, R56 ;  /* 0x000000565038723c */ /* 0x000fe20000041838 */
[----:B------:R-:W5:Y:S04]  /*182b0*/  LDSM.16.M88.4 R80, [R70+0xb800] ;  /* 0x00b800004650783b */ /* 0x000f680000000200 */
[----:B------:R-:W5:Y:S03]  /*182c0*/  LDSM.16.M88.4 R84, [R70+0xb000] ;  /* 0x00b000004654783b */ /* 0x000f660000000200 */
[C---:B--2---:R-:W-:Y:S08]  /*182d0*/  HMMA.16816.F32.BF16 R32, R36.reuse, R52, R32 ;  /* 0x000000342420723c */ /* 0x044ff00000041820 */
[C---:B------:R-:W-:Y:S01]  /*182e0*/  HMMA.16816.F32.BF16 R28, R36.reuse, R54, R28 ;  /* 0x00000036241c723c */ /* 0x040fe2000004181c */
[----:B------:R-:W-:Y:S07]  /*182f0*/  LDSM.16.M88.4 R52, [R69+0x4000] ;  /* 0x004000004534783b */ /* 0x000fee0000000200 */
[C---:B------:R-:W-:Y:S08]  /*18300*/  HMMA.16816.F32.BF16 R24, R36.reuse, R48, R24 ;  /* 0x000000302418723c */ /* 0x040ff00000041818 */
[C---:B------:R-:W-:Y:S01]  /*18310*/  HMMA.16816.F32.BF16 R20, R36.reuse, R50, R20 ;  /* 0x000000322414723c */ /* 0x040fe20000041814 */
[----:B------:R-:W2:Y:S07]  /*18320*/  LDSM.16.M88.4 R48, [R0+UR6+0xc000] ;  /* 0x00c000060030783b */ /* 0x000eae0008000200 */
[C---:B----4-:R-:W-:Y:S08]  /*18330*/  HMMA.16816.F32.BF16 R64, R36.reuse, R40, R64 ;  /* 0x000000282440723c */ /* 0x050ff00000041840 */
[----:B------:R-:W-:Y:S01]  /*18340*/  HMMA.16816.F32.BF16 R56, R36, R42, R56 ;  /* 0x0000002a2438723c */ /* 0x000fe20000041838 */
[----:B------:R-:W4:Y:S07]  /*18350*/  LDSM.16.M88.4 R40, [R0+UR6+0xd000] ;  /* 0x00d000060028783b */ /* 0x000f2e0008000200 */
[C---:B-1----:R-:W-:Y:S08]  /*18360*/  HMMA.16816.F32.BF16 R32, R88.reuse, R16, R32 ;  /* 0x000000105820723c */ /* 0x042ff00000041820 */
[C---:B------:R-:W-:Y:S01]  /*18370*/  HMMA.16816.F32.BF16 R28, R88.reuse, R18, R28 ;  /* 0x00000012581c723c */ /* 0x040fe2000004181c */
[----:B------:R-:W-:Y:S07]  /*18380*/  LDSM.16.M88.4 R16, [R14+0x4000] ;  /* 0x004000000e10783b */ /* 0x000fee0000000200 */
[C---:B---3--:R-:W-:Y:S08]  /*18390*/  HMMA.16816.F32.BF16 R24, R88.reuse, R4, R24 ;  /* 0x000000045818723c */ /* 0x048ff00000041818 */
[----:B------:R-:W-:Y:S01]  /*183a0*/  HMMA.16816.F32.BF16 R20, R88, R6, R20 ;  /* 0x000000065814723c */ /* 0x000fe20000041814 */
[----:B------:R-:W1:Y:S07]  /*183b0*/  LDSM.16.M88.4 R4, [R2+0xc000] ;  /* 0x00c000000204783b */ /* 0x000e6e0000000200 */
[C---:B------:R-:W-:Y:S08]  /*183c0*/  HMMA.16816.F32.BF16 R76, R36.reuse, R44, R76 ;  /* 0x0000002c244c723c */ /* 0x040ff0000004184c */
[----:B------:R-:W-:Y:S01]  /*183d0*/  HMMA.16816.F32.BF16 R72, R36, R46, R72 ;  /* 0x0000002e2448723c */ /* 0x000fe20000041848 */
[----:B------:R-:W3:Y:S04]  /*183e0*/  LDSM.16.M88.4 R44, [R0+UR6+0xc800] ;  /* 0x00c80006002c783b */ /* 0x000ee80008000200 */
[----:B------:R-:W3:Y:S03]  /*183f0*/  LDSM.16.M88.4 R36, [R0+UR6+0xd800] ;  /* 0x00d800060024783b */ /* 0x000ee60008000200 */
[C---:B-----5:R-:W-:Y:S08]  /*18400*/  HMMA.16816.F32.BF16 R64, R88.reuse, R80, R64 ;  /* 0x000000505840723c */ /* 0x060ff00000041840 */
[C---:B------:R-:W-:Y:S08]  /*18410*/  HMMA.16816.F32.BF16 R76, R88.reuse, R84, R76 ;  /* 0x00000054584c723c */ /* 0x040ff0000004184c */
[C---:B------:R-:W-:Y:S01]  /*18420*/  HMMA.16816.F32.BF16 R72, R88.reuse, R86, R72 ;  /* 0x000000565848723c */ /* 0x040fe20000041848 */
[----:B------:R-:W-:Y:S07]  /*18430*/  LDSM.16.M88.4 R84, [R2+0xd000] ;  /* 0x00d000000254783b */ /* 0x000fee0000000200 */
[----:B------:R-:W-:Y:S01]  /*18440*/  HMMA.16816.F32.BF16 R80, R88, R82, R56 ;  /* 0x000000525850723c */ /* 0x000fe20000041838 */
[----:B------:R-:W5:Y:S04]  /*18450*/  LDSM.16.M88.4 R56, [R2+0xc800] ;  /* 0x00c800000238783b */ /* 0x000f680000000200 */
[----:B------:R-:W-:Y:S03]  /*18460*/  LDSM.16.M88.4 R88, [R93+0x6000] ;  /* 0x006000005d58783b */ /* 0x000fe60000000200 */
[C---:B--2---:R-:W-:Y:S08]  /*18470*/  HMMA.16816.F32.BF16 R32, R52.reuse, R48, R32 ;  /* 0x000000303420723c */ /* 0x044ff00000041820 */
[C---:B------:R-:W-:Y:S01]  /*18480*/  HMMA.16816.F32.BF16 R28, R52.reuse, R50, R28 ;  /* 0x00000032341c723c */ /* 0x040fe2000004181c */
[----:B------:R-:W2:Y:S07]  /*18490*/  LDSM.16.M88.4 R48, [R2+0xd800] ;  /* 0x00d800000230783b */ /* 0x000eae0000000200 */
[C---:B----4-:R-:W-:Y:S08]  /*184a0*/  HMMA.16816.F32.BF16 R76, R52.reuse, R40, R76 ;  /* 0x00000028344c723c */ /* 0x050ff0000004184c */
[----:B------:R-:W-:Y:S01]  /*184b0*/  HMMA.16816.F32.BF16 R72, R52, R42, R72 ;  /* 0x0000002a3448723c */ /* 0x000fe20000041848 */
        /* <DEDUP_REMOVED lines=9> */
[----:B------:R-:W3:Y:S04]  /*18550*/  LDSM.16.M88.4 R36, [R71+0xc000] ;  /* 0x00c000004724783b */ /* 0x000ee80000000200 */
[----:B------:R-:W4:Y:S03]  /*18560*/  LDSM.16.M88.4 R52, [R71+0xd800] ;  /* 0x00d800004734783b */ /* 0x000f260000000200 */
[C---:B-----5:R-:W-:Y:S08]  /*18570*/  HMMA.16816.F32.BF16 R24, R16.reuse, R56, R24 ;  /* 0x000000381018723c */ /* 0x060ff00000041818 */
[C---:B------:R-:W-:Y:S01]  /*18580*/  HMMA.16816.F32.BF16 R20, R16.reuse, R58, R20 ;  /* 0x0000003a1014723c */ /* 0x040fe20000041814 */
[----:B------:R-:W-:Y:S07]  /*18590*/  LDSM.16.M88.4 R56, [R0+UR6+0xe000] ;  /* 0x00e000060038783b */ /* 0x000fee0008000200 */
[C---:B------:R-:W-:Y:S08]  /*185a0*/  HMMA.16816.F32.BF16 R76, R16.reuse, R84, R76 ;  /* 0x00000054104c723c */ /* 0x040ff0000004184c */
[C---:B------:R-:W-:Y:S01]  /*185b0*/  HMMA.16816.F32.BF16 R72, R16.reuse, R86, R72 ;  /* 0x000000561048723c */ /* 0x040fe20000041848 */
[----:B------:R-:W-:Y:S07]  /*185c0*/  LDSM.16.M88.4 R84, [R69+0x6000] ;  /* 0x006000004554783b */ /* 0x000fee0000000200 */
[C---:B--2---:R-:W-:Y:S08]  /*185d0*/  HMMA.16816.F32.BF16 R64, R16.reuse, R48, R64 ;  /* 0x000000301040723c */ /* 0x044ff00000041840 */
[----:B------:R-:W-:Y:S01]  /*185e0*/  HMMA.16816.F32.BF16 R80, R16, R50, R80 ;  /* 0x000000321050723c */ /* 0x000fe20000041850 */
[----:B------:R-:W-:Y:S04]  /*185f0*/  LDSM.16.M88.4 R48, [R92+0x4000] ;  /* 0x004000005c30783b */ /* 0x000fe80000000200 */
[----:B------:R-:W2:Y:S03]  /*18600*/  LDSM.16.M88.4 R16, [R70+0xc000] ;  /* 0x00c000004610783b */ /* 0x000ea60000000200 */
        /* <DEDUP_REMOVED lines=9> */
[C---:B----4-:R-:W-:Y:S08]  /*186a0*/  HMMA.16816.F32.BF16 R64, R40.reuse, R52, R64 ;  /* 0x000000342840723c */ /* 0x050ff00000041840 */
[----:B------:R-:W-:Y:S01]  /*186b0*/  HMMA.16816.F32.BF16 R80, R40, R54, R80 ;  /* 0x000000362850723c */ /* 0x000fe20000041850 */
[----:B------:R-:W4:Y:S04]  /*186c0*/  LDSM.16.M88.4 R40, [R70+0xd800] ;  /* 0x00d800004628783b */ /* 0x000f280000000200 */
[----:B------:R-:W5:Y:S03]  /*186d0*/  LDSM.16.M88.4 R52, [R14+0x6000] ;  /* 0x006000000e34783b */ /* 0x000f660000000200 */
[C---:B--2---:R-:W-:Y:S08]  /*186e0*/  HMMA.16816.F32.BF16 R32, R48.reuse, R16, R32 ;  /* 0x000000103020723c */ /* 0x044ff00000041820 */
[C---:B------:R-:W-:Y:S01]  /*186f0*/  HMMA.16816.F32.BF16 R28, R48.reuse, R18, R28 ;  /* 0x00000012301c723c */ /* 0x040fe2000004181c */
[----:B------:R-:W2:Y:S07]  /*18700*/  LDSM.16.M88.4 R16, [R0+UR6+0xe800] ;  /* 0x00e800060010783b */ /* 0x000eae0008000200 */
[C---:B-1----:R-:W-:Y:S08]  /*18710*/  HMMA.16816.F32.BF16 R76, R48.reuse, R4, R76 ;  /* 0x00000004304c723c */ /* 0x042ff0000004184c */
[C---:B------:R-:W-:Y:S01]  /*18720*/  HMMA.16816.F32.BF16 R72, R48.reuse, R6, R72 ;  /* 0x000000063048723c */ /* 0x040fe20000041848 */
[----:B------:R-:W1:Y:S07]  /*18730*/  LDSM.16.M88.4 R4, [R0+UR6+0xf000] ;  /* 0x00f000060004783b */ /* 0x000e6e0008000200 */
[C---:B---3--:R-:W-:Y:S08]  /*18740*/  HMMA.16816.F32.BF16 R24, R48.reuse, R36, R24 ;  /* 0x000000243018723c */ /* 0x048ff00000041818 */
[----:B------:R-:W-:Y:S01]  /*18750*/  HMMA.16816.F32.BF16 R20, R48, R38, R20 ;  /* 0x000000263014723c */ /* 0x000fe20000041814 */
[----:B------:R-:W3:Y:S07]  /*18760*/  LDSM.16.M88.4 R36, [R71+0xe000] ;  /* 0x00e000004724783b */ /* 0x000eee0000000200 */
[C---:B------:R-:W-:Y:S08]  /*18770*/  HMMA.16816.F32.BF16 R32, R84.reuse, R56, R32 ;  /* 0x000000385420723c */ /* 0x040ff00000041820 */
[----:B------:R-:W-:Y:S01]  /*18780*/  HMMA.16816.F32.BF16 R28, R84, R58, R28 ;  /* 0x0000003a541c723c */ /* 0x000fe2000004181c */
[----:B------:R-:W3:Y:S07]  /*18790*/  LDSM.16.M88.4 R56, [R2+0xe800] ;  /* 0x00e800000238783b */ /* 0x000eee0000000200 */
[C---:B----4-:R-:W-:Y:S08]  /*187a0*/  HMMA.16816.F32.BF16 R64, R48.reuse, R40, R64 ;  /* 0x000000283040723c */ /* 0x050ff00000041840 */
[----:B------:R-:W-:Y:S01]  /*187b0*/  HMMA.16816.F32.BF16 R80, R48, R42, R80 ;  /* 0x0000002a3050723c */ /* 0x000fe20000041850 */
[----:B------:R-:W-:Y:S04]  /*187c0*/  LDSM.16.M88.4 R48, [R92+0x6000] ;  /* 0x006000005c30783b */ /* 0x000fe80000000200 */
[----:B------:R-:W4:Y:S03]  /*187d0*/  LDSM.16.M88.4 R40, [R70+0xe000] ;  /* 0x00e000004628783b */ /* 0x000f260000000200 */
[C---:B-----5:R-:W-:Y:S08]  /*187e0*/  HMMA.16816.F32.BF16 R32, R52.reuse, R44, R32 ;  /* 0x0000002c3420723c */ /* 0x060ff00000041820 */
[----:B------:R-:W-:Y:S08]  /*187f0*/  HMMA.16816.F32.BF16 R28, R52, R46, R28 ;  /* 0x0000002e341c723c */ /* 0x000ff0000004181c */
[C---:B--2---:R-:W-:Y:S08]  /*18800*/  HMMA.16816.F32.BF16 R24, R84.reuse, R16, R24 ;  /* 0x000000105418723c */ /* 0x044ff00000041818 */
[C---:B------:R-:W-:Y:S01]  /*18810*/  HMMA.16816.F32.BF16 R20, R84.reuse, R18, R20 ;  /* 0x000000125414723c */ /* 0x040fe20000041814 */
[----:B------:R-:W2:Y:S07]  /*18820*/  LDSM.16.M88.4 R16, [R71+0xe800] ;  /* 0x00e800004710783b */ /* 0x000eae0000000200 */
[C---:B-1----:R-:W-:Y:S08]  /*18830*/  HMMA.16816.F32.BF16 R76, R84.reuse, R4, R76 ;  /* 0x00000004544c723c */ /* 0x042ff0000004184c */
[----:B------:R-:W-:Y:S01]  /*18840*/  HMMA.16816.F32.BF16 R72, R84, R6, R72 ;  /* 0x000000065448723c */ /* 0x000fe20000041848 */
[----:B------:R-:W1:Y:S07]  /*18850*/  LDSM.16.M88.4 R4, [R2+0xf000] ;  /* 0x00f000000204783b */ /* 0x000e6e0000000200 */
[C---:B---3--:R-:W-:Y:S08]  /*18860*/  HMMA.16816.F32.BF16 R32, R88.reuse, R36, R32 ;  /* 0x000000245820723c */ /* 0x048ff00000041820 */
[----:B------:R-:W-:Y:S01]  /*18870*/  HMMA.16816.F32.BF16 R28, R88, R38, R28 ;  /* 0x00000026581c723c */ /* 0x000fe2000004181c */
[----:B------:R3:W5:Y:S07]  /*18880*/  LDSM.16.M88.4 R36, [R0+UR6+0xf800] ;  /* 0x00f800060024783b */ /* 0x00076e0008000200 */
[----:B------:R-:W-:Y:S01]  /*18890*/  HMMA.16816.F32.BF16 R44, R52, R56, R24 ;  /* 0x00000038342c723c */ /* 0x000fe20000041818 */
[----:B------:R-:W5:Y:S07]  /*188a0*/  LDSM.16.M88.4 R24, [R70+0xe800] ;  /* 0x00e800004618783b */ /* 0x000f6e0000000200 */
[C---:B----4-:R-:W-:Y:S08]  /*188b0*/  HMMA.16816.F32.BF16 R32, R48.reuse, R40, R32 ;  /* 0x000000283020723c */ /* 0x050ff00000041820 */
[----:B------:R-:W-:Y:S01]  /*188c0*/  HMMA.16816.F32.BF16 R28, R48, R42, R28 ;  /* 0x0000002a301c723c */ /* 0x000fe2000004181c */
[----:B------:R4:W5:Y:S01]  /*188d0*/  LDSM.16.M88.4 R40, [R2+0xf800] ;  /* 0x00f800000228783b */ /* 0x0009620000000200 */
[----:B---3--:R-:W-:-:S06]  /*188e0*/  VIMNMX R0, PT, PT, R3, R68, PT ;  /* 0x0000004403007248 */ /* 0x008fcc0003fe0100 */
[----:B------:R-:W-:Y:S03]  /*188f0*/  HMMA.16816.F32.BF16 R20, R52, R58, R20 ;  /* 0x0000003a3414723c */ /* 0x000fe60000041814 */
[----:B------:R-:W-:Y:S01]  /*18900*/  FMUL.FTZ R14, R32, UR7 ;  /* 0x00000007200e7c20 */ /* 0x000fe20008410000 */
[----:B------:R-:W-:Y:S01]  /*18910*/  FMUL.FTZ R56, R33, UR7 ;  /* 0x0000000721387c20 */ /* 0x000fe20008410000 */
[----:B------:R-:W-:Y:S01]  /*18920*/  FMUL.FTZ R57, R34, UR7 ;  /* 0x0000000722397c20 */ /* 0x000fe20008410000 */
[----:B------:R-:W-:Y:S02]  /*18930*/  FMUL.FTZ R58, R35, UR7 ;  /* 0x00000007233a7c20 */ /* 0x000fe40008410000 */
[----:B--2---:R-:W-:Y:S01]  /*18940*/  HMMA.16816.F32.BF16 R44, R88, R16, R44 ;  /* 0x00000010582c723c */ /* 0x004fe2000004182c */
[----:B------:R-:W2:Y:S01]  /*18950*/  LDSM.16.M88.4 R32, [R71+0xf000] ;  /* 0x00f000004720783b */ /* 0x000ea20000000200 */
[----:B------:R-:W3:Y:S01]  /*18960*/  MUFU.TANH R14, R14 ;  /* 0x0000000e000e7308 */ /* 0x000ee20000002400 */
[----:B------:R-:W-:Y:S01]  /*18970*/  FMUL.FTZ R28, R28, UR7 ;  /* 0x000000071c1c7c20 */ /* 0x000fe20008410000 */
[----:B------:R-:W-:Y:S01]  /*18980*/  FMUL.FTZ R29, R29, UR7 ;  /* 0x000000071d1d7c20 */ /* 0x000fe20008410000 */
[----:B------:R-:W-:Y:S01]  /*18990*/  FMUL.FTZ R30, R30, UR7 ;  /* 0x000000071e1e7c20 */ /* 0x000fe20008410000 */
[----:B------:R-:W-:-:S02]  /*189a0*/  FMUL.FTZ R31, R31, UR7 ;  /* 0x000000071f1f7c20 */ /* 0x000fc40008410000 */
[----:B-1----:R-:W-:Y:S01]  /*189b0*/  HMMA.16816.F32.BF16 R76, R52, R4, R76 ;  /* 0x00000004344c723c */ /* 0x002fe2000004184c */
[----:B----4-:R-:W-:Y:S01]  /*189c0*/  VIADDMNMX R2, R3, 0x8, R68, PT ;  /* 0x0000000803027846 */ /* 0x010fe20003800144 */
[----:B------:R-:W1:Y:S06]  /*189d0*/  MUFU.TANH R56, R56 ;  /* 0x0000003800387308 */ /* 0x000e6c0000002400 */
[----:B------:R-:W-:Y:S01]  /*189e0*/  HMMA.16816.F32.BF16 R20, R88, R18, R20 ;  /* 0x000000125814723c */ /* 0x000fe20000041814 */
[----:B------:R-:W-:Y:S01]  /*189f0*/  LDSM.16.M88.4 R16, [R70+0xf000] ;  /* 0x00f000004610783b */ /* 0x000fe20000000200 */
[----:B------:R-:W4:Y:S06]  /*18a00*/  MUFU.TANH R57, R57 ;  /* 0x0000003900397308 */ /* 0x000f2c0000002400 */
[----:B------:R-:W-:Y:S01]  /*18a10*/  HMMA.16816.F32.BF16 R72, R52, R6, R72 ;  /* 0x000000063448723c */ /* 0x000fe20000041848 */
[----:B------:R-:W3:Y:S01]  /*18a20*/  LDSM.16.M88.4 R4, [R71+0xf800] ;  /* 0x00f800004704783b */ /* 0x000ee20000000200 */
[----:B------:R-:W1:Y:S06]  /*18a30*/  MUFU.TANH R58, R58 ;  /* 0x0000003a003a7308 */ /* 0x000e6c0000002400 */
[C---:B-----5:R-:W-:Y:S02]  /*18a40*/  HMMA.16816.F32.BF16 R64, R84.reuse, R36, R64 ;  /* 0x000000245440723c */ /* 0x060fe40000041840 */
[----:B------:R-:W1:Y:S06]  /*18a50*/  MUFU.TANH R28, R28 ;  /* 0x0000001c001c7308 */ /* 0x000e6c0000002400 */
[----:B------:R-:W-:Y:S02]  /*18a60*/  HMMA.16816.F32.BF16 R80, R84, R38, R80 ;  /* 0x000000265450723c */ /* 0x000fe40000041850 */
[----:B------:R-:W1:Y:S06]  /*18a70*/  MUFU.TANH R29, R29 ;  /* 0x0000001d001d7308 */ /* 0x000e6c0000002400 */
[C---:B------:R-:W-:Y:S02]  /*18a80*/  HMMA.16816.F32.BF16 R44, R48.reuse, R24, R44 ;  /* 0x00000018302c723c */ /* 0x040fe4000004182c */
[----:B------:R-:W1:Y:S06]  /*18a90*/  MUFU.TANH R30, R30 ;  /* 0x0000001e001e7308 */ /* 0x000e6c0000002400 */
[----:B------:R-:W-:Y:S01]  /*18aa0*/  HMMA.16816.F32.BF16 R20, R48, R26, R20 ;  /* 0x0000001a3014723c */ /* 0x000fe20000041814 */
[----:B------:R-:W5:Y:S01]  /*18ab0*/  LDSM.16.M88.4 R24, [R70+0xf800] ;  /* 0x00f800004618783b */ /* 0x000f620000000200 */
[----:B------:R-:W1:Y:S01]  /*18ac0*/  MUFU.TANH R31, R31 ;  /* 0x0000001f001f7308 */ /* 0x000e620000002400 */
[----:B------:R-:W-:-:S05]  /*18ad0*/  DEPBAR.LE SB0, 0x0 ;  /* 0x000080000000791a */ /* 0x000fca0000000000 */
[----:B------:R-:W-:Y:S03]  /*18ae0*/  HMMA.16816.F32.BF16 R64, R52, R40, R64 ;  /* 0x000000283440723c */ /* 0x000fe60000041840 */
[----:B------:R-:W-:Y:S01]  /*18af0*/  FMUL.FTZ R36, R44, UR7 ;  /* 0x000000072c247c20 */ /* 0x000fe20008410000 */
[----:B------:R-:W-:-:S04]  /*18b00*/  FMUL.FTZ R37, R45, UR7 ;  /* 0x000000072d257c20 */ /* 0x000fc80008410000 */
[----:B------:R-:W-:Y:S01]  /*18b10*/  HMMA.16816.F32.BF16 R80, R52, R42, R80 ;  /* 0x0000002a3450723c */ /* 0x000fe20000041850 */
[----:B------:R-:W1:Y:S02]  /*18b20*/  MUFU.TANH R36, R36 ;  /* 0x0000002400247308 */ /* 0x000e640000002400 */
[----:B------:R-:W-:-:S05]  /*18b30*/  FMUL.FTZ R20, R20, UR7 ;  /* 0x0000000714147c20 */ /* 0x000fca0008410000 */
[C---:B--2---:R-:W-:Y:S01]  /*18b40*/  HMMA.16816.F32.BF16 R76, R88.reuse, R32, R76 ;  /* 0x00000020584c723c */ /* 0x044fe2000004184c */
[----:B------:R-:W-:Y:S01]  /*18b50*/  FMUL.FTZ R32, R46, UR7 ;  /* 0x000000072e207c20 */ /* 0x000fe20008410000 */
[----:B------:R-:W-:Y:S01]  /*18b60*/  FMUL.FTZ R33, R47, UR7 ;  /* 0x000000072f217c20 */ /* 0x000fe20008410000 */
[----:B------:R-:W2:Y:S05]  /*18b70*/  MUFU.TANH R37, R37 ;  /* 0x0000002500257308 */ /* 0x000eaa0000002400 */
[C---:B------:R-:W-:Y:S03]  /*18b80*/  HMMA.16816.F32.BF16 R72, R88.reuse, R34, R72 ;  /* 0x000000225848723c */ /* 0x040fe60000041848 */
[----:B------:R-:W1:Y:S05]  /*18b90*/  MUFU.TANH R32, R32 ;  /* 0x0000002000207308 */ /* 0x000e6a0000002400 */
[----:B---3--:R-:W-:Y:S01]  /*18ba0*/  HMMA.16816.F32.BF16 R64, R88, R4, R64 ;  /* 0x000000045840723c */ /* 0x008fe20000041840 */
[----:B------:R-:W-:-:S02]  /*18bb0*/  FMUL.FTZ R5, R23, UR7 ;  /* 0x0000000717057c20 */ /* 0x000fc40008410000 */
[----:B------:R-:W3:Y:S05]  /*18bc0*/  MUFU.TANH R33, R33 ;  /* 0x0000002100217308 */ /* 0x000eea0000002400 */
[----:B------:R-:W-:Y:S03]  /*18bd0*/  HMMA.16816.F32.BF16 R80, R88, R6, R80 ;  /* 0x000000065850723c */ /* 0x000fe60000041850 */
[----:B------:R-:W1:Y:S05]  /*18be0*/  MUFU.TANH R20, R20 ;  /* 0x0000001400147308 */ /* 0x000e6a0000002400 */
[C---:B------:R-:W-:Y:S01]  /*18bf0*/  HMMA.16816.F32.BF16 R76, R48.reuse, R16, R76 ;  /* 0x00000010304c723c */ /* 0x040fe2000004184c */
[----:B------:R-:W-:Y:S01]  /*18c00*/  FMUL.FTZ R16, R21, UR7 ;  /* 0x0000000715107c20 */ /* 0x000fe20008410000 */
[----:B------:R-:W-:Y:S01]  /*18c10*/  FMUL.FTZ R17, R22, UR7 ;  /* 0x0000000716117c20 */ /* 0x000fe20008410000 */
[----:B------:R-:W1:Y:S05]  /*18c20*/  MUFU.TANH R5, R5 ;  /* 0x0000000500057308 */ /* 0x000e6a0000002400 */
[C---:B------:R-:W-:Y:S03]  /*18c30*/  HMMA.16816.F32.BF16 R72, R48.reuse, R18, R72 ;  /* 0x000000123048723c */ /* 0x040fe60000041848 */
[----:B------:R-:W1:Y:S05]  /*18c40*/  MUFU.TANH R16, R16 ;  /* 0x0000001000107308 */ /* 0x000e6a0000002400 */
[C---:B-----5:R-:W-:Y:S03]  /*18c50*/  HMMA.16816.F32.BF16 R64, R48.reuse, R24, R64 ;  /* 0x000000183040723c */ /* 0x060fe60000041840 */
[----:B------:R-:W-:Y:S01]  /*18c60*/  FMUL.FTZ R76, R76, UR7 ;  /* 0x000000074c4c7c20 */ /* 0x000fe20008410000 */
[----:B------:R-:W-:Y:S01]  /*18c70*/  FMUL.FTZ R77, R77, UR7 ;  /* 0x000000074d4d7c20 */ /* 0x000fe20008410000 */
[----:B------:R-:W-:Y:S01]  /*18c80*/  FMUL.FTZ R78, R78, UR7 ;  /* 0x000000074e4e7c20 */ /* 0x000fe20008410000 */
[----:B------:R-:W-:Y:S01]  /*18c90*/  FMUL.FTZ R79, R79, UR7 ;  /* 0x000000074f4f7c20 */ /* 0x000fe20008410000 */
[----:B------:R-:W1:Y:S01]  /*18ca0*/  MUFU.TANH R17, R17 ;  /* 0x0000001100117308 */ /* 0x000e620000002400 */
        /* <DEDUP_REMOVED lines=34> */
[----:B------:R-:W2:Y:S01]  /*18ed0*/  LDCU UR10, c[0x0][0x3b8] ;  /* 0x00007700ff0a77ac */ /* 0x000ea20008000800 */
[----:B------:R-:W-:Y:S02]  /*18ee0*/  UMOV UR8, URZ ;  /* 0x000000ff00087c82 */ /* 0x000fe40008000000 */
[----:B------:R-:W-:Y:S01]  /*18ef0*/  IADD3 R3, P2, PT, RZ, -UR8, RZ ;  /* 0x80000008ff037c10 */ /* 0x000fe2000ff5e0ff */
[----:B--2---:R-:W-:-:S06]  /*18f00*/  USHF.L.U32 UR7, UR10, 0x6, URZ ;  /* 0x000000060a077899 */ /* 0x004fcc00080006ff */
[----:B------:R-:W-:-:S05]  /*18f10*/  IMAD.X R4, RZ, RZ, ~UR7, P2 ;  /* 0x80000007ff047e24 */ /* 0x000fca00090e06ff */
[----:B------:R-:W-:-:S04]  /*18f20*/  SHF.R.S64 R3, R3, 0x1f, R4 ;  /* 0x0000001f03037819 */ /* 0x000fc80000001004 */
[----:B------:R-:W-:-:S04]  /*18f30*/  IADD3 R226, P2, PT, R3, R226, RZ ;  /* 0x000000e203e27210 */ /* 0x000fc80007f5e0ff */
[----:B------:R-:W-:Y:S01]  /*18f40*/  LEA.HI.X.SX32 R227, R4, R227, 0x1, P2 ;  /* 0x000000e304e37211 */ /* 0x000fe200010f0eff */
[----:B------:R-:W-:Y:S08]  /*18f50*/  BRA `(.L_x_1147) ;  /* 0x0000000000f07947 */ /* 0x000ff00003800000 */
.L_x_1146:
[----:B------:R-:W2:Y:S01]  /*18f60*/  LDC R7, c[0x0][0x4f0] ;  /* 0x00013c00ff077b82 */ /* 0x000ea20000000800 */
[----:B------:R-:W-:Y:S01]  /*18f70*/  IADD3 R22, PT, PT, R61, -0x80, RZ ;  /* 0xffffff803d167810 */ /* 0x000fe20007ffe0ff */
[----:B------:R-:W3:Y:S01]  /*18f80*/  LDCU.64 UR10, c[0x0][0x3b8] ;  /* 0x00007700ff0a77ac */ /* 0x000ee20008000a00 */
[----:B------:R-:W-:Y:S02]  /*18f90*/  IABS R19, R60 ;  /* 0x0000003c00137213 */ /* 0x000fe40000000000 */
[----:B------:R-:W-:Y:S01]  /*18fa0*/  IABS R6, R22 ;  /* 0x0000001600067213 */ /* 0x000fe20000000000 */
[----:B------:R-:W4:Y:S01]  /*18fb0*/  LDCU.64 UR8, c[0x0][0x3a0] ;  /* 0x00007400ff0877ac */ /* 0x000f220008000a00 */
        /* <DEDUP_REMOVED lines=42> */
[----:B---3--:R-:W-:-:S04]  /*19260*/  IMAD R3, R3, UR10, RZ ;  /* 0x0000000a03037c24 */ /* 0x008fc8000f8e02ff */
[C---:B------:R-:W-:Y:S01]  /*19270*/  IMAD R3, R6.reuse, UR11, R3 ;  /* 0x0000000b06037c24 */ /* 0x040fe2000f8e0203 */
[----:B--2---:R-:W-:Y:S01]  /*19280*/  IADD3 R4, PT, PT, R19, -R4, RZ ;  /* 0x8000000413047210 */ /* 0x004fe20007ffe0ff */
[----:B------:R-:W-:-:S03]  /*19290*/  IMAD.WIDE.U32 R18, R6, UR10, RZ ;  /* 0x0000000a06127c25 */ /* 0x000fc6000f8e00ff */
[----:B------:R-:W-:Y:S01]  /*192a0*/  SHF.R.S32.HI R6, RZ, 0x1f, R4 ;  /* 0x0000001fff067819 */ /* 0x000fe20000011404 */
[----:B------:R-:W-:-:S04]  /*192b0*/  IMAD.IADD R19, R19, 0x1, R3 ;  /* 0x0000000113137824 */ /* 0x000fc800078e0203 */
[----:B----4-:R-:W-:Y:S02]  /*192c0*/  IMAD R3, R6, UR8, RZ ;  /* 0x0000000806037c24 */ /* 0x010fe4000f8e02ff */
[----:B------:R-:W-:-:S04]  /*192d0*/  IMAD.WIDE.U32 R6, R4, UR8, R18 ;  /* 0x0000000804067c25 */ /* 0x000fc8000f8e0012 */
[----:B------:R-:W-:Y:S01]  /*192e0*/  IMAD R3, R4, UR9, R3 ;  /* 0x0000000904037c24 */ /* 0x000fe2000f8e0203 */
[----:B------:R-:W-:-:S04]  /*192f0*/  LEA R226, P2, R6, R226, 0x1 ;  /* 0x000000e206e27211 */ /* 0x000fc800078408ff */
[----:B------:R-:W-:-:S04]  /*19300*/  IADD3 R3, PT, PT, R7, R3, RZ ;  /* 0x0000000307037210 */ /* 0x000fc80007ffe0ff */
[----:B------:R-:W-:-:S07]  /*19310*/  LEA.HI.X R227, R6, R227, R3, 0x1, P2 ;  /* 0x000000e306e37211 */ /* 0x000fce00010f0c03 */
.L_x_1147:
[----:B------:R-:W2:Y:S01]  /*19320*/  LDCU UR7, c[0x0][0x3bc] ;  /* 0x00007780ff0777ac */ /* 0x000ea20008000800 */
[C---:B------:R-:W-:Y:S01]  /*19330*/  LEA R6, P2, R63.reuse, R226, 0x1 ;  /* 0x000000e23f067211 */ /* 0x040fe200078408ff */
[----:B------:R-:W3:Y:S03]  /*19340*/  LDCU UR8, c[0x0][0x440] ;  /* 0x00008800ff0877ac */ /* 0x000ee60008000800 */
[----:B------:R-:W-:Y:S01]  /*19350*/  LEA.HI.X R7, R63, R227, R62, 0x1, P2 ;  /* 0x000000e33f077211 */ /* 0x000fe200010f0c3e */
[----:B------:R-:W-:-:S06]  /*19360*/  USHF.L.U32 UR9, UR10, 0x5, URZ ;  /* 0x000000050a097899 */ /* 0x000fcc00080006ff */
[----:B------:R-:W-:Y:S01]  /*19370*/  IADD3 R18, P2, PT, R6, UR9, RZ ;  /* 0x0000000906127c10 */ /* 0x000fe2000ff5e0ff */
[----:B--2---:R-:W-:Y:S01]  /*19380*/  USHF.L.U64.HI UR7, UR10, 0x5, UR7 ;  /* 0x000000050a077899 */ /* 0x004fe20008010207 */
[----:B---3--:R-:W-:-:S05]  /*19390*/  ISETP.GE.AND P5, PT, R12, UR8, PT ;  /* 0x000000080c007c0c */ /* 0x008fca000bfa6270 */
        /* <DEDUP_REMOVED lines=87> */
.L_x_1145:
[----:B------:R-:W3:Y:S01]  /*19910*/  S2R R217, SR_TID.X ;  /* 0x0000000000d97919 */ /* 0x000ee20000002100 */
[----:B------:R-:W4:Y:S01]  /*19920*/  LDCU UR4, c[0x0][0x45c] ;  /* 0x00008b80ff0477ac */ /* 0x000f220008000800 */
[C---:B---3--:R-:W-:Y:S01]  /*19930*/  IMAD.SHL.U32 R4, R217.reuse, 0x2, RZ ;  /* 0x00000002d9047824 */ /* 0x048fe200078e00ff */
[----:B------:R-:W-:Y:S01]  /*19940*/  SHF.R.U32.HI R216, RZ, 0x1, R217 ;  /* 0x00000001ffd87819 */ /* 0x000fe200000116d9 */
[----:B------:R-:W-:-:S03]  /*19950*/  IMAD.SHL.U32 R218, R217, 0x8, RZ ;  /* 0x00000008d9da7824 */ /* 0x000fc600078e00ff */
[----:B------:R-:W-:Y:S02]  /*19960*/  LOP3.LUT R4, R4, 0x6, RZ, 0xc0, !PT ;  /* 0x0000000604047812 */ /* 0x000fe400078ec0ff */
[----:B------:R-:W-:-:S03]  /*19970*/  LOP3.LUT R218, R218, 0x38, RZ, 0xc0, !PT ;  /* 0x00000038dada7812 */ /* 0x000fc600078ec0ff */
[----:B------:R-:W-:Y:S01]  /*19980*/  IMAD R3, R165, 0x40, R4 ;  /* 0x00000040a5037824 */ /* 0x000fe200078e0204 */
[----:B------:R-:W-:-:S03]  /*19990*/  LOP3.LUT R167, R218, 0x1c0, R15, 0xf8, !PT ;  /* 0x000001c0daa77812 */ /* 0x000fc600078ef80f */
[C---:B------:R-:W-:Y:S02]  /*199a0*/  VIADD R9, R3.reuse, 0xffffffc0 ;  /* 0xffffffc003097836 */ /* 0x040fe40000000000 */
[C---:B--2---:R-:W-:Y:S02]  /*199b0*/  VIADD R7, R3.reuse, 0xffffffc1 ;  /* 0xffffffc103077836 */ /* 0x044fe40000000000 */
[----:B------:R-:W-:Y:S01]  /*199c0*/  VIADD R23, R3, 0xffffffe0 ;  /* 0xffffffe003177836 */ /* 0x000fe20000000000 */
[----:B------:R-:W-:Y:S01]  /*199d0*/  ISETP.GE.AND P3, PT, R9, R0, PT ;  /* 0x000000000900720c */ /* 0x000fe20003f66270 */
[----:B------:R-:W-:Y:S01]  /*199e0*/  VIADD R21, R3, 0xffffffe1 ;  /* 0xffffffe103157836 */ /* 0x000fe20000000000 */
[----:B------:R-:W-:Y:S01]  /*199f0*/  ISETP.GE.AND P5, PT, R9, R2, PT ;  /* 0x000000020900720c */ /* 0x000fe20003fa6270 */
[C---:B------:R-:W-:Y:S01]  /*19a00*/  VIADD R9, R3.reuse, 0xffffffc8 ;  /* 0xffffffc803097836 */ /* 0x040fe20000000000 */
[----:B------:R-:W-:Y:S01]  /*19a10*/  FSEL R34, R14, -INF , !P3 ;  /* 0xff8000000e227808 */ /* 0x000fe20005800000 */
[----:B------:R-:W-:Y:S01]  /*19a20*/  VIADD R19, R3, 0xffffffe8 ;  /* 0xffffffe803137836 */ /* 0x000fe20000000000 */
[----:B------:R-:W-:Y:S01]  /*19a30*/  FSEL R24, R57, -INF , !P5 ;  /* 0xff80000039187808 */ /* 0x000fe20006800000 */
[----:B------:R-:W-:Y:S01]  /*19a40*/  VIADD R13, R3, 0xffffffe9 ;  /* 0xffffffe9030d7836 */ /* 0x000fe20000000000 */
[----:B------:R-:W-:Y:S01]  /*19a50*/  ISETP.GE.AND P3, PT, R9, R0, PT ;  /* 0x000000000900720c */ /* 0x000fe20003f66270 */
[----:B------:R-:W-:Y:S01]  /*19a60*/  VIADD R11, R3, 0xfffffff0 ;  /* 0xfffffff0030b7836 */ /* 0x000fe20000000000 */
[----:B------:R-:W-:Y:S01]  /*19a70*/  ISETP.GE.AND P5, PT, R9, R2, PT ;  /* 0x000000020900720c */ /* 0x000fe20003fa6270 */
[----:B------:R-:W-:Y:S01]  /*19a80*/  VIADD R9, R3, 0xffffffd0 ;  /* 0xffffffd003097836 */ /* 0x000fe20000000000 */
[----:B------:R-:W-:-:S02]  /*19a90*/  ISETP.GE.AND P4, PT, R7, R0, PT ;  /* 0x000000000700720c */ /* 0x000fc40003f86270 */
[----:B------:R-:W-:Y:S01]  /*19aa0*/  ISETP.GE.AND P2, PT, R7, R2, PT ;  /* 0x000000020700720c */ /* 0x000fe20003f46270 */
[----:B------:R-:W-:Y:S01]  /*19ab0*/  VIADD R7, R3, 0xffffffc9 ;  /* 0xffffffc903077836 */ /* 0x000fe20000000000 */
[----:B-1----:R-:W-:Y:S02]  /*19ac0*/  FSEL R28, R28, -INF , !P3 ;  /* 0xff8000001c1c7808 */ /* 0x002fe40005800000 */
[----:B------:R-:W-:Y:S02]  /*19ad0*/  FSEL R30, R30, -INF , !P5 ;  /* 0xff8000001e1e7808 */ /* 0x000fe40006800000 */
[C---:B------:R-:W-:Y:S02]  /*19ae0*/  ISETP.GE.AND P3, PT, R9.reuse, R0, PT ;  /* 0x000000000900720c */ /* 0x040fe40003f66270 */
[----:B------:R-:W-:Y:S01]  /*19af0*/  ISETP.GE.AND P5, PT, R9, R2, PT ;  /* 0x000000020900720c */ /* 0x000fe20003fa6270 */
[----:B------:R-:W-:Y:S01]  /*19b00*/  VIADD R9, R3, 0xffffffd8 ;  /* 0xffffffd803097836 */ /* 0x000fe20000000000 */
[----:B------:R-:W-:-:S02]  /*19b10*/  FSEL R56, R56, -INF , !P4 ;  /* 0xff80000038387808 */ /* 0x000fc40006000000 */
[----:B------:R-:W-:Y:S02]  /*19b20*/  FSEL R58, R58, -INF , !P2 ;  /* 0xff8000003a3a7808 */ /* 0x000fe40005000000 */
[C---:B------:R-:W-:Y:S02]  /*19b30*/  ISETP.GE.AND P4, PT, R7.reuse, R0, PT ;  /* 0x000000000700720c */ /* 0x040fe40003f86270 */
[----:B------:R-:W-:Y:S01]  /*19b40*/  ISETP.GE.AND P2, PT, R7, R2, PT ;  /* 0x000000020700720c */ /* 0x000fe20003f46270 */
[----:B------:R-:W-:Y:S01]  /*19b50*/  VIADD R7, R3, 0xffffffd1 ;  /* 0xffffffd103077836 */ /* 0x000fe20000000000 */
[----:B------:R-:W-:Y:S02]  /*19b60*/  FSEL R18, R36, -INF , !P3 ;  /* 0xff80000024127808 */ /* 0x000fe40005800000 */
[----:B------:R-:W-:Y:S02]  /*19b70*/  ISETP.GE.AND P3, PT, R9, R0, PT ;  /* 0x000000000900720c */ /* 0x000fe40003f66270 */
[----:B------:R-:W-:-:S02]  /*19b80*/  FSEL R14, R32, -INF , !P5 ;  /* 0xff800000200e7808 */ /* 0x000fc40006800000 */
[----:B------:R-:W-:Y:S01]  /*19b90*/  ISETP.GE.AND P5, PT, R9, R2, PT ;  /* 0x000000020900720c */ /* 0x000fe20003fa6270 */
[----:B------:R-:W-:Y:S01]  /*19ba0*/  VIADD R9, R3, 0xfffffff1 ;  /* 0xfffffff103097836 */ /* 0x000fe20000000000 */
[----:B------:R-:W-:Y:S02]  /*19bb0*/  FSEL R26, R29, -INF , !P4 ;  /* 0xff8000001d1a7808 */ /* 0x000fe40006000000 */
[----:B------:R-:W-:Y:S02]  /*19bc0*/  FSEL R22, R31, -INF , !P2 ;  /* 0xff8000001f167808 */ /* 0x000fe40005000000 */
[C---:B------:R-:W-:Y:S02]  /*19bd0*/  ISETP.GE.AND P4, PT, R7.reuse, R0, PT ;  /* 0x000000000700720c */ /* 0x040fe40003f86270 */
[----:B------:R-:W-:Y:S01]  /*19be0*/  ISETP.GE.AND P2, PT, R7, R2, PT ;  /* 0x000000020700720c */ /* 0x000fe20003f46270 */
[----:B------:R-:W-:Y:S01]  /*19bf0*/  VIADD R7, R3, 0xffffffd9 ;  /* 0xffffffd903077836 */ /* 0x000fe20000000000 */
[----:B------:R-:W-:-:S02]  /*19c00*/  FSEL R4, R20, -INF , !P3 ;  /* 0xff80000014047808 */ /* 0x000fc40005800000 */
[----:B------:R-:W-:Y:S02]  /*19c10*/  FSEL R20, R17, -INF , !P5 ;  /* 0xff80000011147808 */ /* 0x000fe40006800000 */
[----:B------:R-:W-:Y:S02]  /*19c20*/  FMNMX3.FTZ R17, R34, R56, R28, !PT ;  /* 0x0000003822117276 */ /* 0x000fe4000781001c */
[----:B------:R-:W-:Y:S02]  /*19c30*/  FSEL R6, R37, -INF , !P4 ;  /* 0xff80000025067808 */ /* 0x000fe40006000000 */
[-C--:B------:R-:W-:Y:S02]  /*19c40*/  ISETP.GE.AND P4, PT, R7, R0.reuse, PT ;  /* 0x000000000700720c */ /* 0x080fe40003f86270 */
[----:B------:R-:W-:Y:S02]  /*19c50*/  ISETP.GE.AND P3, PT, R23, R0, PT ;  /* 0x000000001700720c */ /* 0x000fe40003f66270 */
[----:B------:R-:W-:-:S02]  /*19c60*/  FMNMX3.FTZ R17, R17, R26, R18, !PT ;  /* 0x0000001a11117276 */ /* 0x000fc40007810012 */
[-C--:B------:R-:W-:Y:S02]  /*19c70*/  ISETP.GE.AND P5, PT, R21, R0.reuse, PT ;  /* 0x000000001500720c */ /* 0x080fe40003fa6270 */
[----:B------:R-:W-:Y:S02]  /*19c80*/  FSEL R16, R16, -INF , !P4 ;  /* 0xff80000010107808 */ /* 0x000fe40006000000 */
[----:B------:R-:W-:Y:S02]  /*19c90*/  ISETP.GE.AND P4, PT, R19, R0, PT ;  /* 0x000000001300720c */ /* 0x000fe40003f86270 */
[----:B------:R-:W-:Y:S02]  /*19ca0*/  FSEL R238, R238, -INF , !P3 ;  /* 0xff800000eeee7808 */ /* 0x000fe40005800000 */
[----:B------:R-:W-:Y:S02]  /*19cb0*/  FMNMX3.FTZ R17, R17, R6, R4, !PT ;  /* 0x0000000611117276 */ /* 0x000fe40007810004 */
[----:B------:R-:W-:-:S02]  /*19cc0*/  FSEL R12, R33, -INF , !P2 ;  /* 0xff800000210c7808 */ /* 0x000fc40005000000 */
[----:B------:R-:W-:Y:S01]  /*19cd0*/  ISETP.GE.AND P2, PT, R7, R2, PT ;  /* 0x000000020700720c */ /* 0x000fe20003f46270 */
[----:B------:R-:W-:Y:S01]  /*19ce0*/  VIADD R7, R3, 0xfffffff8 ;  /* 0xfffffff803077836 */ /* 0x000fe20000000000 */
[-C--:B------:R-:W-:Y:S01]  /*19cf0*/  ISETP.GE.AND P3, PT, R13, R0.reuse, PT ;  /* 0x000000000d00720c */ /* 0x080fe20003f66270 */
[----:B------:R-:W-:Y:S01]  /*19d00*/  VIADD R3, R3, 0xfffffff9 ;  /* 0xfffffff903037836 */ /* 0x000fe20000000000 */
[----:B------:R-:W-:Y:S02]  /*19d10*/  FSEL R196, R196, -INF , !P5 ;  /* 0xff800000c4c47808 */ /* 0x000fe40006800000 */
[----:B------:R-:W-:Y:S02]  /*19d20*/  ISETP.GE.AND P5, PT, R11, R0, PT ;  /* 0x000000000b00720c */ /* 0x000fe40003fa6270 */
[----:B------:R-:W-:Y:S02]  /*19d30*/  FSEL R236, R236, -INF , !P4 ;  /* 0xff800000ecec7808 */ /* 0x000fe40006000000 */
[----:B------:R-:W-:-:S02]  /*19d40*/  FMNMX3.FTZ R17, R17, R16, R238, !PT ;  /* 0x0000001011117276 */ /* 0x000fc400078100ee */
[----:B------:R-:W-:Y:S02]  /*19d50*/  FSEL R198, R198, -INF , !P3 ;  /* 0xff800000c6c67808 */ /* 0x000fe40005800000 */
[-C--:B------:R-:W-:Y:S02]  /*19d60*/  ISETP.GE.AND P4, PT, R9, R0.reuse, PT ;  /* 0x000000000900720c */ /* 0x080fe40003f86270 */
[----:B------:R-:W-:Y:S02]  /*19d70*/  ISETP.GE.AND P3, PT, R7, R0, PT ;  /* 0x000000000700720c */ /* 0x000fe40003f66270 */
[----:B------:R-:W-:Y:S02]  /*19d80*/  FSEL R222, R222, -INF , !P5 ;  /* 0xff800000dede7808 */ /* 0x000fe40006800000 */
[----:B------:R-:W-:Y:S02]  /*19d90*/  FMNMX3.FTZ R17, R17, R196, R236, !PT ;  /* 0x000000c411117276 */ /* 0x000fe400078100ec */
[----:B------:R-:W-:-:S02]  /*19da0*/  ISETP.GE.AND P5, PT, R3, R0, PT ;  /* 0x000000000300720c */ /* 0x000fc40003fa6270 */
[----:B------:R-:W-:Y:S02]  /*19db0*/  FSEL R220, R220, -INF , !P4 ;  /* 0xff800000dcdc7808 */ /* 0x000fe40006000000 */
[----:B------:R-:W-:Y:S02]  /*19dc0*/  FSEL R214, R214, -INF , !P3 ;  /* 0xff800000d6d67808 */ /* 0x000fe40005800000 */
[----:B------:R-:W-:Y:S02]  /*19dd0*/  FMNMX3.FTZ R17, R17, R198, R222, !PT ;  /* 0x000000c611117276 */ /* 0x000fe400078100de */
[----:B------:R-:W-:Y:S02]  /*19de0*/  ISETP.GE.AND P3, PT, R21, R2, PT ;  /* 0x000000021500720c */ /* 0x000fe40003f66270 */
[----:B------:R-:W-:Y:S02]  /*19df0*/  FSEL R212, R212, -INF , !P5 ;  /* 0xff800000d4d47808 */ /* 0x000fe40006800000 */
[----:B------:R-:W-:-:S02]  /*19e00*/  FMNMX3.FTZ R21, R17, R220, R214, !PT ;  /* 0x000000dc11157276 */ /* 0x000fc400078100d6 */
[----:B------:R-:W-:Y:S02]  /*19e10*/  FMNMX3.FTZ R17, R24, R58, R30, !PT ;  /* 0x0000003a18117276 */ /* 0x000fe4000781001e */
[----:B------:R-:W-:Y:S02]  /*19e20*/  ISETP.GE.AND P4, PT, R23, R2, PT ;  /* 0x000000021700720c */ /* 0x000fe40003f86270 */
[----:B------:R-:W-:Y:S02]  /*19e30*/  FSEL R10, R5, -INF , !P2 ;  /* 0xff800000050a7808 */ /* 0x000fe40005000000 */
[----:B------:R-:W-:Y:S02]  /*19e40*/  FMNMX.FTZ R5, R212, R21, !PT ;  /* 0x00000015d4057209 */ /* 0x000fe40007810000 */
[----:B------:R-:W-:Y:S02]  /*19e50*/  FMNMX3.FTZ R17, R17, R22, R14, !PT ;  /* 0x0000001611117276 */ /* 0x000fe4000781000e */
[----:B------:R-:W-:Y:S01]  /*19e60*/  FSEL R200, R200, -INF , !P4 ;  /* 0xff800000c8c87808 */ /* 0x000fe20006000000 */
[----:B------:R-:W1:Y:S01]  /*19e70*/  SHFL.BFLY PT, R32, R5, 0x2, 0x1f ;  /* 0x0c401f0005207f89 */ /* 0x000e6200000e0000 */
[----:B------:R-:W-:-:S02]  /*19e80*/  ISETP.GE.AND P4, PT, R11, R2, PT ;  /* 0x000000020b00720c */ /* 0x000fc40003f86270 */
[----:B------:R-:W-:Y:S02]  /*19e90*/  ISETP.GE.AND P2, PT, R19, R2, PT ;  /* 0x000000021300720c */ /* 0x000fe40003f46270 */
[----:B------:R-:W-:Y:S02]  /*19ea0*/  FMNMX3.FTZ R11, R17, R12, R20, !PT ;  /* 0x0000000c110b7276 */ /* 0x000fe40007810014 */
        /* <DEDUP_REMOVED lines=18> */
[----:B------:R-:W2:Y:S01]  /*19fd0*/  SHFL.BFLY PT, R32, R7, 0x2, 0x1f ;  /* 0x0c401f0007207f89 */ /* 0x000ea200000e0000 */
[----:B-1----:R-:W-:Y:S02]  /*19fe0*/  FMNMX.FTZ R164, R5, R164, !PT ;  /* 0x000000a405a47209 */ /* 0x002fe40007810000 */
[----:B--2---:R-:W-:-:S03]  /*19ff0*/  FMNMX.FTZ R32, R7, R32, !PT ;  /* 0x0000002007207209 */ /* 0x004fc60007810000 */
[C---:B----4-:R-:W-:Y:S01]  /*1a000*/  FMUL.FTZ R207, R164.reuse, UR4 ;  /* 0x00000004a4cf7c20 */ /* 0x050fe20008410000 */
        /* <DEDUP_REMOVED lines=20> */
[----:B------:R-:W-:Y:S01]  /*1a150*/  FFMA.FTZ R212, R212, UR4, -R207 ;  /* 0x00000004d4d47c23 */ /* 0x000fe200080108cf */
[----:B-1----:R-:W-:Y:S01]  /*1a160*/  FMNMX.FTZ R3, R32, R3, !PT ;  /* 0x0000000320037209 */ /* 0x002fe20007810000 */
[----:B------:R-:W-:Y:S01]  /*1a170*/  IMAD.MOV.U32 R236, RZ, RZ, -0x1 ;  /* 0xffffffffffec7424 */ /* 0x000fe200078e00ff */
[----:B------:R-:W-:-:S02]  /*1a180*/  LOP3.LUT R32, R216, 0x8, RZ, 0xc0, !PT ;  /* 0x00000008d8207812 */ /* 0x000fc400078ec0ff */
[C---:B------:R-:W-:Y:S01]  /*1a190*/  FSETP.NEU.FTZ.AND P2, PT, R3.reuse, -INF , PT ;  /* 0xff8000000300780b */ /* 0x040fe20003f5d000 */
[----:B------:R-:W-:Y:S01]  /*1a1a0*/  FMUL.FTZ R203, R3, UR4 ;  /* 0x0000000403cb7c20 */ /* 0x000fe20008410000 */
[----:B------:R-:W-:Y:S01]  /*1a1b0*/  LOP3.LUT R28, R167, R32, RZ, 0x3c, !PT ;  /* 0x00000020a71c7212 */ /* 0x000fe200078e3cff */
[----:B------:R-:W1:Y:S03]  /*1a1c0*/  MUFU.EX2 R188, R188 ;  /* 0x000000bc00bc7308 */ /* 0x000e660000000800 */
[----:B------:R-:W-:Y:S02]  /*1a1d0*/  LOP3.LUT R219, R28, 0x200, R15, 0xf8, !PT ;  /* 0x000002001cdb7812 */ /* 0x000fe400078ef80f */
[----:B------:R-:W-:Y:S02]  /*1a1e0*/  FSEL R203, R203, RZ, P2 ;  /* 0x000000ffcbcb7208 */ /* 0x000fe40001000000 */
[----:B------:R-:W-:Y:S01]  /*1a1f0*/  LEA R219, R219, UR6, 0x1 ;  /* 0x00000006dbdb7c11 */ /* 0x000fe2000f8e08ff */
[----:B------:R-:W2:Y:S02]  /*1a200*/  MUFU.EX2 R184, R184 ;  /* 0x000000b800b87308 */ /* 0x000ea40000000800 */
[--C-:B------:R-:W-:Y:S01]  /*1a210*/  FFMA.FTZ R193, R24, UR4, -R203.reuse ;  /* 0x0000000418c17c23 */ /* 0x100fe200080108cb */
[----:B------:R-:W-:Y:S01]  /*1a220*/  FFMA.FTZ R190, R58, UR4, -R203 ;  /* 0x000000043abe7c23 */ /* 0x000fe200080108cb */
[----:B------:R-:W-:-:S02]  /*1a230*/  IMAD.IADD R199, R8, 0x1, R219 ;  /* 0x0000000108c77824 */ /* 0x000fc400078e02db */
[--C-:B------:R-:W-:Y:S01]  /*1a240*/  FFMA.FTZ R189, R30, UR4, -R203.reuse ;  /* 0x000000041ebd7c23 */ /* 0x100fe200080108cb */
[C---:B------:R-:W-:Y:S02]  /*1a250*/  VIADD R5, R219.reuse, 0x10000 ;  /* 0x00010000db057836 */ /* 0x040fe40000000000 */
[--C-:B------:R-:W-:Y:S01]  /*1a260*/  FFMA.FTZ R186, R22, UR4, -R203.reuse ;  /* 0x0000000416ba7c23 */ /* 0x100fe200080108cb */
[----:B------:R-:W-:Y:S01]  /*1a270*/  VIADD R194, R219, 0x10040 ;  /* 0x00010040dbc27836 */ /* 0x000fe20000000000 */
[----:B------:R-:W3:Y:S01]  /*1a280*/  LDSM.16.MT88.4 R80, [R199+0x14000] ;  /* 0x01400000c750783b */ /* 0x000ee20000004200 */
[----:B------:R-:W-:Y:S01]  /*1a290*/  @P0 VIADD R194, R5, 0xffffffc0 ;  /* 0xffffffc005c20836 */ /* 0x000fe20000000000 */
[----:B------:R-:W-:Y:S01]  /*1a2a0*/  MUFU.EX2 R193, R193 ;  /* 0x000000c100c17308 */ /* 0x000fe20000000800 */
[----:B------:R-:W-:Y:S01]  /*1a2b0*/  FFMA.FTZ R166, R10, UR4, -R203 ;  /* 0x000000040aa67c23 */ /* 0x000fe200080108cb */
[----:B------:R-:W4:Y:S01]  /*1a2c0*/  LDSM.16.MT88.4 R148, [R199+0x10000] ;  /* 0x01000000c794783b */ /* 0x000f220000004200 */
[----:B------:R-:W-:-:S02]  /*1a2d0*/  IMAD.IADD R192, R8, 0x1, R194 ;  /* 0x0000000108c07824 */ /* 0x000fc400078e02c2 */
[--C-:B------:R-:W-:Y:S01]  /*1a2e0*/  FFMA.FTZ R183, R14, UR4, -R203.reuse ;  /* 0x000000040eb77c23 */ /* 0x100fe200080108cb */
[--C-:B------:R-:W-:Y:S01]  /*1a2f0*/  FFMA.FTZ R180, R12, UR4, -R203.reuse ;  /* 0x000000040cb47c23 */ /* 0x100fe200080108cb */
[----:B------:R-:W5:Y:S01]  /*1a300*/  LDSM.16.MT88.4 R48, [R199+0x12000] ;  /* 0x01200000c730783b */ /* 0x000f620000004200 */
[--C-:B------:R-:W-:Y:S01]  /*1a310*/  FFMA.FTZ R171, R20, UR4, -R203.reuse ;  /* 0x0000000414ab7c23 */ /* 0x100fe200080108cb */
[----:B------:R-:W3:Y:S01]  /*1a320*/  MUFU.EX2 R190, R190 ;  /* 0x000000be00be7308 */ /* 0x000ee20000000800 */
[----:B-1----:R-:W-:Y:S01]  /*1a330*/  F2FP.BF16.F32.PACK_AB R128, R188, R191 ;  /* 0x000000bfbc80723e */ /* 0x002fe200000010ff */
[----:B------:R-:W1:Y:S01]  /*1a340*/  LDSM.16.MT88.4 R112, [R199+0x16000] ;  /* 0x01600000c770783b */ /* 0x000e620000004200 */
[----:B--2---:R-:W-:Y:S01]  /*1a350*/  F2FP.BF16.F32.PACK_AB R130, R184, R187 ;  /* 0x000000bbb882723e */ /* 0x004fe200000010ff */
[--C-:B------:R-:W-:Y:S01]  /*1a360*/  FFMA.FTZ R200, R200, UR4, -R203.reuse ;  /* 0x00000004c8c87c23 */ /* 0x100fe200080108cb */
[--C-:B------:R-:W-:Y:S01]  /*1a370*/  FFMA.FTZ R201, R234, UR4, -R203.reuse ;  /* 0x00000004eac97c23 */ /* 0x100fe200080108cb */
[----:B------:R-:W2:Y:S01]  /*1a380*/  LDSM.16.MT88.4 R156, [R219+0x10000] ;  /* 0x01000000db9c783b */ /* 0x000ea20000004200 */
[--C-:B------:R-:W-:Y:S01]  /*1a390*/  FFMA.FTZ R202, R202, UR4, -R203.reuse ;  /* 0x00000004caca7c23 */ /* 0x100fe200080108cb */
[----:B------:R-:W-:Y:S01]  /*1a3a0*/  MUFU.EX2 R189, R189 ;  /* 0x000000bd00bd7308 */ /* 0x000fe20000000800 */
[--C-:B------:R-:W-:Y:S01]  /*1a3b0*/  FFMA.FTZ R205, R224, UR4, -R203.reuse ;  /* 0x00000004e0cd7c23 */ /* 0x100fe200080108cb */
[----:B------:R-:W2:Y:S01]  /*1a3c0*/  LDSM.16.MT88.4 R140, [R194] ;  /* 0x00000000c28c783b */ /* 0x000ea20000004200 */
[--C-:B------:R-:W-:Y:S01]  /*1a3d0*/  FFMA.FTZ R207, R210, UR4, -R203.reuse ;  /* 0x00000004d2cf7c23 */ /* 0x100fe200080108cb */
[--C-:B------:R-:W-:Y:S01]  /*1a3e0*/  FFMA.FTZ R208, R208, UR4, -R203.reuse ;  /* 0x00000004d0d07c23 */ /* 0x100fe200080108cb */
[--C-:B------:R-:W-:Y:S01]  /*1a3f0*/  FFMA.FTZ R206, R206, UR4, -R203.reuse ;  /* 0x00000004cece7c23 */ /* 0x100fe200080108cb */
[----:B------:R-:W2:Y:S01]  /*1a400*/  LDSM.16.MT88.4 R132, [R192] ;  /* 0x00000000c084783b */ /* 0x000ea20000004200 */
[----:B------:R-:W-:Y:S01]  /*1a410*/  FFMA.FTZ R241, R204, UR4, -R203 ;  /* 0x00000004ccf17c23 */ /* 0x000fe200080108cb */
[----:B------:R-:W4:Y:S01]  /*1a420*/  MUFU.EX2 R186, R186 ;  /* 0x000000ba00ba7308 */ /* 0x000f220000000800 */
[----:B---3--:R-:W-:Y:S01]  /*1a430*/  F2FP.BF16.F32.PACK_AB R129, R190, R193 ;  /* 0x000000c1be81723e */ /* 0x008fe200000010ff */
[----:B------:R-:W3:Y:S01]  /*1a440*/  LDSM.16.MT88.4 R40, [R219+0x12000] ;  /* 0x01200000db28783b */ /* 0x000ee20000004200 */
[----:B------:R-:W-:Y:S01]  /*1a450*/  FADD.FTZ R188, R191, R188 ;  /* 0x000000bcbfbc7221 */ /* 0x000fe20000010000 */
[----:B------:R-:W-:-:S02]  /*1a460*/  FADD.FTZ R190, R193, R190 ;  /* 0x000000bec1be7221 */ /* 0x000fc40000010000 */
[----:B------:R-:W3:Y:S01]  /*1a470*/  LDSM.16.MT88.4 R56, [R194+0x2000] ;  /* 0x00200000c238783b */ /* 0x000ee20000004200 */
[----:B------:R-:W-:Y:S01]  /*1a480*/  FADD.FTZ R187, R187, R188 ;  /* 0x000000bcbbbb7221 */ /* 0x000fe20000010000 */
[----:B------:R-:W-:Y:S02]  /*1a490*/  MUFU.EX2 R185, R185 ;  /* 0x000000b900b97308 */ /* 0x000fe40000000800 */
[----:B------:R-:W3:Y:S01]  /*1a4a0*/  LDSM.16.MT88.4 R64, [R192+0x2000] ;  /* 0x00200000c040783b */ /* 0x000ee20000004200 */
[----:B------:R-:W-:-:S03]  /*1a4b0*/  FADD.FTZ R184, R184, R187 ;  /* 0x000000bbb8b87221 */ /* 0x000fc60000010000 */
[----:B------:R-:W3:Y:S02]  /*1a4c0*/  LDSM.16.MT88.4 R72, [R219+0x14000] ;  /* 0x01400000db48783b */ /* 0x000ee40000004200 */
[----:B------:R-:W3:Y:S01]  /*1a4d0*/  MUFU.EX2 R182, R182 ;  /* 0x000000b600b67308 */ /* 0x000ee20000000800 */
[----:B----4-:R-:W-:Y:S01]  /*1a4e0*/  F2FP.BF16.F32.PACK_AB R131, R186, R189 ;  /* 0x000000bdba83723e */ /* 0x010fe200000010ff */
[----:B------:R-:W4:Y:S01]  /*1a4f0*/  LDSM.16.MT88.4 R88, [R194+0x4000] ;  /* 0x00400000c258783b */ /* 0x000f220000004200 */
[----:B------:R-:W-:-:S03]  /*1a500*/  FADD.FTZ R189, R189, R190 ;  /* 0x000000bebdbd7221 */ /* 0x000fc60000010000 */
[----:B------:R-:W4:Y:S01]  /*1a510*/  LDSM.16.MT88.4 R96, [R192+0x4000] ;  /* 0x00400000c060783b */ /* 0x000f220000004200 */
[----:B------:R-:W-:Y:S01]  /*1a520*/  FADD.FTZ R186, R186, R189 ;  /* 0x000000bdbaba7221 */ /* 0x000fe20000010000 */
[----:B------:R-:W-:Y:S01]  /*1a530*/  MUFU.EX2 R181, R181 ;  /* 0x000000b500b57308 */ /* 0x000fe20000000800 */
[C---:B------:R-:W-:Y:S01]  /*1a540*/  HMMA.16816.F32.BF16 R76, R128.reuse, R80, RZ ;  /* 0x00000050804c723c */ /* 0x040fe200000418ff */
[----:B------:R-:W4:Y:S04]  /*1a550*/  LDSM.16.MT88.4 R104, [R219+0x16000] ;  /* 0x01600000db68783b */ /* 0x000f280000004200 */
[----:B------:R-:W4:Y:S02]  /*1a560*/  LDSM.16.MT88.4 R120, [R194+0x6000] ;  /* 0x00600000c278783b */ /* 0x000f240000004200 */
        /* <DEDUP_REMOVED lines=8> */
[----:B------:R-:W4:Y:S01]  /*1a5f0*/  MUFU.EX2 R180, R180 ;  /* 0x000000b400b47308 */ /* 0x000f220000000800 */
[C---:B-----5:R-:W-:Y:S01]  /*1a600*/  HMMA.16816.F32.BF16 R44, R128.reuse, R48, RZ ;  /* 0x00000030802c723c */ /* 0x060fe200000418ff */
[----:B------:R-:W5:Y:S04]  /*1a610*/  LDSM.16.MT88.4 R20, [R194+0x800] ;  /* 0x00080000c214783b */ /* 0x000f680000004200 */
[----:B------:R-:W-:Y:S02]  /*1a620*/  LDSM.16.MT88.4 R176, [R199+0x16800] ;  /* 0x01680000c7b0783b */ /* 0x000fe40000004200 */
[----:B------:R-:W-:Y:S01]  /*1a630*/  MUFU.EX2 R171, R171 ;  /* 0x000000ab00ab7308 */ /* 0x000fe20000000800 */
[C---:B-1----:R-:W-:Y:S01]  /*1a640*/  HMMA.16816.F32.BF16 R108, R128.reuse, R112, RZ ;  /* 0x00000070806c723c */ /* 0x042fe200000418ff */
[----:B------:R-:W-:Y:S04]  /*1a650*/  LDSM.16.MT88.4 R172, [R219+0x10800] ;  /* 0x01080000dbac783b */ /* 0x000fe80000004200 */
[----:B------:R-:W-:Y:S02]  /*1a660*/  LDSM.16.MT88.4 R32, [R192+0x800] ;  /* 0x00080000c020783b */ /* 0x000fe40000004200 */
[----:B------:R-:W1:Y:S01]  /*1a670*/  MUFU.EX2 R166, R166 ;  /* 0x000000a600a67308 */ /* 0x000e620000000800 */
[C---:B--2---:R-:W-:Y:S01]  /*1a680*/  HMMA.16816.F32.BF16 R160, R128.reuse, R156, RZ ;  /* 0x0000009c80a0723c */ /* 0x044fe200000418ff */
[----:B------:R-:W-:Y:S04]  /*1a690*/  LDSM.16.MT88.4 R28, [R219+0x12800] ;  /* 0x01280000db1c783b */ /* 0x000fe80000004200 */
[----:B------:R-:W-:Y:S02]  /*1a6a0*/  LDSM.16.MT88.4 R24, [R192+0x2800] ;  /* 0x00280000c018783b */ /* 0x000fe40000004200 */
[----:B------:R-:W-:Y:S01]  /*1a6b0*/  MUFU.EX2 R195, R195 ;  /* 0x000000c300c37308 */ /* 0x000fe20000000800 */
[C---:B------:R-:W-:Y:S07]  /*1a6c0*/  HMMA.16816.F32.BF16 R144, R128.reuse, R140, RZ ;  /* 0x0000008c8090723c */ /* 0x040fee00000418ff */
[----:B------:R-:W2:Y:S01]  /*1a6d0*/  MUFU.EX2 R196, R196 ;  /* 0x000000c400c47308 */ /* 0x000ea20000000800 */
        /* <DEDUP_REMOVED lines=10> */
[C---:B----4-:R-:W-:Y:S07]  /*1a780*/  HMMA.16816.F32.BF16 R84, R128.reuse, R88, RZ ;  /* 0x000000588054723c */ /* 0x050fee00000418ff */
[----:B------:R-:W4:Y:S01]  /*1a790*/  MUFU.EX2 R205, R205 ;  /* 0x000000cd00cd7308 */ /* 0x000f220000000800 */
[C---:B------:R-:W-:Y:S07]  /*1a7a0*/  HMMA.16816.F32.BF16 R92, R128.reuse, R96, RZ ;  /* 0x00000060805c723c */ /* 0x040fee00000418ff */
[----:B------:R-:W-:Y:S01]  /*1a7b0*/  MUFU.EX2 R209, R209 ;  /* 0x000000d100d17308 */ /* 0x000fe20000000800 */
[C---:B------:R-:W-:Y:S07]  /*1a7c0*/  HMMA.16816.F32.BF16 R100, R128.reuse, R104, RZ ;  /* 0x000000688064723c */ /* 0x040fee00000418ff */
[----:B------:R-:W4:Y:S01]  /*1a7d0*/  MUFU.EX2 R220, R220 ;  /* 0x000000dc00dc7308 */ /* 0x000f220000000800 */
[C---:B------:R-:W-:Y:S07]  /*1a7e0*/  HMMA.16816.F32.BF16 R116, R128.reuse, R120, RZ ;  /* 0x000000788074723c */ /* 0x040fee00000418ff */
[----:B------:R-:W-:Y:S01]  /*1a7f0*/  MUFU.EX2 R211, R211 ;  /* 0x000000d300d37308 */ /* 0x000fe20000000800 */
[C---:B------:R-:W-:Y:S07]  /*1a800*/  HMMA.16816.F32.BF16 R148, R128.reuse, R150, RZ ;  /* 0x000000968094723c */ /* 0x040fee00000418ff */
[----:B------:R-:W-:Y:S01]  /*1a810*/  MUFU.EX2 R212, R212 ;  /* 0x000000d400d47308 */ /* 0x000fe20000000800 */
[C---:B------:R-:W-:Y:S07]  /*1a820*/  HMMA.16816.F32.BF16 R48, R128.reuse, R50, RZ ;  /* 0x000000328030723c */ /* 0x040fee00000418ff */
[----:B------:R-:W-:Y:S01]  /*1a830*/  MUFU.EX2 R207, R207 ;  /* 0x000000cf00cf7308 */ /* 0x000fe20000000800 */
[C---:B------:R-:W-:Y:S07]  /*1a840*/  HMMA.16816.F32.BF16 R112, R128.reuse, R114, RZ ;  /* 0x000000728070723c */ /* 0x040fee00000418ff */
[----:B------:R-:W4:Y:S01]  /*1a850*/  MUFU.EX2 R208, R208 ;  /* 0x000000d000d07308 */ /* 0x000f220000000800 */
[C---:B------:R-:W-:Y:S07]  /*1a860*/  HMMA.16816.F32.BF16 R156, R128.reuse, R158, RZ ;  /* 0x0000009e809c723c */ /* 0x040fee00000418ff */
[----:B------:R-:W-:Y:S01]  /*1a870*/  MUFU.EX2 R206, R206 ;  /* 0x000000ce00ce7308 */ /* 0x000fe20000000800 */
[C---:B------:R-:W-:Y:S07]  /*1a880*/  HMMA.16816.F32.BF16 R140, R128.reuse, R142, RZ ;  /* 0x0000008e808c723c */ /* 0x040fee00000418ff */
[----:B------:R-:W4:Y:S01]  /*1a890*/  MUFU.EX2 R241, R241 ;  /* 0x000000f100f17308 */ /* 0x000f220000000800 */
        /* <DEDUP_REMOVED lines=18> */
[----:B-1----:R-:W-:Y:S01]  /*1a9c0*/  F2FP.BF16.F32.PACK_AB R7, R166, R171 ;  /* 0x000000aba607723e */ /* 0x002fe200000010ff */
[----:B------:R-:W-:-:S04]  /*1a9d0*/  FADD.FTZ R181, R181, R182 ;  /* 0x000000b6b5b57221 */ /* 0x000fc80000010000 */
[----:B------:R-:W-:Y:S02]  /*1a9e0*/  FADD.FTZ R168, R168, R181 ;  /* 0x000000b5a8a87221 */ /* 0x000fe40000010000 */
[C---:B------:R-:W-:Y:S08]  /*1a9f0*/  HMMA.16816.F32.BF16 R76, R4.reuse, R8, R76 ;  /* 0x00000008044c723c */ /* 0x040ff0000004184c */
[C---:B------:R-:W-:Y:S01]  /*1aa00*/  HMMA.16816.F32.BF16 R80, R4.reuse, R10, R80 ;  /* 0x0000000a0450723c */ /* 0x040fe20000041850 */
[----:B------:R-:W1:Y:S07]  /*1aa10*/  LDSM.16.MT88.4 R8, [R194+0x4800] ;  /* 0x00480000c208783b */ /* 0x000e6e0000004200 */
[C---:B------:R-:W-:Y:S08]  /*1aa20*/  HMMA.16816.F32.BF16 R152, R4.reuse, R16, R152 ;  /* 0x000000100498723c */ /* 0x040ff00000041898 */
[C---:B------:R-:W-:Y:S01]  /*1aa30*/  HMMA.16816.F32.BF16 R148, R4.reuse, R18, R148 ;  /* 0x000000120494723c */ /* 0x040fe20000041894 */
[----:B------:R-:W2:Y:S07]  /*1aa40*/  LDSM.16.MT88.4 R16, [R194+0x2800] ;  /* 0x00280000c210783b */ /* 0x000eae0000004200 */
[C---:B------:R-:W-:Y:S08]  /*1aa50*/  HMMA.16816.F32.BF16 R44, R4.reuse, R12, R44 ;  /* 0x0000000c042c723c */ /* 0x040ff0000004182c */
[C---:B------:R-:W-:Y:S01]  /*1aa60*/  HMMA.16816.F32.BF16 R48, R4.reuse, R14, R48 ;  /* 0x0000000e0430723c */ /* 0x040fe20000041830 */
[----:B------:R-:W3:Y:S07]  /*1aa70*/  LDSM.16.MT88.4 R12, [R219+0x14800] ;  /* 0x01480000db0c783b */ /* 0x000eee0000004200 */
[C---:B-----5:R-:W-:Y:S08]  /*1aa80*/  HMMA.16816.F32.BF16 R144, R4.reuse, R20, R144 ;  /* 0x000000140490723c */ /* 0x060ff00000041890 */
[C---:B-1----:R-:W-:Y:S08]  /*1aa90*/  HMMA.16816.F32.BF16 R84, R4.reuse, R8, R84 ;  /* 0x000000080454723c */ /* 0x042ff00000041854 */
[C---:B------:R-:W-:Y:S01]  /*1aaa0*/  HMMA.16816.F32.BF16 R88, R4.reuse, R10, R88 ;  /* 0x0000000a0458723c */ /* 0x040fe20000041858 */
[----:B------:R-:W1:Y:S07]  /*1aab0*/  LDSM.16.MT88.4 R8, [R192+0x6800] ;  /* 0x00680000c008783b */ /* 0x000e6e0000004200 */
[C---:B------:R-:W-:Y:S01]  /*1aac0*/  HMMA.16816.F32.BF16 R140, R4.reuse, R22, R140 ;  /* 0x00000016048c723c */ /* 0x040fe2000004188c */
[----:B------:R-:W5:Y:S07]  /*1aad0*/  LDSM.16.MT88.4 R20, [R192+0x4800] ;  /* 0x00480000c014783b */ /* 0x000f6e0000004200 */
        /* <DEDUP_REMOVED lines=24> */
[C---:B-----5:R-:W-:Y:S08]  /*1ac60*/  HMMA.16816.F32.BF16 R92, R4.reuse, R20, R92 ;  /* 0x00000014045c723c */ /* 0x060ff0000004185c */
[C---:B------:R-:W-:Y:S01]  /*1ac70*/  HMMA.16816.F32.BF16 R96, R4.reuse, R22, R96 ;  /* 0x000000160460723c */ /* 0x040fe20000041860 */
[----:B------:R-:W-:Y:S07]  /*1ac80*/  LDSM.16.MT88.4 R20, [R199+0x15000] ;  /* 0x01500000c714783b */ /* 0x000fee0000004200 */
[C---:B--2---:R-:W-:Y:S08]  /*1ac90*/  HMMA.16816.F32.BF16 R100, R4.reuse, R16, R100 ;  /* 0x000000100464723c */ /* 0x044ff00000041864 */
[C---:B------:R-:W-:Y:S01]  /*1aca0*/  HMMA.16816.F32.BF16 R104, R4.reuse, R18, R104 ;  /* 0x000000120468723c */ /* 0x040fe20000041868 */
[----:B------:R-:W-:Y:S07]  /*1acb0*/  LDSM.16.MT88.4 R16, [R219+0x11000] ;  /* 0x01100000db10783b */ /* 0x000fee0000004200 */
[C---:B---3--:R-:W-:Y:S08]  /*1acc0*/  HMMA.16816.F32.BF16 R116, R4.reuse, R12, R116 ;  /* 0x0000000c0474723c */ /* 0x048ff00000041874 */
[----:B------:R-:W-:Y:S01]  /*1acd0*/  HMMA.16816.F32.BF16 R120, R4, R14, R120 ;  /* 0x0000000e0478723c */ /* 0x000fe20000041878 */
[----:B------:R-:W2:Y:S01]  /*1ace0*/  LDSM.16.MT88.4 R12, [R199+0x13000] ;  /* 0x01300000c70c783b */ /* 0x000ea20000004200 */
[----:B------:R-:W-:Y:S01]  /*1acf0*/  F2FP.BF16.F32.PACK_AB R4, R196, R195 ;  /* 0x000000c3c404723e */ /* 0x000fe200000010ff */
[----:B------:R-:W-:Y:S01]  /*1ad00*/  FADD.FTZ R195, R195, R168 ;  /* 0x000000a8c3c37221 */ /* 0x000fe20000010000 */
[----:B------:R-:W-:-:S02]  /*1ad10*/  F2FP.BF16.F32.PACK_AB R5, R201, R200 ;  /* 0x000000c8c905723e */ /* 0x000fc400000010ff */
[----:B------:R-:W-:Y:S01]  /*1ad20*/  F2FP.BF16.F32.PACK_AB R6, R198, R197 ;  /* 0x000000c5c606723e */ /* 0x000fe200000010ff */
[----:B------:R-:W-:Y:S01]  /*1ad30*/  FADD.FTZ R196, R196, R195 ;  /* 0x000000c3c4c47221 */ /* 0x000fe20000010000 */
[----:B----4-:R-:W-:-:S03]  /*1ad40*/  F2FP.BF16.F32.PACK_AB R7, R205, R202 ;  /* 0x000000cacd07723e */ /* 0x010fc600000010ff */
[----:B------:R-:W-:-:S04]  /*1ad50*/  FADD.FTZ R197, R197, R196 ;  /* 0x000000c4c5c57221 */ /* 0x000fc80000010000 */
[----:B-1----:R-:W-:Y:S01]  /*1ad60*/  HMMA.16816.F32.BF16 R108, R4, R8, R108 ;  /* 0x00000008046c723c */ /* 0x002fe2000004186c */
[----:B------:R-:W-:-:S07]  /*1ad70*/  FADD.FTZ R198, R198, R197 ;  /* 0x000000c5c6c67221 */ /* 0x000fce0000010000 */
[C---:B------:R-:W-:Y:S01]  /*1ad80*/  HMMA.16816.F32.BF16 R112, R4.reuse, R10, R112 ;  /* 0x0000000a0470723c */ /* 0x040fe20000041870 */
[----:B------:R-:W1:Y:S07]  /*1ad90*/  LDSM.16.MT88.4 R8, [R192+0x3000] ;  /* 0x00300000c008783b */ /* 0x000e6e0000004200 */
[C---:B------:R-:W-:Y:S08]  /*1ada0*/  HMMA.16816.F32.BF16 R152, R4.reuse, R24, R152 ;  /* 0x000000180498723c */ /* 0x040ff00000041898 */
[C---:B------:R-:W-:Y:S01]  /*1adb0*/  HMMA.16816.F32.BF16 R148, R4.reuse, R26, R148 ;  /* 0x0000001a0494723c */ /* 0x040fe20000041894 */
[----:B------:R-:W-:Y:S07]  /*1adc0*/  LDSM.16.MT88.4 R24, [R194+0x3000] ;  /* 0x00300000c218783b */ /* 0x000fee0000004200 */
[C---:B--2---:R-:W-:Y:S08]  /*1add0*/  HMMA.16816.F32.BF16 R44, R4.reuse, R12, R44 ;  /* 0x0000000c042c723c */ /* 0x044ff0000004182c */
        /* <DEDUP_REMOVED lines=42> */
[----:B------:R-:W-:Y:S01]  /*1b080*/  F2FP.BF16.F32.PACK_AB R5, R208, R207 ;  /* 0x000000cfd005723e */ /* 0x000fe200000010ff */
[----:B------:R-:W-:Y:S01]  /*1b090*/  FADD.FTZ R209, R209, R198 ;  /* 0x000000c6d1d17221 */ /* 0x000fe20000010000 */
[----:B------:R-:W-:-:S02]  /*1b0a0*/  F2FP.BF16.F32.PACK_AB R6, R212, R211 ;  /* 0x000000d3d406723e */ /* 0x000fc400000010ff */
[----:B------:R-:W-:Y:S01]  /*1b0b0*/  F2FP.BF16.F32.PACK_AB R7, R241, R206 ;  /* 0x000000cef107723e */ /* 0x000fe200000010ff */
[----:B------:R-:W-:-:S04]  /*1b0c0*/  FADD.FTZ R220, R220, R209 ;  /* 0x000000d1dcdc7221 */ /* 0x000fc80000010000 */
[----:B------:R-:W-:Y:S02]  /*1b0d0*/  FADD.FTZ R211, R211, R220 ;  /* 0x000000dcd3d37221 */ /* 0x000fe40000010000 */
[----:B-1----:R-:W-:Y:S02]  /*1b0e0*/  HMMA.16816.F32.BF16 R44, R4, R8, R44 ;  /* 0x00000008042c723c */ /* 0x002fe4000004182c */
[----:B------:R-:W-:-:S06]  /*1b0f0*/  FADD.FTZ R243, R212, R211 ;  /* 0x000000d3d4f37221 */ /* 0x000fcc0000010000 */
        /* <DEDUP_REMOVED lines=120> */
.L_x_1149:
        /* <DEDUP_REMOVED lines=8> */
.L_x_1150:
        /* <DEDUP_REMOVED lines=10> */
[----:B---3--:R-:W-:Y:S02]  /*1b9a0*/  ISETP.GE.AND P4, PT, R4, UR4, PT ;  /* 0x0000000404007c0c */ /* 0x008fe4000bf86270 */
[----:B------:R-:W3:Y:S01]  /*1b9b0*/  LDC R4, c[0x0][0x3c4] ;  /* 0x0000f100ff047b82 */ /* 0x000ee20000000800 */
[----:B------:R-:W-:Y:S02]  /*1b9c0*/  ISETP.GE.AND P5, PT, R6, UR4, PT ;  /* 0x0000000406007c0c */ /* 0x000fe4000bfa6270 */
[----:B------:R-:W-:Y:S02]  /*1b9d0*/  ISETP.GE.AND P6, PT, R218, UR4, PT ;  /* 0x00000004da007c0c */ /* 0x000fe4000bfc6270 */
[----:B------:R-:W-:Y:S01]  /*1b9e0*/  ISETP.GE.AND P3, PT, R10, UR4, PT ;  /* 0x000000040a007c0c */ /* 0x000fe2000bf66270 */
[----:B------:R-:W4:Y:S01]  /*1b9f0*/  LDCU UR4, c[0x0][0x50c] ;  /* 0x0000a180ff0477ac */ /* 0x000f220008000800 */
[----:B------:R-:W-:Y:S01]  /*1ba00*/  LOP3.LUT R10, R216, 0x8, RZ, 0xc0, !PT ;  /* 0x00000008d80a7812 */ /* 0x000fe200078ec0ff */
[----:B--2---:R-:W-:-:S02]  /*1ba10*/  IMAD.SHL.U32 R6, R8, 0x40, RZ ;  /* 0x0000004008067824 */ /* 0x004fc400078e00ff */
[C---:B------:R-:W-:Y:S02]  /*1ba20*/  IMAD.SHL.U32 R7, R8.reuse, 0x8, RZ ;  /* 0x0000000808077824 */ /* 0x040fe400078e00ff */
[----:B------:R-:W-:Y:S01]  /*1ba30*/  IMAD.SHL.U32 R9, R8, 0x40, RZ ;  /* 0x0000004008097824 */ /* 0x000fe200078e00ff */
[----:B------:R-:W-:-:S03]  /*1ba40*/  LOP3.LUT R6, R6, 0x1c0, RZ, 0xc0, !PT ;  /* 0x000001c006067812 */ /* 0x000fc600078ec0ff */
        /* <DEDUP_REMOVED lines=17> */
[--C-:B---3--:R-:W-:Y:S01]  /*1bb60*/  LEA.HI.X R9, R5, R229, R4.reuse, 0x5, P2 ;  /* 0x000000e505097211 */ /* 0x108fe200010f2c04 */
[----:B------:R-:W-:Y:S01]  /*1bb70*/  VIADD R32, R171, UR6 ;  /* 0x00000006ab207c36 */ /* 0x000fe20008000000 */
[----:B------:R-:W-:Y:S01]  /*1bb80*/  @!PT LDS RZ, [RZ] ;  /* 0x00000000fffff984 */ /* 0x000fe20000000800 */
[----:B------:R-:W-:Y:S01]  /*1bb90*/  @!PT LDS RZ, [RZ] ;  /* 0x00000000fffff984 */ /* 0x000fe20000000800 */
[----:B------:R-:W-:Y:S01]  /*1bba0*/  @!PT LDS RZ, [RZ] ;  /* 0x00000000fffff984 */ /* 0x000fe20000000800 */
[----:B------:R-:W-:Y:S01]  /*1bbb0*/  @!P4 LDGSTS.E.BYPASS.LTC128B.128 [R239+0x14000], desc[UR10][R228.64+0x100] ;  /* 0x14000100e4efcfae */ /* 0x000fe2000b981a0a */
[----:B------:R-:W-:-:S02]  /*1bbc0*/  SHF.L.U64.HI R6, R5, 0x5, R4 ;  /* 0x0000000505067819 */ /* 0x000fc40000010204 */
[----:B------:R-:W-:Y:S01]  /*1bbd0*/  IADD3 R4, P2, PT, R7, R8, RZ ;  /* 0x0000000807047210 */ /* 0x000fe20007f5e0ff */
[----:B------:R-:W-:Y:S01]  /*1bbe0*/  @P4 STS.128 [R239+0x14000], RZ ;  /* 0x014000ffef004388 */ /* 0x000fe20000000c00 */
[----:B------:R-:W-:Y:S01]  /*1bbf0*/  LOP3.LUT R10, R11, R167, R10, 0xf6, !PT ;  /* 0x000000a70b0a7212 */ /* 0x000fe200078ef60a */
[----:B------:R-:W-:Y:S02]  /*1bc00*/  IMAD.IADD R167, R32, 0x1, R168 ;  /* 0x0000000120a77824 */ /* 0x000fe400078e02a8 */
[----:B------:R-:W-:Y:S01]  /*1bc10*/  @!PT LDS RZ, [RZ] ;  /* 0x00000000fffff984 */ /* 0x000fe20000000800 */
[----:B------:R-:W-:Y:S01]  /*1bc20*/  @!PT LDS RZ, [RZ] ;  /* 0x00000000fffff984 */ /* 0x000fe20000000800 */
[----:B------:R-:W-:Y:S01]  /*1bc30*/  @!PT LDS RZ, [RZ] ;  /* 0x00000000fffff984 */ /* 0x000fe20000000800 */
[----:B------:R-:W-:Y:S01]  /*1bc40*/  @!P3 LDGSTS.E.BYPASS.LTC128B.128 [R239+0x16000], desc[UR10][R228.64+0x180] ;  /* 0x16000180e4efbfae */ /* 0x000fe2000b981a0a */
[----:B------:R-:W-:Y:S01]  /*1bc50*/  IMAD.X R5, R6, 0x1, R9, P2 ;  /* 0x0000000106057824 */ /* 0x000fe200010e0609 */
[----:B------:R-:W-:Y:S02]  /*1bc60*/  IADD3 R12, P2, PT, R7, R4, RZ ;  /* 0x00000004070c7210 */ /* 0x000fe40007f5e0ff */
[----:B------:R-:W-:Y:S01]  /*1bc70*/  @P3 STS.128 [R239+0x16000], RZ ;  /* 0x016000ffef003388 */ /* 0x000fe20000000c00 */
[----:B------:R-:W-:-:S02]  /*1bc80*/  LEA R236, R10, UR6, 0x1 ;  /* 0x000000060aec7c11 */ /* 0x000fc4000f8e08ff */
[----:B------:R-:W-:Y:S01]  /*1bc90*/  IMAD.X R13, R6, 0x1, R5, P2 ;  /* 0x00000001060d7824 */ /* 0x000fe200010e0605 */
[----:B------:R-:W-:Y:S01]  /*1bca0*/  @!PT LDS RZ, [RZ] ;  /* 0x00000000fffff984 */ /* 0x000fe20000000800 */
[----:B------:R-:W-:Y:S01]  /*1bcb0*/  @!PT LDS RZ, [RZ] ;  /* 0x00000000fffff984 */ /* 0x000fe20000000800 */
[----:B------:R-:W-:Y:S01]  /*1bcc0*/  @!PT LDS RZ, [RZ] ;  /* 0x00000000fffff984 */ /* 0x000fe20000000800 */
[----:B------:R-:W-:Y:S02]  /*1bcd0*/  @!P6 LDGSTS.E.BYPASS.LTC128B.128 [R239+0x10800], desc[UR10][R8.64] ;  /* 0x1080000008efefae */ /* 0x000fe4000b981a0a */
[--C-:B------:R-:W-:Y:S02]  /*1bce0*/  IMAD.IADD R234, R168, 0x1, R236.reuse ;  /* 0x00000001a8ea7824 */ /* 0x100fe400078e02ec */
[----:B------:R-:W-:Y:S01]  /*1bcf0*/  @P6 STS.128 [R239+0x10800], RZ ;  /* 0x010800ffef006388 */ /* 0x000fe20000000c00 */
[----:B------:R-:W-:Y:S02]  /*1bd00*/  IMAD.IADD R225, R169, 0x1, R236 ;  /* 0x00000001a9e17824 */ /* 0x000fe400078e02ec */
[----:B------:R-:W-:Y:S01]  /*1bd10*/  IMAD.IADD R169, R32, 0x1, R169 ;  /* 0x0000000120a97824 */ /* 0x000fe200078e02a9 */
[----:B------:R-:W-:Y:S01]  /*1bd20*/  @!PT LDS RZ, [RZ] ;  /* 0x00000000fffff984 */ /* 0x000fe20000000800 */
[----:B------:R-:W-:Y:S01]  /*1bd30*/  @!PT LDS RZ, [RZ] ;  /* 0x00000000fffff984 */ /* 0x000fe20000000800 */
[----:B------:R-:W-:Y:S01]  /*1bd40*/  @!PT LDS RZ, [RZ] ;  /* 0x00000000fffff984 */ /* 0x000fe20000000800 */
[----:B------:R-:W-:Y:S01]  /*1bd50*/  @!P5 LDGSTS.E.BYPASS.LTC128B.128 [R239+0x12800], desc[UR10][R8.64+0x80] ;  /* 0x1280008008efdfae */ /* 0x000fe2000b981a0a */
[----:B------:R-:W-:-:S02]  /*1bd60*/  IMAD.IADD R224, R168, 0x1, R225 ;  /* 0x00000001a8e07824 */ /* 0x000fc400078e02e1 */
        /* <DEDUP_REMOVED lines=56> */
[----:B------:R-:W4:Y:S04]  /*1c0f0*/  LDSM.16.M88.4 R20, [R171+UR6+0x9800] ;  /* 0x00980006ab14783b */ /* 0x000f280008000200 */
[----:B------:R-:W-:Y:S04]  /*1c100*/  LDSM.16.M88.4 R204, [R234] ;  /* 0x00000000eacc783b */ /* 0x000fe80000000200 */
[----:B-1----:R-:W1:Y:S04]  /*1c110*/  LDSM.16.M88.4 R4, [R167+0x8000] ;  /* 0x00800000a704783b */ /* 0x002e680000000200 */
[----:B------:R-:W1:Y:S04]  /*1c120*/  LDSM.16.M88.4 R8, [R167+0x8800] ;  /* 0x00880000a708783b */ /* 0x000e680000000200 */
[----:B------:R-:W1:Y:S04]  /*1c130*/  LDSM.16.M88.4 R16, [R167+0x9000] ;  /* 0x00900000a710783b */ /* 0x000e680000000200 */
[----:B------:R-:W1:Y:S04]  /*1c140*/  LDSM.16.M88.4 R212, [R167+0x9800] ;  /* 0x00980000a7d4783b */ /* 0x000e680000000200 */
[----:B------:R-:W-:Y:S01]  /*1c150*/  LDSM.16.M88.4 R176, [R225] ;  /* 0x00000000e1b0783b */ /* 0x000fe20000000200 */
[C---:B--2---:R-:W-:Y:S03]  /*1c160*/  HMMA.16816.F32.BF16 R12, R180.reuse, R28, RZ ;  /* 0x0000001cb40c723c */ /* 0x044fe600000418ff */
[----:B------:R-:W-:Y:S04]  /*1c170*/  LDSM.16.M88.4 R208, [R169+0x9000] ;  /* 0x00900000a9d0783b */ /* 0x000fe80000000200 */
[----:B------:R-:W-:Y:S01]  /*1c180*/  LDSM.16.M88.4 R200, [R169+0x9800] ;  /* 0x00980000a9c8783b */ /* 0x000fe20000000200 */
[C---:B------:R-:W-:Y:S03]  /*1c190*/  HMMA.16816.F32.BF16 R28, R180.reuse, R30, RZ ;  /* 0x0000001eb41c723c */ /* 0x040fe600000418ff */
[----:B------:R-:W-:Y:S04]  /*1c1a0*/  LDSM.16.M88.4 R172, [R168+0x8000] ;  /* 0x00800000a8ac783b */ /* 0x000fe80000000200 */
[----:B------:R-:W-:Y:S01]  /*1c1b0*/  LDSM.16.M88.4 R32, [R168+0x8800] ;  /* 0x00880000a820783b */ /* 0x000fe20000000200 */
[C---:B---3--:R-:W-:Y:S03]  /*1c1c0*/  HMMA.16816.F32.BF16 R24, R180.reuse, R196, RZ ;  /* 0x000000c4b418723c */ /* 0x048fe600000418ff */
[----:B------:R-:W-:Y:S04]  /*1c1d0*/  LDSM.16.M88.4 R220, [R169+0xc800] ;  /* 0x00c80000a9dc783b */ /* 0x000fe80000000200 */
[----:B------:R-:W0:Y:S01]  /*1c1e0*/  LDGDEPBAR ;  /* 0x00000000000079af */ /* 0x000e220000000000 */
[C---:B-----5:R-:W-:Y:S08]  /*1c1f0*/  HMMA.16816.F32.BF16 R192, R180.reuse, R188, RZ ;  /* 0x000000bcb4c0723c */ /* 0x060ff000000418ff */
[C---:B------:R-:W-:Y:S08]  /*1c200*/  HMMA.16816.F32.BF16 R196, R180.reuse, R198, RZ ;  /* 0x000000c6b4c4723c */ /* 0x040ff000000418ff */
[C---:B------:R-:W-:Y:S08]  /*1c210*/  HMMA.16816.F32.BF16 R188, R180.reuse, R190, RZ ;  /* 0x000000beb4bc723c */ /* 0x040ff000000418ff */
[C---:B----4-:R-:W-:Y:S08]  /*1c220*/  HMMA.16816.F32.BF16 R184, R180.reuse, R20, RZ ;  /* 0x00000014b4b8723c */ /* 0x050ff000000418ff */
[----:B------:R-:W-:Y:S01]  /*1c230*/  HMMA.16816.F32.BF16 R180, R180, R22, RZ ;  /* 0x00000016b4b4723c */ /* 0x000fe200000418ff */
[----:B------:R-:W2:Y:S07]  /*1c240*/  LDSM.16.M88.4 R20, [R169+0x8000] ;  /* 0x00800000a914783b */ /* 0x000eae0000000200 */
[C---:B-1----:R-:W-:Y:S08]  /*1c250*/  HMMA.16816.F32.BF16 R12, R204.reuse, R4, R12 ;  /* 0x00000004cc0c723c */ /* 0x042ff0000004180c */
[C---:B------:R-:W-:Y:S01]  /*1c260*/  HMMA.16816.F32.BF16 R28, R204.reuse, R6, R28 ;  /* 0x00000006cc1c723c */ /* 0x040fe2000004181c */
[----:B------:R-:W1:Y:S07]  /*1c270*/  LDSM.16.M88.4 R4, [R169+0x8800] ;  /* 0x00880000a904783b */ /* 0x000e6e0000000200 */
[C---:B------:R-:W-:Y:S08]  /*1c280*/  HMMA.16816.F32.BF16 R24, R204.reuse, R8, R24 ;  /* 0x00000008cc18723c */ /* 0x040ff00000041818 */
[C---:B------:R-:W-:Y:S01]  /*1c290*/  HMMA.16816.F32.BF16 R196, R204.reuse, R10, R196 ;  /* 0x0000000accc4723c */ /* 0x040fe200000418c4 */
[----:B------:R-:W3:Y:S07]  /*1c2a0*/  LDSM.16.M88.4 R8, [R224] ;  /* 0x00000000e008783b */ /* 0x000eee0000000200 */
[C---:B------:R-:W-:Y:S08]  /*1c2b0*/  HMMA.16816.F32.BF16 R192, R204.reuse, R16, R192 ;  /* 0x00000010ccc0723c */ /* 0x040ff000000418c0 */
[C---:B------:R-:W-:Y:S01]  /*1c2c0*/  HMMA.16816.F32.BF16 R188, R204.reuse, R18, R188 ;  /* 0x00000012ccbc723c */ /* 0x040fe200000418bc */
[----:B------:R-:W4:Y:S07]  /*1c2d0*/  LDSM.16.M88.4 R16, [R168+0x9000] ;  /* 0x00900000a810783b */ /* 0x000f2e0000000200 */
[C---:B------:R-:W-:Y:S08]  /*1c2e0*/  HMMA.16816.F32.BF16 R184, R204.reuse, R212, R184 ;  /* 0x000000d4ccb8723c */ /* 0x040ff000000418b8 */
[----:B------:R-:W-:Y:S01]  /*1c2f0*/  HMMA.16816.F32.BF16 R180, R204, R214, R180 ;  /* 0x000000d6ccb4723c */ /* 0x000fe200000418b4 */
[----:B------:R-:W5:Y:S04]  /*1c300*/  LDSM.16.M88.4 R204, [R168+0x9800] ;  /* 0x00980000a8cc783b */ /* 0x000f680000000200 */
[----:B------:R-:W-:Y:S03]  /*1c310*/  LDSM.16.M88.4 R212, [R168+0xc000] ;  /* 0x00c00000a8d4783b */ /* 0x000fe60000000200 */
[C---:B--2---:R-:W-:Y:S08]  /*1c320*/  HMMA.16816.F32.BF16 R12, R176.reuse, R20, R12 ;  /* 0x00000014b00c723c */ /* 0x044ff0000004180c */
[C---:B------:R-:W-:Y:S01]  /*1c330*/  HMMA.16816.F32.BF16 R28, R176.reuse, R22, R28 ;  /* 0x00000016b01c723c */ /* 0x040fe2000004181c */
[----:B------:R-:W-:Y:S07]  /*1c340*/  LDSM.16.M88.4 R20, [R236+0x2000] ;  /* 0x00200000ec14783b */ /* 0x000fee0000000200 */
        /* <DEDUP_REMOVED lines=8> */
[----:B------:R-:W2:Y:S04]  /*1c3d0*/  LDSM.16.M88.4 R200, [R171+UR6+0xa800] ;  /* 0x00a80006abc8783b */ /* 0x000ea80008000200 */
[----:B------:R-:W-:Y:S03]  /*1c3e0*/  LDSM.16.M88.4 R176, [R234+0x2000] ;  /* 0x00200000eab0783b */ /* 0x000fe60000000200 */
[C---:B---3--:R-:W-:Y:S08]  /*1c3f0*/  HMMA.16816.F32.BF16 R12, R8.reuse, R172, R12 ;  /* 0x000000ac080c723c */ /* 0x048ff0000004180c */
[C---:B------:R-:W-:Y:S01]  /*1c400*/  HMMA.16816.F32.BF16 R28, R8.reuse, R174, R28 ;  /* 0x000000ae081c723c */ /* 0x040fe2000004181c */
[----:B------:R-:W3:Y:S07]  /*1c410*/  LDSM.16.M88.4 R172, [R171+UR6+0xb000] ;  /* 0x00b00006abac783b */ /* 0x000eee0008000200 */
[C---:B------:R-:W-:Y:S08]  /*1c420*/  HMMA.16816.F32.BF16 R24, R8.reuse, R32, R24 ;  /* 0x000000200818723c */ /* 0x040ff00000041818 */
[C---:B------:R-:W-:Y:S01]  /*1c430*/  HMMA.16816.F32.BF16 R196, R8.reuse, R34, R196 ;  /* 0x0000002208c4723c */ /* 0x040fe200000418c4 */
[----:B------:R-:W3:Y:S07]  /*1c440*/  LDSM.16.M88.4 R32, [R171+UR6+0xb800] ;  /* 0x00b80006ab20783b */ /* 0x000eee0008000200 */
[C---:B----4-:R-:W-:Y:S08]  /*1c450*/  HMMA.16816.F32.BF16 R192, R8.reuse, R16, R192 ;  /* 0x0000001008c0723c */ /* 0x050ff000000418c0 */
[C---:B------:R-:W-:Y:S01]  /*1c460*/  HMMA.16816.F32.BF16 R188, R8.reuse, R18, R188 ;  /* 0x0000001208bc723c */ /* 0x040fe200000418bc */
[----:B------:R-:W-:Y:S07]  /*1c470*/  LDSM.16.M88.4 R16, [R167+0xa000] ;  /* 0x00a00000a710783b */ /* 0x000fee0000000200 */
[C---:B-----5:R-:W-:Y:S08]  /*1c480*/  HMMA.16816.F32.BF16 R184, R8.reuse, R204, R184 ;  /* 0x000000cc08b8723c */ /* 0x060ff000000418b8 */
[----:B------:R-:W-:Y:S01]  /*1c490*/  HMMA.16816.F32.BF16 R180, R8, R206, R180 ;  /* 0x000000ce08b4723c */ /* 0x000fe200000418b4 */
[----:B------:R-:W4:Y:S04]  /*1c4a0*/  LDSM.16.M88.4 R8, [R167+0xa800] ;  /* 0x00a80000a708783b */ /* 0x000f280000000200 */
[----:B------:R-:W-:Y:S03]  /*1c4b0*/  LDSM.16.M88.4 R204, [R169+0xa000] ;  /* 0x00a00000a9cc783b */ /* 0x000fe60000000200 */
[C---:B-1----:R-:W-:Y:S08]  /*1c4c0*/  HMMA.16816.F32.BF16 R12, R20.reuse, R4, R12 ;  /* 0x00000004140c723c */ /* 0x042ff0000004180c */
[C---:B------:R-:W-:Y:S01]  /*1c4d0*/  HMMA.16816.F32.BF16 R28, R20.reuse, R6, R28 ;  /* 0x00000006141c723c */ /* 0x040fe2000004181c */
[----:B------:R-:W1:Y:S07]  /*1c4e0*/  LDSM.16.M88.4 R4, [R167+0xb000] ;  /* 0x00b00000a704783b */ /* 0x000e6e0000000200 */
[C---:B--2---:R-:W-:Y:S08]  /*1c4f0*/  HMMA.16816.F32.BF16 R24, R20.reuse, R200, R24 ;  /* 0x000000c81418723c */ /* 0x044ff00000041818 */
[C---:B------:R-:W-:Y:S01]  /*1c500*/  HMMA.16816.F32.BF16 R196, R20.reuse, R202, R196 ;  /* 0x000000ca14c4723c */ /* 0x040fe200000418c4 */
[----:B------:R-:W-:Y:S07]  /*1c510*/  LDSM.16.M88.4 R200, [R169+0xa800] ;  /* 0x00a80000a9c8783b */ /* 0x000fee0000000200 */
[C---:B---3--:R-:W-:Y:S08]  /*1c520*/  HMMA.16816.F32.BF16 R192, R20.reuse, R172, R192 ;  /* 0x000000ac14c0723c */ /* 0x048ff000000418c0 */
[C---:B------:R-:W-:Y:S01]  /*1c530*/  HMMA.16816.F32.BF16 R188, R20.reuse, R174, R188 ;  /* 0x000000ae14bc723c */ /* 0x040fe200000418bc */
[----:B------:R-:W-:Y:S07]  /*1c540*/  LDSM.16.M88.4 R172, [R169+0xb000] ;  /* 0x00b00000a9ac783b */ /* 0x000fee0000000200 */
[C---:B------:R-:W-:Y:S08]  /*1c550*/  HMMA.16816.F32.BF16 R184, R20.reuse, R32, R184 ;  /* 0x0000002014b8723c */ /* 0x040ff000000418b8 */
[----:B------:R-:W-:Y:S01]  /*1c560*/  HMMA.16816.F32.BF16 R180, R20, R34, R180 ;  /* 0x0000002214b4723c */ /* 0x000fe200000418b4 */
[----:B------:R-:W2:Y:S04]  /*1c570*/  LDSM.16.M88.4 R20, [R225+0x2000] ;  /* 0x00200000e114783b */ /* 0x000ea80000000200 */
[----:B------:R-:W3:Y:S03]  /*1c580*/  LDSM.16.M88.4 R32, [R169+0xb800] ;  /* 0x00b80000a920783b */ /* 0x000ee60000000200 */
[C---:B----4-:R-:W-:Y:S08]  /*1c590*/  HMMA.16816.F32.BF16 R24, R176.reuse, R8, R24 ;  /* 0x00000008b018723c */ /* 0x050ff00000041818 */
        /* <DEDUP_REMOVED lines=20> */
[----:B------:R-:W-:Y:S07]  /*1c6e0*/  LDSM.16.M88.4 R200, [R169+0xd800] ;  /* 0x00d80000a9c8783b */ /* 0x000fee0000000200 */
[C---:B---3--:R-:W-:Y:S08]  /*1c6f0*/  HMMA.16816.F32.BF16 R184, R20.reuse, R32, R184 ;  /* 0x0000002014b8723c */ /* 0x048ff000000418b8 */
[----:B------:R-:W-:Y:S01]  /*1c700*/  HMMA.16816.F32.BF16 R180, R20, R34, R180 ;  /* 0x0000002214b4723c */ /* 0x000fe200000418b4 */
[----:B------:R-:W-:Y:S04]  /*1c710*/  LDSM.16.M88.4 R32, [R171+UR6+0xc800] ;  /* 0x00c80006ab20783b */ /* 0x000fe80008000200 */
[----:B------:R-:W-:Y:S03]  /*1c720*/  LDSM.16.M88.4 R20, [R171+UR6+0xc000] ;  /* 0x00c00006ab14783b */ /* 0x000fe60008000200 */
[C---:B-1----:R-:W-:Y:S08]  /*1c730*/  HMMA.16816.F32.BF16 R12, R4.reuse, R8, R12 ;  /* 0x00000008040c723c */ /* 0x042ff0000004180c */
[C---:B------:R-:W-:Y:S01]  /*1c740*/  HMMA.16816.F32.BF16 R28, R4.reuse, R10, R28 ;  /* 0x0000000a041c723c */ /* 0x040fe2000004181c */
[----:B------:R-:W1:Y:S07]  /*1c750*/  LDSM.16.M88.4 R8, [R236+0x4000] ;  /* 0x00400000ec08783b */ /* 0x000e6e0000000200 */
[C---:B----4-:R-:W-:Y:S08]  /*1c760*/  HMMA.16816.F32.BF16 R24, R4.reuse, R16, R24 ;  /* 0x000000100418723c */ /* 0x050ff00000041818 */
[C---:B------:R-:W-:Y:S01]  /*1c770*/  HMMA.16816.F32.BF16 R196, R4.reuse, R18, R196 ;  /* 0x0000001204c4723c */ /* 0x040fe200000418c4 */
[----:B------:R-:W3:Y:S07]  /*1c780*/  LDSM.16.M88.4 R16, [R171+UR6+0xd000] ;  /* 0x00d00006ab10783b */ /* 0x000eee0008000200 */
[C---:B-----5:R-:W-:Y:S08]  /*1c790*/  HMMA.16816.F32.BF16 R192, R4.reuse, R176, R192 ;  /* 0x000000b004c0723c */ /* 0x060ff000000418c0 */
[C---:B------:R-:W-:Y:S01]  /*1c7a0*/  HMMA.16816.F32.BF16 R188, R4.reuse, R178, R188 ;  /* 0x000000b204bc723c */ /* 0x040fe200000418bc */
[----:B------:R-:W-:Y:S07]  /*1c7b0*/  LDSM.16.M88.4 R176, [R171+UR6+0xd800] ;  /* 0x00d80006abb0783b */ /* 0x000fee0008000200 */
[C---:B--2---:R-:W-:Y:S08]  /*1c7c0*/  HMMA.16816.F32.BF16 R184, R4.reuse, R172, R184 ;  /* 0x000000ac04b8723c */ /* 0x044ff000000418b8 */
[----:B------:R-:W-:Y:S01]  /*1c7d0*/  HMMA.16816.F32.BF16 R180, R4, R174, R180 ;  /* 0x000000ae04b4723c */ /* 0x000fe200000418b4 */
[----:B------:R-:W-:Y:S04]  /*1c7e0*/  LDSM.16.M88.4 R4, [R234+0x4000] ;  /* 0x00400000ea04783b */ /* 0x000fe80000000200 */
[----:B------:R-:W2:Y:S03]  /*1c7f0*/  LDSM.16.M88.4 R172, [R167+0xc000] ;  /* 0x00c00000a7ac783b */ /* 0x000ea60000000200 */
[C---:B-1----:R-:W-:Y:S08]  /*1c800*/  HMMA.16816.F32.BF16 R24, R8.reuse, R32, R24 ;  /* 0x000000200818723c */ /* 0x042ff00000041818 */
[C---:B------:R-:W-:Y:S01]  /*1c810*/  HMMA.16816.F32.BF16 R196, R8.reuse, R34, R196 ;  /* 0x0000002208c4723c */ /* 0x040fe200000418c4 */
[----:B------:R-:W1:Y:S07]  /*1c820*/  LDSM.16.M88.4 R32, [R169+0xc000] ;  /* 0x00c00000a920783b */ /* 0x000e6e0000000200 */
[C---:B------:R-:W-:Y:S08]  /*1c830*/  HMMA.16816.F32.BF16 R12, R8.reuse, R20, R12 ;  /* 0x00000014080c723c */ /* 0x040ff0000004180c */
[C---:B------:R-:W-:Y:S01]  /*1c840*/  HMMA.16816.F32.BF16 R28, R8.reuse, R22, R28 ;  /* 0x00000016081c723c */ /* 0x040fe2000004181c */
[----:B------:R-:W-:Y:S07]  /*1c850*/  LDSM.16.M88.4 R20, [R167+0xc800] ;  /* 0x00c80000a714783b */ /* 0x000fee0000000200 */
[C---:B---3--:R-:W-:Y:S08]  /*1c860*/  HMMA.16816.F32.BF16 R192, R8.reuse, R16, R192 ;  /* 0x0000001008c0723c */ /* 0x048ff000000418c0 */
[----:B------:R-:W-:Y:S01]  /*1c870*/  HMMA.16816.F32.BF16 R188, R8, R18, R188 ;  /* 0x0000001208bc723c */ /* 0x000fe200000418bc */
[----:B------:R-:W3:Y:S07]  /*1c880*/  LDSM.16.M88.4 R16, [R167+0xd000] ;  /* 0x00d00000a710783b */ /* 0x000eee0000000200 */
[C---:B--2---:R-:W-:Y:S08]  /*1c890*/  HMMA.16816.F32.BF16 R12, R4.reuse, R172, R12 ;  /* 0x000000ac040c723c */ /* 0x044ff0000004180c */
[----:B------:R-:W-:Y:S01]  /*1c8a0*/  HMMA.16816.F32.BF16 R28, R4, R174, R28 ;  /* 0x000000ae041c723c */ /* 0x000fe2000004181c */
[----:B------:R-:W-:Y:S07]  /*1c8b0*/  LDSM.16.M88.4 R172, [R168+0xc800] ;  /* 0x00c80000a8ac783b */ /* 0x000fee0000000200 */
[C---:B------:R-:W-:Y:S08]  /*1c8c0*/  HMMA.16816.F32.BF16 R184, R8.reuse, R176, R184 ;  /* 0x000000b008b8723c */ /* 0x040ff000000418b8 */
[----:B------:R-:W-:Y:S01]  /*1c8d0*/  HMMA.16816.F32.BF16 R180, R8, R178, R180 ;  /* 0x000000b208b4723c */ /* 0x000fe200000418b4 */
[----:B------:R-:W2:Y:S04]  /*1c8e0*/  LDSM.16.M88.4 R8, [R167+0xd800] ;  /* 0x00d80000a708783b */ /* 0x000ea80000000200 */
[----:B------:R-:W4:Y:S03]  /*1c8f0*/  LDSM.16.M88.4 R176, [R224+0x4000] ;  /* 0x00400000e0b0783b */ /* 0x000f260000000200 */
[C---:B-1----:R-:W-:Y:S08]  /*1c900*/  HMMA.16816.F32.BF16 R12, R208.reuse, R32, R12 ;  /* 0x00000020d00c723c */ /* 0x042ff0000004180c */
[----:B------:R-:W-:Y:S01]  /*1c910*/  HMMA.16816.F32.BF16 R28, R208, R34, R28 ;  /* 0x00000022d01c723c */ /* 0x000fe2000004181c */
[----:B------:R-:W1:Y:S07]  /*1c920*/  LDSM.16.M88.4 R32, [R168+0xd000] ;  /* 0x00d00000a820783b */ /* 0x000e6e0000000200 */
[C---:B---3--:R-:W-:Y:S08]  /*1c930*/  HMMA.16816.F32.BF16 R192, R4.reuse, R16, R192 ;  /* 0x0000001004c0723c */ /* 0x048ff000000418c0 */
[C---:B------:R-:W-:Y:S01]  /*1c940*/  HMMA.16816.F32.BF16 R188, R4.reuse, R18, R188 ;  /* 0x0000001204bc723c */ /* 0x040fe200000418bc */
[----:B------:R-:W-:Y:S07]  /*1c950*/  LDSM.16.M88.4 R16, [R171+UR6+0xe000] ;  /* 0x00e00006ab10783b */ /* 0x000fee0008000200 */
[C---:B------:R-:W-:Y:S08]  /*1c960*/  HMMA.16816.F32.BF16 R24, R4.reuse, R20, R24 ;  /* 0x000000140418723c */ /* 0x040ff00000041818 */
[----:B------:R-:W-:Y:S01]  /*1c970*/  HMMA.16816.F32.BF16 R196, R4, R22, R196 ;  /* 0x0000001604c4723c */ /* 0x000fe200000418c4 */
[----:B------:R-:W3:Y:S07]  /*1c980*/  LDSM.16.M88.4 R20, [R236+0x6000] ;  /* 0x00600000ec14783b */ /* 0x000eee0000000200 */
[C---:B------:R-:W-:Y:S08]  /*1c990*/  HMMA.16816.F32.BF16 R192, R208.reuse, R204, R192 ;  /* 0x000000ccd0c0723c */ /* 0x040ff000000418c0 */
[----:B------:R-:W-:Y:S01]  /*1c9a0*/  HMMA.16816.F32.BF16 R188, R208, R206, R188 ;  /* 0x000000ced0bc723c */ /* 0x000fe200000418bc */
[----:B------:R-:W-:Y:S07]  /*1c9b0*/  LDSM.16.M88.4 R204, [R225+0x6000] ;  /* 0x00600000e1cc783b */ /* 0x000fee0000000200 */
[C---:B--2---:R-:W-:Y:S08]  /*1c9c0*/  HMMA.16816.F32.BF16 R184, R4.reuse, R8, R184 ;  /* 0x0000000804b8723c */ /* 0x044ff000000418b8 */
[----:B------:R-:W-:Y:S01]  /*1c9d0*/  HMMA.16816.F32.BF16 R180, R4, R10, R180 ;  /* 0x0000000a04b4723c */ /* 0x000fe200000418b4 */
[----:B------:R-:W-:Y:S04]  /*1c9e0*/  LDSM.16.M88.4 R8, [R234+0x6000] ;  /* 0x00600000ea08783b */ /* 0x000fe80000000200 */
[----:B------:R-:W2:Y:S03]  /*1c9f0*/  LDSM.16.M88.4 R4, [R167+0xe000] ;  /* 0x00e00000a704783b */ /* 0x000ea60000000200 */
[C---:B----4-:R-:W-:Y:S08]  /*1ca00*/  HMMA.16816.F32.BF16 R12, R176.reuse, R212, R12 ;  /* 0x000000d4b00c723c */ /* 0x050ff0000004180c */
[C---:B------:R-:W-:Y:S08]  /*1ca10*/  HMMA.16816.F32.BF16 R28, R176.reuse, R214, R28 ;  /* 0x000000d6b01c723c */ /* 0x040ff0000004181c */
[C---:B-1----:R-:W-:Y:S08]  /*1ca20*/  HMMA.16816.F32.BF16 R192, R176.reuse, R32, R192 ;  /* 0x00000020b0c0723c */ /* 0x042ff000000418c0 */
[----:B------:R-:W-:Y:S01]  /*1ca30*/  HMMA.16816.F32.BF16 R188, R176, R34, R188 ;  /* 0x00000022b0bc723c */ /* 0x000fe200000418bc */
[----:B------:R-:W1:Y:S07]  /*1ca40*/  LDSM.16.M88.4 R32, [R171+UR6+0xe800] ;  /* 0x00e80006ab20783b */ /* 0x000e6e0008000200 */
[C---:B------:R-:W-:Y:S08]  /*1ca50*/  HMMA.16816.F32.BF16 R24, R208.reuse, R220, R24 ;  /* 0x000000dcd018723c */ /* 0x040ff00000041818 */
[C---:B------:R-:W-:Y:S01]  /*1ca60*/  HMMA.16816.F32.BF16 R196, R208.reuse, R222, R196 ;  /* 0x000000ded0c4723c */ /* 0x040fe200000418c4 */
[----:B------:R-:W-:Y:S07]  /*1ca70*/  LDSM.16.M88.4 R220, [R171+UR6+0xf000] ;  /* 0x00f00006abdc783b */ /* 0x000fee0008000200 */
[C---:B------:R-:W-:Y:S08]  /*1ca80*/  HMMA.16816.F32.BF16 R184, R208.reuse, R200, R184 ;  /* 0x000000c8d0b8723c */ /* 0x040ff000000418b8 */
[----:B------:R-:W-:Y:S01]  /*1ca90*/  HMMA.16816.F32.BF16 R180, R208, R202, R180 ;  /* 0x000000cad0b4723c */ /* 0x000fe200000418b4 */
[----:B------:R-:W-:Y:S07]  /*1caa0*/  LDSM.16.M88.4 R200, [R168+0xd800] ;  /* 0x00d80000a8c8783b */ /* 0x000fee0000000200 */
[C---:B---3--:R-:W-:Y:S01]  /*1cab0*/  HMMA.16816.F32.BF16 R208, R20.reuse, R16, R12 ;  /* 0x0000001014d0723c */ /* 0x048fe2000004180c */
[----:B------:R-:W3:Y:S07]  /*1cac0*/  LDSM.16.M88.4 R12, [R169+0xe000] ;  /* 0x00e00000a90c783b */ /* 0x000eee0000000200 */
[----:B------:R-:W-:Y:S01]  /*1cad0*/  HMMA.16816.F32.BF16 R28, R20, R18, R28 ;  /* 0x00000012141c723c */ /* 0x000fe2000004181c */
[----:B------:R-:W4:Y:S07]  /*1cae0*/  LDSM.16.M88.4 R16, [R167+0xe800] ;  /* 0x00e80000a710783b */ /* 0x000f2e0000000200 */
[C---:B------:R-:W-:Y:S08]  /*1caf0*/  HMMA.16816.F32.BF16 R24, R176.reuse, R172, R24 ;  /* 0x000000acb018723c */ /* 0x040ff00000041818 */
[----:B------:R-:W-:Y:S01]  /*1cb00*/  HMMA.16816.F32.BF16 R196, R176, R174, R196 ;  /* 0x000000aeb0c4723c */ /* 0x000fe200000418c4 */
[----:B------:R-:W-:Y:S07]  /*1cb10*/  LDSM.16.M88.4 R172, [R168+0xe000] ;  /* 0x00e00000a8ac783b */ /* 0x000fee0000000200 */
[C---:B--2---:R-:W-:Y:S01]  /*1cb20*/  HMMA.16816.F32.BF16 R212, R8.reuse, R4, R208 ;  /* 0x0000000408d4723c */ /* 0x044fe200000418d0 */
[----:B------:R-:W-:Y:S07]  /*1cb30*/  LDSM.16.M88.4 R208, [R224+0x6000] ;  /* 0x00600000e0d0783b */ /* 0x000fee0000000200 */
[----:B------:R-:W-:Y:S01]  /*1cb40*/  HMMA.16816.F32.BF16 R28, R8, R6, R28 ;  /* 0x00000006081c723c */ /* 0x000fe2000004181c */
[----:B------:R-:W2:Y:S07]  /*1cb50*/  LDSM.16.M88.4 R4, [R169+0xe800] ;  /* 0x00e80000a904783b */ /* 0x000eae0000000200 */
[----:B-1----:R-:W-:Y:S08]  /*1cb60*/  HMMA.16816.F32.BF16 R24, R20, R32, R24 ;  /* 0x000000201418723c */ /* 0x002ff00000041818 */
[----:B---3--:R-:W-:Y:S08]  /*1cb70*/  HMMA.16816.F32.BF16 R212, R204, R12, R212 ;  /* 0x0000000cccd4723c */ /* 0x008ff000000418d4 */
[----:B------:R-:W-:Y:S01]  /*1cb80*/  HMMA.16816.F32.BF16 R196, R20, R34, R196 ;  /* 0x0000002214c4723c */ /* 0x000fe200000418c4 */
[----:B------:R-:W-:Y:S07]  /*1cb90*/  LDSM.16.M88.4 R32, [R167+0xf000] ;  /* 0x00f00000a720783b */ /* 0x000fee0000000200 */
[----:B------:R-:W-:Y:S01]  /*1cba0*/  HMMA.16816.F32.BF16 R28, R204, R14, R28 ;  /* 0x0000000ecc1c723c */ /* 0x000fe2000004181c */
[----:B------:R-:W1:Y:S07]  /*1cbb0*/  LDSM.16.M88.4 R12, [R168+0xe800] ;  /* 0x00e80000a80c783b */ /* 0x000e6e0000000200 */
[----:B----4-:R-:W-:Y:S01]  /*1cbc0*/  HMMA.16816.F32.BF16 R24, R8, R16, R24 ;  /* 0x000000100818723c */ /* 0x010fe20000041818 */
[----:B------:R-:W-:-:S07]  /*1cbd0*/  IMAD.SHL.U32 R17, R217, 0x2, RZ ;  /* 0x00000002d9117824 */ /* 0x000fce00078e00ff */
[----:B------:R-:W-:Y:S08]  /*1cbe0*/  HMMA.16816.F32.BF16 R196, R8, R18, R196 ;  /* 0x0000001208c4723c */ /* 0x000ff000000418c4 */
[----:B------:R-:W-:Y:S08]  /*1cbf0*/  HMMA.16816.F32.BF16 R184, R176, R200, R184 ;  /* 0x000000c8b0b8723c */ /* 0x000ff000000418b8 */
[----:B--2---:R-:W-:Y:S08]  /*1cc00*/  HMMA.16816.F32.BF16 R24, R204, R4, R24 ;  /* 0x00000004cc18723c */ /* 0x004ff00000041818 */
[----:B------:R-:W-:Y:S01]  /*1cc10*/  HMMA.16816.F32.BF16 R180, R176, R202, R180 ;  /* 0x000000cab0b4723c */ /* 0x000fe200000418b4 */
[----:B------:R-:W2:Y:S07]  /*1cc20*/  LDSM.16.M88.4 R176, [R169+0xf000] ;  /* 0x00f00000a9b0783b */ /* 0x000eae0000000200 */
[----:B------:R-:W-:Y:S08]  /*1cc30*/  HMMA.16816.F32.BF16 R192, R20, R220, R192 ;  /* 0x000000dc14c0723c */ /* 0x000ff000000418c0 */
[C---:B------:R-:W-:Y:S08]  /*1cc40*/  HMMA.16816.F32.BF16 R28, R208.reuse, R174, R28 ;  /* 0x000000aed01c723c */ /* 0x040ff0000004181c */
[----:B------:R-:W-:Y:S01]  /*1cc50*/  HMMA.16816.F32.BF16 R212, R208, R172, R212 ;  /* 0x000000acd0d4723c */ /* 0x000fe200000418d4 */
[----:B------:R-:W3:Y:S07]  /*1cc60*/  LDSM.16.M88.4 R172, [R171+UR6+0xf800] ;  /* 0x00f80006abac783b */ /* 0x000eee0008000200 */
[----:B------:R-:W-:Y:S01]  /*1cc70*/  HMMA.16816.F32.BF16 R196, R204, R6, R196 ;  /* 0x00000006ccc4723c */ /* 0x000fe200000418c4 */
[----:B------:R-:W4:Y:S02]  /*1cc80*/  LDSM.16.M88.4 R4, [R168+0xf000] ;  /* 0x00f00000a804783b */ /* 0x000f240000000200 */
[----:B------:R-:W-:Y:S01]  /*1cc90*/  FMUL.FTZ R203, R28, UR4 ;  /* 0x000000041ccb7c20 */ /* 0x000fe20008410000 */
[----:B------:R-:W-:Y:S01]  /*1cca0*/  FMUL.FTZ R28, R29, UR4 ;  /* 0x000000041d1c7c20 */ /* 0x000fe20008410000 */
[----:B------:R-:W-:Y:S01]  /*1ccb0*/  FMUL.FTZ R29, R30, UR4 ;  /* 0x000000041e1d7c20 */ /* 0x000fe20008410000 */
[----:B------:R-:W-:-:S02]  /*1ccc0*/  FMUL.FTZ R30, R31, UR4 ;  /* 0x000000041f1e7c20 */ /* 0x000fc40008410000 */
[----:B-1----:R-:W-:Y:S01]  /*1ccd0*/  HMMA.16816.F32.BF16 R24, R208, R12, R24 ;  /* 0x0000000cd018723c */ /* 0x002fe20000041818 */
[----:B------:R-:W-:Y:S02]  /*1cce0*/  MUFU.TANH R203, R203 ;  /* 0x000000cb00cb7308 */ /* 0x000fe40000002400 */
[----:B------:R-:W-:Y:S01]  /*1ccf0*/  FMUL.FTZ R16, R212, UR4 ;  /* 0x00000004d4107c20 */ /* 0x000fe20008410000 */
[----:B------:R-:W-:Y:S01]  /*1cd00*/  FMUL.FTZ R201, R214, UR4 ;  /* 0x00000004d6c97c20 */ /* 0x000fe20008410000 */
[----:B------:R-:W-:Y:S01]  /*1cd10*/  FMUL.FTZ R200, R213, UR4 ;  /* 0x00000004d5c87c20 */ /* 0x000fe20008410000 */
[----:B------:R-:W-:Y:S02]  /*1cd20*/  FMUL.FTZ R202, R215, UR4 ;  /* 0x00000004d7ca7c20 */ /* 0x000fe40008410000 */
[----:B------:R-:W-:Y:S01]  /*1cd30*/  HMMA.16816.F32.BF16 R192, R8, R32, R192 ;  /* 0x0000002008c0723c */ /* 0x000fe200000418c0 */
[----:B------:R-:W1:Y:S07]  /*1cd40*/  MUFU.TANH R16, R16 ;  /* 0x0000001000107308 */ /* 0x000e6e0000002400 */
[----:B------:R-:W-:Y:S01]  /*1cd50*/  HMMA.16816.F32.BF16 R188, R20, R222, R188 ;  /* 0x000000de14bc723c */ /* 0x000fe200000418bc */
[----:B------:R-:W5:Y:S02]  /*1cd60*/  MUFU.TANH R201, R201 ;  /* 0x000000c900c97308 */ /* 0x000f640000002400 */
[----:B------:R-:W-:Y:S01]  /*1cd70*/  FMUL.FTZ R31, R24, UR4 ;  /* 0x00000004181f7c20 */ /* 0x000fe20008410000 */
[----:B------:R-:W-:-:S02]  /*1cd80*/  IMAD.SHL.U32 R24, R165, 0x40, RZ ;  /* 0x00000040a5187824 */ /* 0x000fc400078e00ff */
[----:B------:R-:W-:Y:S01]  /*1cd90*/  FMUL.FTZ R33, R26, UR4 ;  /* 0x000000041a217c20 */ /* 0x000fe20008410000 */
[----:B------:R-:W-:Y:S01]  /*1cda0*/  FMUL.FTZ R25, R25, UR4 ;  /* 0x0000000419197c20 */ /* 0x000fe20008410000 */
[----:B------:R-:W-:Y:S01]  /*1cdb0*/  FMUL.FTZ R27, R27, UR4 ;  /* 0x000000041b1b7c20 */ /* 0x000fe20008410000 */
[----:B------:R-:W-:Y:S01]  /*1cdc0*/  HMMA.16816.F32.BF16 R196, R208, R14, R196 ;  /* 0x0000000ed0c4723c */ /* 0x000fe200000418c4 */
[----:B------:R-:W5:Y:S01]  /*1cdd0*/  LDSM.16.M88.4 R12, [R167+0xf800] ;  /* 0x00f80000a70c783b */ /* 0x000f620000000200 */
[----:B------:R-:W-:Y:S01]  /*1cde0*/  LOP3.LUT R24, R24, 0x6, R17, 0xf8, !PT ;  /* 0x0000000618187812 */ /* 0x000fe200078ef811 */
[----:B------:R-:W5:Y:S04]  /*1cdf0*/  MUFU.TANH R200, R200 ;  /* 0x000000c800c87308 */ /* 0x000f680000002400 */
[----:B------:R-:W-:Y:S01]  /*1ce00*/  VIADD R17, R24, 0xffffff80 ;  /* 0xffffff8018117836 */ /* 0x000fe20000000000 */
[----:B--2---:R-:W-:Y:S03]  /*1ce10*/  HMMA.16816.F32.BF16 R192, R204, R176, R192 ;  /* 0x000000b0ccc0723c */ /* 0x004fe600000418c0 */
[----:B------:R-:W2:Y:S01]  /*1ce20*/  MUFU.TANH R202, R202 ;  /* 0x000000ca00ca7308 */ /* 0x000ea20000002400 */
[----:B------:R-:W-:-:S04]  /*1ce30*/  ISETP.GE.AND P2, PT, R17, R0, PT ;  /* 0x000000001100720c */ /* 0x000fc80003f46270 */
[----:B------:R-:W-:Y:S01]  /*1ce40*/  HMMA.16816.F32.BF16 R188, R8, R34, R188 ;  /* 0x0000002208bc723c */ /* 0x000fe200000418bc */
[----:B-1----:R-:W-:Y:S02]  /*1ce50*/  FSEL R26, R16, -INF , !P2 ;  /* 0xff800000101a7808 */ /* 0x002fe40005000000 */
[----:B------:R-:W-:Y:S01]  /*1ce60*/  ISETP.GE.AND P2, PT, R17, R2, PT ;  /* 0x000000021100720c */ /* 0x000fe20003f46270 */
[----:B------:R-:W1:Y:S01]  /*1ce70*/  MUFU.TANH R29, R29 ;  /* 0x0000001d001d7308 */ /* 0x000e620000002400 */
[----:B------:R-:W1:Y:S03]  /*1ce80*/  LDSM.16.M88.4 R16, [R169+0xf800] ;  /* 0x00f80000a910783b */ /* 0x000e660000000200 */
[----:B---3--:R-:W-:Y:S01]  /*1ce90*/  HMMA.16816.F32.BF16 R184, R20, R172, R184 ;  /* 0x000000ac14b8723c */ /* 0x008fe200000418b8 */
[----:B------:R-:W-:Y:S01]  /*1cea0*/  FMUL.FTZ R172, R197, UR4 ;  /* 0x00000004c5ac7c20 */ /* 0x000fe20008410000 */
[----:B------:R-:W-:-:S02]  /*1ceb0*/  FMUL.FTZ R173, R199, UR4 ;  /* 0x00000004c7ad7c20 */ /* 0x000fc40008410000 */
[----:B------:R-:W3:Y:S04]  /*1cec0*/  MUFU.TANH R28, R28 ;  /* 0x0000001c001c7308 */ /* 0x000ee80000002400 */
[----:B------:R-:W-:Y:S01]  /*1ced0*/  HMMA.16816.F32.BF16 R180, R20, R174, R180 ;  /* 0x000000ae14b4723c */ /* 0x000fe200000418b4 */
[----:B------:R-:W-:Y:S02]  /*1cee0*/  VIADD R21, R24, 0xffffff81 ;  /* 0xffffff8118157836 */ /* 0x000fe40000000000 */
[----:B------:R-:W-:Y:S01]  /*1cef0*/  FMUL.FTZ R174, R196, UR4 ;  /* 0x00000004c4ae7c20 */ /* 0x000fe20008410000 */
[----:B------:R-:W-:Y:S01]  /*1cf00*/  FMUL.FTZ R175, R198, UR4 ;  /* 0x00000004c6af7c20 */ /* 0x000fe20008410000 */
[----:B------:R2:W-:Y:S03]  /*1cf10*/  MUFU.TANH R32, R25 ;  /* 0x0000001900207308 */ /* 0x0005e60000002400 */
[----:B----4-:R-:W-:Y:S01]  /*1cf20*/  HMMA.16816.F32.BF16 R192, R208, R4, R192 ;  /* 0x00000004d0c0723c */ /* 0x010fe200000418c0 */
[----:B-----5:R-:W-:-:S02]  /*1cf30*/  FSEL R5, R201, -INF , !P2 ;  /* 0xff800000c9057808 */ /* 0x020fc40005000000 */
[C---:B------:R-:W-:Y:S02]  /*1cf40*/  ISETP.GE.AND P2, PT, R21.reuse, R0, PT ;  /* 0x000000001500720c */ /* 0x040fe40003f46270 */
[----:B------:R-:W4:Y:S02]  /*1cf50*/  MUFU.TANH R30, R30 ;  /* 0x0000001e001e7308 */ /* 0x000f240000002400 */
[----:B------:R-:W-:Y:S01]  /*1cf60*/  FSEL R4, R200, -INF , !P2 ;  /* 0xff800000c8047808 */ /* 0x000fe20005000000 */
[----:B------:R-:W-:Y:S01]  /*1cf70*/  HMMA.16816.F32.BF16 R188, R204, R178, R188 ;  /* 0x000000b2ccbc723c */ /* 0x000fe200000418bc */
[----:B------:R-:W-:Y:S01]  /*1cf80*/  ISETP.GE.AND P2, PT, R21, R2, PT ;  /* 0x000000021500720c */ /* 0x000fe20003f46270 */
[----:B------:R-:W-:-:S03]  /*1cf90*/  VIADD R21, R24, 0xffffff88 ;  /* 0xffffff8818157836 */ /* 0x000fc60000000000 */
[----:B------:R-:W5:Y:S01]  /*1cfa0*/  MUFU.TANH R31, R31 ;  /* 0x0000001f001f7308 */ /* 0x000f620000002400 */
[----:B--2---:R-:W-:Y:S02]  /*1cfb0*/  FSEL R25, R202, -INF , !P2 ;  /* 0xff800000ca197808 */ /* 0x004fe40005000000 */
[----:B------:R-:W-:Y:S01]  /*1cfc0*/  ISETP.GE.AND P2, PT, R21, R0, PT ;  /* 0x000000001500720c */ /* 0x000fe20003f46270 */
[C---:B------:R-:W-:Y:S01]  /*1cfd0*/  HMMA.16816.F32.BF16 R184, R8.reuse, R12, R184 ;  /* 0x0000000c08b8723c */ /* 0x040fe200000418b8 */
[----:B------:R-:W-:Y:S02]  /*1cfe0*/  VIADD R13, R24, 0xffffff89 ;  /* 0xffffff89180d7836 */ /* 0x000fe40000000000 */
[----:B------:R-:W-:Y:S01]  /*1cff0*/  FSEL R34, R203, -INF , !P2 ;  /* 0xff800000cb227808 */ /* 0x000fe20005000000 */
[----:B------:R-:W2:Y:S01]  /*1d000*/  MUFU.TANH R33, R33 ;  /* 0x0000002100217308 */ /* 0x000ea20000002400 */
[----:B------:R-:W-:Y:S01]  /*1d010*/  ISETP.GE.AND P2, PT, R21, R2, PT ;  /* 0x000000021500720c */ /* 0x000fe20003f46270 */
[----:B------:R-:W-:Y:S01]  /*1d020*/  FMUL.FTZ R203, R194, UR4 ;  /* 0x00000004c2cb7c20 */ /* 0x000fe20008410000 */
[----:B------:R-:W-:Y:S01]  /*1d030*/  FMUL.FTZ R192, R192, UR4 ;  /* 0x00000004c0c07c20 */ /* 0x000fe20008410000 */
[----:B------:R-:W2:Y:S01]  /*1d040*/  LDSM.16.M88.4 R20, [R168+0xf800] ;  /* 0x00f80000a814783b */ /* 0x000ea20000000200 */
[----:B-1----:R-:W-:Y:S01]  /*1d050*/  FSEL R29, R29, -INF , !P2 ;  /* 0xff8000001d1d7808 */ /* 0x002fe20005000000 */
[----:B------:R-:W-:Y:S01]  /*1d060*/  HMMA.16816.F32.BF16 R180, R8, R14, R180 ;  /* 0x0000000e08b4723c */ /* 0x000fe200000418b4 */
[----:B------:R-:W-:Y:S01]  /*1d070*/  ISETP.GE.AND P2, PT, R13, R0, PT ;  /* 0x000000000d00720c */ /* 0x000fe20003f46270 */
[----:B------:R-:W1:Y:S01]  /*1d080*/  MUFU.TANH R213, R27 ;  /* 0x0000001b00d57308 */ /* 0x000e620000002400 */
[----:B------:R-:W-:-:S02]  /*1d090*/  VIADD R9, R24, 0xffffff99 ;  /* 0xffffff9918097836 */ /* 0x000fc40000000000 */
[----:B------:R-:W-:Y:S01]  /*1d0a0*/  FMUL.FTZ R12, R195, UR4 ;  /* 0x00000004c30c7c20 */ /* 0x000fe20008410000 */
[----:B---3--:R-:W-:Y:S01]  /*1d0b0*/  FSEL R28, R28, -INF , !P2 ;  /* 0xff8000001c1c7808 */ /* 0x008fe20005000000 */
[C---:B------:R-:W-:Y:S01]  /*1d0c0*/  VIADD R11, R24.reuse, 0xffffffb9 ;  /* 0xffffffb9180b7836 */ /* 0x040fe20000000000 */
[----:B------:R-:W-:Y:S01]  /*1d0d0*/  ISETP.GE.AND P2, PT, R13, R2, PT ;  /* 0x000000020d00720c */ /* 0x000fe20003f46270 */
[----:B------:R-:W-:Y:S01]  /*1d0e0*/  VIADD R13, R24, 0xffffff90 ;  /* 0xffffff90180d7836 */ /* 0x000fe20000000000 */
[----:B------:R-:W-:Y:S01]  /*1d0f0*/  HMMA.16816.F32.BF16 R188, R208, R6, R188 ;  /* 0x00000006d0bc723c */ /* 0x000fe200000418bc */
[----:B------:R-:W3:Y:S01]  /*1d100*/  MUFU.TANH R174, R174 ;  /* 0x000000ae00ae7308 */ /* 0x000ee20000002400 */
[----:B----4-:R-:W-:Y:S01]  /*1d110*/  FSEL R7, R30, -INF , !P2 ;  /* 0xff8000001e077808 */ /* 0x010fe20005000000 */
[----:B------:R-:W-:Y:S01]  /*1d120*/  FMUL.FTZ R6, R193, UR4 ;  /* 0x00000004c1067c20 */ /* 0x000fe20008410000 */
[----:B------:R-:W-:Y:S01]  /*1d130*/  ISETP.GE.AND P2, PT, R13, R0, PT ;  /* 0x000000000d00720c */ /* 0x000fe20003f46270 */
[----:B------:R-:W-:-:S04]  /*1d140*/  DEPBAR.LE SB0, 0x0 ;  /* 0x000080000000791a */ /* 0x000fc80000000000 */
[----:B-----5:R-:W-:Y:S01]  /*1d150*/  FSEL R194, R31, -INF , !P2 ;  /* 0xff8000001fc27808 */ /* 0x020fe20005000000 */
[----:B------:R-:W4:Y:S01]  /*1d160*/  MUFU.TANH R175, R175 ;  /* 0x000000af00af7308 */ /* 0x000f220000002400 */
[----:B------:R-:W-:Y:S01]  /*1d170*/  ISETP.GE.AND P2, PT, R13, R2, PT ;  /* 0x000000020d00720c */ /* 0x000fe20003f46270 */
[----:B------:R-:W-:Y:S01]  /*1d180*/  VIADD R13, R24, 0xffffff91 ;  /* 0xffffff91180d7836 */ /* 0x000fe20000000000 */
[C---:B------:R-:W-:Y:S02]  /*1d190*/  HMMA.16816.F32.BF16 R184, R204.reuse, R16, R184 ;  /* 0x00000010ccb8723c */ /* 0x040fe400000418b8 */
[----:B--2---:R-:W-:Y:S02]  /*1d1a0*/  FSEL R193, R33, -INF , !P2 ;  /* 0xff80000021c17808 */ /* 0x004fe40005000000 */
[----:B------:R-:W-:Y:S01]  /*1d1b0*/  ISETP.GE.AND P2, PT, R13, R0, PT ;  /* 0x000000000d00720c */ /* 0x000fe20003f46270 */
[----:B------:R2:W-:Y:S01]  /*1d1c0*/  MUFU.TANH R212, R192 ;  /* 0x000000c000d47308 */ /* 0x0005e20000002400 */
[----:B------:R-:W-:Y:S01]  /*1d1d0*/  FMUL.FTZ R178, R188, UR4 ;  /* 0x00000004bcb27c20 */ /* 0x000fe20008410000 */
[----:B------:R-:W-:Y:S01]  /*1d1e0*/  FMUL.FTZ R190, R190, UR4 ;  /* 0x00000004bebe7c20 */ /* 0x000fe20008410000 */
[----:B------:R-:W-:Y:S01]  /*1d1f0*/  HMMA.16816.F32.BF16 R180, R204, R18, R180 ;  /* 0x00000012ccb4723c */ /* 0x000fe200000418b4 */
[----:B------:R-:W-:Y:S01]  /*1d200*/  FMUL.FTZ R176, R189, UR4 ;  /* 0x00000004bdb07c20 */ /* 0x000fe20008410000 */
[----:B------:R-:W-:-:S03]  /*1d210*/  FMUL.FTZ R177, R191, UR4 ;  /* 0x00000004bfb17c20 */ /* 0x000fc60008410000 */
[----:B------:R-:W5:Y:S07]  /*1d220*/  MUFU.TANH R172, R172 ;  /* 0x000000ac00ac7308 */ /* 0x000f6e0000002400 */
[----:B------:R-:W-:Y:S01]  /*1d230*/  HMMA.16816.F32.BF16 R184, R208, R20, R184 ;  /* 0x00000014d0b8723c */ /* 0x000fe200000418b8 */
[----:B------:R-:W5:Y:S01]  /*1d240*/  MUFU.TANH R173, R173 ;  /* 0x000000ad00ad7308 */ /* 0x000f620000002400 */
[----:B--2---:R-:W-:Y:S02]  /*1d250*/  FSEL R192, R32, -INF , !P2 ;  /* 0xff80000020c07808 */ /* 0x004fe40005000000 */
[----:B------:R-:W-:Y:S01]  /*1d260*/  ISETP.GE.AND P2, PT, R13, R2, PT ;  /* 0x000000020d00720c */ /* 0x000fe20003f46270 */
[----:B------:R-:W-:-:S03]  /*1d270*/  VIADD R13, R24, 0xffffff98 ;  /* 0xffffff98180d7836 */ /* 0x000fc60000000000 */
[----:B-1----:R-:W-:Y:S01]  /*1d280*/  FSEL R213, R213, -INF , !P2 ;  /* 0xff800000d5d57808 */ /* 0x002fe20005000000 */
[----:B------:R-:W1:Y:S01]  /*1d290*/  MUFU.TANH R203, R203 ;  /* 0x000000cb00cb7308 */ /* 0x000e620000002400 */
[C---:B------:R-:W-:Y:S01]  /*1d2a0*/  ISETP.GE.AND P2, PT, R13.reuse, R0, PT ;  /* 0x000000000d00720c */ /* 0x040fe20003f46270 */
[----:B------:R-:W-:Y:S03]  /*1d2b0*/  HMMA.16816.F32.BF16 R180, R208, R22, R180 ;  /* 0x00000016d0b4723c */ /* 0x000fe600000418b4 */
[----:B---3--:R-:W-:Y:S02]  /*1d2c0*/  FSEL R174, R174, -INF , !P2 ;  /* 0xff800000aeae7808 */ /* 0x008fe40005000000 */
[----:B------:R-:W-:Y:S01]  /*1d2d0*/  ISETP.GE.AND P2, PT, R13, R2, PT ;  /* 0x000000020d00720c */ /* 0x000fe20003f46270 */
[----:B------:R-:W2:Y:S02]  /*1d2e0*/  MUFU.TANH R6, R6 ;  /* 0x0000000600067308 */ /* 0x000ea40000002400 */
[----:B------:R-:W-:Y:S01]  /*1d2f0*/  FMUL.FTZ R184, R184, UR4 ;  /* 0x00000004b8b87c20 */ /* 0x000fe20008410000 */
[----:B----4-:R-:W-:Y:S01]  /*1d300*/  FSEL R175, R175, -INF , !P2 ;  /* 0xff800000afaf7808 */ /* 0x010fe20005000000 */
[----:B------:R-:W-:Y:S01]  /*1d310*/  FMUL.FTZ R186, R186, UR4 ;  /* 0x00000004baba7c20 */ /* 0x000fe20008410000 */
[----:B------:R-:W-:Y:S01]  /*1d320*/  ISETP.GE.AND P2, PT, R9, R0, PT ;  /* 0x000000000900720c */ /* 0x000fe20003f46270 */
[----:B------:R-:W-:Y:S01]  /*1d330*/  FMUL.FTZ R185, R185, UR4 ;  /* 0x00000004b9b97c20 */ /* 0x000fe20008410000 */
[----:B------:R-:W-:Y:S01]  /*1d340*/  FMUL.FTZ R187, R187, UR4 ;  /* 0x00000004bbbb7c20 */ /* 0x000fe20008410000 */
[----:B------:R-:W3:Y:S01]  /*1d350*/  MUFU.TANH R12, R12 ;  /* 0x0000000c000c7308 */ /* 0x000ee20000002400 */
[----:B-----5:R-:W-:-:S02]  /*1d360*/  FSEL R172, R172, -INF , !P2 ;  /* 0xff800000acac7808 */ /* 0x020fc40005000000 */
[----:B------:R-:W-:Y:S01]  /*1d370*/  ISETP.GE.AND P2, PT, R9, R2, PT ;  /* 0x000000020900720c */ /* 0x000fe20003f46270 */
[----:B------:R-:W-:Y:S02]  /*1d380*/  VIADD R9, R24, 0xffffffa0 ;  /* 0xffffffa018097836 */ /* 0x000fe40000000000 */
[----:B------:R-:W-:Y:S01]  /*1d390*/  FMUL.FTZ R180, R180, UR4 ;  /* 0x00000004b4b47c20 */ /* 0x000fe20008410000 */
[----:B------:R-:W-:Y:S01]  /*1d3a0*/  FMUL.FTZ R181, R181, UR4 ;  /* 0x00000004b5b57c20 */ /* 0x000fe20008410000 */
[----:B------:R-:W-:Y:S01]  /*1d3b0*/  FSEL R173, R173, -INF , !P2 ;  /* 0xff800000adad7808 */ /* 0x000fe20005000000 */
[----:B------:R-:W4:Y:S01]  /*1d3c0*/  MUFU.TANH R178, R178 ;  /* 0x000000b200b27308 */ /* 0x000f220000002400 */
[----:B------:R-:W-:Y:S01]  /*1d3d0*/  ISETP.GE.AND P2, PT, R9, R0, PT ;  /* 0x000000000900720c */ /* 0x000fe20003f46270 */
[----:B------:R-:W-:-:S03]  /*1d3e0*/  FMUL.FTZ R8, R183, UR4 ;  /* 0x00000004b7087c20 */ /* 0x000fc60008410000 */
[----:B------:R-:W-:Y:S02]  /*1d3f0*/  FSEL R212, R212, -INF , !P2 ;  /* 0xff800000d4d47808 */ /* 0x000fe40005000000 */
[----:B------:R-:W-:Y:S01]  /*1d400*/  ISETP.GE.AND P2, PT, R9, R2, PT ;  /* 0x000000020900720c */ /* 0x000fe20003f46270 */
[----:B------:R-:W-:Y:S01]  /*1d410*/  VIADD R9, R24, 0xffffffa1 ;  /* 0xffffffa118097836 */ /* 0x000fe20000000000 */
[----:B------:R-:W5:Y:S02]  /*1d420*/  MUFU.TANH R179, R190 ;  /* 0x000000be00b37308 */ /* 0x000f640000002400 */
[----:B-1----:R-:W-:Y:S02]  /*1d430*/  FSEL R203, R203, -INF , !P2 ;  /* 0xff800000cbcb7808 */ /* 0x002fe40005000000 */
[----:B------:R-:W-:-:S04]  /*1d440*/  ISETP.GE.AND P2, PT, R9, R0, PT ;  /* 0x000000000900720c */ /* 0x000fc80003f46270 */
[----:B--2---:R-:W-:Y:S01]  /*1d450*/  FSEL R206, R6, -INF , !P2 ;  /* 0xff80000006ce7808 */ /* 0x004fe20005000000 */
[----:B------:R-:W1:Y:S01]  /*1d460*/  MUFU.TANH R176, R176 ;  /* 0x000000b000b07308 */ /* 0x000e620000002400 */
[----:B------:R-:W-:Y:S01]  /*1d470*/  ISETP.GE.AND P2, PT, R9, R2, PT ;  /* 0x000000020900720c */ /* 0x000fe20003f46270 */
[----:B------:R-:W-:Y:S02]  /*1d480*/  VIADD R9, R24, 0xffffffa8 ;  /* 0xffffffa818097836 */ /* 0x000fe40000000000 */
[----:B------:R-:W-:Y:S01]  /*1d490*/  FMUL.FTZ R6, R182, UR4 ;  /* 0x00000004b6067c20 */ /* 0x000fe20008410000 */
[----:B---3--:R-:W-:Y:S02]  /*1d4a0*/  FSEL R205, R12, -INF , !P2 ;  /* 0xff8000000ccd7808 */ /* 0x008fe40005000000 */
[----:B------:R-:W-:Y:S01]  /*1d4b0*/  ISETP.GE.AND P2, PT, R9, R0, PT ;  /* 0x000000000900720c */ /* 0x000fe20003f46270 */
[----:B------:R-:W2:Y:S03]  /*1d4c0*/  MUFU.TANH R177, R177 ;  /* 0x000000b100b17308 */ /* 0x000ea60000002400 */
[----:B----4-:R-:W-:-:S02]  /*1d4d0*/  FSEL R178, R178, -INF , !P2 ;  /* 0xff800000b2b27808 */ /* 0x010fc40005000000 */
[----:B------:R-:W-:Y:S01]  /*1d4e0*/  ISETP.GE.AND P2, PT, R9, R2, PT ;  /* 0x000000020900720c */ /* 0x000fe20003f46270 */
[----:B------:R-:W-:Y:S02]  /*1d4f0*/  VIADD R9, R24, 0xffffffa9 ;  /* 0xffffffa918097836 */ /* 0x000fe40000000000 */
[----:B------:R-:W3:Y:S01]  /*1d500*/  MUFU.TANH R204, R184 ;  /* 0x000000b800cc7308 */ /* 0x000ee20000002400 */
[----:B-----5:R-:W-:Y:S01]  /*1d510*/  FSEL R179, R179, -INF , !P2 ;  /* 0xff800000b3b37808 */ /* 0x020fe20005000000 */
[----:B------:R-:W-:Y:S01]  /*1d520*/  BAR.SYNC.DEFER_BLOCKING 0x0 ;  /* 0x0000000000007b1d */ /* 0x000fe20000010000 */
[----:B------:R-:W-:-:S04]  /*1d530*/  ISETP.GE.AND P2, PT, R9, R0, PT ;  /* 0x000000000900720c */ /* 0x000fc80003f46270 */
[----:B-1----:R-:W-:Y:S01]  /*1d540*/  FSEL R176, R176, -INF , !P2 ;  /* 0xff800000b0b07808 */ /* 0x002fe20005000000 */
[----:B------:R-:W1:Y:S01]  /*1d550*/  MUFU.TANH R199, R186 ;  /* 0x000000ba00c77308 */ /* 0x000e620000002400 */
[----:B------:R-:W-:Y:S01]  /*1d560*/  ISETP.GE.AND P2, PT, R9, R2, PT ;  /* 0x000000020900720c */ /* 0x000fe20003f46270 */
[----:B------:R-:W-:-:S03]  /*1d570*/  VIADD R9, R24, 0xffffffb0 ;  /* 0xffffffb018097836 */ /* 0x000fc60000000000 */
[----:B--2---:R-:W-:Y:S02]  /*1d580*/  FSEL R177, R177, -INF , !P2 ;  /* 0xff800000b1b17808 */ /* 0x004fe40005000000 */
[C---:B------:R-:W-:Y:S01]  /*1d590*/  ISETP.GE.AND P2, PT, R9.reuse, R0, PT ;  /* 0x000000000900720c */ /* 0x040fe20003f46270 */
[----:B------:R-:W2:Y:S03]  /*1d5a0*/  MUFU.TANH R202, R185 ;  /* 0x000000b900ca7308 */ /* 0x000ea60000002400 */
[----:B---3--:R-:W-:Y:S02]  /*1d5b0*/  FSEL R204, R204, -INF , !P2 ;  /* 0xff800000cccc7808 */ /* 0x008fe40005000000 */
[----:B------:R-:W-:Y:S01]  /*1d5c0*/  ISETP.GE.AND P2, PT, R9, R2, PT ;  /* 0x000000020900720c */ /* 0x000fe20003f46270 */
[----:B------:R-:W-:Y:S02]  /*1d5d0*/  VIADD R9, R24, 0xffffffb1 ;  /* 0xffffffb118097836 */ /* 0x000fe40000000000 */
[----:B------:R-:W3:Y:S01]  /*1d5e0*/  MUFU.TANH R197, R187 ;  /* 0x000000bb00c57308 */ /* 0x000ee20000002400 */
[----:B-1----:R-:W-:-:S02]  /*1d5f0*/  FSEL R199, R199, -INF , !P2 ;  /* 0xff800000c7c77808 */ /* 0x002fc40005000000 */
[----:B------:R-:W-:-:S05]  /*1d600*/  ISETP.GE.AND P2, PT, R9, R0, PT ;  /* 0x000000000900720c */ /* 0x000fca0003f46270 */
[----:B------:R-:W1:Y:S01]  /*1d610*/  MUFU.TANH R200, R180 ;  /* 0x000000b400c87308 */ /* 0x000e620000002400 */
[----:B--2---:R-:W-:Y:S02]  /*1d620*/  FSEL R202, R202, -INF , !P2 ;  /* 0xff800000caca7808 */ /* 0x004fe40005000000 */
[----:B------:R-:W-:Y:S01]  /*1d630*/  ISETP.GE.AND P2, PT, R9, R2, PT ;  /* 0x000000020900720c */ /* 0x000fe20003f46270 */
[----:B------:R-:W-:-:S04]  /*1d640*/  VIADD R9, R24, 0xffffffb8 ;  /* 0xffffffb818097836 */ /* 0x000fc80000000000 */
[----:B------:R-:W2:Y:S01]  /*1d650*/  MUFU.TANH R198, R181 ;  /* 0x000000b500c67308 */ /* 0x000ea20000002400 */
[----:B---3--:R-:W-:Y:S02]  /*1d660*/  FSEL R197, R197, -INF , !P2 ;  /* 0xff800000c5c57808 */ /* 0x008fe40005000000 */
[----:B------:R-:W-:-:S05]  /*1d670*/  ISETP.GE.AND P2, PT, R9, R0, PT ;  /* 0x000000000900720c */ /* 0x000fca0003f46270 */
[----:B------:R-:W3:Y:S01]  /*1d680*/  MUFU.TANH R6, R6 ;  /* 0x0000000600067308 */ /* 0x000ee20000002400 */
[----:B-1----:R-:W-:Y:S02]  /*1d690*/  FSEL R200, R200, -INF , !P2 ;  /* 0xff800000c8c87808 */ /* 0x002fe40005000000 */
[----:B------:R-:W-:-:S05]  /*1d6a0*/  ISETP.GE.AND P2, PT, R11, R0, PT ;  /* 0x000000000b00720c */ /* 0x000fca0003f46270 */
[----:B------:R-:W1:Y:S01]  /*1d6b0*/  MUFU.TANH R181, R8 ;  /* 0x0000000800b57308 */ /* 0x000e620000002400 */
[----:B--2---:R-:W-:Y:S02]  /*1d6c0*/  FSEL R198, R198, -INF , !P2 ;  /* 0xff800000c6c67808 */ /* 0x004fe40005000000 */
[----:B------:R-:W-:-:S04]  /*1d6d0*/  ISETP.GE.AND P2, PT, R9, R2, PT ;  /* 0x000000020900720c */ /* 0x000fc80003f46270 */
[----:B---3--:R-:W-:Y:S02]  /*1d6e0*/  FSEL R183, R6, -INF , !P2 ;  /* 0xff80000006b77808 */ /* 0x008fe40005000000 */
[----:B------:R-:W-:-:S04]  /*1d6f0*/  ISETP.GE.AND P2, PT, R11, R2, PT ;  /* 0x000000020b00720c */ /* 0x000fc80003f46270 */
[----:B-1----:R-:W-:Y:S02]  /*1d700*/  FSEL R181, R181, -INF , !P2 ;  /* 0xff800000b5b57808 */ /* 0x002fe40005000000 */
        /* <DEDUP_REMOVED lines=22> */
[----:B------:R-:W-:Y:S02]  /*1d870*/  ISETP.GT.U32.AND P2, PT, R2, R11, PT ;  /* 0x0000000b0200720c */ /* 0x000fe40003f44070 */
[----:B------:R-:W-:Y:S02]  /*1d880*/  IABS R10, R13 ;  /* 0x0000000d000a7213 */ /* 0x000fe40000000000 */
[----:B------:R-:W-:-:S03]  /*1d890*/  LOP3.LUT R13, R13, R6, RZ, 0x3c, !PT ;  /* 0x000000060d0d7212 */ /* 0x000fc600078e3cff */
[----:B------:R-:W-:-:S06]  /*1d8a0*/  IMAD.HI.U32 R0, R0, R10, RZ ;  /* 0x0000000a00007227 */ /* 0x000fcc00078e00ff */
[----:B------:R-:W-:Y:S01]  /*1d8b0*/  @!P2 IADD3 R11, PT, PT, R11, -R2, RZ ;  /* 0x800000020b0ba210 */ /* 0x000fe20007ffe0ff */
[----:B------:R-:W-:-:S03]  /*1d8c0*/  @!P2 VIADD R8, R8, 0x1 ;  /* 0x000000010808a836 */ /* 0x000fc60000000000 */
[----:B------:R-:W-:Y:S02]  /*1d8d0*/  ISETP.GE.U32.AND P2, PT, R11, R2, PT ;  /* 0x000000020b00720c */ /* 0x000fe40003f46070 */
[----:B------:R-:W-:-:S11]  /*1d8e0*/  LOP3.LUT R11, RZ, R6, RZ, 0x33, !PT ;  /* 0x00000006ff0b7212 */ /* 0x000fd600078e33ff */
        /* <DEDUP_REMOVED lines=37> */
.L_x_1152:
        /* <DEDUP_REMOVED lines=8> */
.L_x_1153:
        /* <DEDUP_REMOVED lines=20> */
[----:B-1----:R-:W-:-:S02]  /*1dd00*/  SHF.L.U64.HI R2, R9, 0x5, R6 ;  /* 0x0000000509027819 */ /* 0x002fc40000010206 */
[----:B------:R-:W-:Y:S01]  /*1dd10*/  LEA.HI.X R9, R9, R227, R6, 0x5, P2 ;  /* 0x000000e309097211 */ /* 0x000fe200010f2c06 */
        /* <DEDUP_REMOVED lines=70> */
.L_x_1151:
        /* <DEDUP_REMOVED lines=18> */
[C---:B------:R-:W-:Y:S01]  /*1e2a0*/  IADD3 R16, PT, PT, R219.reuse, 0x10000, RZ ;  /* 0x00010000db107810 */ /* 0x040fe20007ffe0ff */
[----:B------:R-:W2:Y:S01]  /*1e2b0*/  SHFL.BFLY PT, R2, R11, 0x2, 0x1f ;  /* 0x0c401f000b027f89 */ /* 0x000ea200000e0000 */
[----:B------:R-:W-:-:S02]  /*1e2c0*/  IADD3 R196, PT, PT, R219, 0x10040, RZ ;  /* 0x00010040dbc47810 */ /* 0x000fc40007ffe0ff */
[----:B------:R-:W-:Y:S01]  /*1e2d0*/  @P0 IADD3 R196, PT, PT, R16, -0x40, RZ ;  /* 0xffffffc010c40810 */ /* 0x000fe20007ffe0ff */
[----:B------:R-:W3:Y:S01]  /*1e2e0*/  SHFL.BFLY PT, R0, R9, 0x2, 0x1f ;  /* 0x0c401f0009007f89 */ /* 0x000ee200000e0000 */
[----:B------:R-:W-:Y:S02]  /*1e2f0*/  MOV R186, 0x20 ;  /* 0x0000002000ba7802 */ /* 0x000fe40000000f00 */
[----:B------:R-:W-:Y:S02]  /*1e300*/  VIMNMX R165, PT, PT, R165, 0x2, !PT ;  /* 0x00000002a5a57848 */ /* 0x000fe40007fe0100 */
[----:B------:R-:W-:Y:S02]  /*1e310*/  SEL R186, R186, 0xffffffe0, !P1 ;  /* 0xffffffe0baba7807 */ /* 0x000fe40004800000 */
[----:B------:R-:W-:Y:S02]  /*1e320*/  IADD3 R236, PT, PT, R165, -0x3, RZ ;  /* 0xfffffffda5ec7810 */ /* 0x000fe40007ffe0ff */
[----:B------:R-:W-:-:S02]  /*1e330*/  IADD3 R180, PT, PT, R186, R219, RZ ;  /* 0x000000dbbab47210 */ /* 0x000fc40007ffe0ff */
[----:B------:R-:W-:-:S03]  /*1e340*/  IADD3 R186, PT, PT, R186, R196, RZ ;  /* 0x000000c4baba7210 */ /* 0x000fc60007ffe0ff */
        /* <DEDUP_REMOVED lines=11> */
[----:B------:R-:W-:-:S04]  /*1e400*/  FSEL R201, R201, RZ, P3 ;  /* 0x000000ffc9c97208 */ /* 0x000fc80001800000 */
[----:B------:R-:W-:Y:S01]  /*1e410*/  FSEL R182, R182, RZ, P2 ;  /* 0x000000ffb6b67208 */ /* 0x000fe20001000000 */
[--C-:B------:R-:W-:Y:S01]  /*1e420*/  FFMA.FTZ R169, R4, UR4, -R201.reuse ;  /* 0x0000000404a97c23 */ /* 0x100fe200080108c9 */
[----:B------:R-:W-:Y:S01]  /*1e430*/  FSEL R4, R171, RZ, P2 ;  /* 0x000000ffab047208 */ /* 0x000fe20001000000 */
[--C-:B------:R-:W-:Y:S01]  /*1e440*/  FFMA.FTZ R167, R28, UR4, -R201.reuse ;  /* 0x000000041ca77c23 */ /* 0x100fe200080108c9 */
[--C-:B------:R-:W-:Y:S01]  /*1e450*/  FFMA.FTZ R168, R34, UR4, -R201.reuse ;  /* 0x0000000422a87c23 */ /* 0x100fe200080108c9 */
[----:B------:R-:W-:Y:S01]  /*1e460*/  FFMA.FTZ R166, R5, UR4, -R182 ;  /* 0x0000000405a67c23 */ /* 0x000fe200080108b6 */
[----:B------:R-:W-:Y:S01]  /*1e470*/  FSEL R5, R185, RZ, P3 ;  /* 0x000000ffb9057208 */ /* 0x000fe20001800000 */
[----:B------:R-:W-:Y:S01]  /*1e480*/  FADD.FTZ R3, R3, -R4 ;  /* 0x8000000403037221 */ /* 0x000fe20000010000 */
[--C-:B------:R-:W-:Y:S01]  /*1e490*/  FFMA.FTZ R0, R29, UR4, -R182.reuse ;  /* 0x000000041d007c23 */ /* 0x100fe200080108b6 */
[----:B------:R-:W-:Y:S01]  /*1e4a0*/  FFMA.FTZ R184, R26, UR4, -R201 ;  /* 0x000000041ab87c23 */ /* 0x000fe200080108c9 */
[----:B------:R-:W1:Y:S01]  /*1e4b0*/  LDSM.16.MT88.4 R28, [R196] ;  /* 0x00000000c41c783b */ /* 0x000e620000004200 */
[----:B------:R-:W-:Y:S01]  /*1e4c0*/  FADD.FTZ R164, R164, -R5 ;  /* 0x80000005a4a47221 */ /* 0x000fe20000010000 */
[----:B------:R-:W-:Y:S01]  /*1e4d0*/  FMUL.FTZ R3, R3, UR4 ;  /* 0x0000000403037c20 */ /* 0x000fe20008410000 */
[--C-:B------:R-:W-:Y:S01]  /*1e4e0*/  FFMA.FTZ R2, R25, UR4, -R182.reuse ;  /* 0x0000000419027c23 */ /* 0x100fe200080108b6 */
[--C-:B------:R-:W-:Y:S01]  /*1e4f0*/  FFMA.FTZ R187, R7, UR4, -R182.reuse ;  /* 0x0000000407bb7c23 */ /* 0x100fe200080108b6 */
        /* <DEDUP_REMOVED lines=12> */
[----:B------:R-:W-:Y:S01]  /*1e5c0*/  LDSM.16.MT88.4 R172, [R219+0x12800] ;  /* 0x01280000dbac783b */ /* 0x000fe20000004200 */
[--C-:B------:R-:W-:Y:S01]  /*1e5d0*/  FFMA.FTZ R210, R205, UR4, -R182.reuse ;  /* 0x00000004cdd27c23 */ /* 0x100fe200080108b6 */
[--C-:B------:R-:W-:Y:S01]  /*1e5e0*/  FFMA.FTZ R206, R206, UR4, -R201.reuse ;  /* 0x00000004cece7c23 */ /* 0x100fe200080108c9 */
[--C-:B------:R-:W-:Y:S01]  /*1e5f0*/  FFMA.FTZ R208, R178, UR4, -R201.reuse ;  /* 0x00000004b2d07c23 */ /* 0x100fe200080108c9 */
[--C-:B------:R-:W-:Y:S01]  /*1e600*/  FFMA.FTZ R209, R176, UR4, -R201.reuse ;  /* 0x00000004b0d17c23 */ /* 0x100fe200080108c9 */
[----:B------:R-:W3:Y:S01]  /*1e610*/  MUFU.EX2 R3, R3 ;  /* 0x0000000300037308 */ /* 0x000ee20000000800 */
[--C-:B------:R-:W-:Y:S01]  /*1e620*/  FFMA.FTZ R203, R203, UR4, -R182.reuse ;  /* 0x00000004cbcb7c23 */ /* 0x100fe200080108b6 */
[--C-:B------:R-:W-:Y:S01]  /*1e630*/  FFMA.FTZ R205, R179, UR4, -R182.reuse ;  /* 0x00000004b3cd7c23 */ /* 0x100fe200080108b6 */
[--C-:B------:R-:W-:Y:S01]  /*1e640*/  FFMA.FTZ R212, R177, UR4, -R182.reuse ;  /* 0x00000004b1d47c23 */ /* 0x100fe200080108b6 */
[--C-:B------:R-:W-:Y:S01]  /*1e650*/  FFMA.FTZ R204, R204, UR4, -R201.reuse ;  /* 0x00000004cccc7c23 */ /* 0x100fe200080108c9 */
[----:B------:R-:W-:Y:S01]  /*1e660*/  LDSM.16.MT88.4 R176, [R186+0x1000] ;  /* 0x00100000bab0783b */ /* 0x000fe20000004200 */
[--C-:B------:R-:W-:Y:S01]  /*1e670*/  FFMA.FTZ R211, R202, UR4, -R201.reuse ;  /* 0x00000004cad37c23 */ /* 0x100fe200080108c9 */
[--C-:B------:R-:W-:Y:S01]  /*1e680*/  FFMA.FTZ R200, R200, UR4, -R201.reuse ;  /* 0x00000004c8c87c23 */ /* 0x100fe200080108c9 */
[----:B------:R-:W4:Y:S01]  /*1e690*/  MUFU.EX2 R169, R169 ;  /* 0x000000a900a97308 */ /* 0x000f220000000800 */
[-C--:B--2---:R-:W-:Y:S01]  /*1e6a0*/  FMUL.FTZ R32, R140, R164.reuse ;  /* 0x000000a48c207220 */ /* 0x084fe20000410000 */
[-C--:B------:R-:W-:Y:S01]  /*1e6b0*/  FMUL.FTZ R33, R141, R164.reuse ;  /* 0x000000a48d217220 */ /* 0x080fe20000410000 */
[-C--:B------:R-:W-:Y:S01]  /*1e6c0*/  FMUL.FTZ R24, R144, R164.reuse ;  /* 0x000000a490187220 */ /* 0x080fe20000410000 */
[-C--:B------:R-:W-:Y:S01]  /*1e6d0*/  FMUL.FTZ R25, R145, R164.reuse ;  /* 0x000000a491197220 */ /* 0x080fe20000410000 */
[-C--:B------:R-:W-:Y:S01]  /*1e6e0*/  FMUL.FTZ R36, R36, R164.reuse ;  /* 0x000000a424247220 */ /* 0x080fe20000410000 */
[-C--:B------:R-:W-:Y:S01]  /*1e6f0*/  FMUL.FTZ R37, R37, R164.reuse ;  /* 0x000000a425257220 */ /* 0x080fe20000410000 */
[----:B------:R-:W-:Y:S01]  /*1e700*/  FMUL.FTZ R40, R40, R164 ;  /* 0x000000a428287220 */ /* 0x000fe20000410000 */
[----:B------:R-:W-:Y:S01]  /*1e710*/  MUFU.EX2 R168, R168 ;  /* 0x000000a800a87308 */ /* 0x000fe20000000800 */
[-C--:B---3--:R-:W-:Y:S01]  /*1e720*/  FMUL.FTZ R34, R142, R3.reuse ;  /* 0x000000038e227220 */ /* 0x088fe20000410000 */
[-C--:B------:R-:W-:Y:S01]  /*1e730*/  FMUL.FTZ R35, R143, R3.reuse ;  /* 0x000000038f237220 */ /* 0x080fe20000410000 */
[-C--:B------:R-:W-:Y:S01]  /*1e740*/  FMUL.FTZ R26, R146, R3.reuse ;  /* 0x00000003921a7220 */ /* 0x080fe20000410000 */
[----:B------:R-:W2:Y:S01]  /*1e750*/  LDSM.16.MT88.4 R140, [R219+0x12000] ;  /* 0x01200000db8c783b */ /* 0x000ea20000004200 */
[-C--:B------:R-:W-:Y:S01]  /*1e760*/  FMUL.FTZ R27, R147, R3.reuse ;  /* 0x00000003931b7220 */ /* 0x080fe20000410000 */
[-C--:B------:R-:W-:Y:S01]  /*1e770*/  FMUL.FTZ R38, R38, R3.reuse ;  /* 0x0000000326267220 */ /* 0x080fe20000410000 */
[-C--:B------:R-:W-:Y:S01]  /*1e780*/  FMUL.FTZ R39, R39, R3.reuse ;  /* 0x0000000327277220 */ /* 0x080fe20000410000 */
[----:B------:R-:W3:Y:S01]  /*1e790*/  MUFU.EX2 R167, R167 ;  /* 0x000000a700a77308 */ /* 0x000ee20000000800 */
[----:B----4-:R-:W-:Y:S01]  /*1e7a0*/  F2FP.BF16.F32.PACK_AB R4, R169, R184 ;  /* 0x000000b8a904723e */ /* 0x010fe200000010ff */
[-C--:B------:R-:W-:Y:S01]  /*1e7b0*/  FMUL.FTZ R41, R41, R164.reuse ;  /* 0x000000a429297220 */ /* 0x080fe20000410000 */
[-C--:B------:R-:W-:Y:S01]  /*1e7c0*/  FMUL.FTZ R42, R42, R3.reuse ;  /* 0x000000032a2a7220 */ /* 0x080fe20000410000 */
[-C--:B------:R-:W-:Y:S01]  /*1e7d0*/  FMUL.FTZ R43, R43, R3.reuse ;  /* 0x000000032b2b7220 */ /* 0x080fe20000410000 */
[----:B------:R-:W4:Y:S01]  /*1e7e0*/  LDSM.16.MT88.4 R144, [R196+0x2000] ;  /* 0x00200000c490783b */ /* 0x000f220000004200 */
[-C--:B------:R-:W-:Y:S01]  /*1e7f0*/  FMUL.FTZ R44, R44, R164.reuse ;  /* 0x000000a42c2c7220 */ /* 0x080fe20000410000 */
[-C--:B------:R-:W-:Y:S01]  /*1e800*/  FMUL.FTZ R45, R45, R164.reuse ;  /* 0x000000a42d2d7220 */ /* 0x080fe20000410000 */
[----:B------:R-:W-:Y:S01]  /*1e810*/  MUFU.EX2 R166, R166 ;  /* 0x000000a600a67308 */ /* 0x000fe20000000800 */
[-C--:B------:R-:W-:Y:S01]  /*1e820*/  FMUL.FTZ R46, R46, R3.reuse ;  /* 0x000000032e2e7220 */ /* 0x080fe20000410000 */
[-C--:B------:R-:W-:Y:S01]  /*1e830*/  FMUL.FTZ R47, R47, R3.reuse ;  /* 0x000000032f2f7220 */ /* 0x080fe20000410000 */
[-C--:B------:R-:W-:Y:S01]  /*1e840*/  FMUL.FTZ R48, R48, R164.reuse ;  /* 0x000000a430307220 */ /* 0x080fe20000410000 */
[-C--:B------:R-:W-:Y:S01]  /*1e850*/  FMUL.FTZ R49, R49, R164.reuse ;  /* 0x000000a431317220 */ /* 0x080fe20000410000 */
[-C--:B------:R-:W-:Y:S01]  /*1e860*/  FMUL.FTZ R50, R50, R3.reuse ;  /* 0x0000000332327220 */ /* 0x080fe20000410000 */
[-C--:B------:R-:W-:Y:S01]  /*1e870*/  FMUL.FTZ R51, R51, R3.reuse ;  /* 0x0000000333337220 */ /* 0x080fe20000410000 */
[----:B------:R-:W-:Y:S01]  /*1e880*/  FMUL.FTZ R52, R52, R164 ;  /* 0x000000a434347220 */ /* 0x000fe20000410000 */
[----:B------:R-:W5:Y:S01]  /*1e890*/  MUFU.EX2 R2, R2 ;  /* 0x0000000200027308 */ /* 0x000f620000000800 */
[----:B---3--:R-:W-:Y:S01]  /*1e8a0*/  F2FP.BF16.F32.PACK_AB R6, R167, R168 ;  /* 0x000000a8a706723e */ /* 0x008fe200000010ff */
[-C--:B------:R-:W-:Y:S01]  /*1e8b0*/  FMUL.FTZ R53, R53, R164.reuse ;  /* 0x000000a435357220 */ /* 0x080fe20000410000 */
[-C--:B------:R-:W-:Y:S01]  /*1e8c0*/  FMUL.FTZ R54, R54, R3.reuse ;  /* 0x0000000336367220 */ /* 0x080fe20000410000 */
[-C--:B------:R-:W-:Y:S01]  /*1e8d0*/  FMUL.FTZ R55, R55, R3.reuse ;  /* 0x0000000337377220 */ /* 0x080fe20000410000 */
[-C--:B------:R-:W-:Y:S01]  /*1e8e0*/  FMUL.FTZ R56, R56, R164.reuse ;  /* 0x000000a438387220 */ /* 0x080fe20000410000 */
        /* <DEDUP_REMOVED lines=10> */
[----:B------:R-:W3:Y:S01]  /*1e990*/  MUFU.EX2 R187, R187 ;  /* 0x000000bb00bb7308 */ /* 0x000ee20000000800 */
[----:B-----5:R-:W-:Y:S01]  /*1e9a0*/  F2FP.BF16.F32.PACK_AB R5, R2, R166 ;  /* 0x000000a60205723e */ /* 0x020fe200000010ff */
[-C--:B------:R-:W-:Y:S01]  /*1e9b0*/  FMUL.FTZ R66, R66, R3.reuse ;  /* 0x0000000342427220 */ /* 0x080fe20000410000 */
        /* <DEDUP_REMOVED lines=13> */
[----:B------:R-:W-:Y:S01]  /*1ea90*/  FMUL.FTZ R76, R76, R164 ;  /* 0x000000a44c4c7220 */ /* 0x000fe20000410000 */
[----:B---3--:R-:W-:Y:S01]  /*1eaa0*/  F2FP.BF16.F32.PACK_AB R7, R187, R0 ;  /* 0x00000000bb07723e */ /* 0x008fe200000010ff */
[----:B------:R-:W3:Y:S01]  /*1eab0*/  LDSM.16.MT88.4 R152, [R186] ;  /* 0x00000000ba98783b */ /* 0x000ee20000004200 */
        /* <DEDUP_REMOVED lines=19> */
[----:B------:R-:W1:Y:S01]  /*1ebf0*/  LDSM.16.MT88.4 R136, [R180+0x12000] ;  /* 0x01200000b488783b */ /* 0x000e620000004200 */
        /* <DEDUP_REMOVED lines=17> */
[C---:B----4-:R-:W-:Y:S01]  /*1ed10*/  HMMA.16816.F32.BF16 R52, R4.reuse, R144, R52 ;  /* 0x000000900434723c */ /* 0x050fe20000041834 */
        /* <DEDUP_REMOVED lines=8> */
[----:B------:R-:W4:Y:S01]  /*1eda0*/  LDSM.16.MT88.4 R144, [R180+0x14000] ;  /* 0x01400000b490783b */ /* 0x000f220000004200 */
        /* <DEDUP_REMOVED lines=25> */
[----:B------:R-:W-:Y:S01]  /*1ef40*/  MUFU.EX2 R190, R190 ;  /* 0x000000be00be7308 */ /* 0x000fe20000000800 */
[-C--:B------:R-:W-:Y:S01]  /*1ef50*/  FMUL.FTZ R116, R116, R164.reuse ;  /* 0x000000a474747220 */ /* 0x080fe20000410000 */
[-C--:B------:R-:W-:Y:S01]  /*1ef60*/  FMUL.FTZ R117, R117, R164.reuse ;  /* 0x000000a475757220 */ /* 0x080fe20000410000 */
[-C--:B------:R-:W-:Y:S01]  /*1ef70*/  FMUL.FTZ R118, R118, R3.reuse ;  /* 0x0000000376767220 */ /* 0x080fe20000410000 */
[-C--:B------:R-:W-:Y:S01]  /*1ef80*/  FMUL.FTZ R119, R119, R3.reuse ;  /* 0x0000000377777220 */ /* 0x080fe20000410000 */
[C---:B--2---:R-:W-:Y:S01]  /*1ef90*/  HMMA.16816.F32.BF16 R60, R4.reuse, R140, R60 ;  /* 0x0000008c043c723c */ /* 0x044fe2000004183c */
[-C--:B------:R-:W-:Y:S01]  /*1efa0*/  FMUL.FTZ R120, R120, R164.reuse ;  /* 0x000000a478787220 */ /* 0x080fe20000410000 */
[-C--:B------:R-:W-:Y:S01]  /*1efb0*/  FMUL.FTZ R121, R121, R164.reuse ;  /* 0x000000a479797220 */ /* 0x080fe20000410000 */
[----:B------:R-:W2:Y:S01]  /*1efc0*/  MUFU.EX2 R189, R189 ;  /* 0x000000bd00bd7308 */ /* 0x000ea20000000800 */
[-C--:B------:R-:W-:Y:S01]  /*1efd0*/  FMUL.FTZ R122, R122, R3.reuse ;  /* 0x000000037a7a7220 */ /* 0x080fe20000410000 */
[-C--:B------:R-:W-:Y:S01]  /*1efe0*/  FMUL.FTZ R123, R123, R3.reuse ;  /* 0x000000037b7b7220 */ /* 0x080fe20000410000 */
[-C--:B------:R-:W-:Y:S01]  /*1eff0*/  FMUL.FTZ R124, R124, R164.reuse ;  /* 0x000000a47c7c7220 */ /* 0x080fe20000410000 */
[-C--:B------:R-:W-:Y:S01]  /*1f000*/  FMUL.FTZ R125, R125, R164.reuse ;  /* 0x000000a47d7d7220 */ /* 0x080fe20000410000 */
[C---:B------:R-:W-:Y:S01]  /*1f010*/  HMMA.16816.F32.BF16 R64, R4.reuse, R142, R64 ;  /* 0x0000008e0440723c */ /* 0x040fe20000041840 */
[----:B------:R-:W3:Y:S01]  /*1f020*/  LDSM.16.MT88.4 R140, [R196+0x4000] ;  /* 0x00400000c48c783b */ /* 0x000ee20000004200 */
[-C--:B------:R-:W-:Y:S01]  /*1f030*/  FMUL.FTZ R126, R126, R3.reuse ;  /* 0x000000037e7e7220 */ /* 0x080fe20000410000 */
[----:B------:R-:W-:Y:S01]  /*1f040*/  MUFU.EX2 R191, R191 ;  /* 0x000000bf00bf7308 */ /* 0x000fe20000000800 */
[-C--:B------:R-:W-:Y:S01]  /*1f050*/  FMUL.FTZ R127, R127, R3.reuse ;  /* 0x000000037f7f7220 */ /* 0x080fe20000410000 */
[-C--:B------:R-:W-:Y:S01]  /*1f060*/  FMUL.FTZ R128, R128, R164.reuse ;  /* 0x000000a480807220 */ /* 0x080fe20000410000 */
[-C--:B------:R-:W-:Y:S01]  /*1f070*/  FMUL.FTZ R129, R129, R164.reuse ;  /* 0x000000a481817220 */ /* 0x080fe20000410000 */
[-C--:B------:R-:W-:Y:S01]  /*1f080*/  FMUL.FTZ R130, R130, R3.reuse ;  /* 0x0000000382827220 */ /* 0x080fe20000410000 */
[C---:B----4-:R-:W-:Y:S01]  /*1f090*/  HMMA.16816.F32.BF16 R76, R4.reuse, R144, R76 ;  /* 0x00000090044c723c */ /* 0x050fe2000004184c */
[-C--:B------:R-:W-:Y:S01]  /*1f0a0*/  FMUL.FTZ R131, R131, R3.reuse ;  /* 0x0000000383837220 */ /* 0x080fe20000410000 */
[----:B------:R-:W-:Y:S01]  /*1f0b0*/  LDSM.16.MT88.4 R160, [R196+0x2800] ;  /* 0x00280000c4a0783b */ /* 0x000fe20000004200 */
[----:B------:R-:W-:Y:S01]  /*1f0c0*/  MUFU.EX2 R188, R188 ;  /* 0x000000bc00bc7308 */ /* 0x000fe20000000800 */
[----:B------:R-:W-:Y:S01]  /*1f0d0*/  FFMA.FTZ R201, R198, UR4, -R201 ;  /* 0x00000004c6c97c23 */ /* 0x000fe200080108c9 */
[--C-:B------:R-:W-:Y:S01]  /*1f0e0*/  FFMA.FTZ R198, R199, UR4, -R182.reuse ;  /* 0x00000004c7c67c23 */ /* 0x100fe200080108b6 */
[--C-:B------:R-:W-:Y:S01]  /*1f0f0*/  FFMA.FTZ R197, R197, UR4, -R182.reuse ;  /* 0x00000004c5c57c23 */ /* 0x100fe200080108b6 */
[--C-:B------:R-:W-:Y:S01]  /*1f100*/  FFMA.FTZ R199, R183, UR4, -R182.reuse ;  /* 0x00000004b7c77c23 */ /* 0x100fe200080108b6 */
[----:B------:R-:W-:Y:S01]  /*1f110*/  HMMA.16816.F32.BF16 R80, R4, R146, R80 ;  /* 0x000000920450723c */ /* 0x000fe20000041850 */
[----:B------:R-:W4:Y:S01]  /*1f120*/  LDSM.16.MT88.4 R144, [R219+0x16000] ;  /* 0x01600000db90783b */ /* 0x000f220000004200 */
[----:B------:R-:W-:Y:S01]  /*1f130*/  FFMA.FTZ R202, R181, UR4, -R182 ;  /* 0x00000004b5ca7c23 */ /* 0x000fe200080108b6 */
[----:B------:R-:W-:Y:S01]  /*1f140*/  MUFU.EX2 R195, R195 ;  /* 0x000000c300c37308 */ /* 0x000fe20000000800 */
[----:B------:R-:W-:Y:S01]  /*1f150*/  FFMA.FTZ R164, R243, R164, R184 ;  /* 0x000000a4f3a47223 */ /* 0x000fe200000100b8 */
[----:B------:R-:W-:-:S03]  /*1f160*/  FFMA.FTZ R3, R241, R3, R166 ;  /* 0x00000003f1037223 */ /* 0x000fc600000100a6 */
[C---:B------:R-:W-:Y:S01]  /*1f170*/  HMMA.16816.F32.BF16 R132, R4.reuse, R154, R132 ;  /* 0x0000009a0484723c */ /* 0x040fe20000041884 */
[----:B------:R-:W-:Y:S01]  /*1f180*/  LDSM.16.MT88.4 R152, [R186+0x6000] ;  /* 0x00600000ba98783b */ /* 0x000fe20000004200 */
[----:B------:R-:W-:Y:S01]  /*1f190*/  FADD.FTZ R169, R169, R164 ;  /* 0x000000a4a9a97221 */ /* 0x000fe20000010000 */
[----:B------:R-:W5:Y:S01]  /*1f1a0*/  MUFU.EX2 R192, R192 ;  /* 0x000000c000c07308 */ /* 0x000f620000000800 */
[----:B------:R-:W-:Y:S01]  /*1f1b0*/  FADD.FTZ R3, R2, R3 ;  /* 0x0000000302037221 */ /* 0x000fe20000010000 */
[----:B------:R-:W-:Y:S01]  /*1f1c0*/  MOV R164, R185 ;  /* 0x000000b900a47202 */ /* 0x000fe20000000f00 */
[----:B------:R-:W-:Y:S02]  /*1f1d0*/  FADD.FTZ R168, R168, R169 ;  /* 0x000000a9a8a87221 */ /* 0x000fe40000010000 */
[----:B-1----:R-:W-:Y:S01]  /*1f1e0*/  HMMA.16816.F32.BF16 R68, R4, R136, R68 ;  /* 0x000000880444723c */ /* 0x002fe20000041844 */
[----:B------:R-:W-:Y:S01]  /*1f1f0*/  FADD.FTZ R0, R0, R3 ;  /* 0x0000000300007221 */ /* 0x000fe20000010000 */
[----:B------:R-:W-:Y:S01]  /*1f200*/  FADD.FTZ R167, R167, R168 ;  /* 0x000000a8a7a77221 */ /* 0x000fe20000010000 */
[----:B------:R-:W-:Y:S01]  /*1f210*/  MUFU.EX2 R194, R194 ;  /* 0x000000c200c27308 */ /* 0x000fe20000000800 */
[----:B------:R-:W-:Y:S01]  /*1f220*/  MOV R3, R171 ;  /* 0x000000ab00037202 */ /* 0x000fe20000000f00 */
[----:B------:R-:W-:-:S03]  /*1f230*/  FADD.FTZ R0, R187, R0 ;  /* 0x00000000bb007221 */ /* 0x000fc60000010000 */
[C---:B------:R-:W-:Y:S01]  /*1f240*/  HMMA.16816.F32.BF16 R72, R4.reuse, R138, R72 ;  /* 0x0000008a0448723c */ /* 0x040fe20000041848 */
[----:B------:R-:W1:Y:S02]  /*1f250*/  LDSM.16.MT88.4 R136, [R186+0x4000] ;  /* 0x00400000ba88783b */ /* 0x000e640000004200 */
[----:B------:R-:W5:Y:S05]  /*1f260*/  MUFU.EX2 R193, R193 ;  /* 0x000000c100c17308 */ /* 0x000f6a0000000800 */
[C---:B---3--:R-:W-:Y:S03]  /*1f270*/  HMMA.16816.F32.BF16 R84, R4.reuse, R140, R84 ;  /* 0x0000008c0454723c */ /* 0x048fe60000041854 */
[----:B------:R-:W-:Y:S05]  /*1f280*/  MUFU.EX2 R207, R207 ;  /* 0x000000cf00cf7308 */ /* 0x000fea0000000800 */
[C---:B------:R-:W-:Y:S01]  /*1f290*/  HMMA.16816.F32.BF16 R88, R4.reuse, R142, R88 ;  /* 0x0000008e0458723c */ /* 0x040fe20000041858 */
[----:B------:R-:W3:Y:S02]  /*1f2a0*/  LDSM.16.MT88.4 R140, [R180+0x16000] ;  /* 0x01600000b48c783b */ /* 0x000ee40000004200 */
[----:B------:R-:W5:Y:S05]  /*1f2b0*/  MUFU.EX2 R206, R206 ;  /* 0x000000ce00ce7308 */ /* 0x000f6a0000000800 */
[C---:B------:R-:W-:Y:S03]  /*1f2c0*/  HMMA.16816.F32.BF16 R16, R4.reuse, R20, R16 ;  /* 0x000000140410723c */ /* 0x040fe60000041810 */
[----:B------:R-:W-:Y:S05]  /*1f2d0*/  MUFU.EX2 R208, R208 ;  /* 0x000000d000d07308 */ /* 0x000fea0000000800 */
[C---:B------:R-:W-:Y:S01]  /*1f2e0*/  HMMA.16816.F32.BF16 R20, R4.reuse, R22, R148 ;  /* 0x000000160414723c */ /* 0x040fe20000041894 */
[----:B------:R-:W-:Y:S02]  /*1f2f0*/  LDSM.16.MT88.4 R148, [R180+0x10800] ;  /* 0x01080000b494783b */ /* 0x000fe40000004200 */
[----:B------:R-:W-:Y:S05]  /*1f300*/  MUFU.EX2 R209, R209 ;  /* 0x000000d100d17308 */ /* 0x000fea0000000800 */
[C---:B----4-:R-:W-:Y:S03]  /*1f310*/  HMMA.16816.F32.BF16 R100, R4.reuse, R144, R100 ;  /* 0x000000900464723c */ /* 0x050fe60000041864 */
[----:B------:R-:W-:Y:S05]  /*1f320*/  MUFU.EX2 R203, R203 ;  /* 0x000000cb00cb7308 */ /* 0x000fea0000000800 */
[C---:B-1----:R-:W-:Y:S03]  /*1f330*/  HMMA.16816.F32.BF16 R92, R4.reuse, R136, R92 ;  /* 0x00000088045c723c */ /* 0x042fe6000004185c */
[----:B------:R-:W1:Y:S05]  /*1f340*/  MUFU.EX2 R210, R210 ;  /* 0x000000d200d27308 */ /* 0x000e6a0000000800 */
[C---:B------:R-:W-:Y:S01]  /*1f350*/  HMMA.16816.F32.BF16 R96, R4.reuse, R138, R96 ;  /* 0x0000008a0460723c */ /* 0x040fe20000041860 */
[----:B------:R-:W4:Y:S02]  /*1f360*/  LDSM.16.MT88.4 R136, [R196+0x6000] ;  /* 0x00600000c488783b */ /* 0x000f240000004200 */
[----:B------:R-:W-:Y:S05]  /*1f370*/  MUFU.EX2 R205, R205 ;  /* 0x000000cd00cd7308 */ /* 0x000fea0000000800 */
[C---:B------:R-:W-:Y:S01]  /*1f380*/  HMMA.16816.F32.BF16 R104, R4.reuse, R146, R104 ;  /* 0x000000920468723c */ /* 0x040fe20000041868 */
[----:B------:R-:W1:Y:S02]  /*1f390*/  LDSM.16.MT88.4 R144, [R219+0x10800] ;  /* 0x01080000db90783b */ /* 0x000e640000004200 */
[----:B------:R-:W1:Y:S05]  /*1f3a0*/  MUFU.EX2 R212, R212 ;  /* 0x000000d400d47308 */ /* 0x000e6a0000000800 */
[C---:B---3--:R-:W-:Y:S03]  /*1f3b0*/  HMMA.16816.F32.BF16 R108, R4.reuse, R140, R108 ;  /* 0x0000008c046c723c */ /* 0x048fe6000004186c */
[----:B------:R-:W-:Y:S05]  /*1f3c0*/  MUFU.EX2 R204, R204 ;  /* 0x000000cc00cc7308 */ /* 0x000fea0000000800 */
[C---:B------:R-:W-:Y:S01]  /*1f3d0*/  HMMA.16816.F32.BF16 R112, R4.reuse, R142, R112 ;  /* 0x0000008e0470723c */ /* 0x040fe20000041870 */
[----:B------:R-:W3:Y:S02]  /*1f3e0*/  LDSM.16.MT88.4 R140, [R196+0x800] ;  /* 0x00080000c48c783b */ /* 0x000ee40000004200 */
[----:B------:R-:W3:Y:S05]  /*1f3f0*/  MUFU.EX2 R211, R211 ;  /* 0x000000d300d37308 */ /* 0x000eea0000000800 */
[C---:B------:R-:W-:Y:S03]  /*1f400*/  HMMA.16816.F32.BF16 R8, R4.reuse, R12, R8 ;  /* 0x0000000c0408723c */ /* 0x040fe60000041808 */
[----:B------:R-:W-:Y:S05]  /*1f410*/  MUFU.EX2 R200, R200 ;  /* 0x000000c800c87308 */ /* 0x000fea0000000800 */
[C---:B------:R-:W-:Y:S01]  /*1f420*/  HMMA.16816.F32.BF16 R12, R4.reuse, R14, R156 ;  /* 0x0000000e040c723c */ /* 0x040fe2000004189c */
[----:B------:R-:W-:Y:S02]  /*1f430*/  LDSM.16.MT88.4 R156, [R186+0x2800] ;  /* 0x00280000ba9c783b */ /* 0x000fe40000004200 */
[----:B------:R-:W-:Y:S05]  /*1f440*/  MUFU.EX2 R201, R201 ;  /* 0x000000c900c97308 */ /* 0x000fea0000000800 */
[C---:B----4-:R-:W-:Y:S03]  /*1f450*/  HMMA.16816.F32.BF16 R116, R4.reuse, R136, R116 ;  /* 0x000000880474723c */ /* 0x050fe60000041874 */
[----:B------:R-:W-:Y:S05]  /*1f460*/  MUFU.EX2 R198, R198 ;  /* 0x000000c600c67308 */ /* 0x000fea0000000800 */
[C---:B------:R-:W-:Y:S01]  /*1f470*/  HMMA.16816.F32.BF16 R120, R4.reuse, R138, R120 ;  /* 0x0000008a0478723c */ /* 0x040fe20000041878 */
[----:B------:R-:W4:Y:S02]  /*1f480*/  LDSM.16.MT88.4 R136, [R186+0x800] ;  /* 0x00080000ba88783b */ /* 0x000f240000004200 */
[----:B------:R-:W4:Y:S05]  /*1f490*/  MUFU.EX2 R197, R197 ;  /* 0x000000c500c57308 */ /* 0x000f2a0000000800 */
[C---:B------:R-:W-:Y:S03]  /*1f4a0*/  HMMA.16816.F32.BF16 R124, R4.reuse, R152, R124 ;  /* 0x00000098047c723c */ /* 0x040fe6000004187c */
[----:B------:R-:W-:Y:S05]  /*1f4b0*/  MUFU.EX2 R199, R199 ;  /* 0x000000c700c77308 */ /* 0x000fea0000000800 */
[----:B------:R-:W-:Y:S01]  /*1f4c0*/  HMMA.16816.F32.BF16 R4, R4, R154, R128 ;  /* 0x0000009a0404723c */ /* 0x000fe20000041880 */
[----:B--2---:R-:W-:Y:S01]  /*1f4d0*/  F2FP.BF16.F32.PACK_AB R128, R189, R190 ;  /* 0x000000bebd80723e */ /* 0x004fe200000010ff */
[----:B------:R-:W-:Y:S01]  /*1f4e0*/  LDSM.16.MT88.4 R152, [R219+0x14800] ;  /* 0x01480000db98783b */ /* 0x000fe20000004200 */
[----:B-----5:R-:W-:Y:S01]  /*1f4f0*/  F2FP.BF16.F32.PACK_AB R129, R192, R195 ;  /* 0x000000c3c081723e */ /* 0x020fe200000010ff */
[----:B------:R-:W2:Y:S01]  /*1f500*/  MUFU.EX2 R202, R202 ;  /* 0x000000ca00ca7308 */ /* 0x000ea20000000800 */
        /* <DEDUP_REMOVED lines=9> */
[----:B------:R-:W-:Y:S01]  /*1f5a0*/  FADD.FTZ R188, R188, R191 ;  /* 0x000000bfbcbc7221 */ /* 0x000fe20000010000 */
[----:B------:R-:W-:Y:S02]  /*1f5b0*/  FADD.FTZ R194, R193, R194 ;  /* 0x000000c2c1c27221 */ /* 0x000fe40000010000 */
[C---:B------:R-:W-:Y:S01]  /*1f5c0*/  HMMA.16816.F32.BF16 R12, R128.reuse, R146, R12 ;  /* 0x00000092800c723c */ /* 0x040fe2000004180c */
[----:B------:R-:W1:Y:S07]  /*1f5d0*/  LDSM.16.MT88.4 R144, [R180+0x12800] ;  /* 0x01280000b490783b */ /* 0x000e6e0000004200 */
[C---:B------:R-:W-:Y:S08]  /*1f5e0*/  HMMA.16816.F32.BF16 R16, R128.reuse, R148, R16 ;  /* 0x000000948010723c */ /* 0x040ff00000041810 */
[C---:B------:R-:W-:Y:S01]  /*1f5f0*/  HMMA.16816.F32.BF16 R20, R128.reuse, R150, R20 ;  /* 0x000000968014723c */ /* 0x040fe20000041814 */
[----:B------:R-:W5:Y:S07]  /*1f600*/  LDSM.16.MT88.4 R148, [R180+0x14800] ;  /* 0x01480000b494783b */ /* 0x000f6e0000004200 */
        /* <DEDUP_REMOVED lines=11> */
[----:B------:R-:W2:Y:S07]  /*1f6c0*/  LDSM.16.MT88.4 R152, [R180+0x16800] ;  /* 0x01680000b498783b */ /* 0x000eae0000004200 */
[C---:B-----5:R-:W-:Y:S08]  /*1f6d0*/  HMMA.16816.F32.BF16 R76, R128.reuse, R148, R76 ;  /* 0x00000094804c723c */ /* 0x060ff0000004184c */
[C---:B------:R-:W-:Y:S01]  /*1f6e0*/  HMMA.16816.F32.BF16 R80, R128.reuse, R150, R80 ;  /* 0x000000968050723c */ /* 0x040fe20000041850 */
[----:B------:R-:W-:Y:S07]  /*1f6f0*/  LDSM.16.MT88.4 R148, [R186+0x6800] ;  /* 0x00680000ba94783b */ /* 0x000fee0000004200 */
[C---:B---3--:R-:W-:Y:S08]  /*1f700*/  HMMA.16816.F32.BF16 R84, R128.reuse, R140, R84 ;  /* 0x0000008c8054723c */ /* 0x048ff00000041854 */
[C---:B------:R-:W-:Y:S01]  /*1f710*/  HMMA.16816.F32.BF16 R88, R128.reuse, R142, R88 ;  /* 0x0000008e8058723c */ /* 0x040fe20000041858 */
[----:B------:R-:W3:Y:S07]  /*1f720*/  LDSM.16.MT88.4 R140, [R196+0x6800] ;  /* 0x00680000c48c783b */ /* 0x000eee0000004200 */
[C---:B------:R-:W-:Y:S08]  /*1f730*/  HMMA.16816.F32.BF16 R60, R128.reuse, R156, R60 ;  /* 0x0000009c803c723c */ /* 0x040ff0000004183c */
[C---:B------:R-:W-:Y:S01]  /*1f740*/  HMMA.16816.F32.BF16 R64, R128.reuse, R158, R64 ;  /* 0x0000009e8040723c */ /* 0x040fe20000041840 */
[----:B------:R-:W5:Y:S07]  /*1f750*/  LDSM.16.MT88.4 R156, [R219+0x11000] ;  /* 0x01100000db9c783b */ /* 0x000f6e0000004200 */
[C---:B------:R-:W-:Y:S08]  /*1f760*/  HMMA.16816.F32.BF16 R36, R128.reuse, R172, R36 ;  /* 0x000000ac8024723c */ /* 0x040ff00000041824 */
[C---:B------:R-:W-:Y:S01]  /*1f770*/  HMMA.16816.F32.BF16 R40, R128.reuse, R174, R40 ;  /* 0x000000ae8028723c */ /* 0x040fe20000041828 */
[----:B------:R-:W-:Y:S07]  /*1f780*/  LDSM.16.MT88.4 R172, [R219+0x13000] ;  /* 0x01300000dbac783b */ /* 0x000fee0000004200 */
[C---:B------:R-:W-:Y:S08]  /*1f790*/  HMMA.16816.F32.BF16 R52, R128.reuse, R160, R52 ;  /* 0x000000a08034723c */ /* 0x040ff00000041834 */
[C---:B------:R-:W-:Y:S08]  /*1f7a0*/  HMMA.16816.F32.BF16 R56, R128.reuse, R162, R56 ;  /* 0x000000a28038723c */ /* 0x040ff00000041838 */
[C---:B----4-:R-:W-:Y:S08]  /*1f7b0*/  HMMA.16816.F32.BF16 R92, R128.reuse, R136, R92 ;  /* 0x00000088805c723c */ /* 0x050ff0000004185c */
        /* <DEDUP_REMOVED lines=23> */
[----:B-----5:R-:W-:Y:S01]  /*1f930*/  HMMA.16816.F32.BF16 R160, R4, R156, R8 ;  /* 0x0000009c04a0723c */ /* 0x020fe20000041808 */
        /* <DEDUP_REMOVED lines=101> */
[----:B------:R-:W-:-:S15]  /*1ff90*/  HMMA.16816.F32.BF16 R128, R4, R10, R128 ;  /* 0x0000000a0480723c */ /* 0x000fde0000041880 */
[----:B------:R-:W-:-:S05]  /*1ffa0*/  NOP ;  /* 0x0000000000007918 */ /* 0x000fca0000000000 */
.L_x_1148:
        /* <DEDUP_REMOVED lines=18> */
[----:B------:R-:W4:Y:S01]  /*200d0*/  LDCU UR4, c[0x0][0x45c] ;  /* 0x00008b80ff0477ac */ /* 0x000f220008000800 */
[----:B------:R-:W2:Y:S01]  /*200e0*/  LDCU.64 UR12, c[0x0][0x358] ;  /* 0x00006b00ff0c77ac */ /* 0x000ea20008000a00 */
[----:B------:R-:W2:Y:S01]  /*200f0*/  LDCU.64 UR8, c[0x0][0x3a0] ;  /* 0x00007400ff0877ac */ /* 0x000ea20008000a00 */
[----:B------:R-:W2:Y:S01]  /*20100*/  LDCU.64 UR10, c[0x0][0x3a8] ;  /* 0x00007500ff0a77ac */ /* 0x000ea20008000a00 */
[----:B-1----:R-:W-:-:S12]  /*20110*/  ULEA UR6, UR6, UR14, 0x18 ;  /* 0x0000000e06067291 */ /* 0x002fd8000f8ec0ff */
.L_x_1158:
        /* <DEDUP_REMOVED lines=83> */
[----:B------:R-:W2:Y:S02]  /*20650*/  LDG.E R10, desc[UR12][R18.64] ;  /* 0x0000000c120a7981 */ /* 0x000ea4000c1e1900 */
        /* <DEDUP_REMOVED lines=15> */
.L_x_1155:
[----:B------:R-:W-:Y:S01]  /*20750*/  @!PT LDS RZ, [RZ] ;  /* 0x00000000fffff984 */ /* 0x000fe20000000800 */
[----:B------:R-:W-:Y:S01]  /*20760*/  @!PT LDS RZ, [RZ] ;  /* 0x00000000fffff984 */ /* 0x000fe20000000800 */
[----:B------:R-:W-:Y:S01]  /*20770*/  @!PT LDS RZ, [RZ] ;  /* 0x00000000fffff984 */ /* 0x000fe20000000800 */
[----:B------:R-:W-:Y:S01]  /*20780*/  @!P4 LDGSTS.E.BYPASS.LTC128B.128 [R239+0x10000], desc[UR12][R228.64] ;  /* 0x10000000e4efcfae */ /* 0x000fe2000b981a0c */
[C---:B------:R-:W-:Y:S02]  /*20790*/  LEA R8, P0, R6.reuse, R228, 0x5 ;  /* 0x000000e406087211 */ /* 0x040fe400078028ff */
[C-C-:B------:R-:W-:Y:S02]  /*207a0*/  SHF.L.U64.HI R4, R6.reuse, 0x5, R9.reuse ;  /* 0x0000000506047819 */ /* 0x140fe40000010209 */
[----:B------:R-:W-:Y:S01]  /*207b0*/  @P4 STS.128 [R239+0x10000], RZ ;  /* 0x010000ffef004388 */ /* 0x000fe20000000c00 */
[C---:B------:R-:W-:Y:S02]  /*207c0*/  LEA.HI.X R9, R6.reuse, R229, R9, 0x5, P0 ;  /* 0x000000e506097211 */ /* 0x040fe400000f2c09 */
[----:B------:R-:W-:Y:S02]  /*207d0*/  SHF.L.U32 R3, R6, 0x5, RZ ;  /* 0x0000000506037819 */ /* 0x000fe400000006ff */
[----:B------:R-:W-:Y:S01]  /*207e0*/  @!PT LDS RZ, [RZ] ;  /* 0x00000000fffff984 */ /* 0x000fe20000000800 */
[----:B------:R-:W-:Y:S01]  /*207f0*/  @!PT LDS RZ, [RZ] ;  /* 0x00000000fffff984 */ /* 0x000fe20000000800 */
[----:B------:R-:W-:Y:S01]  /*20800*/  @!PT LDS RZ, [RZ] ;  /* 0x00000000fffff984 */ /* 0x000fe20000000800 */
[----:B------:R-:W-:Y:S01]  /*20810*/  @!P3 LDGSTS.E.BYPASS.LTC128B.128 [R239+0x12000], desc[UR12][R228.64+0x80] ;  /* 0x12000080e4efbfae */ /* 0x000fe2000b981a0c */
[----:B------:R-:W-:Y:S02]  /*20820*/  LEA R225, R2, UR6, 0x1 ;  /* 0x0000000602e17c11 */ /* 0x000fe4000f8e08ff */
[C---:B------:R-:W-:Y:S02]  /*20830*/  IADD3 R6, P6, PT, R3.reuse, R8, RZ ;  /* 0x0000000803067210 */ /* 0x040fe40007fde0ff */
[----:B------:R-:W-:Y:S01]  /*20840*/  @P3 STS.128 [R239+0x12000], RZ ;  /* 0x012000ffef003388 */ /* 0x000fe20000000c00 */
[----:B------:R-:W-:Y:S02]  /*20850*/  MOV R220, 0x20 ;  /* 0x0000002000dc7802 */ /* 0x000fe40000000f00 */
[----:B------:R-:W-:Y:S02]  /*20860*/  IADD3.X R7, PT, PT, R4, R9, RZ, P6, !PT ;  /* 0x0000000904077210 */ /* 0x000fe400037fe4ff */
[----:B------:R-:W-:Y:S01]  /*20870*/  @!PT LDS RZ, [RZ] ;  /* 0x00000000fffff984 */ /* 0x000fe20000000800 */
[----:B------:R-:W-:Y:S01]  /*20880*/  @!PT LDS RZ, [RZ] ;  /* 0x00000000fffff984 */ /* 0x000fe20000000800 */
[----:B------:R-:W-:Y:S01]  /*20890*/  @!PT LDS RZ, [RZ] ;  /* 0x00000000fffff984 */ /* 0x000fe20000000800 */
[----:B------:R-:W-:Y:S01]  /*208a0*/  @!P2 LDGSTS.E.BYPASS.LTC128B.128 [R239+0x14000], desc[UR12][R228.64+0x100] ;  /* 0x14000100e4efafae */ /* 0x000fe2000b981a0c */
[----:B------:R-:W-:Y:S02]  /*208b0*/  IADD3 R12, P0, PT, R3, R6, RZ ;  /* 0x00000006030c7210 */ /* 0x000fe40007f1e0ff */
[----:B------:R-:W-:Y:S02]  /*208c0*/  IADD3 R3, PT, PT, R224, UR6, RZ ;  /* 0x00000006e0037c10 */ /* 0x000fe4000fffe0ff */
[----:B------:R-:W-:Y:S01]  /*208d0*/  @P2 STS.128 [R239+0x14000], RZ ;  /* 0x014000ffef002388 */ /* 0x000fe20000000c00 */
[----:B------:R-:W-:Y:S02]  /*208e0*/  IADD3.X R13, PT, PT, R4, R7, RZ, P0, !PT ;  /* 0x00000007040d7210 */ /* 0x000fe400007fe4ff */
[C---:B------:R-:W-:Y:S02]  /*208f0*/  LOP3.LUT P0, RZ, R217.reuse, 0x2, RZ, 0xc0, !PT ;  /* 0x00000002d9ff7812 */ /* 0x040fe4000780c0ff */
[----:B------:R-:W-:Y:S01]  /*20900*/  @!PT LDS RZ, [RZ] ;  /* 0x00000000fffff984 */ /* 0x000fe20000000800 */
[----:B------:R-:W-:Y:S01]  /*20910*/  @!PT LDS RZ, [RZ] ;  /* 0x00000000fffff984 */ /* 0x000fe20000000800 */
[----:B------:R-:W-:Y:S01]  /*20920*/  @!PT LDS RZ, [RZ] ;  /* 0x00000000fffff984 */ /* 0x000fe20000000800 */
[----:B------:R-:W-:Y:S01]  /*20930*/  @!P1 LDGSTS.E.BYPASS.LTC128B.128 [R239+0x16000], desc[UR12][R228.64+0x180] ;  /* 0x16000180e4ef9fae */ /* 0x000fe2000b981a0c */
[----:B------:R-:W-:Y:S02]  /*20940*/  MOV R2, 0x40 ;  /* 0x0000004000027802 */ /* 0x000fe40000000f00 */
[----:B------:R-:W-:Y:S02]  /*20950*/  SEL R220, R220, 0xffffffe0, !P0 ;  /* 0xffffffe0dcdc7807 */ /* 0x000fe40004000000 */
[----:B------:R-:W-:Y:S01]  /*20960*/  @P1 STS.128 [R239+0x16000], RZ ;  /* 0x016000ffef001388 */ /* 0x000fe20000000c00 */
[----:B------:R-:W-:Y:S02]  /*20970*/  LOP3.LUT P0, RZ, R217, 0x4, RZ, 0xc0, !PT ;  /* 0x00000004d9ff7812 */ /* 0x000fe4000780c0ff */
[-C--:B------:R-:W-:Y:S02]  /*20980*/  IADD3 R222, PT, PT, R220, R225.reuse, RZ ;  /* 0x000000e1dcde7210 */ /* 0x080fe40007ffe0ff */
[----:B------:R-:W-:Y:S01]  /*20990*/  @!PT LDS RZ, [RZ] ;  /* 0x00000000fffff984 */ /* 0x000fe20000000800 */
[----:B------:R-:W-:Y:S01]  /*209a0*/  @!PT LDS RZ, [RZ] ;  /* 0x00000000fffff984 */ /* 0x000fe20000000800 */
[----:B------:R-:W-:Y:S01]  /*209b0*/  @!PT LDS RZ, [RZ] ;  /* 0x00000000fffff984 */ /* 0x000fe20000000800 */
[----:B------:R-:W-:Y:S01]  /*209c0*/  @!P4 LDGSTS.E.BYPASS.LTC128B.128 [R239+0x10800], desc[UR12][R8.64] ;  /* 0x1080000008efcfae */ /* 0x000fe2000b981a0c */
[C---:B------:R-:W-:Y:S02]  /*209d0*/  IADD3 R221, PT, PT, R3.reuse, R220, RZ ;  /* 0x000000dc03dd7210 */ /* 0x040fe40007ffe0ff */
[----:B------:R-:W-:Y:S02]  /*209e0*/  SEL R2, R2, 0xffffffc0, !P0 ;  /* 0xffffffc002027807 */ /* 0x000fe40004000000 */
[----:B------:R-:W-:Y:S01]  /*209f0*/  @P4 STS.128 [R239+0x10800], RZ ;  /* 0x010800ffef004388 */ /* 0x000fe20000000c00 */
[----:B------:R-:W-:Y:S02]  /*20a00*/  ISETP.NE.AND P6, PT, R236, 0x1, PT ;  /* 0x00000001ec00780c */ /* 0x000fe40003fc5270 */
[----:B------:R-:W-:Y:S02]  /*20a10*/  IADD3 R223, PT, PT, R2, R225, RZ ;  /* 0x000000e102df7210 */ /* 0x000fe40007ffe0ff */
[----:B------:R-:W-:Y:S01]  /*20a20*/  @!PT LDS RZ, [RZ] ;  /* 0x00000000fffff984 */ /* 0x000fe20000000800 */
[----:B------:R-:W-:Y:S01]  /*20a30*/  @!PT LDS RZ, [RZ] ;  /* 0x00000000fffff984 */ /* 0x000fe20000000800 */
[----:B------:R-:W-:Y:S01]  /*20a40*/  @!PT LDS RZ, [RZ] ;  /* 0x00000000fffff984 */ /* 0x000fe20000000800 */
[----:B------:R-:W-:Y:S01]  /*20a50*/  @!P3 LDGSTS.E.BYPASS.LTC128B.128 [R239+0x12800], desc[UR12][R8.64+0x80] ;  /* 0x1280008008efbfae */ /* 0x000fe2000b981a0c */
[----:B------:R-:W-:Y:S02]  /*20a60*/  IADD3 R3, PT, PT, R3, R2, RZ ;  /* 0x0000000203037210 */ /* 0x000fe40007ffe0ff */
[C---:B------:R-:W-:Y:S02]  /*20a70*/  IADD3 R168, PT, PT, R220.reuse, R223, RZ ;  /* 0x000000dfdca87210 */ /* 0x040fe40007ffe0ff */
[----:B------:R-:W-:Y:S01]  /*20a80*/  @P3 STS.128 [R239+0x12800], RZ ;  /* 0x012800ffef003388 */ /* 0x000fe20000000c00 */
[----:B------:R-:W-:Y:S04]  /*20a90*/  IADD3 R2, PT, PT, R220, R3, RZ ;  /* 0x00000003dc027210 */ /* 0x000fe80007ffe0ff */
        /* <DEDUP_REMOVED lines=51> */
[----:B-1----:R-:W2:Y:S05]  /*20dd0*/  LDSM.16.M88.4 R8, [R224+UR6+0x8000] ;  /* 0x00800006e008783b */ /* 0x002eaa0008000200 */
[----:B------:R-:W3:Y:S05]  /*20de0*/  LDSM.16.M88.4 R16, [R224+UR6+0x8800] ;  /* 0x00880006e010783b */ /* 0x000eea0008000200 */
[----:B------:R-:W1:Y:S05]  /*20df0*/  LDSM.16.M88.4 R24, [R224+UR6+0x9000] ;  /* 0x00900006e018783b */ /* 0x000e6a0008000200 */
[----:B------:R-:W0:Y:S05]  /*20e00*/  LDGDEPBAR ;  /* 0x00000000000079af */ /* 0x000e2a0000000000 */
[----:B------:R-:W5:Y:S05]  /*20e10*/  LDSM.16.M88.4 R164, [R224+UR6+0x9800] ;  /* 0x00980006e0a4783b */ /* 0x000f6a0008000200 */
[----:B------:R-:W-:Y:S05]  /*20e20*/  LDSM.16.M88.4 R172, [R222] ;  /* 0x00000000deac783b */ /* 0x000fea0000000200 */
[----:B------:R-:W4:Y:S05]  /*20e30*/  LDSM.16.M88.4 R176, [R221+0x8000] ;  /* 0x00800000ddb0783b */ /* 0x000f2a0000000200 */
[----:B------:R-:W4:Y:S05]  /*20e40*/  LDSM.16.M88.4 R180, [R221+0x8800] ;  /* 0x00880000ddb4783b */ /* 0x000f2a0000000200 */
[----:B------:R-:W-:Y:S01]  /*20e50*/  LDSM.16.M88.4 R184, [R221+0x9800] ;  /* 0x00980000ddb8783b */ /* 0x000fe20000000200 */
[C---:B--2---:R-:W-:Y:S04]  /*20e60*/  HMMA.16816.F32.BF16 R4, R32.reuse, R8, RZ ;  /* 0x000000082004723c */ /* 0x044fe800000418ff */
[----:B------:R-:W-:Y:S04]  /*20e70*/  LDSM.16.M88.4 R188, [R223] ;  /* 0x00000000dfbc783b */ /* 0x000fe80000000200 */
[C---:B------:R-:W-:Y:S01]  /*20e80*/  HMMA.16816.F32.BF16 R8, R32.reuse, R10, RZ ;  /* 0x0000000a2008723c */ /* 0x040fe200000418ff */
[----:B------:R-:W-:Y:S05]  /*20e90*/  LDSM.16.M88.4 R192, [R3+0x8000] ;  /* 0x0080000003c0783b */ /* 0x000fea0000000200 */
[----:B------:R-:W-:Y:S02]  /*20ea0*/  LDSM.16.M88.4 R196, [R3+0x9000] ;  /* 0x0090000003c4783b */ /* 0x000fe40000000200 */
[C---:B---3--:R-:W-:Y:S03]  /*20eb0*/  HMMA.16816.F32.BF16 R12, R32.reuse, R16, RZ ;  /* 0x00000010200c723c */ /* 0x048fe600000418ff */
[----:B------:R-:W-:Y:S05]  /*20ec0*/  LDSM.16.M88.4 R200, [R3+0x9800] ;  /* 0x0098000003c8783b */ /* 0x000fea0000000200 */
[C---:B------:R-:W-:Y:S01]  /*20ed0*/  HMMA.16816.F32.BF16 R16, R32.reuse, R18, RZ ;  /* 0x000000122010723c */ /* 0x040fe200000418ff */
[----:B------:R-:W-:Y:S05]  /*20ee0*/  LDSM.16.M88.4 R204, [R2+0x8000] ;  /* 0x0080000002cc783b */ /* 0x000fea0000000200 */
[----:B------:R-:W-:Y:S02]  /*20ef0*/  LDSM.16.M88.4 R208, [R3+0xa000] ;  /* 0x00a0000003d0783b */ /* 0x000fe40000000200 */
[C---:B-1----:R-:W-:Y:S03]  /*20f00*/  HMMA.16816.F32.BF16 R20, R32.reuse, R24, RZ ;  /* 0x000000182014723c */ /* 0x042fe600000418ff */
[----:B------:R-:W-:Y:S05]  /*20f10*/  LDSM.16.M88.4 R212, [R221+0xc000] ;  /* 0x00c00000ddd4783b */ /* 0x000fea0000000200 */
[C---:B------:R-:W-:Y:S08]  /*20f20*/  HMMA.16816.F32.BF16 R24, R32.reuse, R26, RZ ;  /* 0x0000001a2018723c */ /* 0x040ff000000418ff */
[C---:B-----5:R-:W-:Y:S08]  /*20f30*/  HMMA.16816.F32.BF16 R28, R32.reuse, R164, RZ ;  /* 0x000000a4201c723c */ /* 0x060ff000000418ff */
[----:B------:R-:W-:Y:S01]  /*20f40*/  HMMA.16816.F32.BF16 R32, R32, R166, RZ ;  /* 0x000000a62020723c */ /* 0x000fe200000418ff */
[----:B------:R-:W1:Y:S07]  /*20f50*/  LDSM.16.M88.4 R164, [R221+0x9000] ;  /* 0x00900000dda4783b */ /* 0x000e6e0000000200 */
[C---:B----4-:R-:W-:Y:S08]  /*20f60*/  HMMA.16816.F32.BF16 R4, R172.reuse, R176, R4 ;  /* 0x000000b0ac04723c */ /* 0x050ff00000041804 */
[C---:B------:R-:W-:Y:S01]  /*20f70*/  HMMA.16816.F32.BF16 R8, R172.reuse, R178, R8 ;  /* 0x000000b2ac08723c */ /* 0x040fe20000041808 */
[----:B------:R-:W2:Y:S07]  /*20f80*/  LDSM.16.M88.4 R176, [R3+0x8800] ;  /* 0x0088000003b0783b */ /* 0x000eae0000000200 */
[C---:B------:R-:W-:Y:S08]  /*20f90*/  HMMA.16816.F32.BF16 R12, R172.reuse, R180, R12 ;  /* 0x000000b4ac0c723c */ /* 0x040ff0000004180c */
[C---:B------:R-:W-:Y:S01]  /*20fa0*/  HMMA.16816.F32.BF16 R16, R172.reuse, R182, R16 ;  /* 0x000000b6ac10723c */ /* 0x040fe20000041810 */
[----:B------:R-:W3:Y:S07]  /*20fb0*/  LDSM.16.M88.4 R180, [R168] ;  /* 0x00000000a8b4783b */ /* 0x000eee0000000200 */
[C---:B-1----:R-:W-:Y:S08]  /*20fc0*/  HMMA.16816.F32.BF16 R20, R172.reuse, R164, R20 ;  /* 0x000000a4ac14723c */ /* 0x042ff00000041814 */
[C---:B------:R-:W-:Y:S01]  /*20fd0*/  HMMA.16816.F32.BF16 R24, R172.reuse, R166, R24 ;  /* 0x000000a6ac18723c */ /* 0x040fe20000041818 */
[----:B------:R-:W1:Y:S07]  /*20fe0*/  LDSM.16.M88.4 R164, [R2+0x8800] ;  /* 0x0088000002a4783b */ /* 0x000e6e0000000200 */
[C---:B------:R-:W-:Y:S08]  /*20ff0*/  HMMA.16816.F32.BF16 R28, R172.reuse, R184, R28 ;  /* 0x000000b8ac1c723c */ /* 0x040ff0000004181c */
[----:B------:R-:W-:Y:S01]  /*21000*/  HMMA.16816.F32.BF16 R32, R172, R186, R32 ;  /* 0x000000baac20723c */ /* 0x000fe20000041820 */
[----:B------:R-:W4:Y:S05]  /*21010*/  LDSM.16.M88.4 R172, [R2+0x9000] ;  /* 0x0090000002ac783b */ /* 0x000f2a0000000200 */
[----:B------:R-:W-:Y:S02]  /*21020*/  LDSM.16.M88.4 R184, [R225+0x2000] ;  /* 0x00200000e1b8783b */ /* 0x000fe40000000200 */
[C---:B------:R-:W-:Y:S08]  /*21030*/  HMMA.16816.F32.BF16 R4, R188.reuse, R192, R4 ;  /* 0x000000c0bc04723c */ /* 0x040ff00000041804 */
[C---:B------:R-:W-:Y:S01]  /*21040*/  HMMA.16816.F32.BF16 R8, R188.reuse, R194, R8 ;  /* 0x000000c2bc08723c */ /* 0x040fe20000041808 */
[----:B------:R-:W-:Y:S07]  /*21050*/  LDSM.16.M88.4 R192, [R224+UR6+0xa800] ;  /* 0x00a80006e0c0783b */ /* 0x000fee0008000200 */
[C---:B--2---:R-:W-:Y:S08]  /*21060*/  HMMA.16816.F32.BF16 R12, R188.reuse, R176, R12 ;  /* 0x000000b0bc0c723c */ /* 0x044ff0000004180c */
[C---:B------:R-:W-:Y:S01]  /*21070*/  HMMA.16816.F32.BF16 R16, R188.reuse, R178, R16 ;  /* 0x000000b2bc10723c */ /* 0x040fe20000041810 */
[----:B------:R-:W2:Y:S07]  /*21080*/  LDSM.16.M88.4 R176, [R2+0x9800] ;  /* 0x0098000002b0783b */ /* 0x000eae0000000200 */
[C---:B------:R-:W-:Y:S08]  /*21090*/  HMMA.16816.F32.BF16 R20, R188.reuse, R196, R20 ;  /* 0x000000c4bc14723c */ /* 0x040ff00000041814 */
[C---:B------:R-:W-:Y:S01]  /*210a0*/  HMMA.16816.F32.BF16 R24, R188.reuse, R198, R24 ;  /* 0x000000c6bc18723c */ /* 0x040fe20000041818 */
[----:B------:R-:W-:Y:S07]  /*210b0*/  LDSM.16.M88.4 R196, [R224+UR6+0xb000] ;  /* 0x00b00006e0c4783b */ /* 0x000fee0008000200 */
[C---:B------:R-:W-:Y:S08]  /*210c0*/  HMMA.16816.F32.BF16 R28, R188.reuse, R200, R28 ;  /* 0x000000c8bc1c723c */ /* 0x040ff0000004181c */
[----:B------:R-:W-:Y:S01]  /*210d0*/  HMMA.16816.F32.BF16 R32, R188, R202, R32 ;  /* 0x000000cabc20723c */ /* 0x000fe20000041820 */
[----:B------:R-:W5:Y:S05]  /*210e0*/  LDSM.16.M88.4 R188, [R224+UR6+0xa000] ;  /* 0x00a00006e0bc783b */ /* 0x000f6a0008000200 */
[----:B------:R-:W-:Y:S02]  /*210f0*/  LDSM.16.M88.4 R200, [R222+0x2000] ;  /* 0x00200000dec8783b */ /* 0x000fe40000000200 */
[C---:B---3--:R-:W-:Y:S08]  /*21100*/  HMMA.16816.F32.BF16 R4, R180.reuse, R204, R4 ;  /* 0x000000ccb404723c */ /* 0x048ff00000041804 */
[C---:B------:R-:W-:Y:S01]  /*21110*/  HMMA.16816.F32.BF16 R8, R180.reuse, R206, R8 ;  /* 0x000000ceb408723c */ /* 0x040fe20000041808 */
[----:B------:R-:W-:Y:S07]  /*21120*/  LDSM.16.M88.4 R204, [R221+0xa000] ;  /* 0x00a00000ddcc783b */ /* 0x000fee0000000200 */
[C---:B-1----:R-:W-:Y:S08]  /*21130*/  HMMA.16816.F32.BF16 R12, R180.reuse, R164, R12 ;  /* 0x000000a4b40c723c */ /* 0x042ff0000004180c */
[C---:B------:R-:W-:Y:S01]  /*21140*/  HMMA.16816.F32.BF16 R16, R180.reuse, R166, R16 ;  /* 0x000000a6b410723c */ /* 0x040fe20000041810 */
[----:B------:R-:W1:Y:S07]  /*21150*/  LDSM.16.M88.4 R164, [R224+UR6+0xb800] ;  /* 0x00b80006e0a4783b */ /* 0x000e6e0008000200 */
[C---:B----4-:R-:W-:Y:S08]  /*21160*/  HMMA.16816.F32.BF16 R20, R180.reuse, R172, R20 ;  /* 0x000000acb414723c */ /* 0x050ff00000041814 */
[C---:B------:R-:W-:Y:S01]  /*21170*/  HMMA.16816.F32.BF16 R24, R180.reuse, R174, R24 ;  /* 0x000000aeb418723c */ /* 0x040fe20000041818 */
[----:B------:R-:W3:Y:S07]  /*21180*/  LDSM.16.M88.4 R172, [R221+0xa800] ;  /* 0x00a80000ddac783b */ /* 0x000eee0000000200 */
[C---:B--2---:R-:W-:Y:S08]  /*21190*/  HMMA.16816.F32.BF16 R28, R180.reuse, R176, R28 ;  /* 0x000000b0b41c723c */ /* 0x044ff0000004181c */
[----:B------:R-:W-:Y:S01]  /*211a0*/  HMMA.16816.F32.BF16 R32, R180, R178, R32 ;  /* 0x000000b2b420723c */ /* 0x000fe20000041820 */
[----:B------:R-:W2:Y:S05]  /*211b0*/  LDSM.16.M88.4 R176, [R221+0xb000] ;  /* 0x00b00000ddb0783b */ /* 0x000eaa0000000200 */
[----:B------:R-:W4:Y:S02]  /*211c0*/  LDSM.16.M88.4 R180, [R221+0xb800] ;  /* 0x00b80000ddb4783b */ /* 0x000f240000000200 */
[C---:B-----5:R-:W-:Y:S08]  /*211d0*/  HMMA.16816.F32.BF16 R4, R184.reuse, R188, R4 ;  /* 0x000000bcb804723c */ /* 0x060ff00000041804 */
[C---:B------:R-:W-:Y:S01]  /*211e0*/  HMMA.16816.F32.BF16 R8, R184.reuse, R190, R8 ;  /* 0x000000beb808723c */ /* 0x040fe20000041808 */
[----:B------:R-:W5:Y:S07]  /*211f0*/  LDSM.16.M88.4 R188, [R223+0x2000] ;  /* 0x00200000dfbc783b */ /* 0x000f6e0000000200 */
        /* <DEDUP_REMOVED lines=9> */
[----:B------:R-:W1:Y:S02]  /*21290*/  LDSM.16.M88.4 R184, [R3+0xb000] ;  /* 0x00b0000003b8783b */ /* 0x000e640000000200 */
[C---:B------:R-:W-:Y:S08]  /*212a0*/  HMMA.16816.F32.BF16 R4, R200.reuse, R204, R4 ;  /* 0x000000ccc804723c */ /* 0x040ff00000041804 */
[C---:B------:R-:W-:Y:S01]  /*212b0*/  HMMA.16816.F32.BF16 R8, R200.reuse, R206, R8 ;  /* 0x000000cec808723c */ /* 0x040fe20000041808 */
[----:B------:R-:W1:Y:S07]  /*212c0*/  LDSM.16.M88.4 R204, [R2+0xa000] ;  /* 0x00a0000002cc783b */ /* 0x000e6e0000000200 */
[C---:B---3--:R-:W-:Y:S08]  /*212d0*/  HMMA.16816.F32.BF16 R12, R200.reuse, R172, R12 ;  /* 0x000000acc80c723c */ /* 0x048ff0000004180c */
[C---:B------:R-:W-:Y:S01]  /*212e0*/  HMMA.16816.F32.BF16 R16, R200.reuse, R174, R16 ;  /* 0x000000aec810723c */ /* 0x040fe20000041810 */
[----:B------:R-:W3:Y:S07]  /*212f0*/  LDSM.16.M88.4 R172, [R2+0xa800] ;  /* 0x00a8000002ac783b */ /* 0x000eee0000000200 */
[C---:B--2---:R-:W-:Y:S08]  /*21300*/  HMMA.16816.F32.BF16 R20, R200.reuse, R176, R20 ;  /* 0x000000b0c814723c */ /* 0x044ff00000041814 */
[C---:B------:R-:W-:Y:S01]  /*21310*/  HMMA.16816.F32.BF16 R24, R200.reuse, R178, R24 ;  /* 0x000000b2c818723c */ /* 0x040fe20000041818 */
[----:B------:R-:W2:Y:S07]  /*21320*/  LDSM.16.M88.4 R176, [R2+0xb000] ;  /* 0x00b0000002b0783b */ /* 0x000eae0000000200 */
[C---:B----4-:R-:W-:Y:S08]  /*21330*/  HMMA.16816.F32.BF16 R28, R200.reuse, R180, R28 ;  /* 0x000000b4c81c723c */ /* 0x050ff0000004181c */
[----:B------:R-:W-:Y:S01]  /*21340*/  HMMA.16816.F32.BF16 R32, R200, R182, R32 ;  /* 0x000000b6c820723c */ /* 0x000fe20000041820 */
[----:B------:R-:W4:Y:S05]  /*21350*/  LDSM.16.M88.4 R180, [R2+0xb800] ;  /* 0x00b8000002b4783b */ /* 0x000f2a0000000200 */
[----:B------:R-:W-:Y:S02]  /*21360*/  LDSM.16.M88.4 R200, [R225+0x4000] ;  /* 0x00400000e1c8783b */ /* 0x000fe40000000200 */
[C---:B-----5:R-:W-:Y:S08]  /*21370*/  HMMA.16816.F32.BF16 R4, R188.reuse, R208, R4 ;  /* 0x000000d0bc04723c */ /* 0x060ff00000041804 */
[C---:B------:R-:W-:Y:S01]  /*21380*/  HMMA.16816.F32.BF16 R8, R188.reuse, R210, R8 ;  /* 0x000000d2bc08723c */ /* 0x040fe20000041808 */
[----:B------:R-:W5:Y:S07]  /*21390*/  LDSM.16.M88.4 R208, [R224+UR6+0xc000] ;  /* 0x00c00006e0d0783b */ /* 0x000f6e0008000200 */
[C---:B-1----:R-:W-:Y:S08]  /*213a0*/  HMMA.16816.F32.BF16 R12, R188.reuse, R164, R12 ;  /* 0x000000a4bc0c723c */ /* 0x042ff0000004180c */
[C---:B------:R-:W-:Y:S01]  /*213b0*/  HMMA.16816.F32.BF16 R16, R188.reuse, R166, R16 ;  /* 0x000000a6bc10723c */ /* 0x040fe20000041810 */
[----:B------:R-:W1:Y:S07]  /*213c0*/  LDSM.16.M88.4 R164, [R224+UR6+0xc800] ;  /* 0x00c80006e0a4783b */ /* 0x000e6e0008000200 */
[C---:B------:R-:W-:Y:S08]  /*213d0*/  HMMA.16816.F32.BF16 R20, R188.reuse, R184, R20 ;  /* 0x000000b8bc14723c */ /* 0x040ff00000041814 */
[C---:B------:R-:W-:Y:S01]  /*213e0*/  HMMA.16816.F32.BF16 R24, R188.reuse, R186, R24 ;  /* 0x000000babc18723c */ /* 0x040fe20000041818 */
[----:B------:R-:W1:Y:S07]  /*213f0*/  LDSM.16.M88.4 R184, [R224+UR6+0xd000] ;  /* 0x00d00006e0b8783b */ /* 0x000e6e0008000200 */
[C---:B------:R-:W-:Y:S08]  /*21400*/  HMMA.16816.F32.BF16 R28, R188.reuse, R192, R28 ;  /* 0x000000c0bc1c723c */ /* 0x040ff0000004181c */
[----:B------:R-:W-:Y:S01]  /*21410*/  HMMA.16816.F32.BF16 R32, R188, R194, R32 ;  /* 0x000000c2bc20723c */ /* 0x000fe20000041820 */
[----:B------:R-:W1:Y:S05]  /*21420*/  LDSM.16.M88.4 R188, [R224+UR6+0xd800] ;  /* 0x00d80006e0bc783b */ /* 0x000e6a0008000200 */
[----:B------:R-:W1:Y:S02]  /*21430*/  LDSM.16.M88.4 R192, [R222+0x4000] ;  /* 0x00400000dec0783b */ /* 0x000e640000000200 */
[C---:B------:R-:W-:Y:S08]  /*21440*/  HMMA.16816.F32.BF16 R4, R196.reuse, R204, R4 ;  /* 0x000000ccc404723c */ /* 0x040ff00000041804 */
[C---:B------:R-:W-:Y:S01]  /*21450*/  HMMA.16816.F32.BF16 R8, R196.reuse, R206, R8 ;  /* 0x000000cec408723c */ /* 0x040fe20000041808 */
[----:B------:R-:W-:Y:S07]  /*21460*/  LDSM.16.M88.4 R204, [R3+0xc000] ;  /* 0x00c0000003cc783b */ /* 0x000fee0000000200 */
        /* <DEDUP_REMOVED lines=9> */
[----:B------:R-:W4:Y:S02]  /*21500*/  LDSM.16.M88.4 R196, [R223+0x4000] ;  /* 0x00400000dfc4783b */ /* 0x000f240000000200 */
[C---:B-----5:R-:W-:Y:S08]  /*21510*/  HMMA.16816.F32.BF16 R4, R200.reuse, R208, R4 ;  /* 0x000000d0c804723c */ /* 0x060ff00000041804 */
[C---:B------:R-:W-:Y:S01]  /*21520*/  HMMA.16816.F32.BF16 R8, R200.reuse, R210, R8 ;  /* 0x000000d2c808723c */ /* 0x040fe20000041808 */
[----:B------:R-:W-:Y:S07]  /*21530*/  LDSM.16.M88.4 R208, [R2+0xc000] ;  /* 0x00c0000002d0783b */ /* 0x000fee0000000200 */
[C---:B-1----:R-:W-:Y:S08]  /*21540*/  HMMA.16816.F32.BF16 R12, R200.reuse, R164, R12 ;  /* 0x000000a4c80c723c */ /* 0x042ff0000004180c */
[C---:B------:R-:W-:Y:S01]  /*21550*/  HMMA.16816.F32.BF16 R16, R200.reuse, R166, R16 ;  /* 0x000000a6c810723c */ /* 0x040fe20000041810 */
[----:B------:R-:W1:Y:S07]  /*21560*/  LDSM.16.M88.4 R164, [R3+0xc800] ;  /* 0x00c8000003a4783b */ /* 0x000e6e0000000200 */
[C---:B------:R-:W-:Y:S08]  /*21570*/  HMMA.16816.F32.BF16 R20, R200.reuse, R184, R20 ;  /* 0x000000b8c814723c */ /* 0x040ff00000041814 */
        /* <DEDUP_REMOVED lines=19> */
[C---:B------:R-:W-:Y:S08]  /*216b0*/  HMMA.16816.F32.BF16 R4, R196.reuse, R204, R4 ;  /* 0x000000ccc404723c */ /* 0x040ff00000041804 */
[C---:B------:R-:W-:Y:S01]  /*216c0*/  HMMA.16816.F32.BF16 R8, R196.reuse, R206, R8 ;  /* 0x000000cec408723c */ /* 0x040fe20000041808 */
[----:B------:R-:W4:Y:S07]  /*216d0*/  LDSM.16.M88.4 R204, [R224+UR6+0xe000] ;  /* 0x00e00006e0cc783b */ /* 0x000f2e0008000200 */
        /* <DEDUP_REMOVED lines=25> */
[----:B------:R-:W4:Y:S07]  /*21870*/  LDSM.16.M88.4 R204, [R3+0xe000] ;  /* 0x00e0000003cc783b */ /* 0x000f2e0000000200 */
        /* <DEDUP_REMOVED lines=13> */
[C---:B------:R-:W-:Y:S08]  /*21950*/  HMMA.16816.F32.BF16 R16, R196.reuse, R174, R16 ;  /* 0x000000aec410723c */ /* 0x040ff00000041810 */
[C---:B--2---:R-:W-:Y:S08]  /*21960*/  HMMA.16816.F32.BF16 R20, R196.reuse, R176, R20 ;  /* 0x000000b0c414723c */ /* 0x044ff00000041814 */
[C---:B------:R-:W-:Y:S08]  /*21970*/  HMMA.16816.F32.BF16 R24, R196.reuse, R178, R24 ;  /* 0x000000b2c418723c */ /* 0x040ff00000041818 */
[C---:B----4-:R-:W-:Y:S08]  /*21980*/  HMMA.16816.F32.BF16 R28, R196.reuse, R180, R28 ;  /* 0x000000b4c41c723c */ /* 0x050ff0000004181c */
        /* <DEDUP_REMOVED lines=12> */
[C---:B-1----:R-:W-:Y:S03]  /*21a50*/  HMMA.16816.F32.BF16 R12, R192.reuse, R164, R12 ;  /* 0x000000a4c00c723c */ /* 0x042fe6000004180c */
[----:B------:R-:W-:Y:S01]  /*21a60*/  FMUL.FTZ R191, R4, UR7 ;  /* 0x0000000704bf7c20 */ /* 0x000fe20008410000 */
[----:B------:R-:W-:Y:S01]  /*21a70*/  FMUL.FTZ R189, R5, UR7 ;  /* 0x0000000705bd7c20 */ /* 0x000fe20008410000 */
[----:B------:R-:W-:Y:S01]  /*21a80*/  FMUL.FTZ R187, R6, UR7 ;  /* 0x0000000706bb7c20 */ /* 0x000fe20008410000 */
[----:B------:R-:W-:Y:S02]  /*21a90*/  FMUL.FTZ R185, R7, UR7 ;  /* 0x0000000707b97c20 */ /* 0x000fe40008410000 */
[----:B------:R-:W1:Y:S01]  /*21aa0*/  LDSM.16.M88.4 R4, [R2+0xf000] ;  /* 0x00f000000204783b */ /* 0x000e620000000200 */
[----:B------:R-:W2:Y:S01]  /*21ab0*/  MUFU.TANH R191, R191 ;  /* 0x000000bf00bf7308 */ /* 0x000ea20000002400 */
[C---:B------:R-:W-:Y:S03]  /*21ac0*/  HMMA.16816.F32.BF16 R16, R192.reuse, R166, R16 ;  /* 0x000000a6c010723c */ /* 0x040fe60000041810 */
[----:B------:R-:W-:Y:S01]  /*21ad0*/  FMUL.FTZ R9, R9, UR7 ;  /* 0x0000000709097c20 */ /* 0x000fe20008410000 */
[----:B------:R-:W-:Y:S01]  /*21ae0*/  FMUL.FTZ R10, R10, UR7 ;  /* 0x000000070a0a7c20 */ /* 0x000fe20008410000 */
[----:B------:R-:W-:Y:S01]  /*21af0*/  FMUL.FTZ R11, R11, UR7 ;  /* 0x000000070b0b7c20 */ /* 0x000fe20008410000 */
[----:B------:R-:W-:Y:S03]  /*21b00*/  FMUL.FTZ R249, R8, UR7 ;  /* 0x0000000708f97c20 */ /* 0x000fe60008410000 */
[----:B------:R-:W3:Y:S01]  /*21b10*/  MUFU.TANH R247, R9 ;  /* 0x0000000900f77308 */ /* 0x000ee20000002400 */
[----:B------:R-:W-:Y:S01]  /*21b20*/  FMUL.FTZ R197, R12, UR7 ;  /* 0x000000070cc57c20 */ /* 0x000fe20008410000 */
[----:B------:R-:W-:Y:S01]  /*21b30*/  FMUL.FTZ R13, R13, UR7 ;  /* 0x000000070d0d7c20 */ /* 0x000fe20008410000 */
[----:B------:R-:W-:Y:S01]  /*21b40*/  FMUL.FTZ R14, R14, UR7 ;  /* 0x000000070e0e7c20 */ /* 0x000fe20008410000 */
[----:B------:R-:W-:Y:S06]  /*21b50*/  FMUL.FTZ R15, R15, UR7 ;  /* 0x000000070f0f7c20 */ /* 0x000fec0008410000 */
[----:B------:R-:W4:Y:S01]  /*21b60*/  MUFU.TANH R245, R10 ;  /* 0x0000000a00f57308 */ /* 0x000f220000002400 */
[----:B------:R-:W-:Y:S01]  /*21b70*/  FMUL.FTZ R179, R16, UR7 ;  /* 0x0000000710b37c20 */ /* 0x000fe20008410000 */
[----:B------:R-:W-:Y:S01]  /*21b80*/  FMUL.FTZ R17, R17, UR7 ;  /* 0x0000000711117c20 */ /* 0x000fe20008410000 */
[----:B------:R-:W-:Y:S01]  /*21b90*/  FMUL.FTZ R18, R18, UR7 ;  /* 0x0000000712127c20 */ /* 0x000fe20008410000 */
[----:B------:R-:W-:Y:S06]  /*21ba0*/  FMUL.FTZ R19, R19, UR7 ;  /* 0x0000000713137c20 */ /* 0x000fec0008410000 */
[----:B------:R5:W2:Y:S10]  /*21bb0*/  MUFU.TANH R225, R11 ;  /* 0x0000000b00e17308 */ /* 0x000ab40000002400 */
[----:B------:R-:W2:Y:S01]  /*21bc0*/  MUFU.TANH R189, R189 ;  /* 0x000000bd00bd7308 */ /* 0x000ea20000002400 */
[C---:B-1----:R-:W-:Y:S09]  /*21bd0*/  HMMA.16816.F32.BF16 R20, R192.reuse, R4, R20 ;  /* 0x00000004c014723c */ /* 0x042ff20000041814 */
[----:B------:R-:W1:Y:S01]  /*21be0*/  MUFU.TANH R187, R187 ;  /* 0x000000bb00bb7308 */ /* 0x000e620000002400 */
[----:B-----5:R-:W5:Y:S01]  /*21bf0*/  LDSM.16.M88.4 R8, [R2+0xf800] ;  /* 0x00f800000208783b */ /* 0x020f620000000200 */
[----:B------:R-:W-:Y:S08]  /*21c00*/  DEPBAR.LE SB0, 0x0 ;  /* 0x000080000000791a */ /* 0x000ff00000000000 */
[----:B------:R-:W1:Y:S01]  /*21c10*/  MUFU.TANH R185, R185 ;  /* 0x000000b900b97308 */ /* 0x000e620000002400 */
[----:B------:R-:W-:Y:S01]  /*21c20*/  BAR.SYNC.DEFER_BLOCKING 0x0 ;  /* 0x0000000000007b1d */ /* 0x000fe20000010000 */
[C---:B------:R-:W-:Y:S08]  /*21c30*/  HMMA.16816.F32.BF16 R24, R192.reuse, R6, R24 ;  /* 0x00000006c018723c */ /* 0x040ff00000041818 */
[----:B------:R-:W1:Y:S01]  /*21c40*/  MUFU.TANH R249, R249 ;  /* 0x000000f900f97308 */ /* 0x000e620000002400 */
[----:B------:R-:W-:Y:S01]  /*21c50*/  FMUL.FTZ R20, R20, UR7 ;  /* 0x0000000714147c20 */ /* 0x000fe20008410000 */
[----:B------:R-:W-:Y:S01]  /*21c60*/  FMUL.FTZ R21, R21, UR7 ;  /* 0x0000000715157c20 */ /* 0x000fe20008410000 */
[----:B------:R-:W-:Y:S01]  /*21c70*/  FMUL.FTZ R22, R22, UR7 ;  /* 0x0000000716167c20 */ /* 0x000fe20008410000 */
[----:B------:R-:W-:Y:S06]  /*21c80*/  FMUL.FTZ R23, R23, UR7 ;  /* 0x0000000717177c20 */ /* 0x000fec0008410000 */
[----:B------:R-:W1:Y:S01]  /*21c90*/  MUFU.TANH R197, R197 ;  /* 0x000000c500c57308 */ /* 0x000e620000002400 */
[----:B------:R-:W-:Y:S01]  /*21ca0*/  FMUL.FTZ R213, R24, UR7 ;  /* 0x0000000718d57c20 */ /* 0x000fe20008410000 */
[----:B------:R-:W-:Y:S01]  /*21cb0*/  FMUL.FTZ R25, R25, UR7 ;  /* 0x0000000719197c20 */ /* 0x000fe20008410000 */
[----:B------:R-:W-:Y:S07]  /*21cc0*/  FMUL.FTZ R26, R26, UR7 ;  /* 0x000000071a1a7c20 */ /* 0x000fee0008410000 */
[----:B------:R1:W1:Y:S01]  /*21cd0*/  MUFU.TANH R203, R13 ;  /* 0x0000000d00cb7308 */ /* 0x0002620000002400 */
[----:B------:R-:W-:Y:S09]  /*21ce0*/  FMUL.FTZ R27, R27, UR7 ;  /* 0x000000071b1b7c20 */ /* 0x000ff20008410000 */
[----:B------:R1:W1:Y:S01]  /*21cf0*/  MUFU.TANH R201, R14 ;  /* 0x0000000e00c97308 */ /* 0x0002620000002400 */
[C---:B-----5:R-:W-:Y:S09]  /*21d00*/  HMMA.16816.F32.BF16 R28, R192.reuse, R8, R28 ;  /* 0x00000008c01c723c */ /* 0x060ff2000004181c */
[----:B------:R1:W1:Y:S01]  /*21d10*/  MUFU.TANH R199, R15 ;  /* 0x0000000f00c77308 */ /* 0x0002620000002400 */
[----:B------:R-:W-:Y:S09]  /*21d20*/  HMMA.16816.F32.BF16 R32, R192, R10, R32 ;  /* 0x0000000ac020723c */ /* 0x000ff20000041820 */
[----:B------:R-:W1:Y:S01]  /*21d30*/  MUFU.TANH R179, R179 ;  /* 0x000000b300b37308 */ /* 0x000e620000002400 */
[----:B------:R-:W-:Y:S01]  /*21d40*/  FMUL.FTZ R183, R28, UR7 ;  /* 0x000000071cb77c20 */ /* 0x000fe20008410000 */
[----:B------:R-:W-:Y:S01]  /*21d50*/  FMUL.FTZ R29, R29, UR7 ;  /* 0x000000071d1d7c20 */ /* 0x000fe20008410000 */
[----:B------:R-:W-:Y:S01]  /*21d60*/  FMUL.FTZ R30, R30, UR7 ;  /* 0x000000071e1e7c20 */ /* 0x000fe20008410000 */
[----:B------:R-:W-:Y:S06]  /*21d70*/  FMUL.FTZ R31, R31, UR7 ;  /* 0x000000071f1f7c20 */ /* 0x000fec0008410000 */
[----:B------:R1:W1:Y:S01]  /*21d80*/  MUFU.TANH R177, R17 ;  /* 0x0000001100b17308 */ /* 0x0002620000002400 */
[----:B------:R-:W-:Y:S01]  /*21d90*/  FMUL.FTZ R181, R32, UR7 ;  /* 0x0000000720b57c20 */ /* 0x000fe20008410000 */
[----:B------:R-:W-:Y:S01]  /*21da0*/  FMUL.FTZ R33, R33, UR7 ;  /* 0x0000000721217c20 */ /* 0x000fe20008410000 */
[----:B------:R-:W-:Y:S01]  /*21db0*/  FMUL.FTZ R34, R34, UR7 ;  /* 0x0000000722227c20 */ /* 0x000fe20008410000 */
[----:B------:R-:W-:Y:S06]  /*21dc0*/  FMUL.FTZ R35, R35, UR7 ;  /* 0x0000000723237c20 */ /* 0x000fec0008410000 */
[----:B------:R1:W1:Y:S10]  /*21dd0*/  MUFU.TANH R175, R18 ;  /* 0x0000001200af7308 */ /* 0x0002740000002400 */
[----:B------:R1:W1:Y:S10]  /*21de0*/  MUFU.TANH R173, R19 ;  /* 0x0000001300ad7308 */ /* 0x0002740000002400 */
[----:B------:R1:W1:Y:S10]  /*21df0*/  MUFU.TANH R223, R20 ;  /* 0x0000001400df7308 */ /* 0x0002740000002400 */
[----:B------:R1:W1:Y:S10]  /*21e00*/  MUFU.TANH R221, R21 ;  /* 0x0000001500dd7308 */ /* 0x0002740000002400 */
[----:B------:R1:W1:Y:S10]  /*21e10*/  MUFU.TANH R215, R22 ;  /* 0x0000001600d77308 */ /* 0x0002740000002400 */
[----:B------:R1:W1:Y:S10]  /*21e20*/  MUFU.TANH R211, R23 ;  /* 0x0000001700d37308 */ /* 0x0002740000002400 */
[----:B------:R-:W1:Y:S10]  /*21e30*/  MUFU.TANH R213, R213 ;  /* 0x000000d500d57308 */ /* 0x000e740000002400 */
        /* <DEDUP_REMOVED lines=70> */
[CC--:B-1----:R-:W-:Y:S04]  /*222a0*/  LEA R14, P6, R11.reuse, R232.reuse, 0x2 ;  /* 0x000000e80b0e7211 */ /* 0x0c2fe800078c10ff */
        /* <DEDUP_REMOVED lines=20> */
.L_x_1157:
        /* <DEDUP_REMOVED lines=91> */
.L_x_1156:
[----:B------:R-:W-:Y:S01]  /*229a0*/  FMNMX3.FTZ R4, R169, R191, R189, !PT ;  /* 0x000000bfa9047276 */ /* 0x000fe200078100bd */
[----:B-1----:R-:W-:Y:S01]  /*229b0*/  LDSM.16.MT88.4 R12, [R219+0x10000] ;  /* 0x01000000db0c783b */ /* 0x002fe20000004200 */
[----:B--2---:R-:W-:Y:S02]  /*229c0*/  FMNMX3.FTZ R2, R0, R187, R185, !PT ;  /* 0x000000bb00027276 */ /* 0x004fe400078100b9 */
        /* <DEDUP_REMOVED lines=23> */
[----:B-1----:R-:W-:Y:S02]  /*22b40*/  FMNMX.FTZ R3, R4, R3, !PT ;  /* 0x0000000304037209 */ /* 0x002fe40007810000 */
[----:B--2---:R-:W-:Y:S03]  /*22b50*/  FMNMX.FTZ R164, R9, R164, !PT ;  /* 0x000000a409a47209 */ /* 0x004fe60007810000 */
[C---:B------:R-:W-:Y:S01]  /*22b60*/  FMUL.FTZ R182, R3.reuse, UR4 ;  /* 0x0000000403b67c20 */ /* 0x040fe20008410000 */
[C---:B------:R-:W-:Y:S01]  /*22b70*/  FADD.FTZ R0, -R3.reuse, R0 ;  /* 0x0000000003007221 */ /* 0x040fe20000010100 */
[C---:B------:R-:W-:Y:S01]  /*22b80*/  FSETP.NEU.FTZ.AND P1, PT, R164.reuse, -INF , PT ;  /* 0xff800000a400780b */ /* 0x040fe20003f3d000 */
[C---:B------:R-:W-:Y:S01]  /*22b90*/  FMUL.FTZ R192, R164.reuse, UR4 ;  /* 0x00000004a4c07c20 */ /* 0x040fe20008410000 */
[----:B------:R-:W-:Y:S01]  /*22ba0*/  FADD.FTZ R2, -R164, R169 ;  /* 0x000000a9a4027221 */ /* 0x000fe20000010100 */
[----:B------:R-:W-:Y:S01]  /*22bb0*/  FMUL.FTZ R6, R0, UR4 ;  /* 0x0000000400067c20 */ /* 0x000fe20008410000 */
[----:B------:R-:W-:Y:S02]  /*22bc0*/  MOV R169, R164 ;  /* 0x000000a400a97202 */ /* 0x000fe40000000f00 */
[----:B------:R-:W-:Y:S01]  /*22bd0*/  FSEL R192, R192, RZ, P1 ;  /* 0x000000ffc0c07208 */ /* 0x000fe20000800000 */
[----:B------:R-:W-:Y:S01]  /*22be0*/  FMUL.FTZ R5, R2, UR4 ;  /* 0x0000000402057c20 */ /* 0x000fe20008410000 */
[----:B------:R-:W-:Y:S01]  /*22bf0*/  FSETP.NEU.FTZ.AND P1, PT, R3, -INF , PT ;  /* 0xff8000000300780b */ /* 0x000fe20003f3d000 */
[----:B------:R-:W1:Y:S02]  /*22c00*/  MUFU.EX2 R0, R6 ;  /* 0x0000000600007308 */ /* 0x000e640000000800 */
[--C-:B------:R-:W-:Y:S01]  /*22c10*/  FFMA.FTZ R193, R191, UR4, -R192.reuse ;  /* 0x00000004bfc17c23 */ /* 0x100fe200080108c0 */
[----:B------:R-:W-:Y:S01]  /*22c20*/  FSEL R182, R182, RZ, P1 ;  /* 0x000000ffb6b67208 */ /* 0x000fe20000800000 */
[--C-:B------:R-:W-:Y:S01]  /*22c30*/  FFMA.FTZ R190, R189, UR4, -R192.reuse ;  /* 0x00000004bdbe7c23 */ /* 0x100fe200080108c0 */
[--C-:B------:R-:W-:Y:S01]  /*22c40*/  FFMA.FTZ R189, R249, UR4, -R192.reuse ;  /* 0x00000004f9bd7c23 */ /* 0x100fe200080108c0 */
[--C-:B------:R-:W-:Y:S01]  /*22c50*/  FFMA.FTZ R188, R247, UR4, -R192.reuse ;  /* 0x00000004f7bc7c23 */ /* 0x100fe200080108c0 */
[----:B------:R-:W-:Y:S01]  /*22c60*/  FFMA.FTZ R198, R179, UR4, -R192 ;  /* 0x00000004b3c67c23 */ /* 0x000fe200080108c0 */
[--C-:B------:R-:W-:Y:S01]  /*22c70*/  FFMA.FTZ R191, R187, UR4, -R182.reuse ;  /* 0x00000004bbbf7c23 */ /* 0x100fe200080108b6 */
[--C-:B------:R-:W-:Y:S01]  /*22c80*/  FFMA.FTZ R186, R185, UR4, -R182.reuse ;  /* 0x00000004b9ba7c23 */ /* 0x100fe200080108b6 */
[--C-:B------:R-:W-:Y:S01]  /*22c90*/  FFMA.FTZ R187, R245, UR4, -R182.reuse ;  /* 0x00000004f5bb7c23 */ /* 0x100fe200080108b6 */
[--C-:B------:R-:W-:Y:S01]  /*22ca0*/  FFMA.FTZ R184, R225, UR4, -R182.reuse ;  /* 0x00000004e1b87c23 */ /* 0x100fe200080108b6 */
[----:B------:R-:W2:Y:S01]  /*22cb0*/  MUFU.EX2 R2, R5 ;  /* 0x0000000500027308 */ /* 0x000ea20000000800 */
[----:B------:R-:W-:Y:S01]  /*22cc0*/  IADD3 R185, PT, PT, R219, 0x10040, RZ ;  /* 0x00010040dbb97810 */ /* 0x000fe20007ffe0ff */
[----:B------:R-:W-:Y:S01]  /*22cd0*/  FFMA.FTZ R200, R175, UR4, -R182 ;  /* 0x00000004afc87c23 */ /* 0x000fe200080108b6 */
[----:B------:R-:W-:Y:S01]  /*22ce0*/  @P0 IADD3 R185, PT, PT, R234, -0x40, RZ ;  /* 0xffffffc0eab90810 */ /* 0x000fe20007ffe0ff */
[--C-:B------:R-:W-:Y:S01]  /*22cf0*/  FFMA.FTZ R194, R197, UR4, -R192.reuse ;  /* 0x00000004c5c27c23 */ /* 0x100fe200080108c0 */
[C---:B-1----:R-:W-:Y:S01]  /*22d00*/  FMUL.FTZ R6, R0.reuse, R162 ;  /* 0x000000a200067220 */ /* 0x042fe20000410000 */
[C---:B------:R-:W-:Y:S01]  /*22d10*/  FMUL.FTZ R7, R0.reuse, R163 ;  /* 0x000000a300077220 */ /* 0x040fe20000410000 */
[C---:B------:R-:W-:Y:S03]  /*22d20*/  FMUL.FTZ R10, R0.reuse, R158 ;  /* 0x0000009e000a7220 */ /* 0x040fe60000410000 */
[----:B------:R-:W-:Y:S01]  /*22d30*/  MUFU.EX2 R193, R193 ;  /* 0x000000c100c17308 */ /* 0x000fe20000000800 */
[----:B------:R-:W1:Y:S01]  /*22d40*/  LDSM.16.MT88.4 R28, [R185] ;  /* 0x00000000b91c783b */ /* 0x000e620000004200 */
[----:B------:R-:W-:Y:S01]  /*22d50*/  FMUL.FTZ R11, R0, R159 ;  /* 0x0000009f000b7220 */ /* 0x000fe20000410000 */
[----:B------:R-:W-:Y:S01]  /*22d60*/  IADD3 R220, PT, PT, R220, R185, RZ ;  /* 0x000000b9dcdc7210 */ /* 0x000fe20007ffe0ff */
[C---:B------:R-:W-:Y:S01]  /*22d70*/  FMUL.FTZ R18, R0.reuse, R150 ;  /* 0x0000009600127220 */ /* 0x040fe20000410000 */
[C---:B------:R-:W-:Y:S01]  /*22d80*/  FMUL.FTZ R19, R0.reuse, R151 ;  /* 0x0000009700137220 */ /* 0x040fe20000410000 */
[C---:B------:R-:W-:Y:S01]  /*22d90*/  FMUL.FTZ R26, R0.reuse, R142 ;  /* 0x0000008e001a7220 */ /* 0x040fe20000410000 */
[----:B------:R-:W-:Y:S03]  /*22da0*/  FMUL.FTZ R27, R0, R143 ;  /* 0x0000008f001b7220 */ /* 0x000fe60000410000 */
[----:B------:R-:W3:Y:S01]  /*22db0*/  MUFU.EX2 R190, R190 ;  /* 0x000000be00be7308 */ /* 0x000ee20000000800 */
[C---:B--2---:R-:W-:Y:S01]  /*22dc0*/  FMUL.FTZ R4, R2.reuse, R160 ;  /* 0x000000a002047220 */ /* 0x044fe20000410000 */
[C---:B------:R-:W-:Y:S01]  /*22dd0*/  FMUL.FTZ R5, R2.reuse, R161 ;  /* 0x000000a102057220 */ /* 0x040fe20000410000 */
[C---:B------:R-:W-:Y:S01]  /*22de0*/  FMUL.FTZ R8, R2.reuse, R156 ;  /* 0x0000009c02087220 */ /* 0x040fe20000410000 */
[C---:B------:R-:W-:Y:S01]  /*22df0*/  FMUL.FTZ R9, R2.reuse, R157 ;  /* 0x0000009d02097220 */ /* 0x040fe20000410000 */
[C---:B------:R-:W-:Y:S01]  /*22e00*/  FMUL.FTZ R16, R2.reuse, R148 ;  /* 0x0000009402107220 */ /* 0x040fe20000410000 */
[C---:B------:R-:W-:Y:S01]  /*22e10*/  FMUL.FTZ R17, R2.reuse, R149 ;  /* 0x0000009502117220 */ /* 0x040fe20000410000 */
[C---:B------:R-:W-:Y:S03]  /*22e20*/  FMUL.FTZ R24, R2.reuse, R140 ;  /* 0x0000008c02187220 */ /* 0x040fe60000410000 */
[----:B------:R-:W-:Y:S01]  /*22e30*/  MUFU.EX2 R191, R191 ;  /* 0x000000bf00bf7308 */ /* 0x000fe20000000800 */
[C---:B------:R-:W-:Y:S01]  /*22e40*/  FMUL.FTZ R25, R2.reuse, R141 ;  /* 0x0000008d02197220 */ /* 0x040fe20000410000 */
[----:B------:R-:W-:Y:S01]  /*22e50*/  LDSM.16.MT88.4 R148, [R220+0x800] ;  /* 0x00080000dc94783b */ /* 0x000fe20000004200 */
[C---:B------:R-:W-:Y:S01]  /*22e60*/  FMUL.FTZ R32, R2.reuse, R132 ;  /* 0x0000008402207220 */ /* 0x040fe20000410000 */
[----:B------:R-:W-:Y:S01]  /*22e70*/  FMUL.FTZ R33, R2, R133 ;  /* 0x0000008502217220 */ /* 0x000fe20000410000 */
[C---:B------:R-:W-:Y:S01]  /*22e80*/  FMUL.FTZ R34, R0.reuse, R134 ;  /* 0x0000008600227220 */ /* 0x040fe20000410000 */
[----:B------:R-:W-:Y:S01]  /*22e90*/  FMUL.FTZ R35, R0, R135 ;  /* 0x0000008700237220 */ /* 0x000fe20000410000 */
[----:B------:R-:W-:Y:S03]  /*22ea0*/  FMUL.FTZ R36, R2, R36 ;  /* 0x0000002402247220 */ /* 0x000fe60000410000 */
[----:B------:R-:W2:Y:S01]  /*22eb0*/  MUFU.EX2 R186, R186 ;  /* 0x000000ba00ba7308 */ /* 0x000ea20000000800 */
[----:B---3--:R-:W-:Y:S01]  /*22ec0*/  F2FP.BF16.F32.PACK_AB R160, R190, R193 ;  /* 0x000000c1bea0723e */ /* 0x008fe200000010ff */
[----:B------:R-:W-:Y:S01]  /*22ed0*/  LDSM.16.MT88.4 R132, [R185+0x2000] ;  /* 0x00200000b984783b */ /* 0x000fe20000004200 */
[----:B------:R-:W-:Y:S01]  /*22ee0*/  FMUL.FTZ R37, R2, R37 ;  /* 0x0000002502257220 */ /* 0x000fe20000410000 */
[C---:B------:R-:W-:Y:S01]  /*22ef0*/  FMUL.FTZ R38, R0.reuse, R38 ;  /* 0x0000002600267220 */ /* 0x040fe20000410000 */
[----:B------:R-:W-:Y:S01]  /*22f00*/  FMUL.FTZ R39, R0, R39 ;  /* 0x0000002700277220 */ /* 0x000fe20000410000 */
[C---:B------:R-:W-:Y:S01]  /*22f10*/  FMUL.FTZ R40, R2.reuse, R40 ;  /* 0x0000002802287220 */ /* 0x040fe20000410000 */
[----:B------:R-:W-:Y:S03]  /*22f20*/  FMUL.FTZ R41, R2, R41 ;  /* 0x0000002902297220 */ /* 0x000fe60000410000 */
[----:B------:R-:W-:Y:S01]  /*22f30*/  MUFU.EX2 R189, R189 ;  /* 0x000000bd00bd7308 */ /* 0x000fe20000000800 */
[C---:B------:R-:W-:Y:S01]  /*22f40*/  FMUL.FTZ R42, R0.reuse, R42 ;  /* 0x0000002a002a7220 */ /* 0x040fe20000410000 */
[----:B------:R-:W-:Y:S01]  /*22f50*/  LDSM.16.MT88.4 R140, [R220+0x2000] ;  /* 0x00200000dc8c783b */ /* 0x000fe20000004200 */
[----:B------:R-:W-:Y:S01]  /*22f60*/  FMUL.FTZ R43, R0, R43 ;  /* 0x0000002b002b7220 */ /* 0x000fe20000410000 */
[C---:B------:R-:W-:Y:S01]  /*22f70*/  FMUL.FTZ R44, R2.reuse, R44 ;  /* 0x0000002c022c7220 */ /* 0x040fe20000410000 */
[----:B------:R-:W-:Y:S01]  /*22f80*/  FMUL.FTZ R45, R2, R45 ;  /* 0x0000002d022d7220 */ /* 0x000fe20000410000 */
[C---:B------:R-:W-:Y:S01]  /*22f90*/  FMUL.FTZ R46, R0.reuse, R46 ;  /* 0x0000002e002e7220 */ /* 0x040fe20000410000 */
[----:B------:R-:W-:Y:S03]  /*22fa0*/  FMUL.FTZ R47, R0, R47 ;  /* 0x0000002f002f7220 */ /* 0x000fe60000410000 */
[----:B------:R-:W3:Y:S01]  /*22fb0*/  MUFU.EX2 R188, R188 ;  /* 0x000000bc00bc7308 */ /* 0x000ee20000000800 */
[----:B--2---:R-:W-:Y:S01]  /*22fc0*/  F2FP.BF16.F32.PACK_AB R161, R186, R191 ;  /* 0x000000bfbaa1723e */ /* 0x004fe200000010ff */
[----:B------:R-:W-:Y:S01]  /*22fd0*/  LDSM.16.MT88.4 R156, [R171+0x12800] ;  /* 0x01280000ab9c783b */ /* 0x000fe20000004200 */
        /* <DEDUP_REMOVED lines=13> */
[----:B------:R-:W2:Y:S01]  /*230b0*/  MUFU.EX2 R184, R184 ;  /* 0x000000b800b87308 */ /* 0x000ea20000000800 */
        /* <DEDUP_REMOVED lines=15> */
[----:B------:R-:W-:Y:S01]  /*231b0*/  FMUL.FTZ R74, R0, R74 ;  /* 0x0000004a004a7220 */ /* 0x000fe20000410000 */
[----:B--2---:R-:W-:Y:S01]  /*231c0*/  F2FP.BF16.F32.PACK_AB R163, R184, R187 ;  /* 0x000000bbb8a3723e */ /* 0x004fe200000010ff */
[----:B------:R-:W-:Y:S01]  /*231d0*/  FMUL.FTZ R75, R0, R75 ;  /* 0x0000004b004b7220 */ /* 0x000fe20000410000 */
[C---:B------:R-:W-:Y:S01]  /*231e0*/  FMUL.FTZ R76, R2.reuse, R76 ;  /* 0x0000004c024c7220 */ /* 0x040fe20000410000 */
[----:B------:R-:W-:Y:S01]  /*231f0*/  FMUL.FTZ R77, R2, R77 ;  /* 0x0000004d024d7220 */ /* 0x000fe20000410000 */
[C---:B------:R-:W-:Y:S01]  /*23200*/  FMUL.FTZ R78, R0.reuse, R78 ;  /* 0x0000004e004e7220 */ /* 0x040fe20000410000 */
[----:B------:R-:W-:Y:S01]  /*23210*/  FMUL.FTZ R79, R0, R79 ;  /* 0x0000004f004f7220 */ /* 0x000fe20000410000 */
[C---:B------:R-:W-:Y:S01]  /*23220*/  FMUL.FTZ R80, R2.reuse, R80 ;  /* 0x0000005002507220 */ /* 0x040fe20000410000 */
[C---:B------:R-:W-:Y:S01]  /*23230*/  HMMA.16816.F32.BF16 R4, R160.reuse, R12, R4 ;  /* 0x0000000ca004723c */ /* 0x040fe20000041804 */
[----:B------:R-:W-:Y:S04]  /*23240*/  MUFU.EX2 R194, R194 ;  /* 0x000000c200c27308 */ /* 0x000fe80000000800 */
[C---:B------:R-:W-:Y:S01]  /*23250*/  FMUL.FTZ R12, R2.reuse, R152 ;  /* 0x00000098020c7220 */ /* 0x040fe20000410000 */
[C---:B------:R-:W-:Y:S01]  /*23260*/  FMUL.FTZ R13, R2.reuse, R153 ;  /* 0x00000099020d7220 */ /* 0x040fe20000410000 */
[----:B------:R-:W-:Y:S01]  /*23270*/  FMUL.FTZ R81, R2, R81 ;  /* 0x0000005102517220 */ /* 0x000fe20000410000 */
[C---:B------:R-:W-:Y:S03]  /*23280*/  HMMA.16816.F32.BF16 R8, R160.reuse, R14, R8 ;  /* 0x0000000ea008723c */ /* 0x040fe60000041808 */
[----:B------:R-:W-:Y:S01]  /*23290*/  MUFU.EX2 R198, R198 ;  /* 0x000000c600c67308 */ /* 0x000fe20000000800 */
[C---:B------:R-:W-:Y:S01]  /*232a0*/  FMUL.FTZ R14, R0.reuse, R154 ;  /* 0x0000009a000e7220 */ /* 0x040fe20000410000 */
[C---:B------:R-:W-:Y:S01]  /*232b0*/  FMUL.FTZ R15, R0.reuse, R155 ;  /* 0x0000009b000f7220 */ /* 0x040fe20000410000 */
[C---:B------:R-:W-:Y:S01]  /*232c0*/  FMUL.FTZ R82, R0.reuse, R82 ;  /* 0x0000005200527220 */ /* 0x040fe20000410000 */
[----:B------:R-:W2:Y:S01]  /*232d0*/  LDSM.16.MT88.4 R152, [R220] ;  /* 0x00000000dc98783b */ /* 0x000ea20000004200 */
[----:B------:R-:W-:Y:S01]  /*232e0*/  FMUL.FTZ R83, R0, R83 ;  /* 0x0000005300537220 */ /* 0x000fe20000410000 */
[C---:B------:R-:W-:Y:S01]  /*232f0*/  FMUL.FTZ R84, R2.reuse, R84 ;  /* 0x0000005402547220 */ /* 0x040fe20000410000 */
[----:B------:R-:W-:Y:S01]  /*23300*/  FMUL.FTZ R85, R2, R85 ;  /* 0x0000005502557220 */ /* 0x000fe20000410000 */
[----:B------:R-:W-:Y:S01]  /*23310*/  FMUL.FTZ R86, R0, R86 ;  /* 0x0000005600567220 */ /* 0x000fe20000410000 */
[C---:B------:R-:W-:Y:S01]  /*23320*/  HMMA.16816.F32.BF16 R12, R160.reuse, R20, R12 ;  /* 0x00000014a00c723c */ /* 0x040fe2000004180c */
[----:B------:R-:W-:Y:S02]  /*23330*/  MUFU.EX2 R200, R200 ;  /* 0x000000c800c87308 */ /* 0x000fe40000000800 */
[C---:B------:R-:W-:Y:S01]  /*23340*/  FMUL.FTZ R20, R2.reuse, R144 ;  /* 0x0000009002147220 */ /* 0x040fe20000410000 */
[----:B------:R-:W-:Y:S01]  /*23350*/  FMUL.FTZ R21, R2, R145 ;  /* 0x0000009102157220 */ /* 0x000fe20000410000 */
[----:B------:R-:W-:Y:S01]  /*23360*/  FMUL.FTZ R87, R0, R87 ;  /* 0x0000005700577220 */ /* 0x000fe20000410000 */
[C---:B------:R-:W-:Y:S01]  /*23370*/  FMUL.FTZ R88, R2.reuse, R88 ;  /* 0x0000005802587220 */ /* 0x040fe20000410000 */
[----:B------:R-:W-:Y:S01]  /*23380*/  FMUL.FTZ R89, R2, R89 ;  /* 0x0000005902597220 */ /* 0x000fe20000410000 */
[C---:B------:R-:W-:Y:S03]  /*23390*/  HMMA.16816.F32.BF16 R16, R160.reuse, R22, R16 ;  /* 0x00000016a010723c */ /* 0x040fe60000041810 */
[C---:B------:R-:W-:Y:S01]  /*233a0*/  FMUL.FTZ R22, R0.reuse, R146 ;  /* 0x0000009200167220 */ /* 0x040fe20000410000 */
[C---:B------:R-:W-:Y:S01]  /*233b0*/  FMUL.FTZ R23, R0.reuse, R147 ;  /* 0x0000009300177220 */ /* 0x040fe20000410000 */
[C---:B------:R-:W-:Y:S01]  /*233c0*/  FMUL.FTZ R90, R0.reuse, R90 ;  /* 0x0000005a005a7220 */ /* 0x040fe20000410000 */
[----:B------:R-:W3:Y:S01]  /*233d0*/  LDSM.16.MT88.4 R144, [R219+0x12000] ;  /* 0x01200000db90783b */ /* 0x000ee20000004200 */
[----:B------:R-:W-:Y:S01]  /*233e0*/  FMUL.FTZ R91, R0, R91 ;  /* 0x0000005b005b7220 */ /* 0x000fe20000410000 */
[C---:B------:R-:W-:Y:S01]  /*233f0*/  FMUL.FTZ R92, R2.reuse, R92 ;  /* 0x0000005c025c7220 */ /* 0x040fe20000410000 */
[----:B------:R-:W-:Y:S01]  /*23400*/  FMUL.FTZ R93, R2, R93 ;  /* 0x0000005d025d7220 */ /* 0x000fe20000410000 */
[----:B------:R-:W-:Y:S01]  /*23410*/  FMUL.FTZ R94, R0, R94 ;  /* 0x0000005e005e7220 */ /* 0x000fe20000410000 */
[C---:B-1----:R-:W-:Y:S03]  /*23420*/  HMMA.16816.F32.BF16 R20, R160.reuse, R28, R20 ;  /* 0x0000001ca014723c */ /* 0x042fe60000041814 */
        /* <DEDUP_REMOVED lines=9> */
[----:B------:R-:W1:Y:S01]  /*234c0*/  LDSM.16.MT88.4 R136, [R171+0x12000] ;  /* 0x01200000ab88783b */ /* 0x000e620000004200 */
[----:B------:R-:W-:Y:S01]  /*234d0*/  FMUL.FTZ R99, R0, R99 ;  /* 0x0000006300637220 */ /* 0x000fe20000410000 */
[C---:B------:R-:W-:Y:S01]  /*234e0*/  FMUL.FTZ R100, R2.reuse, R100 ;  /* 0x0000006402647220 */ /* 0x040fe20000410000 */
[----:B------:R-:W-:Y:S01]  /*234f0*/  FMUL.FTZ R101, R2, R101 ;  /* 0x0000006502657220 */ /* 0x000fe20000410000 */
[C---:B------:R-:W-:Y:S01]  /*23500*/  FMUL.FTZ R102, R0.reuse, R102 ;  /* 0x0000006600667220 */ /* 0x040fe20000410000 */
[C---:B--2---:R-:W-:Y:S03]  /*23510*/  HMMA.16816.F32.BF16 R28, R160.reuse, R152, R28 ;  /* 0x00000098a01c723c */ /* 0x044fe6000004181c */
[----:B------:R-:W-:Y:S01]  /*23520*/  FMUL.FTZ R103, R0, R103 ;  /* 0x0000006700677220 */ /* 0x000fe20000410000 */
[C---:B------:R-:W-:Y:S01]  /*23530*/  FMUL.FTZ R104, R2.reuse, R104 ;  /* 0x0000006802687220 */ /* 0x040fe20000410000 */
[----:B------:R-:W-:Y:S01]  /*23540*/  FMUL.FTZ R105, R2, R105 ;  /* 0x0000006902697220 */ /* 0x000fe20000410000 */
[C---:B------:R-:W-:Y:S01]  /*23550*/  FMUL.FTZ R106, R0.reuse, R106 ;  /* 0x0000006a006a7220 */ /* 0x040fe20000410000 */
[----:B------:R-:W-:Y:S01]  /*23560*/  FMUL.FTZ R107, R0, R107 ;  /* 0x0000006b006b7220 */ /* 0x000fe20000410000 */
[C---:B------:R-:W-:Y:S01]  /*23570*/  HMMA.16816.F32.BF16 R32, R160.reuse, R154, R32 ;  /* 0x0000009aa020723c */ /* 0x040fe20000041820 */
[----:B------:R-:W-:Y:S02]  /*23580*/  LDSM.16.MT88.4 R152, [R219+0x12800] ;  /* 0x01280000db98783b */ /* 0x000fe40000004200 */
[C---:B------:R-:W-:Y:S01]  /*23590*/  FMUL.FTZ R108, R2.reuse, R108 ;  /* 0x0000006c026c7220 */ /* 0x040fe20000410000 */
[----:B------:R-:W-:Y:S01]  /*235a0*/  FMUL.FTZ R109, R2, R109 ;  /* 0x0000006d026d7220 */ /* 0x000fe20000410000 */
[C---:B------:R-:W-:Y:S01]  /*235b0*/  FMUL.FTZ R110, R0.reuse, R110 ;  /* 0x0000006e006e7220 */ /* 0x040fe20000410000 */
[----:B------:R-:W-:Y:S01]  /*235c0*/  FMUL.FTZ R111, R0, R111 ;  /* 0x0000006f006f7220 */ /* 0x000fe20000410000 */
[C---:B------:R-:W-:Y:S01]  /*235d0*/  FMUL.FTZ R112, R2.reuse, R112 ;  /* 0x0000007002707220 */ /* 0x040fe20000410000 */
[C---:B---3--:R-:W-:Y:S03]  /*235e0*/  HMMA.16816.F32.BF16 R36, R160.reuse, R144, R36 ;  /* 0x00000090a024723c */ /* 0x048fe60000041824 */
        /* <DEDUP_REMOVED lines=12> */
[----:B------:R-:W-:Y:S01]  /*236b0*/  FMUL.FTZ R123, R0, R123 ;  /* 0x0000007b007b7220 */ /* 0x000fe20000410000 */
[----:B------:R-:W-:Y:S01]  /*236c0*/  FFMA.FTZ R197, R203, UR4, -R192 ;  /* 0x00000004cbc57c23 */ /* 0x000fe200080108c0 */
[--C-:B------:R-:W-:Y:S01]  /*236d0*/  FFMA.FTZ R203, R173, UR4, -R182.reuse ;  /* 0x00000004adcb7c23 */ /* 0x100fe200080108b6 */
[C---:B-1----:R-:W-:Y:S01]  /*236e0*/  HMMA.16816.F32.BF16 R44, R160.reuse, R136, R44 ;  /* 0x00000088a02c723c */ /* 0x042fe2000004182c */
[----:B------:R-:W-:Y:S02]  /*236f0*/  LDSM.16.MT88.4 R172, [R171+0x14800] ;  /* 0x01480000abac783b */ /* 0x000fe40000004200 */
[----:B------:R-:W-:Y:S01]  /*23700*/  FFMA.FTZ R196, R201, UR4, -R182 ;  /* 0x00000004c9c47c23 */ /* 0x000fe200080108b6 */
[----:B------:R-:W-:Y:S01]  /*23710*/  FFMA.FTZ R201, R177, UR4, -R192 ;  /* 0x00000004b1c97c23 */ /* 0x000fe200080108c0 */
[----:B------:R-:W-:Y:S01]  /*23720*/  FFMA.FTZ R199, R199, UR4, -R182 ;  /* 0x00000004c7c77c23 */ /* 0x000fe200080108b6 */
[C---:B------:R-:W-:Y:S01]  /*23730*/  FMUL.FTZ R124, R2.reuse, R124 ;  /* 0x0000007c027c7220 */ /* 0x040fe20000410000 */
[----:B------:R-:W-:Y:S01]  /*23740*/  FMUL.FTZ R125, R2, R125 ;  /* 0x0000007d027d7220 */ /* 0x000fe20000410000 */
[C---:B------:R-:W-:Y:S01]  /*23750*/  HMMA.16816.F32.BF16 R48, R160.reuse, R138, R48 ;  /* 0x0000008aa030723c */ /* 0x040fe20000041830 */
[----:B------:R-:W1:Y:S01]  /*23760*/  LDSM.16.MT88.4 R136, [R219+0x14000] ;  /* 0x01400000db88783b */ /* 0x000e620000004200 */
[----:B------:R-:W2:Y:S01]  /*23770*/  MUFU.EX2 R197, R197 ;  /* 0x000000c500c57308 */ /* 0x000ea20000000800 */
[C---:B------:R-:W-:Y:S01]  /*23780*/  FMUL.FTZ R126, R0.reuse, R126 ;  /* 0x0000007e007e7220 */ /* 0x040fe20000410000 */
[----:B------:R-:W-:Y:S01]  /*23790*/  FMUL.FTZ R127, R0, R127 ;  /* 0x0000007f007f7220 */ /* 0x000fe20000410000 */
[C---:B------:R-:W-:Y:S01]  /*237a0*/  FMUL.FTZ R128, R2.reuse, R128 ;  /* 0x0000008002807220 */ /* 0x040fe20000410000 */
[----:B------:R-:W-:Y:S01]  /*237b0*/  FMUL.FTZ R129, R2, R129 ;  /* 0x0000008102817220 */ /* 0x000fe20000410000 */
[C---:B------:R-:W-:Y:S01]  /*237c0*/  FMUL.FTZ R130, R0.reuse, R130 ;  /* 0x0000008200827220 */ /* 0x040fe20000410000 */
[C---:B------:R-:W-:Y:S01]  /*237d0*/  HMMA.16816.F32.BF16 R52, R160.reuse, R132, R52 ;  /* 0x00000084a034723c */ /* 0x040fe20000041834 */
[----:B------:R-:W-:Y:S03]  /*237e0*/  LDSM.16.MT88.4 R176, [R185+0x4800] ;  /* 0x00480000b9b0783b */ /* 0x000fe60000004200 */
[----:B------:R-:W-:Y:S01]  /*237f0*/  MUFU.EX2 R196, R196 ;  /* 0x000000c400c47308 */ /* 0x000fe20000000800 */
[----:B------:R-:W-:Y:S01]  /*23800*/  FMUL.FTZ R131, R0, R131 ;  /* 0x0000008300837220 */ /* 0x000fe20000410000 */
[--C-:B------:R-:W-:Y:S01]  /*23810*/  FFMA.FTZ R202, R223, UR4, -R192.reuse ;  /* 0x00000004dfca7c23 */ /* 0x100fe200080108c0 */
[----:B------:R-:W-:Y:S01]  /*23820*/  FFMA.FTZ R221, R221, UR4, -R192 ;  /* 0x00000004dddd7c23 */ /* 0x000fe200080108c0 */
[--C-:B------:R-:W-:Y:S01]  /*23830*/  FFMA.FTZ R204, R215, UR4, -R182.reuse ;  /* 0x00000004d7cc7c23 */ /* 0x100fe200080108b6 */
[----:B------:R-:W-:Y:S01]  /*23840*/  FFMA.FTZ R211, R211, UR4, -R182 ;  /* 0x00000004d3d37c23 */ /* 0x000fe200080108b6 */
[C---:B------:R-:W-:Y:S01]  /*23850*/  HMMA.16816.F32.BF16 R56, R160.reuse, R134, R56 ;  /* 0x00000086a038723c */ /* 0x040fe20000041838 */
[----:B------:R-:W3:Y:S03]  /*23860*/  LDSM.16.MT88.4 R132, [R171+0x14000] ;  /* 0x01400000ab84783b */ /* 0x000ee60000004200 */
[----:B------:R-:W-:Y:S01]  /*23870*/  MUFU.EX2 R202, R202 ;  /* 0x000000ca00ca7308 */ /* 0x000fe20000000800 */
[--C-:B------:R-:W-:Y:S01]  /*23880*/  FFMA.FTZ R206, R213, UR4, -R192.reuse ;  /* 0x00000004d5ce7c23 */ /* 0x100fe200080108c0 */
[----:B------:R-:W-:Y:S01]  /*23890*/  FFMA.FTZ R207, R207, UR4, -R192 ;  /* 0x00000004cfcf7c23 */ /* 0x000fe200080108c0 */
[----:B------:R-:W-:Y:S01]  /*238a0*/  FFMA.FTZ R208, R209, UR4, -R182 ;  /* 0x00000004d1d07c23 */ /* 0x000fe200080108b6 */
[----:B------:R-:W-:Y:S01]  /*238b0*/  FFMA.FTZ R209, R183, UR4, -R192 ;  /* 0x00000004b7d17c23 */ /* 0x000fe200080108c0 */
[----:B------:R-:W-:Y:S01]  /*238c0*/  FFMA.FTZ R205, R205, UR4, -R182 ;  /* 0x00000004cdcd7c23 */ /* 0x000fe200080108b6 */
[C---:B------:R-:W-:Y:S04]  /*238d0*/  HMMA.16816.F32.BF16 R60, R160.reuse, R140, R60 ;  /* 0x0000008ca03c723c */ /* 0x040fe8000004183c */
[----:B------:R-:W-:Y:S01]  /*238e0*/  MUFU.EX2 R221, R221 ;  /* 0x000000dd00dd7308 */ /* 0x000fe20000000800 */
[--C-:B------:R-:W-:Y:S01]  /*238f0*/  FFMA.FTZ R210, R195, UR4, -R192.reuse ;  /* 0x00000004c3d27c23 */ /* 0x100fe200080108c0 */
[--C-:B------:R-:W-:Y:S01]  /*23900*/  FFMA.FTZ R195, R181, UR4, -R192.reuse ;  /* 0x00000004b5c37c23 */ /* 0x100fe200080108c0 */
[----:B------:R-:W-:Y:S01]  /*23910*/  FFMA.FTZ R192, R180, UR4, -R192 ;  /* 0x00000004b4c07c23 */ /* 0x000fe200080108c0 */
[--C-:B------:R-:W-:Y:S01]  /*23920*/  FFMA.FTZ R168, R168, UR4, -R182.reuse ;  /* 0x00000004a8a87c23 */ /* 0x100fe200080108b6 */
[--C-:B------:R-:W-:Y:S01]  /*23930*/  FFMA.FTZ R167, R167, UR4, -R182.reuse ;  /* 0x00000004a7a77c23 */ /* 0x100fe200080108b6 */
[C---:B------:R-:W-:Y:S01]  /*23940*/  HMMA.16816.F32.BF16 R64, R160.reuse, R142, R64 ;  /* 0x0000008ea040723c */ /* 0x040fe20000041840 */
[----:B------:R-:W4:Y:S03]  /*23950*/  LDSM.16.MT88.4 R140, [R185+0x4000] ;  /* 0x00400000b98c783b */ /* 0x000f260000004200 */
[----:B------:R-:W-:Y:S01]  /*23960*/  MUFU.EX2 R204, R204 ;  /* 0x000000cc00cc7308 */ /* 0x000fe20000000800 */
[--C-:B------:R-:W-:Y:S01]  /*23970*/  FFMA.FTZ R166, R166, UR4, -R182.reuse ;  /* 0x00000004a6a67c23 */ /* 0x100fe200080108b6 */
[----:B------:R-:W-:Y:S01]  /*23980*/  FFMA.FTZ R182, R165, UR4, -R182 ;  /* 0x00000004a5b67c23 */ /* 0x000fe200080108b6 */
[----:B------:R-:W-:Y:S01]  /*23990*/  FFMA.FTZ R193, R2, R243, R193 ;  /* 0x000000f302c17223 */ /* 0x000fe200000100c1 */
[----:B------:R-:W-:Y:S01]  /*239a0*/  ISETP.NE.AND P1, PT, R236, RZ, PT ;  /* 0x000000ffec00720c */ /* 0x000fe20003f25270 */
[----:B------:R-:W-:Y:S01]  /*239b0*/  FFMA.FTZ R191, R0, R241, R191 ;  /* 0x000000f100bf7223 */ /* 0x000fe200000100bf */
[C---:B-1----:R-:W-:Y:S04]  /*239c0*/  HMMA.16816.F32.BF16 R68, R160.reuse, R136, R68 ;  /* 0x00000088a044723c */ /* 0x042fe80000041844 */
[----:B------:R1:W-:Y:S01]  /*239d0*/  MUFU.EX2 R165, R182 ;  /* 0x000000b600a57308 */ /* 0x0003e20000000800 */
[----:B------:R-:W-:Y:S01]  /*239e0*/  FADD.FTZ R190, R190, R193 ;  /* 0x000000c1bebe7221 */ /* 0x000fe20000010000 */
[----:B------:R-:W-:Y:S02]  /*239f0*/  FADD.FTZ R186, R186, R191 ;  /* 0x000000bfbaba7221 */ /* 0x000fe40000010000 */
[C---:B------:R-:W-:Y:S01]  /*23a00*/  HMMA.16816.F32.BF16 R72, R160.reuse, R138, R72 ;  /* 0x0000008aa048723c */ /* 0x040fe20000041848 */
[----:B------:R-:W5:Y:S05]  /*23a10*/  LDSM.16.MT88.4 R136, [R220+0x4000] ;  /* 0x00400000dc88783b */ /* 0x000f6a0000004200 */
[----:B------:R-:W-:Y:S01]  /*23a20*/  MUFU.EX2 R211, R211 ;  /* 0x000000d300d37308 */ /* 0x000fe20000000800 */
[----:B------:R-:W-:Y:S04]  /*23a30*/  FADD.FTZ R187, R187, R186 ;  /* 0x000000babbbb7221 */ /* 0x000fe80000010000 */
[----:B------:R-:W-:Y:S01]  /*23a40*/  FADD.FTZ R187, R184, R187 ;  /* 0x000000bbb8bb7221 */ /* 0x000fe20000010000 */
[C---:B---3--:R-:W-:Y:S01]  /*23a50*/  HMMA.16816.F32.BF16 R76, R160.reuse, R132, R76 ;  /* 0x00000084a04c723c */ /* 0x048fe2000004184c */
[----:B-1----:R-:W-:Y:S03]  /*23a60*/  LDSM.16.MT88.4 R180, [R185+0x5800] ;  /* 0x00580000b9b4783b */ /* 0x002fe60000004200 */
[----:B------:R-:W-:Y:S04]  /*23a70*/  MUFU.EX2 R206, R206 ;  /* 0x000000ce00ce7308 */ /* 0x000fe80000000800 */
[C---:B------:R-:W-:Y:S01]  /*23a80*/  HMMA.16816.F32.BF16 R80, R160.reuse, R134, R80 ;  /* 0x00000086a050723c */ /* 0x040fe20000041850 */
[----:B------:R-:W1:Y:S05]  /*23a90*/  LDSM.16.MT88.4 R132, [R219+0x16000] ;  /* 0x01600000db84783b */ /* 0x000e6a0000004200 */
[----:B------:R-:W-:Y:S02]  /*23aa0*/  MUFU.EX2 R207, R207 ;  /* 0x000000cf00cf7308 */ /* 0x000fe40000000800 */
[C---:B----4-:R-:W-:Y:S08]  /*23ab0*/  HMMA.16816.F32.BF16 R84, R160.reuse, R140, R84 ;  /* 0x0000008ca054723c */ /* 0x050ff00000041854 */
[----:B------:R-:W-:Y:S01]  /*23ac0*/  MUFU.EX2 R208, R208 ;  /* 0x000000d000d07308 */ /* 0x000fe20000000800 */
[C---:B------:R-:W-:Y:S01]  /*23ad0*/  HMMA.16816.F32.BF16 R88, R160.reuse, R142, R88 ;  /* 0x0000008ea058723c */ /* 0x040fe20000041858 */
[----:B------:R-:W3:Y:S08]  /*23ae0*/  LDSM.16.MT88.4 R140, [R171+0x16000] ;  /* 0x01600000ab8c783b */ /* 0x000ef00000004200 */
[----:B------:R-:W-:Y:S01]  /*23af0*/  MUFU.EX2 R205, R205 ;  /* 0x000000cd00cd7308 */ /* 0x000fe20000000800 */
[C---:B-----5:R-:W-:Y:S09]  /*23b00*/  HMMA.16816.F32.BF16 R92, R160.reuse, R136, R92 ;  /* 0x00000088a05c723c */ /* 0x060ff2000004185c */
[----:B------:R-:W4:Y:S01]  /*23b10*/  MUFU.EX2 R199, R199 ;  /* 0x000000c700c77308 */ /* 0x000f220000000800 */
[C---:B------:R-:W-:Y:S01]  /*23b20*/  HMMA.16816.F32.BF16 R96, R160.reuse, R138, R96 ;  /* 0x0000008aa060723c */ /* 0x040fe20000041860 */
[----:B------:R-:W5:Y:S08]  /*23b30*/  LDSM.16.MT88.4 R136, [R185+0x6000] ;  /* 0x00600000b988783b */ /* 0x000f700000004200 */
[----:B------:R-:W4:Y:S01]  /*23b40*/  MUFU.EX2 R201, R201 ;  /* 0x000000c900c97308 */ /* 0x000f220000000800 */
[C---:B-1----:R-:W-:Y:S09]  /*23b50*/  HMMA.16816.F32.BF16 R100, R160.reuse, R132, R100 ;  /* 0x00000084a064723c */ /* 0x042ff20000041864 */
[----:B------:R-:W1:Y:S01]  /*23b60*/  MUFU.EX2 R203, R203 ;  /* 0x000000cb00cb7308 */ /* 0x000e620000000800 */
[C---:B------:R-:W-:Y:S01]  /*23b70*/  HMMA.16816.F32.BF16 R104, R160.reuse, R134, R104 ;  /* 0x00000086a068723c */ /* 0x040fe20000041868 */
[----:B------:R-:W2:Y:S08]  /*23b80*/  LDSM.16.MT88.4 R132, [R220+0x6000] ;  /* 0x00600000dc84783b */ /* 0x000eb00000004200 */
[----:B------:R-:W-:Y:S01]  /*23b90*/  MUFU.EX2 R209, R209 ;  /* 0x000000d100d17308 */ /* 0x000fe20000000800 */
[C---:B---3--:R-:W-:Y:S09]  /*23ba0*/  HMMA.16816.F32.BF16 R108, R160.reuse, R140, R108 ;  /* 0x0000008ca06c723c */ /* 0x048ff2000004186c */
[----:B------:R-:W3:Y:S01]  /*23bb0*/  MUFU.EX2 R210, R210 ;  /* 0x000000d200d27308 */ /* 0x000ee20000000800 */
[C---:B------:R-:W-:Y:S01]  /*23bc0*/  HMMA.16816.F32.BF16 R112, R160.reuse, R142, R112 ;  /* 0x0000008ea070723c */ /* 0x040fe20000041870 */
[----:B------:R-:W-:Y:S08]  /*23bd0*/  LDSM.16.MT88.4 R140, [R171+0x10800] ;  /* 0x01080000ab8c783b */ /* 0x000ff00000004200 */
[----:B------:R-:W-:Y:S01]  /*23be0*/  MUFU.EX2 R168, R168 ;  /* 0x000000a800a87308 */ /* 0x000fe20000000800 */
[C---:B-----5:R-:W-:Y:S09]  /*23bf0*/  HMMA.16816.F32.BF16 R116, R160.reuse, R136, R116 ;  /* 0x00000088a074723c */ /* 0x060ff20000041874 */
[----:B------:R-:W5:Y:S01]  /*23c00*/  MUFU.EX2 R167, R167 ;  /* 0x000000a700a77308 */ /* 0x000f620000000800 */
[C---:B------:R-:W-:Y:S01]  /*23c10*/  HMMA.16816.F32.BF16 R120, R160.reuse, R138, R120 ;  /* 0x0000008aa078723c */ /* 0x040fe20000041878 */
[----:B------:R-:W3:Y:S08]  /*23c20*/  LDSM.16.MT88.4 R136, [R219+0x10800] ;  /* 0x01080000db88783b */ /* 0x000ef00000004200 */
[----:B------:R-:W-:Y:S01]  /*23c30*/  MUFU.EX2 R195, R195 ;  /* 0x000000c300c37308 */ /* 0x000fe20000000800 */
[C---:B--2---:R-:W-:Y:S09]  /*23c40*/  HMMA.16816.F32.BF16 R124, R160.reuse, R132, R124 ;  /* 0x00000084a07c723c */ /* 0x044ff2000004187c */
[----:B------:R-:W2:Y:S01]  /*23c50*/  MUFU.EX2 R192, R192 ;  /* 0x000000c000c07308 */ /* 0x000ea20000000800 */
[----:B------:R-:W-:Y:S02]  /*23c60*/  F2FP.BF16.F32.PACK_AB R132, R197, R194 ;  /* 0x000000c2c584723e */ /* 0x000fe400000010ff */
[----:B----4-:R-:W-:Y:S01]  /*23c70*/  F2FP.BF16.F32.PACK_AB R133, R199, R196 ;  /* 0x000000c4c785723e */ /* 0x010fe200000010ff */
[----:B------:R-:W-:Y:S01]  /*23c80*/  FADD.FTZ R196, R196, R187 ;  /* 0x000000bbc4c47221 */ /* 0x000fe20000010000 */
[----:B------:R-:W-:Y:S01]  /*23c90*/  HMMA.16816.F32.BF16 R128, R160, R134, R128 ;  /* 0x00000086a080723c */ /* 0x000fe20000041880 */
[----:B------:R-:W-:Y:S04]  /*23ca0*/  LDSM.16.MT88.4 R160, [R220+0x2800] ;  /* 0x00280000dca0783b */ /* 0x000fe80000004200 */
[----:B------:R-:W4:Y:S01]  /*23cb0*/  MUFU.EX2 R166, R166 ;  /* 0x000000a600a67308 */ /* 0x000f220000000800 */
[----:B------:R-:W-:Y:S01]  /*23cc0*/  F2FP.BF16.F32.PACK_AB R134, R201, R198 ;  /* 0x000000c6c986723e */ /* 0x000fe200000010ff */
[----:B------:R-:W-:Y:S01]  /*23cd0*/  FADD.FTZ R199, R199, R196 ;  /* 0x000000c4c7c77221 */ /* 0x000fe20000010000 */
[C---:B-1----:R-:W-:Y:S03]  /*23ce0*/  F2FP.BF16.F32.PACK_AB R135, R203.reuse, R200 ;  /* 0x000000c8cb87723e */ /* 0x042fe600000010ff */
[----:B------:R-:W-:Y:S04]  /*23cf0*/  FADD.FTZ R200, R200, R199 ;  /* 0x000000c7c8c87221 */ /* 0x000fe80000010000 */
[----:B------:R-:W-:Y:S01]  /*23d00*/  FADD.FTZ R203, R203, R200 ;  /* 0x000000c8cbcb7221 */ /* 0x000fe20000010000 */
[C---:B---3--:R-:W-:Y:S08]  /*23d10*/  HMMA.16816.F32.BF16 R4, R132.reuse, R136, R4 ;  /* 0x000000888404723c */ /* 0x048ff00000041804 */
[C---:B------:R-:W-:Y:S01]  /*23d20*/  HMMA.16816.F32.BF16 R8, R132.reuse, R138, R8 ;  /* 0x0000008a8408723c */ /* 0x040fe20000041808 */
[----:B------:R-:W1:Y:S07]  /*23d30*/  LDSM.16.MT88.4 R136, [R185+0x2800] ;  /* 0x00280000b988783b */ /* 0x000e6e0000004200 */
[C---:B------:R-:W-:Y:S08]  /*23d40*/  HMMA.16816.F32.BF16 R12, R132.reuse, R140, R12 ;  /* 0x0000008c840c723c */ /* 0x040ff0000004180c */
[C---:B------:R-:W-:Y:S01]  /*23d50*/  HMMA.16816.F32.BF16 R16, R132.reuse, R142, R16 ;  /* 0x0000008e8410723c */ /* 0x040fe20000041810 */
[----:B------:R-:W3:Y:S07]  /*23d60*/  LDSM.16.MT88.4 R140, [R219+0x14800] ;  /* 0x01480000db8c783b */ /* 0x000eee0000004200 */
[C---:B------:R-:W-:Y:S08]  /*23d70*/  HMMA.16816.F32.BF16 R20, R132.reuse, R144, R20 ;  /* 0x000000908414723c */ /* 0x040ff00000041814 */
[C---:B------:R-:W-:Y:S01]  /*23d80*/  HMMA.16816.F32.BF16 R24, R132.reuse, R146, R24 ;  /* 0x000000928418723c */ /* 0x040fe20000041818 */
[----:B------:R-:W5:Y:S07]  /*23d90*/  LDSM.16.MT88.4 R144, [R220+0x4800] ;  /* 0x00480000dc90783b */ /* 0x000f6e0000004200 */
        /* <DEDUP_REMOVED lines=26> */
[----:B------:R-:W5:Y:S07]  /*23f40*/  LDSM.16.MT88.4 R144, [R220+0x6800] ;  /* 0x00680000dc90783b */ /* 0x000f6e0000004200 */
[C---:B--2---:R-:W-:Y:S08]  /*23f50*/  HMMA.16816.F32.BF16 R100, R132.reuse, R148, R100 ;  /* 0x000000948464723c */ /* 0x044ff00000041864 */
[C---:B------:R-:W-:Y:S01]  /*23f60*/  HMMA.16816.F32.BF16 R104, R132.reuse, R150, R104 ;  /* 0x000000968468723c */ /* 0x040fe20000041868 */
[----:B------:R-:W-:Y:S07]  /*23f70*/  LDSM.16.MT88.4 R148, [R171+0x11000] ;  /* 0x01100000ab94783b */ /* 0x000fee0000004200 */
[C---:B-1----:R-:W-:Y:S08]  /*23f80*/  HMMA.16816.F32.BF16 R108, R132.reuse, R136, R108 ;  /* 0x00000088846c723c */ /* 0x042ff0000004186c */
[C---:B------:R-:W-:Y:S01]  /*23f90*/  HMMA.16816.F32.BF16 R112, R132.reuse, R138, R112 ;  /* 0x0000008a8470723c */ /* 0x040fe20000041870 */
[----:B------:R-:W1:Y:S07]  /*23fa0*/  LDSM.16.MT88.4 R136, [R219+0x11000] ;  /* 0x01100000db88783b */ /* 0x000e6e0000004200 */
[C---:B---3--:R-:W-:Y:S08]  /*23fb0*/  HMMA.16816.F32.BF16 R116, R132.reuse, R140, R116 ;  /* 0x0000008c8474723c */ /* 0x048ff00000041874 */
[C---:B------:R-:W-:Y:S01]  /*23fc0*/  HMMA.16816.F32.BF16 R120, R132.reuse, R142, R120 ;  /* 0x0000008e8478723c */ /* 0x040fe20000041878 */
[----:B------:R-:W2:Y:S07]  /*23fd0*/  LDSM.16.MT88.4 R140, [R185+0x1000] ;  /* 0x00100000b98c783b */ /* 0x000eae0000004200 */
[C---:B-----5:R-:W-:Y:S08]  /*23fe0*/  HMMA.16816.F32.BF16 R124, R132.reuse, R144, R124 ;  /* 0x00000090847c723c */ /* 0x060ff0000004187c */
[----:B------:R-:W-:Y:S01]  /*23ff0*/  HMMA.16816.F32.BF16 R128, R132, R146, R128 ;  /* 0x000000928480723c */ /* 0x000fe20000041880 */
[----:B------:R-:W3:Y:S02]  /*24000*/  LDSM.16.MT88.4 R144, [R171+0x13000] ;  /* 0x01300000ab90783b */ /* 0x000ee40000004200 */
[----:B------:R-:W-:Y:S02]  /*24010*/  F2FP.BF16.F32.PACK_AB R132, R221, R202 ;  /* 0x000000cadd84723e */ /* 0x000fe400000010ff */
[----:B------:R-:W-:Y:S01]  /*24020*/  F2FP.BF16.F32.PACK_AB R133, R211, R204 ;  /* 0x000000ccd385723e */ /* 0x000fe200000010ff */
[----:B------:R-:W-:Y:S01]  /*24030*/  FADD.FTZ R204, R204, R203 ;  /* 0x000000cbcccc7221 */ /* 0x000fe20000010000 */
[----:B------:R-:W-:Y:S02]  /*24040*/  F2FP.BF16.F32.PACK_AB R134, R207, R206 ;  /* 0x000000cecf86723e */ /* 0x000fe400000010ff */
[----:B------:R-:W-:Y:S01]  /*24050*/  F2FP.BF16.F32.PACK_AB R135, R205, R208 ;  /* 0x000000d0cd87723e */ /* 0x000fe200000010ff */
[----:B------:R-:W-:Y:S04]  /*24060*/  FADD.FTZ R211, R211, R204 ;  /* 0x000000ccd3d37221 */ /* 0x000fe80000010000 */
[----:B------:R-:W-:Y:S02]  /*24070*/  FADD.FTZ R208, R208, R211 ;  /* 0x000000d3d0d07221 */ /* 0x000fe40000010000 */
[C---:B-1----:R-:W-:Y:S03]  /*24080*/  HMMA.16816.F32.BF16 R4, R132.reuse, R136, R4 ;  /* 0x000000888404723c */ /* 0x042fe60000041804 */
[----:B------:R-:W-:Y:S05]  /*24090*/  FADD.FTZ R205, R205, R208 ;  /* 0x000000d0cdcd7221 */ /* 0x000fea0000010000 */
[C---:B------:R-:W-:Y:S01]  /*240a0*/  HMMA.16816.F32.BF16 R8, R132.reuse, R138, R8 ;  /* 0x0000008a8408723c */ /* 0x040fe20000041808 */
[----:B------:R-:W1:Y:S07]  /*240b0*/  LDSM.16.MT88.4 R136, [R219+0x15000] ;  /* 0x01500000db88783b */ /* 0x000e6e0000004200 */
[C---:B------:R-:W-:Y:S08]  /*240c0*/  HMMA.16816.F32.BF16 R12, R132.reuse, R148, R12 ;  /* 0x00000094840c723c */ /* 0x040ff0000004180c */
[C---:B------:R-:W-:Y:S01]  /*240d0*/  HMMA.16816.F32.BF16 R16, R132.reuse, R150, R16 ;  /* 0x000000968410723c */ /* 0x040fe20000041810 */
[----:B------:R-:W5:Y:S07]  /*240e0*/  LDSM.16.MT88.4 R148, [R185+0x5000] ;  /* 0x00500000b994783b */ /* 0x000f6e0000004200 */
[C---:B--2---:R-:W-:Y:S08]  /*240f0*/  HMMA.16816.F32.BF16 R20, R132.reuse, R140, R20 ;  /* 0x0000008c8414723c */ /* 0x044ff00000041814 */
[C---:B------:R-:W-:Y:S01]  /*24100*/  HMMA.16816.F32.BF16 R24, R132.reuse, R142, R24 ;  /* 0x0000008e8418723c */ /* 0x040fe20000041818 */
[----:B------:R-:W2:Y:S07]  /*24110*/  LDSM.16.MT88.4 R140, [R220+0x5000] ;  /* 0x00500000dc8c783b */ /* 0x000eae0000004200 */
[C---:B------:R-:W-:Y:S08]  /*24120*/  HMMA.16816.F32.BF16 R28, R132.reuse, R152, R28 ;  /* 0x00000098841c723c */ /* 0x040ff0000004181c */
[C---:B------:R-:W-:Y:S08]  /*24130*/  HMMA.16816.F32.BF16 R32, R132.reuse, R154, R32 ;  /* 0x0000009a8420723c */ /* 0x040ff00000041820 */
[C---:B------:R-:W-:Y:S08]  /*24140*/  HMMA.16816.F32.BF16 R36, R132.reuse, R156, R36 ;  /* 0x0000009c8424723c */ /* 0x040ff00000041824 */
[C---:B------:R-:W-:Y:S01]  /*24150*/  HMMA.16816.F32.BF16 R40, R132.reuse, R158, R40 ;  /* 0x0000009e8428723c */ /* 0x040fe20000041828 */
[----:B------:R-:W-:Y:S07]  /*24160*/  LDSM.16.MT88.4 R156, [R219+0x11800] ;  /* 0x01180000db9c783b */ /* 0x000fee0000004200 */
[C---:B---3--:R-:W-:Y:S08]  /*24170*/  HMMA.16816.F32.BF16 R44, R132.reuse, R144, R44 ;  /* 0x00000090842c723c */ /* 0x048ff0000004182c */
[C---:B------:R-:W-:Y:S01]  /*24180*/  HMMA.16816.F32.BF16 R48, R132.reuse, R146, R48 ;  /* 0x000000928430723c */ /* 0x040fe20000041830 */
[----:B------:R-:W3:Y:S07]  /*24190*/  LDSM.16.MT88.4 R144, [R219+0x17000] ;  /* 0x01700000db90783b */ /* 0x000eee0000004200 */
        /* <DEDUP_REMOVED lines=9> */
[C---:B----4-:R-:W-:Y:S03]  /*24230*/  F2FP.BF16.F32.PACK_AB R175, R165.reuse, R166 ;  /* 0x000000a6a5af723e */ /* 0x050fe600000010ff */
[C---:B-1----:R-:W-:Y:S03]  /*24240*/  HMMA.16816.F32.BF16 R68, R132.reuse, R136, R68 ;  /* 0x000000888444723c */ /* 0x042fe60000041844 */
        /* <DEDUP_REMOVED lines=69> */
[C---:B------:R-:W-:Y:S03]  /*246a0*/  HMMA.16816.F32.BF16 R92, R172.reuse, R24, R92 ;  /* 0x00000018ac5c723c */ /* 0x040fe6000004185c */
[----:B------:R-:W-:Y:S04]  /*246b0*/  FADD.FTZ R195, R195, R210 ;  /* 0x000000d2c3c37221 */ /* 0x000fe80000010000 */
        /* <DEDUP_REMOVED lines=12> */
.L_x_1154:
        /* <DEDUP_REMOVED lines=344> */
.L_x_1160:
[----:B------:R-:W-:Y:S05]  /*25d00*/  BSYNC.RECONVERGENT B0 ;  /* 0x0000000000007941 */ /* 0x000fea0003800200 */
.L_x_1159:
        /* <DEDUP_REMOVED lines=42> */
.L_x_1162:
[----:B------:R-:W-:Y:S05]  /*25fb0*/  BSYNC.RECONVERGENT B0 ;  /* 0x0000000000007941 */ /* 0x000fea0003800200 */
.L_x_1161:
        /* <DEDUP_REMOVED lines=26> */
.L_x_1164:
[----:B------:R-:W-:Y:S05]  /*26160*/  BSYNC.RECONVERGENT B0 ;  /* 0x0000000000007941 */ /* 0x000fea0003800200 */
.L_x_1163:
        /* <DEDUP_REMOVED lines=26> */
.L_x_1166:
[----:B------:R-:W-:Y:S05]  /*26310*/  BSYNC.RECONVERGENT B0 ;  /* 0x0000000000007941 */ /* 0x000fea0003800200 */
.L_x_1165:
        /* <DEDUP_REMOVED lines=26> */
.L_x_1167:
        /* <DEDUP_REMOVED lines=12> */
.L_x_4063:


//--------------------- .text._ZN5flash24flash_fwd_splitkv_kernelI23Flash_fwd_kernel_traitsILi256ELi64ELi64ELi4ELb0ELb0EN7cutlass10bfloat16_tE19Flash_kernel_traitsILi256ELi64ELi64ELi4ES3_EELb1ELb0ELb0ELb0ELb0ELb0ELb1ELb0EEEvNS_16Flash_fwd_paramsE --------------------------
	.section	.text._ZN5flash24flash_fwd_splitkv_kernelI23Flash_fwd_kernel_traitsILi256ELi64ELi64ELi4ELb0ELb0EN7cutlass10bfloat16_tE19Flash_kernel_traitsILi256ELi64ELi64ELi4ES3_EELb1ELb0ELb0ELb0ELb0ELb0ELb1ELb0EEEvNS_16Flash_fwd_paramsE,"ax",@progbits
	.align	128
        .global         _ZN5flash24flash_fwd_splitkv_kernelI23Flash_fwd_kernel_traitsILi256ELi64ELi64ELi4ELb0ELb0EN7cutlass10bfloat16_tE19Flash_kernel_traitsILi256ELi64ELi64ELi4ES3_EELb1ELb0ELb0ELb0ELb0ELb0ELb1ELb0EEEvNS_16Flash_fwd_paramsE
        .type           _ZN5flash24flash_fwd_splitkv_kernelI23Flash_fwd_kernel_traitsILi256ELi64ELi64ELi4ELb0ELb0EN7cutlass10bfloat16_tE19Flash_kernel_traitsILi256ELi64ELi64ELi4ES3_EELb1ELb0ELb0ELb0ELb0ELb0ELb1ELb0EEEvNS_16Flash_fwd_paramsE,@function
        .size           _ZN5flash24flash_fwd_splitkv_kernelI23Flash_fwd_kernel_traitsILi256ELi64ELi64ELi4ELb0ELb0EN7cutlass10bfloat16_tE19Flash_kernel_traitsILi256ELi64ELi64ELi4ES3_EELb1ELb0ELb0ELb0ELb0ELb0ELb1ELb0EEEvNS_16Flash_fwd_paramsE,(.L_x_4064 - _ZN5flash24flash_fwd_splitkv_kernelI23Flash_fwd_kernel_traitsILi256ELi64ELi64ELi4ELb0ELb0EN7cutlass10bfloat16_tE19Flash_kernel_traitsILi256ELi64ELi64ELi4ES3_EELb1ELb0ELb0ELb0ELb0ELb0ELb1ELb0EEEvNS_16Flash_fwd_paramsE)
        .other          _ZN5flash24flash_fwd_splitkv_kernelI23Flash_fwd_kernel_traitsILi256ELi64ELi64ELi4ELb0ELb0EN7cutlass10bfloat16_tE19Flash_kernel_traitsILi256ELi64ELi64ELi4ES3_EELb1ELb0ELb0ELb0ELb0ELb0ELb1ELb0EEEvNS_16Flash_fwd_paramsE,@"STO_CUDA_ENTRY STV_DEFAULT"
_ZN5flash24flash_fwd_splitkv_kernelI23Flash_fwd_kernel_traitsILi256ELi64ELi64ELi4ELb0ELb0EN7cutlass10bfloat16_tE19Flash_kernel_traitsILi256ELi64ELi64ELi4ES3_EELb1ELb0ELb0ELb0ELb0ELb0ELb1ELb0EEEvNS_16Flash_fwd_paramsE:
.text._ZN5flash24flash_fwd_splitkv_kernelI23Flash_fwd_kernel_traitsILi256ELi64ELi64ELi4ELb0ELb0EN7cutlass10bfloat16_tE19Flash_kernel_traitsILi256ELi64ELi64ELi4ES3_EELb1ELb0ELb0ELb0ELb0ELb0ELb1ELb0EEEvNS_16Flash_fwd_paramsE:
[----:B------:R-:W-:Y:S01]  /*0000*/  LDC R1, c[0x0][0x37c] ;  /* 0x0000df00ff017b82 */ /* 0x000fe20000000800 */
[----:B------:R-:W1:Y:S07]  /*0010*/  LDCU UR6, c[0x0][0x3e0] ;  /* 0x00007c00ff0677ac */ /* 0x000e6e0008000800 */
[----:B------:R-:W2:Y:S01]  /*0020*/  S2UR UR28, SR_CTAID.Z ;  /* 0x00000000001c79c3 */ /* 0x000ea20000002700 */
[----:B------:R-:W3:Y:S01]  /*0030*/  LDCU.64 UR12, c[0x0][0x470] ;  /* 0x00008e00ff0c77ac */ /* 0x000ee20008000a00 */
[----:B------:R-:W4:Y:S01]  /*0040*/  LDCU.64 UR8, c[0x0][0x460] ;  /* 0x00008c00ff0877ac */ /* 0x000f220008000a00 */
[----:B------:R-:W4:Y:S01]  /*0050*/  LDCU.64 UR10, c[0x0][0x478] ;  /* 0x00008f00ff0a77ac */ /* 0x000f220008000a00 */
[----:B------:R-:W4:Y:S01]  /*0060*/  LDCU.64 UR22, c[0x0][0x358] ;  /* 0x00006b00ff1677ac */ /* 0x000f220008000a00 */
[----:B-1----:R-:W1:Y:S01]  /*0070*/  I2F.U32.RP R2, UR6 ;  /* 0x0000000600027d06 */ /* 0x002e620008209000 */
[----:B------:R-:W-:-:S02]  /*0080*/  UISETP.NE.U32.AND UP0, UPT, UR6, URZ, UPT ;  /* 0x000000ff0600728c */ /* 0x000fc4000bf05070 */
[----:B---3--:R-:W-:-:S04]  /*0090*/  UISETP.NE.U32.AND UP3, UPT, UR12, URZ, UPT ;  /* 0x000000ff0c00728c */ /* 0x008fc8000bf65070 */
[----:B------:R-:W-:Y:S01]  /*00a0*/  UISETP.NE.AND.EX UP3, UPT, UR13, URZ, UPT, UP3 ;  /* 0x000000ff0d00728c */ /* 0x000fe2000bf65330 */
[----:B-1----:R-:W1:Y:S02]  /*00b0*/  MUFU.RCP R0, R2 ;  /* 0x0000000200007308 */ /* 0x002e640000001000 */
[----:B-1----:R-:W-:-:S06]  /*00c0*/  VIADD R0, R0, 0xffffffe ;  /* 0x0ffffffe00007836 */ /* 0x002fcc0000000000 */
[----:B------:R-:W1:Y:S02]  /*00d0*/  F2I.FTZ.U32.TRUNC.NTZ R0, R0 ;  /* 0x0000000000007305 */ /* 0x000e64000021f000 */
[----:B-1----:R-:W-:-:S13]  /*00e0*/  R2UR UR5, R0 ;  /* 0x00000000000572ca */ /* 0x002fda00000e0000 */
[----:B------:R-:W-:-:S04]  /*00f0*/  UIADD3 UR4, UPT, UPT, URZ, -UR5, URZ ;  /* 0x80000005ff047290 */ /* 0x000fc8000fffe0ff */
[----:B------:R-:W-:-:S03]  /*0100*/  UIMAD UR7, UR4, UR6, URZ ;  /* 0x00000006040772a4 */ /* 0x000fc6000f8e02ff */
[----:B------:R-:W-:Y:S02]  /*0110*/  UMOV UR4, URZ ;  /* 0x000000ff00047c82 */ /* 0x000fe40008000000 */
[----:B------:R-:W-:-:S04]  /*0120*/  UIMAD.WIDE.U32 UR4, UR5, UR7, UR4 ;  /* 0x00000007050472a5 */ /* 0x000fc8000f8e0004 */
[----:B--2---:R-:W-:-:S04]  /*0130*/  UIMAD.WIDE.U32 UR18, UR5, UR28, URZ ;  /* 0x0000001c051272a5 */ /* 0x004fc8000f8e00ff */
[----:B------:R-:W-:-:S03]  /*0140*/  UIADD3 UR7, UPT, UPT, -UR19, URZ, URZ ;  /* 0x000000ff13077290 */ /* 0x000fc6000fffe1ff */
[----:B------:R-:W1:Y:S01]  /*0150*/  LDCU.64 UR4, c[0x0][0x460] ;  /* 0x00008c00ff0477ac */ /* 0x000e620008000a00 */
[----:B------:R-:W-:-:S04]  /*0160*/  UIMAD UR7, UR6, UR7, UR28 ;  /* 0x00000007060772a4 */ /* 0x000fc8000f8e021c */
[----:B------:R-:W-:Y:S02]  /*0170*/  UISETP.GE.U32.AND UP2, UPT, UR7, UR6, UPT ;  /* 0x000000060700728c */ /* 0x000fe4000bf46070 */
[----:B-1----:R-:W-:Y:S01]  /*0180*/  UISETP.NE.U32.AND UP4, UPT, UR4, URZ, UPT ;  /* 0x000000ff0400728c */ /* 0x002fe2000bf85070 */
[----:B------:R-:W-:-:S08]  /*0190*/  ISETP.NE.U32.AND P4, PT, RZ, UR4, PT ;  /* 0x00000004ff007c0c */ /* 0x000fd0000bf85070 */
[----:B------:R-:W-:Y:S02]  /*01a0*/  @UP2 UIADD3 UR7, UPT, UPT, UR7, -UR6, URZ ;  /* 0x8000000607072290 */ /* 0x000fe4000fffe0ff */
[----:B------:R-:W-:Y:S01]  /*01b0*/  UISETP.NE.AND.EX UP4, UPT, UR5, URZ, UPT, UP4 ;  /* 0x000000ff0500728c */ /* 0x000fe2000bf85340 */
[----:B------:R-:W-:Y:S01]  /*01c0*/  ISETP.NE.AND.EX P4, PT, RZ, UR5, PT, P4 ;  /* 0x00000005ff007c0c */ /* 0x000fe2000bf85340 */
[----:B------:R-:W-:Y:S01]  /*01d0*/  UISETP.GE.U32.AND UP1, UPT, UR7, UR6, UPT ;  /* 0x000000060700728c */ /* 0x000fe2000bf26070 */
[----:B------:R-:W1:Y:S03]  /*01e0*/  LDCU.64 UR4, c[0x0][0x468] ;  /* 0x00008d00ff0477ac */ /* 0x000e660008000a00 */
[----:B------:R-:W-:Y:S01]  /*01f0*/  PLOP3.LUT P2, PT, PT, PT, UP4, 0x80, 0x8 ;  /* 0x000000000008781c */ /* 0x000fe20003f4f048 */
[----:B------:R-:W-:Y:S02]  /*0200*/  @UP2 UIADD3 UR19, UPT, UPT, UR19, 0x1, URZ ;  /* 0x0000000113132890 */ /* 0x000fe4000fffe0ff */
[----:B------:R-:W2:Y:S04]  /*0210*/  LDCU.U8 UR7, c[0x0][0x532] ;  /* 0x0000a640ff0777ac */ /* 0x000ea80008000000 */
[----:B------:R-:W-:-:S02]  /*0220*/  @UP1 UIADD3 UR19, UPT, UPT, UR19, 0x1, URZ ;  /* 0x0000000113131890 */ /* 0x000fc4000fffe0ff */
[----:B------:R-:W-:Y:S02]  /*0230*/  @!UP0 ULOP3.LUT UR19, URZ, UR6, URZ, 0x33, !UPT ;  /* 0x00000006ff138292 */ /* 0x000fe4000f8e33ff */
[----:B----4-:R-:W-:Y:S02]  /*0240*/  UISETP.NE.U32.AND UP2, UPT, UR10, URZ, UPT ;  /* 0x000000ff0a00728c */ /* 0x010fe4000bf45070 */
[----:B------:R-:W-:Y:S02]  /*0250*/  UIMAD.WIDE.U32 UR8, UR19, 0x4, UR8 ;  /* 0x00000004130878a5 */ /* 0x000fe4000f8e0008 */
[----:B------:R-:W-:Y:S02]  /*0260*/  UISETP.NE.AND.EX UP2, UPT, UR11, URZ, UPT, UP2 ;  /* 0x000000ff0b00728c */ /* 0x000fe4000bf45320 */
[----:B-1----:R-:W-:Y:S02]  /*0270*/  UISETP.EQ.U32.AND UP6, UPT, UR4, URZ, UPT ;  /* 0x000000ff0400728c */ /* 0x002fe4000bfc2070 */
[----:B------:R-:W-:Y:S01]  /*0280*/  IMAD.U32 R7, RZ, RZ, UR9 ;  /* 0x00000009ff077e24 */ /* 0x000fe2000f8e00ff */
[----:B--2---:R-:W-:Y:S01]  /*0290*/  UISETP.NE.AND UP5, UPT, UR7, URZ, UPT ;  /* 0x000000ff0700728c */ /* 0x004fe2000bfa5270 */
[----:B------:R-:W-:Y:S01]  /*02a0*/  IMAD.U32 R6, RZ, RZ, UR8 ;  /* 0x00000008ff067e24 */ /* 0x000fe2000f8e00ff */
[----:B------:R-:W-:-:S02]  /*02b0*/  USHF.L.U32 UR9, UR19, 0x2, URZ ;  /* 0x0000000213097899 */ /* 0x000fc400080006ff */
[----:B------:R-:W-:Y:S02]  /*02c0*/  UISETP.EQ.OR.EX UP6, UPT, UR5, URZ, !UP5, UP6 ;  /* 0x000000ff0500728c */ /* 0x000fe4000efc2760 */
[----:B------:R-:W-:Y:S01]  /*02d0*/  USHF.R.U32.HI UR8, URZ, 0x1e, UR19 ;  /* 0x0000001eff087899 */ /* 0x000fe20008011613 */
[----:B------:R-:W2:Y:S01]  /*02e0*/  @P4 LDG.E R5, desc[UR22][R6.64] ;  /* 0x0000001606054981 */ /* 0x000ea2000c1e1900 */
[----:B------:R-:W-:Y:S02]  /*02f0*/  @UP3 UIADD3 UR12, UP0, UPT, UR9, UR12, URZ ;  /* 0x0000000c090c3290 */ /* 0x000fe4000ff1e0ff */
[----:B------:R-:W-:Y:S01]  /*0300*/  UIADD3 UR7, UP1, UPT, UR9, UR4, URZ ;  /* 0x0000000409077290 */ /* 0x000fe2000ff3e0ff */
[----:B------:R1:W3:Y:S01]  /*0310*/  @P2 LDG.E R2, desc[UR22][R6.64+0x4] ;  /* 0x0000041606022981 */ /* 0x0002e2000c1e1900 */
[----:B------:R-:W-:Y:S01]  /*0320*/  @UP3 UIADD3.X UR13, UPT, UPT, UR8, UR13, URZ, UP0, !UPT ;  /* 0x0000000d080d3290 */ /* 0x000fe200087fe4ff */
[----:B------:R-:W-:Y:S01]  /*0330*/  PLOP3.LUT P3, PT, PT, PT, UP6, 0x80, 0x8 ;  /* 0x000000000008781c */ /* 0x000fe20003f6f068 */
[----:B------:R-:W-:Y:S01]  /*0340*/  @UP2 UIADD3 UR14, UP0, UPT, UR9, UR10, URZ ;  /* 0x0000000a090e2290 */ /* 0x000fe2000ff1e0ff */
[----:B------:R-:W-:Y:S01]  /*0350*/  PLOP3.LUT P1, PT, PT, PT, UP3, 0x80, 0x8 ;  /* 0x000000000008781c */ /* 0x000fe20003f2f038 */
[----:B------:R-:W-:Y:S01]  /*0360*/  UIADD3.X UR10, UPT, UPT, UR8, UR5, URZ, UP1, !UPT ;  /* 0x00000005080a7290 */ /* 0x000fe20008ffe4ff */
[----:B------:R-:W-:Y:S01]  /*0370*/  PLOP3.LUT P0, PT, PT, PT, UP2, 0x80, 0x8 ;  /* 0x000000000008781c */ /* 0x000fe20003f0f028 */
[----:B------:R-:W-:Y:S01]  /*0380*/  @UP2 UIADD3.X UR15, UPT, UPT, UR8, UR11, URZ, UP0, !UPT ;  /* 0x0000000b080f2290 */ /* 0x000fe200087fe4ff */
[----:B------:R-:W-:-:S02]  /*0390*/  IMAD.U32 R10, RZ, RZ, UR12 ;  /* 0x0000000cff0a7e24 */ /* 0x000fc4000f8e00ff */
[----:B------:R-:W-:Y:S02]  /*03a0*/  IMAD.U32 R11, RZ, RZ, UR13 ;  /* 0x0000000dff0b7e24 */ /* 0x000fe4000f8e00ff */
[----:B------:R-:W-:Y:S02]  /*03b0*/  IMAD.U32 R8, RZ, RZ, UR14 ;  /* 0x0000000eff087e24 */ /* 0x000fe4000f8e00ff */
[----:B-1----:R-:W-:-:S03]  /*03c0*/  IMAD.U32 R6, RZ, RZ, UR7 ;  /* 0x00000007ff067e24 */ /* 0x002fc6000f8e00ff */
[----:B------:R1:W5:Y:S01]  /*03d0*/  @P1 LDG.E R3, desc[UR22][R10.64] ;  /* 0x000000160a031981 */ /* 0x000362000c1e1900 */
[----:B------:R-:W-:-:S05]  /*03e0*/  IMAD.U32 R7, RZ, RZ, UR10 ;  /* 0x0000000aff077e24 */ /* 0x000fca000f8e00ff */
[----:B------:R-:W4:Y:S01]  /*03f0*/  @!P3 LDG.E R4, desc[UR22][R6.64] ;  /* 0x000000160604b981 */ /* 0x000f22000c1e1900 */
[----:B------:R-:W-:-:S05]  /*0400*/  IMAD.U32 R9, RZ, RZ, UR15 ;  /* 0x0000000fff097e24 */ /* 0x000fca000f8e00ff */
[----:B------:R1:W5:Y:S01]  /*0410*/  @P0 LDG.E R0, desc[UR22][R8.64] ;  /* 0x0000001608000981 */ /* 0x000362000c1e1900 */
[----:B------:R-:W1:Y:S01]  /*0420*/  S2UR UR10, SR_CTAID.X ;  /* 0x00000000000a79c3 */ /* 0x000e620000002500 */
[----:B------:R-:W3:Y:S01]  /*0430*/  @!UP4 LDCU UR26, c[0x0][0x434] ;  /* 0x00008680ff1ac7ac */ /* 0x000ee20008000800 */
[----:B------:R-:W-:Y:S01]  /*0440*/  UMOV UR27, 0xffffffff ;  /* 0xffffffff001b7882 */ /* 0x000fe20000000000 */
[----:B------:R-:W-:Y:S01]  /*0450*/  UISETP.NE.U32.AND UP0, UPT, UR4, URZ, UPT ;  /* 0x000000ff0400728c */ /* 0x000fe2000bf05070 */
[----:B------:R-:W-:-:S03]  /*0460*/  UMOV UR16, 0xffffffff ;  /* 0xffffffff00107882 */ /* 0x000fc60000000000 */
[----:B------:R-:W-:Y:S02]  /*0470*/  UISETP.NE.AND.EX UP0, UPT, UR5, URZ, UPT, UP0 ;  /* 0x000000ff0500728c */ /* 0x000fe4000bf05300 */
[----:B-1----:R-:W-:-:S09]  /*0480*/  USHF.L.U32 UR24, UR10, 0x6, URZ ;  /* 0x000000060a187899 */ /* 0x002fd200080006ff */
[----:B------:R-:W1:Y:S01]  /*0490*/  @!UP0 LDCU UR15, c[0x0][0x438] ;  /* 0x00008700ff0f87ac */ /* 0x000e620008000800 */
[----:B--2---:R-:W-:Y:S02]  /*04a0*/  @P4 R2UR UR27, R5 ;  /* 0x00000000051b42ca */ /* 0x004fe400000e0000 */
[----:B---3--:R-:W-:-:S13]  /*04b0*/  @P2 R2UR UR7, R2 ;  /* 0x00000000020722ca */ /* 0x008fda00000e0000 */
[----:B------:R-:W-:-:S04]  /*04c0*/  @UP4 UIADD3 UR26, UPT, UPT, UR7, -UR27, URZ ;  /* 0x8000001b071a4290 */ /* 0x000fc8000fffe0ff */
[----:B------:R-:W-:-:S06]  /*04d0*/  UISETP.GT.AND UP1, UPT, UR26, UR24, UPT ;  /* 0x000000181a00728c */ /* 0x000fcc000bf24270 */
[----:B------:R-:W-:Y:S02]  /*04e0*/  PLOP3.LUT P2, PT, PT, PT, UP1, 0x80, 0x8 ;  /* 0x000000000008781c */ /* 0x000fe40003f4f018 */
[----:B----4-:R-:W-:Y:S01]  /*04f0*/  @!P3 R2UR UR16, R4 ;  /* 0x000000000410b2ca */ /* 0x010fe200000e0000 */
[----:B-1----:R-:W-:-:S14]  /*0500*/  BRA.U !UP0, `(.L_x_1168) ;  /* 0x0000000108187547 */ /* 0x002fdc000b800000 */
[----:B------:R-:W-:-:S13]  /*0510*/  PLOP3.LUT P3, PT, PT, PT, UP5, 0x80, 0x8 ;  /* 0x000000000008781c */ /* 0x000fda0003f6f058 */
[----:B------:R-:W2:Y:S04]  /*0520*/  @P3 LDG.E R2, desc[UR22][R6.64+0x4] ;  /* 0x0000041606023981 */ /* 0x000ea8000c1e1900 */
[----:B------:R-:W3:Y:S01]  /*0530*/  @!P3 LDG.E R4, desc[UR22][R6.64] ;  /* 0x000000160604b981 */ /* 0x000ee2000c1e1900 */
[----:B--2---:R-:W-:-:S13]  /*0540*/  @P3 R2UR UR15, R2 ;  /* 0x00000000020f32ca */ /* 0x004fda00000e0000 */
[----:B------:R-:W-:-:S07]  /*0550*/  @UP5 UIADD3 UR15, UPT, UPT, UR15, -UR16, URZ ;  /* 0x800000100f0f5290 */ /* 0x000fce000fffe0ff */
[----:B---3--:R-:W-:-:S15]  /*0560*/  @!P3 R2UR UR15, R4 ;  /* 0x00000000040fb2ca */ /* 0x008fde00000e0000 */
.L_x_1168:
[----:B------:R-:W-:Y:S05]  /*0570*/  @!P2 EXIT ;  /* 0x000000000000a94d */ /* 0x000fea0003800000 */
[----:B------:R-:W1:Y:S01]  /*0580*/  LDCU UR11, c[0x0][0x374] ;  /* 0x00006e80ff0b77ac */ /* 0x000e620008000800 */
[----:B------:R-:W2:Y:S01]  /*0590*/  LDC R2, c[0x0][0x374] ;  /* 0x0000dd00ff027b82 */ /* 0x000ea20000000800 */
[----:B-----5:R-:W-:Y:S01]  /*05a0*/  @P0 R2UR UR25, R0 ;  /* 0x00000000001902ca */ /* 0x020fe200000e0000 */
[----:B------:R-:W3:Y:S01]  /*05b0*/  S2R R219, SR_TID.X ;  /* 0x0000000000db7919 */ /* 0x000ee20000002100 */
[----:B------:R-:W4:Y:S01]  /*05c0*/  LDCU UR5, c[0x0][0x438] ;  /* 0x00008700ff0577ac */ /* 0x000f220008000800 */
[----:B------:R-:W-:Y:S01]  /*05d0*/  UMOV UR20, URZ ;  /* 0x000000ff00147c82 */ /* 0x000fe20008000000 */
[----:B------:R-:W-:Y:S01]  /*05e0*/  UMOV UR7, URZ ;  /* 0x000000ff00077c82 */ /* 0x000fe20008000000 */
[----:B------:R-:W-:Y:S01]  /*05f0*/  @P1 R2UR UR7, R3 ;  /* 0x00000000030712ca */ /* 0x000fe200000e0000 */
[----:B------:R-:W-:-:S04]  /*0600*/  UIADD3 UR10, UPT, UPT, UR10, 0x1, URZ ;  /* 0x000000010a0a7890 */ /* 0x000fc8000fffe0ff */
[----:B------:R-:W-:Y:S02]  /*0610*/  ULEA UR10, UR10, -UR26, 0x6 ;  /* 0x8000001a0a0a7291 */ /* 0x000fe4000f8e30ff */
[----:B----4-:R-:W-:-:S06]  /*0620*/  UIADD3 UR5, UPT, UPT, UR5, 0x3f, URZ ;  /* 0x0000003f05057890 */ /* 0x010fcc000fffe0ff */
[----:B------:R-:W-:Y:S01]  /*0630*/  @UP2 UIADD3 UR25, UPT, UPT, UR25, -UR7, URZ ;  /* 0x8000000719192290 */ /* 0x000fe2000fffe0ff */
[-C--:B--2---:R-:W-:Y:S01]  /*0640*/  IABS R4, R2.reuse ;  /* 0x0000000200047213 */ /* 0x084fe20000000000 */
[----:B------:R-:W-:Y:S01]  /*0650*/  USHF.R.S32.HI UR4, URZ, 0x1f, UR5 ;  /* 0x0000001fff047899 */ /* 0x000fe20008011405 */
[----:B------:R-:W-:Y:S02]  /*0660*/  IABS R2, R2 ;  /* 0x0000000200027213 */ /* 0x000fe40000000000 */
[----:B------:R-:W-:Y:S01]  /*0670*/  R2UR UR12, R4 ;  /* 0x00000000040c72ca */ /* 0x000fe200000e0000 */
[----:B------:R-:W-:Y:S02]  /*0680*/  ULEA.HI UR4, UR4, UR5, URZ, 0x6 ;  /* 0x0000000504047291 */ /* 0x000fe4000f8f30ff */
[----:B------:R-:W-:Y:S02]  /*0690*/  IMAD.MOV R2, RZ, RZ, -R2 ;  /* 0x000000ffff027224 */ /* 0x000fe400078e0a02 */
[----:B-1----:R-:W-:-:S03]  /*06a0*/  ULEA.HI.SX32 UR14, UR4, UR11, 0x1a ;  /* 0x0000000b040e7291 */ /* 0x002fc6000f8fd2ff */
[----:B------:R-:W-:Y:S01]  /*06b0*/  R2UR UR17, R2 ;  /* 0x00000000021172ca */ /* 0x000fe200000e0000 */
[----:B------:R-:W-:-:S04]  /*06c0*/  UIADD3 UR14, UPT, UPT, UR14, -0x1, URZ ;  /* 0xffffffff0e0e7890 */ /* 0x000fc8000fffe0ff */
[----:B------:R-:W1:Y:S08]  /*06d0*/  I2F.RP R6, UR12 ;  /* 0x0000000c00067d06 */ /* 0x000e700008209400 */
[----:B-1----:R-:W1:Y:S02]  /*06e0*/  MUFU.RCP R5, R6 ;  /* 0x0000000600057308 */ /* 0x002e640000001000 */
[----:B-1----:R-:W-:-:S06]  /*06f0*/  VIADD R5, R5, 0xffffffe ;  /* 0x0ffffffe05057836 */ /* 0x002fcc0000000000 */
[----:B------:R-:W1:Y:S02]  /*0700*/  F2I.FTZ.U32.TRUNC.NTZ R4, R5 ;  /* 0x0000000500047305 */ /* 0x000e64000021f000 */
[----:B-1----:R-:W-:Y:S01]  /*0710*/  R2UR UR21, R4 ;  /* 0x00000000041572ca */ /* 0x002fe200000e0000 */
[----:B------:R-:W-:Y:S01]  /*0720*/  IMAD.U32 R4, RZ, RZ, UR14 ;  /* 0x0000000eff047e24 */ /* 0x000fe2000f8e00ff */
[----:B------:R-:W-:-:S04]  /*0730*/  ULOP3.LUT UR14, UR14, UR11, URZ, 0x3c, !UPT ;  /* 0x0000000b0e0e7292 */ /* 0x000fc8000f8e3cff */
[----:B------:R-:W-:-:S04]  /*0740*/  IABS R4, R4 ;  /* 0x0000000400047213 */ /* 0x000fc80000000000 */
[----:B------:R-:W-:-:S03]  /*0750*/  R2UR UR18, R4 ;  /* 0x00000000041272ca */ /* 0x000fc600000e0000 */
[----:B------:R-:W-:-:S04]  /*0760*/  UIADD3 UR4, UPT, UPT, URZ, -UR21, URZ ;  /* 0x80000015ff047290 */ /* 0x000fc8000fffe0ff */
[----:B------:R-:W-:-:S04]  /*0770*/  UIMAD UR30, UR4, UR12, URZ ;  /* 0x0000000c041e72a4 */ /* 0x000fc8000f8e02ff */
[----:B------:R-:W-:Y:S01]  /*0780*/  UIMAD.WIDE.U32 UR30, UR21, UR30, UR20 ;  /* 0x0000001e151e72a5 */ /* 0x000fe2000f8e0014 */
[----:B------:R-:W1:Y:S02]  /*0790*/  @!UP2 LDCU UR20, c[0x0][0x43c] ;  /* 0x00008780ff14a7ac */ /* 0x000e640008000800 */
[----:B------:R-:W2:Y:S01]  /*07a0*/  @!UP2 LDCU.64 UR4, c[0x0][0x488] ;  /* 0x00009100ff04a7ac */ /* 0x000ea20008000a00 */
[----:B------:R-:W-:Y:S01]  /*07b0*/  UIMAD.WIDE.U32 UR30, UR31, UR18, URZ ;  /* 0x000000121f1e72a5 */ /* 0x000fe2000f8e00ff */
[----:B------:R-:W4:Y:S06]  /*07c0*/  LDCU UR21, c[0x0][0x508] ;  /* 0x0000a100ff1577ac */ /* 0x000f2c0008000800 */
[----:B------:R-:W-:-:S02]  /*07d0*/  UMOV UR13, UR31 ;  /* 0x0000001f000d7c82 */ /* 0x000fc40008000000 */
[----:B------:R-:W-:-:S04]  /*07e0*/  UIMAD UR17, UR13, UR17, UR18 ;  /* 0x000000110d1172a4 */ /* 0x000fc8000f8e0212 */
[----:B------:R-:W-:Y:S02]  /*07f0*/  UISETP.GT.U32.AND UP1, UPT, UR12, UR17, UPT ;  /* 0x000000110c00728c */ /* 0x000fe4000bf24070 */
[----:B--2---:R-:W-:Y:S01]  /*0800*/  @!UP2 UISETP.NE.U32.AND UP0, UPT, UR4, URZ, UPT ;  /* 0x000000ff0400a28c */ /* 0x004fe2000bf05070 */
[----:B------:R-:W2:Y:S03]  /*0810*/  S2UR UR4, SR_CTAID.Y ;  /* 0x00000000000479c3 */ /* 0x000ea60000002600 */
[----:B------:R-:W-:-:S04]  /*0820*/  @!UP2 UISETP.NE.AND.EX UP0, UPT, UR5, URZ, UPT, UP0 ;  /* 0x000000ff0500a28c */ /* 0x000fc8000bf05300 */
[----:B-1----:R-:W-:Y:S02]  /*0830*/  @!UP2 USEL UR20, UR20, URZ, UP0 ;  /* 0x000000ff1414a287 */ /* 0x002fe40008000000 */
[----:B------:R-:W-:Y:S02]  /*0840*/  @!UP1 UIADD3 UR17, UPT, UPT, UR17, -UR12, URZ ;  /* 0x8000000c11119290 */ /* 0x000fe4000fffe0ff */
[----:B------:R-:W-:Y:S02]  /*0850*/  @!UP2 UIADD3 UR25, UPT, UPT, UR20, UR15, -UR7 ;  /* 0x0000000f1419a290 */ /* 0x000fe4000fffe807 */
[----:B------:R-:W-:Y:S02]  /*0860*/  UISETP.GE.U32.AND UP2, UPT, UR17, UR12, UPT ;  /* 0x0000000c1100728c */ /* 0x000fe4000bf46070 */
[----:B------:R-:W-:Y:S02]  /*0870*/  @!UP1 UIADD3 UR13, UPT, UPT, UR13, 0x1, URZ ;  /* 0x000000010d0d9890 */ /* 0x000fe4000fffe0ff */
[----:B------:R-:W-:-:S02]  /*0880*/  UIADD3 UR5, UPT, UPT, UR25, 0x3f, URZ ;  /* 0x0000003f19057890 */ /* 0x000fc4000fffe0ff */
[----:B------:R-:W-:Y:S02]  /*0890*/  UISETP.GE.AND UP1, UPT, UR14, URZ, UPT ;  /* 0x000000ff0e00728c */ /* 0x000fe4000bf26270 */
[----:B------:R-:W-:Y:S02]  /*08a0*/  UISETP.NE.AND UP0, UPT, UR11, URZ, UPT ;  /* 0x000000ff0b00728c */ /* 0x000fe4000bf05270 */
[----:B------:R-:W-:Y:S02]  /*08b0*/  USHF.R.S32.HI UR12, URZ, 0x1f, UR5 ;  /* 0x0000001fff0c7899 */ /* 0x000fe40008011405 */
[----:B------:R-:W-:Y:S02]  /*08c0*/  @UP2 UIADD3 UR13, UPT, UPT, UR13, 0x1, URZ ;  /* 0x000000010d0d2890 */ /* 0x000fe4000fffe0ff */
[----:B------:R-:W-:-:S03]  /*08d0*/  ULEA.HI UR12, UR12, UR5, URZ, 0x6 ;  /* 0x000000050c0c7291 */ /* 0x000fc6000f8f30ff */
[----:B------:R-:W-:Y:S02]  /*08e0*/  @!UP1 UIADD3 UR13, UPT, UPT, -UR13, URZ, URZ ;  /* 0x000000ff0d0d9290 */ /* 0x000fe4000fffe1ff */
[----:B------:R-:W-:Y:S02]  /*08f0*/  USHF.R.S32.HI UR12, URZ, 0x6, UR12 ;  /* 0x00000006ff0c7899 */ /* 0x000fe4000801140c */
[----:B------:R-:W-:Y:S02]  /*0900*/  @!UP0 ULOP3.LUT UR13, URZ, UR11, URZ, 0x33, !UPT ;  /* 0x0000000bff0d8292 */ /* 0x000fe4000f8e33ff */
[----:B----4-:R-:W-:Y:S02]  /*0910*/  UIADD3 UR11, UPT, UPT, UR5, UR21, UR10 ;  /* 0x00000015050b7290 */ /* 0x010fe4000fffe00a */
[----:B--2---:R-:W-:Y:S01]  /*0920*/  UIMAD UR18, UR13, UR4, URZ ;  /* 0x000000040d1272a4 */ /* 0x004fe2000f8e02ff */
[----:B------:R-:W-:Y:S01]  /*0930*/  IMAD.U32 R3, RZ, RZ, UR12 ;  /* 0x0000000cff037e24 */ /* 0x000fe2000f8e00ff */
[----:B------:R-:W-:Y:S01]  /*0940*/  USHF.R.S32.HI UR5, URZ, 0x1f, UR11 ;  /* 0x0000001fff057899 */ /* 0x000fe2000801140b */
[----:B------:R-:W-:-:S03]  /*0950*/  IMAD.U32 R0, RZ, RZ, UR13 ;  /* 0x0000000dff007e24 */ /* 0x000fc6000f8e00ff */
[----:B------:R-:W-:Y:S02]  /*0960*/  ULEA.HI UR5, UR5, UR11, URZ, 0x6 ;  /* 0x0000000b05057291 */ /* 0x000fe4000f8f30ff */
[----:B------:R-:W-:Y:S02]  /*0970*/  VIADDMNMX R0, R0, UR18, R3, PT ;  /* 0x0000001200007c46 */ /* 0x000fe4000b800103 */
[----:B------:R-:W-:Y:S02]  /*0980*/  USHF.R.S32.HI UR20, URZ, 0x6, UR5 ;  /* 0x00000006ff147899 */ /* 0x000fe40008011405 */
[----:B------:R-:W-:Y:S01]  /*0990*/  R2UR UR10, R0 ;  /* 0x00000000000a72ca */ /* 0x000fe200000e0000 */
[----:B------:R-:W-:-:S04]  /*09a0*/  UIADD3 UR5, UPT, UPT, -UR19, URZ, URZ ;  /* 0x000000ff13057290 */ /* 0x000fc8000fffe1ff */
[----:B------:R-:W-:-:S08]  /*09b0*/  UIMAD UR28, UR6, UR5, UR28 ;  /* 0x00000005061c72a4 */ /* 0x000fd0000f8e021c */
[----:B------:R-:W-:-:S04]  /*09c0*/  UISETP.LT.AND UP0, UPT, UR10, UR20, UPT ;  /* 0x000000140a00728c */ /* 0x000fc8000bf01270 */
[----:B------:R-:W-:-:S04]  /*09d0*/  USEL UR20, UR10, UR20, UP0 ;  /* 0x000000140a147287 */ /* 0x000fc80008000000 */
[----:B------:R-:W-:-:S09]  /*09e0*/  UISETP.GE.AND UP0, UPT, UR18, UR20, UPT ;  /* 0x000000141200728c */ /* 0x000fd2000bf06270 */
[----:B---3--:R-:W-:Y:S05]  /*09f0*/  BRA.U !UP0, `(.L_x_1169) ;  /* 0x0000000d08fc7547 */ /* 0x008fea000b800000 */
[----:B------:R-:W1:Y:S01]  /*0a00*/  LDCU.64 UR8, c[0x0][0x430] ;  /* 0x00008600ff0877ac */ /* 0x000e620008000a00 */
[----:B------:R-:W-:Y:S01]  /*0a10*/  SHF.R.U32.HI R0, RZ, 0x4, R219 ;  /* 0x00000004ff007819 */ /* 0x000fe200000116db */
[C---:B------:R-:W-:Y:S01]  /*0a20*/  IMAD.SHL.U32 R19, R219.reuse, 0x4, RZ ;  /* 0x00000004db137824 */ /* 0x040fe200078e00ff */
[----:B------:R-:W-:Y:S01]  /*0a30*/  BSSY.RECONVERGENT B0, `(.L_x_1170) ;  /* 0x0000026000007945 */ /* 0x000fe20003800200 */
[----:B------:R-:W2:Y:S01]  /*0a40*/  LDCU UR5, c[0x0][0x44c] ;  /* 0x00008980ff0577ac */ /* 0x000ea20008000800 */
[----:B------:R-:W-:Y:S02]  /*0a50*/  IMAD.SHL.U32 R2, R219, 0x10, RZ ;  /* 0x00000010db027824 */ /* 0x000fe400078e00ff */
[----:B------:R-:W-:Y:S01]  /*0a60*/  LOP3.LUT R19, R19, 0x3c, RZ, 0xc0, !PT ;  /* 0x0000003c13137812 */ /* 0x000fe200078ec0ff */
[----:B------:R-:W-:Y:S01]  /*0a70*/  UIADD3 UR26, UPT, UPT, -UR24, UR26, URZ ;  /* 0x0000001a181a7290 */ /* 0x000fe2000fffe1ff */
[C---:B------:R-:W-:Y:S02]  /*0a80*/  VIADD R18, R0.reuse, 0x8 ;  /* 0x0000000800127836 */ /* 0x040fe40000000000 */
[C---:B------:R-:W-:Y:S01]  /*0a90*/  LOP3.LUT R11, R19.reuse, 0x3f00, R2, 0xf8, !PT ;  /* 0x00003f00130b7812 */ /* 0x040fe200078ef802 */
[C---:B------:R-:W-:Y:S01]  /*0aa0*/  VIADD R17, R0.reuse, 0x10 ;  /* 0x0000001000117836 */ /* 0x040fe20000000000 */
[----:B------:R-:W-:Y:S01]  /*0ab0*/  LOP3.LUT R22, R19, 0x40, RZ, 0xfc, !PT ;  /* 0x0000004013167812 */ /* 0x000fe200078efcff */
[C---:B------:R-:W-:Y:S01]  /*0ac0*/  VIADD R16, R0.reuse, 0x18 ;  /* 0x0000001800107836 */ /* 0x040fe20000000000 */
[C---:B------:R-:W-:Y:S01]  /*0ad0*/  ISETP.GE.AND P3, PT, R0.reuse, UR26, PT ;  /* 0x0000001a00007c0c */ /* 0x040fe2000bf66270 */
[----:B------:R-:W-:Y:S01]  /*0ae0*/  VIADD R15, R0, 0x20 ;  /* 0x00000020000f7836 */ /* 0x000fe20000000000 */
[----:B------:R-:W-:Y:S01]  /*0af0*/  ISETP.GE.AND P1, PT, R18, UR26, PT ;  /* 0x0000001a12007c0c */ /* 0x000fe2000bf26270 */
[----:B-1----:R-:W-:Y:S01]  /*0b00*/  UIMAD UR8, UR4, UR8, UR19 ;  /* 0x00000008040872a4 */ /* 0x002fe2000f8e0213 */
[C---:B------:R-:W-:Y:S01]  /*0b10*/  VIADD R14, R0.reuse, 0x28 ;  /* 0x00000028000e7836 */ /* 0x040fe20000000000 */
[----:B------:R-:W-:Y:S01]  /*0b20*/  ISETP.GE.AND P0, PT, R17, UR26, PT ;  /* 0x0000001a11007c0c */ /* 0x000fe2000bf06270 */
[----:B------:R-:W-:Y:S01]  /*0b30*/  VIADD R13, R0, 0x30 ;  /* 0x00000030000d7836 */ /* 0x000fe20000000000 */
[----:B------:R-:W-:Y:S01]  /*0b40*/  UIMAD UR8, UR8, UR6, UR28 ;  /* 0x00000006080872a4 */ /* 0x000fe2000f8e021c */
[----:B------:R-:W-:-:S02]  /*0b50*/  LOP3.LUT R21, R19, 0x80, RZ, 0xfc, !PT ;  /* 0x0000008013157812 */ /* 0x000fc400078efcff */
[----:B------:R-:W-:Y:S01]  /*0b60*/  LOP3.LUT R20, R19, 0xc0, RZ, 0xfc, !PT ;  /* 0x000000c013147812 */ /* 0x000fe200078efcff */
[----:B------:R-:W-:-:S04]  /*0b70*/  UIMAD UR9, UR8, UR9, UR24 ;  /* 0x00000009080972a4 */ /* 0x000fc8000f8e0218 */
[----:B--2---:R-:W-:-:S06]  /*0b80*/  UIMAD UR5, UR9, UR5, URZ ;  /* 0x00000005090572a4 */ /* 0x004fcc000f8e02ff */
[----:B------:R-:W-:Y:S01]  /*0b90*/  IMAD.U32 R10, RZ, RZ, UR5 ;  /* 0x00000005ff0a7e24 */ /* 0x000fe2000f8e00ff */
[----:B------:R-:W-:-:S04]  /*0ba0*/  IADD3 R11, P2, PT, R11, UR5, RZ ;  /* 0x000000050b0b7c10 */ /* 0x000fc8000ff5e0ff */
[----:B------:R-:W-:Y:S01]  /*0bb0*/  LEA.HI.X.SX32 R10, R10, RZ, 0x1, P2 ;  /* 0x000000ff0a0a7211 */ /* 0x000fe200010f0eff */
[----:B------:R-:W-:Y:S08]  /*0bc0*/  @P3 BRA `(.L_x_1171) ;  /* 0x0000000000303947 */ /* 0x000ff00003800000 */
[----:B------:R-:W1:Y:S01]  /*0bd0*/  LDCU UR6, c[0x0][0x440] ;  /* 0x00008800ff0677ac */ /* 0x000e620008000800 */
[----:B------:R-:W2:Y:S01]  /*0be0*/  LDCU.64 UR4, c[0x0][0x3f8] ;  /* 0x00007f00ff0477ac */ /* 0x000ea20008000a00 */
        /* <DEDUP_REMOVED lines=10> */
.L_x_1171:
[----:B------:R-:W-:Y:S05]  /*0c90*/  BSYNC.RECONVERGENT B0 ;  /* 0x0000000000007941 */ /* 0x000fea0003800200 */
.L_x_1170:
[----:B------:R-:W-:Y:S01]  /*0ca0*/  ISETP.GE.AND P4, PT, R16, UR26, PT ;  /* 0x0000001a10007c0c */ /* 0x000fe2000bf86270 */
[----:B------:R-:W-:Y:S01]  /*0cb0*/  BSSY.RECONVERGENT B0, `(.L_x_1172) ;  /* 0x000001e000007945 */ /* 0x000fe20003800200 */
[----:B------:R-:W-:Y:S01]  /*0cc0*/  ISETP.GE.AND P3, PT, R15, UR26, PT ;  /* 0x0000001a0f007c0c */ /* 0x000fe2000bf66270 */
[----:B------:R-:W-:Y:S01]  /*0cd0*/  VIADD R12, R0, 0x38 ;  /* 0x00000038000c7836 */ /* 0x000fe20000000000 */
[----:B------:R-:W-:Y:S02]  /*0ce0*/  ISETP.GE.AND P2, PT, R14, UR26, PT ;  /* 0x0000001a0e007c0c */ /* 0x000fe4000bf46270 */
[----:B------:R-:W-:Y:S02]  /*0cf0*/  P2R R4, PR, RZ, 0x10 ;  /* 0x00000010ff047803 */ /* 0x000fe40000000000 */
[----:B------:R-:W-:Y:S02]  /*0d00*/  ISETP.GE.AND P6, PT, R13, UR26, PT ;  /* 0x0000001a0d007c0c */ /* 0x000fe4000bfc6270 */
[----:B------:R-:W-:-:S02]  /*0d10*/  P2R R6, PR, RZ, 0x8 ;  /* 0x00000008ff067803 */ /* 0x000fc40000000000 */
[----:B------:R-:W-:Y:S01]  /*0d20*/  P2R R8, PR, RZ, 0x4 ;  /* 0x00000004ff087803 */ /* 0x000fe20000000000 */
[----:B------:R-:W-:Y:S08]  /*0d30*/  @P1 BRA `(.L_x_1173) ;  /* 0x0000000000541947 */ /* 0x000ff00003800000 */
[----:B------:R-:W2:Y:S02]  /*0d40*/  LDCU UR4, c[0x0][0x440] ;  /* 0x00008800ff0477ac */ /* 0x000ea40008000800 */
[----:B--2---:R-:W-:Y:S02]  /*0d50*/  ISETP.GE.AND P5, PT, R19, UR4, PT ;  /* 0x0000000413007c0c */ /* 0x004fe4000bfa6270 */
[----:B------:R-:W-:Y:S02]  /*0d60*/  ISETP.GE.AND P4, PT, R22, UR4, PT ;  /* 0x0000000416007c0c */ /* 0x000fe4000bf86270 */
[----:B------:R-:W-:Y:S02]  /*0d70*/  ISETP.GE.AND P3, PT, R21, UR4, PT ;  /* 0x0000000415007c0c */ /* 0x000fe4000bf66270 */
[----:B------:R-:W-:-:S07]  /*0d80*/  ISETP.GE.AND P2, PT, R20, UR4, PT ;  /* 0x0000000414007c0c */ /* 0x000fce000bf46270 */
[----:B-1----:R-:W1:Y:S02]  /*0d90*/  @!P5 LDC.64 R2, c[0x0][0x3f8] ;  /* 0x0000fe00ff02db82 */ /* 0x002e640000000a00 */
[----:B-1----:R-:W-:-:S04]  /*0da0*/  @!P5 LEA R24, P1, R11, R2, 0x2 ;  /* 0x000000020b18d211 */ /* 0x002fc800078210ff */
[C---:B------:R-:W-:Y:S02]  /*0db0*/  @!P5 LEA.HI.X R25, R11.reuse, R3, R10, 0x2, P1 ;  /* 0x000000030b19d211 */ /* 0x040fe400008f140a */
[----:B------:R-:W1:Y:S03]  /*0dc0*/  @!P4 LDC.64 R2, c[0x0][0x3f8] ;  /* 0x0000fe00ff02cb82 */ /* 0x000e660000000a00 */
[----:B------:R2:W-:Y:S01]  /*0dd0*/  @!P5 STG.E.128 desc[UR22][R24.64+0x2000], RZ ;  /* 0x002000ff1800d986 */ /* 0x0005e2000c101d16 */
        /* <DEDUP_REMOVED lines=9> */
[----:B------:R-:W-:-:S05]  /*0e70*/  @!P2 LEA.HI.X R3, R11, R3, R10, 0x2, P1 ;  /* 0x000000030b03a211 */ /* 0x000fca00008f140a */
[----:B------:R2:W-:Y:S04]  /*0e80*/  @!P2 STG.E.128 desc[UR22][R2.64+0x2300], RZ ;  /* 0x002300ff0200a986 */ /* 0x0005e8000c101d16 */
.L_x_1173:
[----:B------:R-:W-:Y:S05]  /*0e90*/  BSYNC.RECONVERGENT B0 ;  /* 0x0000000000007941 */ /* 0x000fea0003800200 */
.L_x_1172:
[----:B------:R-:W-:Y:S01]  /*0ea0*/  BSSY.RECONVERGENT B0, `(.L_x_1174) ;  /* 0x0000018000007945 */ /* 0x000fe20003800200 */
[----:B------:R-:W-:-:S03]  /*0eb0*/  ISETP.GE.AND P5, PT, R12, UR26, PT ;  /* 0x0000001a0c007c0c */ /* 0x000fc6000bfa6270 */
[----:B------:R-:W-:Y:S10]  /*0ec0*/  @P0 BRA `(.L_x_1175) ;  /* 0x0000000000540947 */ /* 0x000ff40003800000 */
[----:B------:R-:W3:Y:S02]  /*0ed0*/  LDCU UR4, c[0x0][0x440] ;  /* 0x00008800ff0477ac */ /* 0x000ee40008000800 */
[----:B---3--:R-:W-:Y:S02]  /*0ee0*/  ISETP.GE.AND P4, PT, R19, UR4, PT ;  /* 0x0000000413007c0c */ /* 0x008fe4000bf86270 */
[----:B------:R-:W-:Y:S02]  /*0ef0*/  ISETP.GE.AND P3, PT, R22, UR4, PT ;  /* 0x0000000416007c0c */ /* 0x000fe4000bf66270 */
[----:B------:R-:W-:Y:S02]  /*0f00*/  ISETP.GE.AND P2, PT, R21, UR4, PT ;  /* 0x0000000415007c0c */ /* 0x000fe4000bf46270 */
[----:B------:R-:W-:-:S07]  /*0f10*/  ISETP.GE.AND P1, PT, R20, UR4, PT ;  /* 0x0000000414007c0c */ /* 0x000fce000bf26270 */
[----:B-12---:R-:W1:Y:S02]  /*0f20*/  @!P4 LDC.64 R2, c[0x0][0x3f8] ;  /* 0x0000fe00ff02cb82 */ /* 0x006e640000000a00 */
        /* <DEDUP_REMOVED lines=15> */
.L_x_1175:
[----:B------:R-:W-:Y:S05]  /*1020*/  BSYNC.RECONVERGENT B0 ;  /* 0x0000000000007941 */ /* 0x000fea0003800200 */
.L_x_1174:
[----:B------:R-:W-:Y:S01]  /*1030*/  ISETP.NE.AND P0, PT, R4, RZ, PT ;  /* 0x000000ff0400720c */ /* 0x000fe20003f05270 */
[----:B------:R-:W-:-:S12]  /*1040*/  BSSY.RECONVERGENT B0, `(.L_x_1176) ;  /* 0x0000017000007945 */ /* 0x000fd80003800200 */
[----:B------:R-:W-:Y:S05]  /*1050*/  @P0 BRA `(.L_x_1177) ;  /* 0x0000000000540947 */ /* 0x000fea0003800000 */
[----:B------:R-:W4:Y:S02]  /*1060*/  LDCU UR4, c[0x0][0x440] ;  /* 0x00008800ff0477ac */ /* 0x000f240008000800 */
[----:B----4-:R-:W-:Y:S02]  /*1070*/  ISETP.GE.AND P4, PT, R19, UR4, PT ;  /* 0x0000000413007c0c */ /* 0x010fe4000bf86270 */
[----:B------:R-:W-:Y:S02]  /*1080*/  ISETP.GE.AND P3, PT, R22, UR4, PT ;  /* 0x0000000416007c0c */ /* 0x000fe4000bf66270 */
[----:B------:R-:W-:Y:S02]  /*1090*/  ISETP.GE.AND P2, PT, R21, UR4, PT ;  /* 0x0000000415007c0c */ /* 0x000fe4000bf46270 */
[----:B------:R-:W-:-:S07]  /*10a0*/  ISETP.GE.AND P1, PT, R20, UR4, PT ;  /* 0x0000000414007c0c */ /* 0x000fce000bf26270 */
[----:B------:R-:W4:Y:S08]  /*10b0*/  @!P4 LDC.64 R4, c[0x0][0x3f8] ;  /* 0x0000fe00ff04cb82 */ /* 0x000f300000000a00 */
[----:B-123--:R-:W1:Y:S01]  /*10c0*/  @!P3 LDC.64 R2, c[0x0][0x3f8] ;  /* 0x0000fe00ff02bb82 */ /* 0x00ee620000000a00 */
[----:B----4-:R-:W-:-:S04]  /*10d0*/  @!P4 LEA R4, P0, R11, R4, 0x2 ;  /* 0x000000040b04c211 */ /* 0x010fc800078010ff */
[C---:B------:R-:W-:Y:S02]  /*10e0*/  @!P4 LEA.HI.X R5, R11.reuse, R5, R10, 0x2, P0 ;  /* 0x000000050b05c211 */ /* 0x040fe400000f140a */
[----:B-1----:R-:W-:-:S03]  /*10f0*/  @!P3 LEA R24, P0, R11, R2, 0x2 ;  /* 0x000000020b18b211 */ /* 0x002fc600078010ff */
[----:B------:R4:W-:Y:S01]  /*1100*/  @!P4 STG.E.128 desc[UR22][R4.64+0x6000], RZ ;  /* 0x006000ff0400c986 */ /* 0x0009e2000c101d16 */
        /* <DEDUP_REMOVED lines=10> */
.L_x_1177:
[----:B------:R-:W-:Y:S05]  /*11b0*/  BSYNC.RECONVERGENT B0 ;  /* 0x0000000000007941 */ /* 0x000fea0003800200 */
.L_x_1176:
[----:B------:R-:W-:Y:S01]  /*11c0*/  ISETP.NE.AND P0, PT, R6, RZ, PT ;  /* 0x000000ff0600720c */ /* 0x000fe20003f05270 */
[----:B------:R-:W-:-:S12]  /*11d0*/  BSSY.RECONVERGENT B0, `(.L_x_1178) ;  /* 0x0000017000007945 */ /* 0x000fd80003800200 */
[----:B------:R-:W-:Y:S05]  /*11e0*/  @P0 BRA `(.L_x_1179) ;  /* 0x0000000000540947 */ /* 0x000fea0003800000 */
[----:B------:R-:W5:Y:S02]  /*11f0*/  LDCU UR4, c[0x0][0x440] ;  /* 0x00008800ff0477ac */ /* 0x000f640008000800 */
[----:B-----5:R-:W-:Y:S02]  /*1200*/  ISETP.GE.AND P0, PT, R19, UR4, PT ;  /* 0x0000000413007c0c */ /* 0x020fe4000bf06270 */
[----:B------:R-:W-:Y:S02]  /*1210*/  ISETP.GE.AND P3, PT, R22, UR4, PT ;  /* 0x0000000416007c0c */ /* 0x000fe4000bf66270 */
[----:B------:R-:W-:-:S09]  /*1220*/  ISETP.GE.AND P2, PT, R21, UR4, PT ;  /* 0x0000000415007c0c */ /* 0x000fd2000bf46270 */
[----:B-1234-:R-:W1:Y:S08]  /*1230*/  @!P0 LDC.64 R2, c[0x0][0x3f8] ;  /* 0x0000fe00ff028b82 */ /* 0x01ee700000000a00 */
[----:B------:R-:W2:Y:S08]  /*1240*/  @!P3 LDC.64 R6, c[0x0][0x3f8] ;  /* 0x0000fe00ff06bb82 */ /* 0x000eb00000000a00 */
[----:B------:R-:W3:Y:S01]  /*1250*/  @!P2 LDC.64 R4, c[0x0][0x3f8] ;  /* 0x0000fe00ff04ab82 */ /* 0x000ee20000000a00 */
[----:B-1----:R-:W-:-:S04]  /*1260*/  @!P0 LEA R24, P1, R11, R2, 0x2 ;  /* 0x000000020b188211 */ /* 0x002fc800078210ff */
[----:B------:R-:W-:Y:S02]  /*1270*/  @!P0 LEA.HI.X R25, R11, R3, R10, 0x2, P1 ;  /* 0x000000030b198211 */ /* 0x000fe400008f140a */
[----:B------:R-:W-:-:S03]  /*1280*/  ISETP.GE.AND P1, PT, R20, UR4, PT ;  /* 0x0000000414007c0c */ /* 0x000fc6000bf26270 */
[----:B------:R1:W-:Y:S01]  /*1290*/  @!P0 STG.E.128 desc[UR22][R24.64+0x8000], RZ ;  /* 0x008000ff18008986 */ /* 0x0003e2000c101d16 */
[----:B--2---:R-:W-:-:S04]  /*12a0*/  @!P3 LEA R6, P0, R11, R6, 0x2 ;  /* 0x000000060b06b211 */ /* 0x004fc800078010ff */
[C---:B------:R-:W-:Y:S02]  /*12b0*/  @!P3 LEA.HI.X R7, R11.reuse, R7, R10, 0x2, P0 ;  /* 0x000000070b07b211 */ /* 0x040fe400000f140a */
[----:B---3--:R-:W-:-:S03]  /*12c0*/  @!P2 LEA R4, P0, R11, R4, 0x2 ;  /* 0x000000040b04a211 */ /* 0x008fc600078010ff */
[----:B------:R-:W2:Y:S01]  /*12d0*/  @!P1 LDC.64 R2, c[0x0][0x3f8] ;  /* 0x0000fe00ff029b82 */ /* 0x000ea20000000a00 */
[C---:B------:R-:W-:Y:S01]  /*12e0*/  @!P2 LEA.HI.X R5, R11.reuse, R5, R10, 0x2, P0 ;  /* 0x000000050b05a211 */ /* 0x040fe200000f140a */
[----:B------:R1:W-:Y:S04]  /*12f0*/  @!P3 STG.E.128 desc[UR22][R6.64+0x8100], RZ ;  /* 0x008100ff0600b986 */ /* 0x0003e8000c101d16 */
[----:B------:R1:W-:Y:S01]  /*1300*/  @!P2 STG.E.128 desc[UR22][R4.64+0x8200], RZ ;  /* 0x008200ff0400a986 */ /* 0x0003e2000c101d16 */
[----:B--2---:R-:W-:-:S04]  /*1310*/  @!P1 LEA R2, P0, R11, R2, 0x2 ;  /* 0x000000020b029211 */ /* 0x004fc800078010ff */
[----:B------:R-:W-:-:S05]  /*1320*/  @!P1 LEA.HI.X R3, R11, R3, R10, 0x2, P0 ;  /* 0x000000030b039211 */ /* 0x000fca00000f140a */
[----:B------:R1:W-:Y:S04]  /*1330*/  @!P1 STG.E.128 desc[UR22][R2.64+0x8300], RZ ;  /* 0x008300ff02009986 */ /* 0x0003e8000c101d16 */
.L_x_1179:
[----:B------:R-:W-:Y:S05]  /*1340*/  BSYNC.RECONVERGENT B0 ;  /* 0x0000000000007941 */ /* 0x000fea0003800200 */
.L_x_1178:
[----:B------:R-:W-:Y:S01]  /*1350*/  ISETP.NE.AND P0, PT, R8, RZ, PT ;  /* 0x000000ff0800720c */ /* 0x000fe20003f05270 */
[----:B------:R-:W-:-:S12]  /*1360*/  BSSY.RECONVERGENT B0, `(.L_x_1180) ;  /* 0x0000017000007945 */ /* 0x000fd80003800200 */
[----:B------:R-:W-:Y:S05]  /*1370*/  @P0 BRA `(.L_x_1181) ;  /* 0x0000000000540947 */ /* 0x000fea0003800000 */
[----:B------:R-:W5:Y:S02]  /*1380*/  LDCU UR4, c[0x0][0x440] ;  /* 0x00008800ff0477ac */ /* 0x000f640008000800 */
[----:B-----5:R-:W-:Y:S02]  /*1390*/  ISETP.GE.AND P4, PT, R19, UR4, PT ;  /* 0x0000000413007c0c */ /* 0x020fe4000bf86270 */
[----:B------:R-:W-:Y:S02]  /*13a0*/  ISETP.GE.AND P3, PT, R22, UR4, PT ;  /* 0x0000000416007c0c */ /* 0x000fe4000bf66270 */
[----:B------:R-:W-:Y:S02]  /*13b0*/  ISETP.GE.AND P2, PT, R21, UR4, PT ;  /* 0x0000000415007c0c */ /* 0x000fe4000bf46270 */
[----:B------:R-:W-:-:S07]  /*13c0*/  ISETP.GE.AND P1, PT, R20, UR4, PT ;  /* 0x0000000414007c0c */ /* 0x000fce000bf26270 */
[----:B------:R-:W5:Y:S08]  /*13d0*/  @!P4 LDC.64 R8, c[0x0][0x3f8] ;  /* 0x0000fe00ff08cb82 */ /* 0x000f700000000a00 */
[----:B-1----:R-:W1:Y:S08]  /*13e0*/  @!P3 LDC.64 R6, c[0x0][0x3f8] ;  /* 0x0000fe00ff06bb82 */ /* 0x002e700000000a00 */
[----:B----4-:R-:W4:Y:S08]  /*13f0*/  @!P2 LDC.64 R4, c[0x0][0x3f8] ;  /* 0x0000fe00ff04ab82 */ /* 0x010f300000000a00 */
[----:B--23--:R-:W2:Y:S01]  /*1400*/  @!P1 LDC.64 R2, c[0x0][0x3f8] ;  /* 0x0000fe00ff029b82 */ /* 0x00cea20000000a00 */
[----:B-----5:R-:W-:-:S04]  /*1410*/  @!P4 LEA R8, P0, R11, R8, 0x2 ;  /* 0x000000080b08c211 */ /* 0x020fc800078010ff */
[C---:B------:R-:W-:Y:S02]  /*1420*/  @!P4 LEA.HI.X R9, R11.reuse, R9, R10, 0x2, P0 ;  /* 0x000000090b09c211 */ /* 0x040fe400000f140a */
[----:B-1----:R-:W-:-:S03]  /*1430*/  @!P3 LEA R6, P0, R11, R6, 0x2 ;  /* 0x000000060b06b211 */ /* 0x002fc600078010ff */
[----:B------:R1:W-:Y:S01]  /*1440*/  @!P4 STG.E.128 desc[UR22][R8.64+0xa000], RZ ;  /* 0x00a000ff0800c986 */ /* 0x0003e2000c101d16 */
[C---:B------:R-:W-:Y:S02]  /*1450*/  @!P3 LEA.HI.X R7, R11.reuse, R7, R10, 0x2, P0 ;  /* 0x000000070b07b211 */ /* 0x040fe400000f140a */
[----:B----4-:R-:W-:-:S03]  /*1460*/  @!P2 LEA R4, P0, R11, R4, 0x2 ;  /* 0x000000040b04a211 */ /* 0x010fc600078010ff */
[----:B------:R1:W-:Y:S01]  /*1470*/  @!P3 STG.E.128 desc[UR22][R6.64+0xa100], RZ ;  /* 0x00a100ff0600b986 */ /* 0x0003e2000c101d16 */
[C---:B------:R-:W-:Y:S02]  /*1480*/  @!P2 LEA.HI.X R5, R11.reuse, R5, R10, 0x2, P0 ;  /* 0x000000050b05a211 */ /* 0x040fe400000f140a */
[----:B--2---:R-:W-:-:S03]  /*1490*/  @!P1 LEA R2, P0, R11, R2, 0x2 ;  /* 0x000000020b029211 */ /* 0x004fc600078010ff */
[----:B------:R1:W-:Y:S01]  /*14a0*/  @!P2 STG.E.128 desc[UR22][R4.64+0xa200], RZ ;  /* 0x00a200ff0400a986 */ /* 0x0003e2000c101d16 */
[----:B------:R-:W-:-:S05]  /*14b0*/  @!P1 LEA.HI.X R3, R11, R3, R10, 0x2, P0 ;  /* 0x000000030b039211 */ /* 0x000fca00000f140a */
[----:B------:R1:W-:Y:S04]  /*14c0*/  @!P1 STG.E.128 desc[UR22][R2.64+0xa300], RZ ;  /* 0x00a300ff02009986 */ /* 0x0003e8000c101d16 */
.L_x_1181:
[----:B------:R-:W-:Y:S05]  /*14d0*/  BSYNC.RECONVERGENT B0 ;  /* 0x0000000000007941 */ /* 0x000fea0003800200 */
.L_x_1180:
[----:B------:R-:W-:Y:S04]  /*14e0*/  BSSY.RECONVERGENT B0, `(.L_x_1182) ;  /* 0x0000017000007945 */ /* 0x000fe80003800200 */
[----:B------:R-:W-:Y:S05]  /*14f0*/  @P6 BRA `(.L_x_1183) ;  /* 0x0000000000546947 */ /* 0x000fea0003800000 */
[----:B------:R-:W5:Y:S02]  /*1500*/  LDCU UR4, c[0x0][0x440] ;  /* 0x00008800ff0477ac */ /* 0x000f640008000800 */
[----:B-----5:R-:W-:Y:S02]  /*1510*/  ISETP.GE.AND P6, PT, R19, UR4, PT ;  /* 0x0000000413007c0c */ /* 0x020fe4000bfc6270 */
[----:B------:R-:W-:Y:S02]  /*1520*/  ISETP.GE.AND P4, PT, R22, UR4, PT ;  /* 0x0000000416007c0c */ /* 0x000fe4000bf86270 */
[----:B------:R-:W-:Y:S02]  /*1530*/  ISETP.GE.AND P3, PT, R21, UR4, PT ;  /* 0x0000000415007c0c */ /* 0x000fe4000bf66270 */
[----:B------:R-:W-:-:S07]  /*1540*/  ISETP.GE.AND P1, PT, R20, UR4, PT ;  /* 0x0000000414007c0c */ /* 0x000fce000bf26270 */
[----:B-1----:R-:W1:Y:S08]  /*1550*/  @!P6 LDC.64 R8, c[0x0][0x3f8] ;  /* 0x0000fe00ff08eb82 */ /* 0x002e700000000a00 */
[----:B------:R-:W5:Y:S08]  /*1560*/  @!P4 LDC.64 R6, c[0x0][0x3f8] ;  /* 0x0000fe00ff06cb82 */ /* 0x000f700000000a00 */
[----:B----4-:R-:W4:Y:S08]  /*1570*/  @!P3 LDC.64 R4, c[0x0][0x3f8] ;  /* 0x0000fe00ff04bb82 */ /* 0x010f300000000a00 */
[----:B--23--:R-:W2:Y:S01]  /*1580*/  @!P1 LDC.64 R2, c[0x0][0x3f8] ;  /* 0x0000fe00ff029b82 */ /* 0x00cea20000000a00 */
[----:B-1----:R-:W-:-:S04]  /*1590*/  @!P6 LEA R8, P2, R11, R8, 0x2 ;  /* 0x000000080b08e211 */ /* 0x002fc800078410ff */
[C---:B------:R-:W-:Y:S02]  /*15a0*/  @!P6 LEA.HI.X R9, R11.reuse, R9, R10, 0x2, P2 ;  /* 0x000000090b09e211 */ /* 0x040fe400010f140a */
[----:B-----5:R-:W-:-:S03]  /*15b0*/  @!P4 LEA R6, P0, R11, R6, 0x2 ;  /* 0x000000060b06c211 */ /* 0x020fc600078010ff */
        /* <DEDUP_REMOVED lines=9> */
.L_x_1183:
[----:B------:R-:W-:Y:S05]  /*1650*/  BSYNC.RECONVERGENT B0 ;  /* 0x0000000000007941 */ /* 0x000fea0003800200 */
.L_x_1182:
        /* <DEDUP_REMOVED lines=23> */
.L_x_1185:
[----:B------:R-:W-:Y:S05]  /*17d0*/  BSYNC.RECONVERGENT B0 ;  /* 0x0000000000007941 */ /* 0x000fea0003800200 */
.L_x_1184:
[----:B------:R-:W5:Y:S01]  /*17e0*/  LDCU.64 UR4, c[0x0][0x428] ;  /* 0x00008500ff0477ac */ /* 0x000f620008000a00 */
[----:B------:R-:W-:Y:S02]  /*17f0*/  ISETP.NE.AND P0, PT, R19, RZ, PT ;  /* 0x000000ff1300720c */ /* 0x000fe40003f05270 */
[C---:B-1234-:R-:W-:Y:S02]  /*1800*/  IADD3 R3, P2, PT, R0.reuse, UR9, RZ ;  /* 0x0000000900037c10 */ /* 0x05efe4000ff5e0ff */
[----:B------:R-:W-:Y:S01]  /*1810*/  ISETP.GE.OR P1, PT, R0, UR26, P0 ;  /* 0x0000001a00007c0c */ /* 0x000fe20008726670 */
[----:B------:R-:W-:Y:S01]  /*1820*/  IMAD.U32 R0, RZ, RZ, UR9 ;  /* 0x00000009ff007e24 */ /* 0x000fe2000f8e00ff */
[----:B------:R-:W-:Y:S02]  /*1830*/  ISETP.GE.OR P6, PT, R18, UR26, P0 ;  /* 0x0000001a12007c0c */ /* 0x000fe400087c6670 */
[----:B------:R-:W-:Y:S02]  /*1840*/  ISETP.GE.OR P5, PT, R17, UR26, P0 ;  /* 0x0000001a11007c0c */ /* 0x000fe400087a6670 */
[----:B------:R-:W-:-:S02]  /*1850*/  LEA.HI.X.SX32 R0, R0, RZ, 0x1, P2 ;  /* 0x000000ff00007211 */ /* 0x000fc400010f0eff */
[----:B------:R-:W-:Y:S02]  /*1860*/  ISETP.GE.OR P4, PT, R16, UR26, P0 ;  /* 0x0000001a10007c0c */ /* 0x000fe40008786670 */
[----:B------:R-:W-:Y:S02]  /*1870*/  ISETP.GE.OR P3, PT, R15, UR26, P0 ;  /* 0x0000001a0f007c0c */ /* 0x000fe40008766670 */
[C---:B-----5:R-:W-:Y:S01]  /*1880*/  LEA R2, P2, R3.reuse, UR4, 0x2 ;  /* 0x0000000403027c11 */ /* 0x060fe2000f8410ff */
[----:B------:R-:W-:Y:S02]  /*1890*/  @!P1 IMAD.MOV.U32 R5, RZ, RZ, -0x800000 ;  /* 0xff800000ff059424 */ /* 0x000fe400078e00ff */
[----:B------:R-:W-:Y:S01]  /*18a0*/  @!P6 IMAD.MOV.U32 R17, RZ, RZ, -0x800000 ;  /* 0xff800000ff11e424 */ /* 0x000fe200078e00ff */
[----:B------:R-:W-:Y:S01]  /*18b0*/  LEA.HI.X R3, R3, UR5, R0, 0x2, P2 ;  /* 0x0000000503037c11 */ /* 0x000fe200090f1400 */
[----:B------:R-:W-:Y:S01]  /*18c0*/  @!P5 IMAD.MOV.U32 R15, RZ, RZ, -0x800000 ;  /* 0xff800000ff0fd424 */ /* 0x000fe200078e00ff */
[----:B------:R-:W-:-:S03]  /*18d0*/  ISETP.GE.OR P2, PT, R14, UR26, P0 ;  /* 0x0000001a0e007c0c */ /* 0x000fc60008746670 */
[----:B------:R1:W-:Y:S01]  /*18e0*/  @!P1 STG.E desc[UR22][R2.64], R5 ;  /* 0x0000000502009986 */ /* 0x0003e2000c101916 */
[----:B------:R-:W-:Y:S01]  /*18f0*/  ISETP.GE.OR P1, PT, R13, UR26, P0 ;  /* 0x0000001a0d007c0c */ /* 0x000fe20008726670 */
[----:B------:R-:W-:Y:S01]  /*1900*/  @!P4 IMAD.MOV.U32 R13, RZ, RZ, -0x800000 ;  /* 0xff800000ff0dc424 */ /* 0x000fe200078e00ff */
[----:B------:R-:W-:Y:S01]  /*1910*/  ISETP.GE.OR P0, PT, R12, UR26, P0 ;  /* 0x0000001a0c007c0c */ /* 0x000fe20008706670 */
[----:B------:R-:W-:Y:S01]  /*1920*/  @!P3 IMAD.MOV.U32 R11, RZ, RZ, -0x800000 ;  /* 0xff800000ff0bb424 */ /* 0x000fe200078e00ff */
[----:B------:R1:W-:Y:S04]  /*1930*/  @!P6 STG.E desc[UR22][R2.64+0x20], R17 ;  /* 0x000020110200e986 */ /* 0x0003e8000c101916 */
[----:B------:R1:W-:Y:S01]  /*1940*/  @!P5 STG.E desc[UR22][R2.64+0x40], R15 ;  /* 0x0000400f0200d986 */ /* 0x0003e2000c101916 */
[----:B------:R-:W-:-:S03]  /*1950*/  @!P2 IMAD.MOV.U32 R9, RZ, RZ, -0x800000 ;  /* 0xff800000ff09a424 */ /* 0x000fc600078e00ff */
[----:B------:R1:W-:Y:S01]  /*1960*/  @!P4 STG.E desc[UR22][R2.64+0x60], R13 ;  /* 0x0000600d0200c986 */ /* 0x0003e2000c101916 */
[----:B------:R-:W-:-:S03]  /*1970*/  @!P1 IMAD.MOV.U32 R7, RZ, RZ, -0x800000 ;  /* 0xff800000ff079424 */ /* 0x000fc600078e00ff */
[----:B------:R1:W-:Y:S04]  /*1980*/  @!P3 STG.E desc[UR22][R2.64+0x80], R11 ;  /* 0x0000800b0200b986 */ /* 0x0003e8000c101916 */
[----:B------:R1:W-:Y:S04]  /*1990*/  @!P2 STG.E desc[UR22][R2.64+0xa0], R9 ;  /* 0x0000a0090200a986 */ /* 0x0003e8000c101916 */
[----:B------:R1:W-:Y:S01]  /*19a0*/  @!P1 STG.E desc[UR22][R2.64+0xc0], R7 ;  /* 0x0000c00702009986 */ /* 0x0003e2000c101916 */
[----:B------:R-:W-:Y:S05]  /*19b0*/  @P0 EXIT ;  /* 0x000000000000094d */ /* 0x000fea0003800000 */
[----:B-1----:R-:W-:-:S05]  /*19c0*/  MOV R5, 0xff800000 ;  /* 0xff80000000057802 */ /* 0x002fca0000000f00 */
[----:B------:R-:W-:Y:S01]  /*19d0*/  STG.E desc[UR22][R2.64+0xe0], R5 ;  /* 0x0000e00502007986 */ /* 0x000fe2000c101916 */
[----:B------:R-:W-:Y:S05]  /*19e0*/  EXIT ;  /* 0x000000000000794d */ /* 0x000fea0003800000 */
.L_x_1169:
[----:B------:R-:W1:Y:S01]  /*19f0*/  LDCU.64 UR4, c[0x0][0x4d8] ;  /* 0x00009b00ff0477ac */ /* 0x000e620008000a00 */
[----:B------:R-:W2:Y:S01]  /*1a00*/  LDCU.64 UR12, c[0x0][0x4e0] ;  /* 0x00009c00ff0c77ac */ /* 0x000ea20008000a00 */
[----:B------:R-:W-:Y:S01]  /*1a10*/  UMOV UR6, UR19 ;  /* 0x0000001300067c82 */ /* 0x000fe20008000000 */
[----:B-1----:R-:W-:-:S04]  /*1a20*/  UISETP.NE.U32.AND UP0, UPT, UR4, URZ, UPT ;  /* 0x000000ff0400728c */ /* 0x002fc8000bf05070 */
[----:B------:R-:W-:Y:S02]  /*1a30*/  UISETP.NE.AND.EX UP0, UPT, UR5, URZ, UPT, UP0 ;  /* 0x000000ff0500728c */ /* 0x000fe4000bf05300 */
[----:B--2---:R-:W-:-:S04]  /*1a40*/  UISETP.NE.U32.AND UP1, UPT, UR12, URZ, UPT ;  /* 0x000000ff0c00728c */ /* 0x004fc8000bf25070 */
[----:B------:R-:W-:-:S03]  /*1a50*/  UISETP.NE.AND.EX UP1, UPT, UR13, URZ, UPT, UP1 ;  /* 0x000000ff0d00728c */ /* 0x000fc6000bf25310 */
[----:B------:R-:W-:Y:S08]  /*1a60*/  BRA.U !UP0, `(.L_x_1186) ;  /* 0x0000000108187547 */ /* 0x000ff0000b800000 */
[----:B------:R-:W-:-:S04]  /*1a70*/  UIADD3 UR4, UP0, UPT, UR9, UR4, URZ ;  /* 0x0000000409047290 */ /* 0x000fc8000ff1e0ff */
[----:B------:R-:W-:Y:S02]  /*1a80*/  UIADD3.X UR5, UPT, UPT, UR8, UR5, URZ, UP0, !UPT ;  /* 0x0000000508057290 */ /* 0x000fe400087fe4ff */
[----:B------:R-:W-:-:S04]  /*1a90*/  IMAD.U32 R2, RZ, RZ, UR4 ;  /* 0x00000004ff027e24 */ /* 0x000fc8000f8e00ff */
[----:B------:R-:W-:-:S05]  /*1aa0*/  MOV R3, UR5 ;  /* 0x0000000500037c02 */ /* 0x000fca0008000f00 */
[----:B------:R-:W2:Y:S02]  /*1ab0*/  LDG.E R2, desc[UR22][R2.64] ;  /* 0x0000001602027981 */ /* 0x000ea4000c1e1900 */
[----:B--2---:R-:W-:-:S15]  /*1ac0*/  R2UR UR6, R2 ;  /* 0x00000000020672ca */ /* 0x004fde00000e0000 */
.L_x_1186:
[----:B------:R-:W-:Y:S05]  /*1ad0*/  BRA.U !UP1, `(.L_x_1187) ;  /* 0x00000005098c7547 */ /* 0x000fea000b800000 */
[----:B------:R-:W1:Y:S01]  /*1ae0*/  LDC R6, c[0x0][0x4f0] ;  /* 0x00013c00ff067b82 */ /* 0x000e620000000800 */
[----:B------:R-:W-:Y:S01]  /*1af0*/  ULEA UR8, UR20, 0xffffffc0, 0x6 ;  /* 0xffffffc014087891 */ /* 0x000fe2000f8e30ff */
[----:B------:R-:W2:Y:S05]  /*1b00*/  LDCU.64 UR4, c[0x0][0x4e8] ;  /* 0x00009d00ff0477ac */ /* 0x000eaa0008000a00 */
[----:B------:R-:W-:Y:S01]  /*1b10*/  MOV R0, UR8 ;  /* 0x0000000800007c02 */ /* 0x000fe20008000f00 */
[----:B------:R-:W3:Y:S03]  /*1b20*/  LDCU.64 UR10, c[0x0][0x3b8] ;  /* 0x00007700ff0a77ac */ /* 0x000ee60008000a00 */
[----:B------:R-:W-:Y:S01]  /*1b30*/  IABS R0, R0 ;  /* 0x0000000000007213 */ /* 0x000fe20000000000 */
[----:B--2---:R-:W-:Y:S01]  /*1b40*/  UIMAD.WIDE.U32 UR6, UR19, UR4, URZ ;  /* 0x00000004130672a5 */ /* 0x004fe2000f8e00ff */
[----:B-1----:R-:W-:-:S03]  /*1b50*/  IABS R3, R6 ;  /* 0x0000000600037213 */ /* 0x002fc60000000000 */
[----:B------:R-:W-:Y:S02]  /*1b60*/  UIMAD UR5, UR19, UR5, UR7 ;  /* 0x00000005130572a4 */ /* 0x000fe4000f8e0207 */
[----:B------:R-:W-:Y:S01]  /*1b70*/  ULEA UR4, UP0, UR6, UR12, 0x2 ;  /* 0x0000000c06047291 */ /* 0x000fe2000f8010ff */
[----:B------:R-:W1:Y:S03]  /*1b80*/  I2F.RP R7, R3 ;  /* 0x0000000300077306 */ /* 0x000e660000209400 */
[----:B------:R-:W-:Y:S02]  /*1b90*/  ULEA.HI.X UR5, UR6, UR13, UR5, 0x2, UP0 ;  /* 0x0000000d06057291 */ /* 0x000fe400080f1405 */
[----:B------:R-:W-:Y:S01]  /*1ba0*/  IMAD.U32 R232, RZ, RZ, UR4 ;  /* 0x00000004ffe87e24 */ /* 0x000fe2000f8e00ff */
[----:B------:R-:W2:Y:S03]  /*1bb0*/  LDCU.64 UR6, c[0x0][0x3a0] ;  /* 0x00007400ff0677ac */ /* 0x000ea60008000a00 */
[----:B------:R-:W-:-:S05]  /*1bc0*/  MOV R233, UR5 ;  /* 0x0000000500e97c02 */ /* 0x000fca0008000f00 */
[----:B------:R-:W4:Y:S01]  /*1bd0*/  LDCU.64 UR4, c[0x0][0x3a8] ;  /* 0x00007500ff0477ac */ /* 0x000f220008000a00 */
[----:B-1----:R-:W1:Y:S02]  /*1be0*/  MUFU.RCP R4, R7 ;  /* 0x0000000700047308 */ /* 0x002e640000001000 */
[----:B-1----:R-:W-:-:S06]  /*1bf0*/  IADD3 R4, PT, PT, R4, 0xffffffe, RZ ;  /* 0x0ffffffe04047810 */ /* 0x002fcc0007ffe0ff */
[----:B------:R-:W1:Y:S02]  /*1c00*/  F2I.FTZ.U32.TRUNC.NTZ R5, R4 ;  /* 0x0000000400057305 */ /* 0x000e64000021f000 */
[----:B-1----:R-:W-:Y:S02]  /*1c10*/  IMAD.MOV R2, RZ, RZ, -R5 ;  /* 0x000000ffff027224 */ /* 0x002fe400078e0a05 */
[----:B------:R-:W-:Y:S02]  /*1c20*/  IMAD.MOV.U32 R4, RZ, RZ, RZ ;  /* 0x000000ffff047224 */ /* 0x000fe400078e00ff */
[----:B------:R-:W-:-:S04]  /*1c30*/  IMAD R2, R2, R3, RZ ;  /* 0x0000000302027224 */ /* 0x000fc800078e02ff */
[----:B------:R-:W-:Y:S01]  /*1c40*/  IMAD.HI.U32 R5, R5, R2, R4 ;  /* 0x0000000205057227 */ /* 0x000fe200078e0004 */
[----:B------:R-:W-:Y:S01]  /*1c50*/  MOV R2, R0 ;  /* 0x0000000000027202 */ /* 0x000fe20000000f00 */
[----:B------:R-:W1:Y:S04]  /*1c60*/  LDC R4, c[0x0][0x3e8] ;  /* 0x0000fa00ff047b82 */ /* 0x000e680000000800 */
[----:B------:R-:W-:-:S04]  /*1c70*/  IMAD.HI.U32 R7, R5, R2, RZ ;  /* 0x0000000205077227 */ /* 0x000fc800078e00ff */
[----:B------:R-:W-:-:S04]  /*1c80*/  IMAD.MOV R0, RZ, RZ, -R7 ;  /* 0x000000ffff007224 */ /* 0x000fc800078e0a07 */
[----:B------:R-:W-:-:S05]  /*1c90*/  IMAD R0, R3, R0, R2 ;  /* 0x0000000003007224 */ /* 0x000fca00078e0202 */
[----:B------:R-:W-:-:S13]  /*1ca0*/  ISETP.GT.U32.AND P1, PT, R3, R0, PT ;  /* 0x000000000300720c */ /* 0x000fda0003f24070 */
[-C--:B------:R-:W-:Y:S01]  /*1cb0*/  @!P1 IADD3 R0, PT, PT, R0, -R3.reuse, RZ ;  /* 0x8000000300009210 */ /* 0x080fe20007ffe0ff */
[----:B------:R-:W-:Y:S01]  /*1cc0*/  @!P1 VIADD R7, R7, 0x1 ;  /* 0x0000000107079836 */ /* 0x000fe20000000000 */
[----:B------:R-:W-:Y:S02]  /*1cd0*/  ISETP.NE.AND P1, PT, R6, RZ, PT ;  /* 0x000000ff0600720c */ /* 0x000fe40003f25270 */
[----:B------:R-:W-:Y:S02]  /*1ce0*/  ISETP.GE.U32.AND P2, PT, R0, R3, PT ;  /* 0x000000030000720c */ /* 0x000fe40003f46070 */
[----:B------:R-:W-:-:S04]  /*1cf0*/  LOP3.LUT R0, R6, UR8, RZ, 0x3c, !PT ;  /* 0x0000000806007c12 */ /* 0x000fc8000f8e3cff */
[----:B------:R-:W-:-:S07]  /*1d00*/  ISETP.GE.AND P0, PT, R0, RZ, PT ;  /* 0x000000ff0000720c */ /* 0x000fce0003f06270 */
[----:B------:R-:W-:-:S06]  /*1d10*/  @P2 IADD3 R7, PT, PT, R7, 0x1, RZ ;  /* 0x0000000107072810 */ /* 0x000fcc0007ffe0ff */
[----:B------:R-:W-:Y:S02]  /*1d20*/  @!P0 IADD3 R7, PT, PT, -R7, RZ, RZ ;  /* 0x000000ff07078210 */ /* 0x000fe40007ffe1ff */
[----:B------:R-:W-:-:S05]  /*1d30*/  @!P1 LOP3.LUT R7, RZ, R6, RZ, 0x33, !PT ;  /* 0x00000006ff079212 */ /* 0x000fca00078e33ff */
[----:B------:R-:W-:-:S06]  /*1d40*/  IMAD.WIDE R2, R7, 0x4, R232 ;  /* 0x0000000407027825 */ /* 0x000fcc00078e02e8 */
[----:B------:R5:W3:Y:S01]  /*1d50*/  LDG.E R2, desc[UR22][R2.64] ;  /* 0x0000001602027981 */ /* 0x000ae2000c1e1900 */
[----:B-1----:R-:W-:Y:S01]  /*1d60*/  IABS R5, R4 ;  /* 0x0000000400057213 */ /* 0x002fe20000000000 */
[----:B------:R-:W-:Y:S01]  /*1d70*/  IMAD.MOV R7, RZ, RZ, -R7 ;  /* 0x000000ffff077224 */ /* 0x000fe200078e0a07 */
[----:B------:R-:W-:Y:S02]  /*1d80*/  MOV R0, UR28 ;  /* 0x0000001c00007c02 */ /* 0x000fe40008000f00 */
[----:B------:R-:W1:Y:S01]  /*1d90*/  I2F.RP R10, R5 ;  /* 0x00000005000a7306 */ /* 0x000e620000209400 */
[----:B------:R-:W-:Y:S01]  /*1da0*/  IMAD R6, R6, R7, UR8 ;  /* 0x0000000806067e24 */ /* 0x000fe2000f8e0207 */
[----:B------:R-:W-:Y:S01]  /*1db0*/  IABS R0, R0 ;  /* 0x0000000000007213 */ /* 0x000fe20000000000 */
[----:B------:R-:W4:Y:S05]  /*1dc0*/  LDCU.64 UR8, c[0x0][0x3c0] ;  /* 0x00007800ff0877ac */ /* 0x000f2a0008000a00 */
[----:B-1----:R-:W1:Y:S02]  /*1dd0*/  MUFU.RCP R9, R10 ;  /* 0x0000000a00097308 */ /* 0x002e640000001000 */
[----:B-1----:R-:W-:-:S06]  /*1de0*/  IADD3 R9, PT, PT, R9, 0xffffffe, RZ ;  /* 0x0ffffffe09097810 */ /* 0x002fcc0007ffe0ff */
[----:B------:R-:W1:Y:S02]  /*1df0*/  F2I.FTZ.U32.TRUNC.NTZ R9, R9 ;  /* 0x0000000900097305 */ /* 0x000e64000021f000 */
[----:B-1----:R-:W-:-:S04]  /*1e00*/  IMAD.MOV R8, RZ, RZ, -R9 ;  /* 0x000000ffff087224 */ /* 0x002fc800078e0a09 */
[----:B-----5:R-:W-:Y:S01]  /*1e10*/  IMAD R3, R8, R5, RZ ;  /* 0x0000000508037224 */ /* 0x020fe200078e02ff */
[----:B------:R-:W-:-:S05]  /*1e20*/  MOV R8, RZ ;  /* 0x000000ff00087202 */ /* 0x000fca0000000f00 */
[----:B------:R-:W-:-:S04]  /*1e30*/  IMAD.HI.U32 R8, R9, R3, R8 ;  /* 0x0000000309087227 */ /* 0x000fc800078e0008 */
[----:B------:R-:W-:-:S04]  /*1e40*/  IMAD.MOV.U32 R3, RZ, RZ, R0 ;  /* 0x000000ffff037224 */ /* 0x000fc800078e0000 */
[----:B------:R-:W-:-:S05]  /*1e50*/  IMAD.HI.U32 R0, R8, R3, RZ ;  /* 0x0000000308007227 */ /* 0x000fca00078e00ff */
[----:B------:R-:W-:-:S05]  /*1e60*/  IADD3 R8, PT, PT, -R0, RZ, RZ ;  /* 0x000000ff00087210 */ /* 0x000fca0007ffe1ff */
[----:B------:R-:W-:Y:S01]  /*1e70*/  IMAD R8, R5, R8, R3 ;  /* 0x0000000805087224 */ /* 0x000fe200078e0203 */
[----:B------:R-:W-:-:S04]  /*1e80*/  LOP3.LUT R3, R4, UR28, RZ, 0x3c, !PT ;  /* 0x0000001c04037c12 */ /* 0x000fc8000f8e3cff */
[----:B------:R-:W-:Y:S02]  /*1e90*/  ISETP.GT.U32.AND P1, PT, R5, R8, PT ;  /* 0x000000080500720c */ /* 0x000fe40003f24070 */
[----:B------:R-:W-:-:S11]  /*1ea0*/  ISETP.GE.AND P0, PT, R3, RZ, PT ;  /* 0x000000ff0300720c */ /* 0x000fd60003f06270 */
[-C--:B------:R-:W-:Y:S02]  /*1eb0*/  @!P1 IADD3 R8, PT, PT, R8, -R5.reuse, RZ ;  /* 0x8000000508089210 */ /* 0x080fe40007ffe0ff */
[----:B------:R-:W-:Y:S02]  /*1ec0*/  @!P1 IADD3 R0, PT, PT, R0, 0x1, RZ ;  /* 0x0000000100009810 */ /* 0x000fe40007ffe0ff */
[----:B------:R-:W-:Y:S02]  /*1ed0*/  ISETP.GE.U32.AND P2, PT, R8, R5, PT ;  /* 0x000000050800720c */ /* 0x000fe40003f46070 */
[----:B------:R-:W-:-:S11]  /*1ee0*/  ISETP.NE.AND P1, PT, R4, RZ, PT ;  /* 0x000000ff0400720c */ /* 0x000fd60003f25270 */
[----:B------:R-:W-:-:S05]  /*1ef0*/  @P2 IADD3 R0, PT, PT, R0, 0x1, RZ ;  /* 0x0000000100002810 */ /* 0x000fca0007ffe0ff */
[----:B------:R-:W-:Y:S01]  /*1f00*/  @!P0 IMAD.MOV R0, RZ, RZ, -R0 ;  /* 0x000000ffff008224 */ /* 0x000fe200078e0a00 */
[----:B------:R-:W-:Y:S02]  /*1f10*/  @!P1 LOP3.LUT R0, RZ, R4, RZ, 0x33, !PT ;  /* 0x00000004ff009212 */ /* 0x000fe400078e33ff */
[----:B---3--:R-:W-:Y:S01]  /*1f20*/  SHF.R.S32.HI R3, RZ, 0x1f, R2 ;  /* 0x0000001fff037819 */ /* 0x008fe20000011402 */
[----:B--2---:R-:W-:-:S04]  /*1f30*/  IMAD.WIDE.U32 R8, R2, UR6, RZ ;  /* 0x0000000602087c25 */ /* 0x004fc8000f8e00ff */
[C---:B------:R-:W-:Y:S02]  /*1f40*/  IMAD R5, R3.reuse, UR6, RZ ;  /* 0x0000000603057c24 */ /* 0x040fe4000f8e02ff */
[----:B----4-:R-:W-:Y:S02]  /*1f50*/  IMAD R3, R3, UR4, RZ ;  /* 0x0000000403037c24 */ /* 0x010fe4000f8e02ff */
[C---:B------:R-:W-:Y:S02]  /*1f60*/  IMAD R5, R2.reuse, UR7, R5 ;  /* 0x0000000702057c24 */ /* 0x040fe4000f8e0205 */
[C---:B------:R-:W-:Y:S02]  /*1f70*/  IMAD R3, R2.reuse, UR5, R3 ;  /* 0x0000000502037c24 */ /* 0x040fe4000f8e0203 */
[----:B------:R-:W-:Y:S01]  /*1f80*/  IMAD.WIDE.U32 R10, R2, UR4, RZ ;  /* 0x00000004020a7c25 */ /* 0x000fe2000f8e00ff */
[----:B------:R-:W1:Y:S01]  /*1f90*/  LDCU.128 UR4, c[0x0][0x3d0] ;  /* 0x00007a00ff0477ac */ /* 0x000e620008000c00 */
[----:B------:R-:W-:-:S02]  /*1fa0*/  SHF.R.S32.HI R2, RZ, 0x1f, R6 ;  /* 0x0000001fff027819 */ /* 0x000fc40000011406 */
[----:B------:R-:W-:Y:S02]  /*1fb0*/  IADD3 R9, PT, PT, R9, R5, RZ ;  /* 0x0000000509097210 */ /* 0x000fe40007ffe0ff */
[----:B------:R-:W-:Y:S01]  /*1fc0*/  IADD3 R11, PT, PT, R11, R3, RZ ;  /* 0x000000030b0b7210 */ /* 0x000fe20007ffe0ff */
[C---:B------:R-:W-:Y:S02]  /*1fd0*/  IMAD R3, R2.reuse, UR10, RZ ;  /* 0x0000000a02037c24 */ /* 0x040fe4000f8e02ff */
[----:B------:R-:W-:Y:S01]  /*1fe0*/  IMAD R5, R2, UR8, RZ ;  /* 0x0000000802057c24 */ /* 0x000fe2000f8e02ff */
[----:B------:R-:W-:Y:S01]  /*1ff0*/  SHF.R.S32.HI R2, RZ, 0x1f, R0 ;  /* 0x0000001fff027819 */ /* 0x000fe20000011400 */
[C---:B------:R-:W-:Y:S02]  /*2000*/  IMAD R3, R6.reuse, UR11, R3 ;  /* 0x0000000b06037c24 */ /* 0x040fe4000f8e0203 */
[----:B------:R-:W-:-:S04]  /*2010*/  IMAD.WIDE.U32 R8, R6, UR10, R8 ;  /* 0x0000000a06087c25 */ /* 0x000fc8000f8e0008 */
[C---:B------:R-:W-:Y:S02]  /*2020*/  IMAD R5, R6.reuse, UR9, R5 ;  /* 0x0000000906057c24 */ /* 0x040fe4000f8e0205 */
[----:B------:R-:W-:-:S04]  /*2030*/  IMAD.WIDE.U32 R6, R6, UR8, R10 ;  /* 0x0000000806067c25 */ /* 0x000fc8000f8e000a */
[----:B------:R-:W-:Y:S01]  /*2040*/  IMAD.IADD R9, R9, 0x1, R3 ;  /* 0x0000000109097824 */ /* 0x000fe200078e0203 */
[----:B------:R-:W-:Y:S01]  /*2050*/  IADD3 R7, PT, PT, R7, R5, RZ ;  /* 0x0000000507077210 */ /* 0x000fe20007ffe0ff */
[C---:B-1----:R-:W-:Y:S02]  /*2060*/  IMAD R3, R2.reuse, UR4, RZ ;  /* 0x0000000402037c24 */ /* 0x042fe4000f8e02ff */
[----:B------:R-:W-:Y:S02]  /*2070*/  IMAD R5, R2, UR6, RZ ;  /* 0x0000000602057c24 */ /* 0x000fe4000f8e02ff */
[C---:B------:R-:W-:Y:S02]  /*2080*/  IMAD R3, R0.reuse, UR5, R3 ;  /* 0x0000000500037c24 */ /* 0x040fe4000f8e0203 */
[----:B------:R-:W-:-:S04]  /*2090*/  IMAD.WIDE.U32 R8, R0, UR4, R8 ;  /* 0x0000000400087c25 */ /* 0x000fc8000f8e0008 */
[C---:B------:R-:W-:Y:S01]  /*20a0*/  IMAD R5, R0.reuse, UR7, R5 ;  /* 0x0000000700057c24 */ /* 0x040fe2000f8e0205 */
[----:B------:R-:W-:Y:S01]  /*20b0*/  IADD3 R2, PT, PT, R9, R3, RZ ;  /* 0x0000000309027210 */ /* 0x000fe20007ffe0ff */
[----:B------:R-:W-:-:S04]  /*20c0*/  IMAD.WIDE.U32 R10, R0, UR6, R6 ;  /* 0x00000006000a7c25 */ /* 0x000fc8000f8e0006 */
[----:B------:R-:W-:Y:S01]  /*20d0*/  IMAD.MOV.U32 R6, RZ, RZ, R8 ;  /* 0x000000ffff067224 */ /* 0x000fe200078e0008 */
[----:B------:R-:W-:Y:S02]  /*20e0*/  IADD3 R0, PT, PT, R11, R5, RZ ;  /* 0x000000050b007210 */ /* 0x000fe40007ffe0ff */
[----:B------:R-:W-:Y:S01]  /*20f0*/  MOV R4, R10 ;  /* 0x0000000a00047202 */ /* 0x000fe20000000f00 */
[----:B------:R-:W-:Y:S06]  /*2100*/  BRA `(.L_x_1188) ;  /* 0x0000000400847947 */ /* 0x000fec0003800000 */
.L_x_1187:
[----:B------:R-:W-:-:S09]  /*2110*/  UISETP.NE.AND UP0, UPT, UR16, -0x1, UPT ;  /* 0xffffffff1000788c */ /* 0x000fd2000bf05270 */
[----:B------:R-:W-:Y:S05]  /*2120*/  BRA.U UP0, `(.L_x_1189) ;  /* 0x0000000100347547 */ /* 0x000fea000b800000 */
[----:B------:R-:W1:Y:S01]  /*2130*/  LDCU.64 UR10, c[0x0][0x3b8] ;  /* 0x00007700ff0a77ac */ /* 0x000e620008000a00 */
[----:B------:R-:W2:Y:S01]  /*2140*/  LDCU.64 UR4, c[0x0][0x3a0] ;  /* 0x00007400ff0477ac */ /* 0x000ea20008000a00 */
[----:B------:R-:W-:Y:S02]  /*2150*/  USHF.R.S32.HI UR8, URZ, 0x1f, UR7 ;  /* 0x0000001fff087899 */ /* 0x000fe40008011407 */
[----:B------:R-:W-:Y:S02]  /*2160*/  USHF.R.S32.HI UR9, URZ, 0x1f, UR6 ;  /* 0x0000001fff097899 */ /* 0x000fe40008011406 */
[----:B-1----:R-:W-:Y:S02]  /*2170*/  UIMAD UR8, UR8, UR10, URZ ;  /* 0x0000000a080872a4 */ /* 0x002fe4000f8e02ff */
[----:B------:R-:W-:Y:S02]  /*2180*/  UIMAD.WIDE.U32 UR14, UR7, UR10, URZ ;  /* 0x0000000a070e72a5 */ /* 0x000fe4000f8e00ff */
[----:B------:R-:W-:-:S02]  /*2190*/  UIMAD UR8, UR7, UR11, UR8 ;  /* 0x0000000b070872a4 */ /* 0x000fc4000f8e0208 */
[----:B--2---:R-:W-:Y:S02]  /*21a0*/  UIMAD UR9, UR9, UR4, URZ ;  /* 0x00000004090972a4 */ /* 0x004fe4000f8e02ff */
[----:B------:R-:W-:Y:S02]  /*21b0*/  UIADD3 UR15, UPT, UPT, UR15, UR8, URZ ;  /* 0x000000080f0f7290 */ /* 0x000fe4000fffe0ff */
[----:B------:R-:W-:Y:S02]  /*21c0*/  UIMAD UR5, UR6, UR5, UR9 ;  /* 0x00000005060572a4 */ /* 0x000fe4000f8e0209 */
[----:B------:R-:W-:-:S04]  /*21d0*/  UIMAD.WIDE.U32 UR14, UR6, UR4, UR14 ;  /* 0x00000004060e72a5 */ /* 0x000fc8000f8e000e */
[----:B------:R-:W-:Y:S01]  /*21e0*/  UIADD3 UR15, UPT, UPT, UR15, UR5, URZ ;  /* 0x000000050f0f7290 */ /* 0x000fe2000fffe0ff */
[----:B------:R-:W-:Y:S11]  /*21f0*/  BRA `(.L_x_1190) ;  /* 0x0000000000187947 */ /* 0x000ff60003800000 */
.L_x_1189:
[----:B------:R-:W1:Y:S01]  /*2200*/  LDCU.64 UR10, c[0x0][0x3b8] ;  /* 0x00007700ff0a77ac */ /* 0x000e620008000a00 */
[----:B------:R-:W-:-:S04]  /*2210*/  UIADD3 UR15, UPT, UPT, UR7, UR16, URZ ;  /* 0x00000010070f7290 */ /* 0x000fc8000fffe0ff */
[----:B-1----:R-:W-:Y:S02]  /*2220*/  UIMAD.WIDE.U32 UR4, UR15, UR10, URZ ;  /* 0x0000000a0f0472a5 */ /* 0x002fe4000f8e00ff */
[----:B------:R-:W-:-:S04]  /*2230*/  UIMAD UR15, UR15, UR11, URZ ;  /* 0x0000000b0f0f72a4 */ /* 0x000fc8000f8e02ff */
[----:B------:R-:W-:Y:S01]  /*2240*/  UIADD3 UR15, UPT, UPT, UR5, UR15, URZ ;  /* 0x0000000f050f7290 */ /* 0x000fe2000fffe0ff */
[----:B------:R-:W-:-:S11]  /*2250*/  UMOV UR14, UR4 ;  /* 0x00000004000e7c82 */ /* 0x000fd60008000000 */
.L_x_1190:
[----:B------:R-:W-:Y:S05]  /*2260*/  BRA.U UP0, `(.L_x_1191) ;  /* 0x0000000100387547 */ /* 0x000fea000b800000 */
[----:B------:R-:W1:Y:S01]  /*2270*/  LDCU.64 UR8, c[0x0][0x3c0] ;  /* 0x00007800ff0877ac */ /* 0x000e620008000a00 */
[----:B------:R-:W2:Y:S01]  /*2280*/  LDCU.64 UR4, c[0x0][0x3a8] ;  /* 0x00007500ff0477ac */ /* 0x000ea20008000a00 */
[----:B------:R-:W-:-:S04]  /*2290*/  USHF.R.S32.HI UR16, URZ, 0x1f, UR7 ;  /* 0x0000001fff107899 */ /* 0x000fc80008011407 */
[----:B-1----:R-:W-:Y:S02]  /*22a0*/  UIMAD UR16, UR16, UR8, URZ ;  /* 0x00000008101072a4 */ /* 0x002fe4000f8e02ff */
[----:B------:R-:W-:Y:S02]  /*22b0*/  UIMAD.WIDE.U32 UR30, UR7, UR8, URZ ;  /* 0x00000008071e72a5 */ /* 0x000fe4000f8e00ff */
[----:B------:R-:W-:Y:S02]  /*22c0*/  UIMAD UR16, UR7, UR9, UR16 ;  /* 0x00000009071072a4 */ /* 0x000fe4000f8e0210 */
[----:B------:R-:W-:Y:S02]  /*22d0*/  USHF.R.S32.HI UR7, URZ, 0x1f, UR6 ;  /* 0x0000001fff077899 */ /* 0x000fe40008011406 */
[----:B------:R-:W-:Y:S02]  /*22e0*/  UIADD3 UR17, UPT, UPT, UR31, UR16, URZ ;  /* 0x000000101f117290 */ /* 0x000fe4000fffe0ff */
[----:B--2---:R-:W-:Y:S01]  /*22f0*/  UIMAD UR7, UR7, UR4, URZ ;  /* 0x00000004070772a4 */ /* 0x004fe2000f8e02ff */
[----:B------:R-:W-:-:S03]  /*2300*/  UMOV UR16, UR30 ;  /* 0x0000001e00107c82 */ /* 0x000fc60008000000 */
[----:B------:R-:W-:Y:S02]  /*2310*/  UIMAD UR5, UR6, UR5, UR7 ;  /* 0x00000005060572a4 */ /* 0x000fe4000f8e0207 */
[----:B------:R-:W-:-:S04]  /*2320*/  UIMAD.WIDE.U32 UR16, UR6, UR4, UR16 ;  /* 0x00000004061072a5 */ /* 0x000fc8000f8e0010 */
[----:B------:R-:W-:Y:S01]  /*2330*/  UIADD3 UR5, UPT, UPT, UR17, UR5, URZ ;  /* 0x0000000511057290 */ /* 0x000fe2000fffe0ff */
[----:B------:R-:W-:Y:S11]  /*2340*/  BRA `(.L_x_1192) ;  /* 0x0000000000147947 */ /* 0x000ff60003800000 */
.L_x_1191:
[----:B------:R-:W1:Y:S01]  /*2350*/  LDCU.64 UR8, c[0x0][0x3c0] ;  /* 0x00007800ff0877ac */ /* 0x000e620008000a00 */
[----:B------:R-:W-:-:S04]  /*2360*/  UIADD3 UR7, UPT, UPT, UR7, UR16, URZ ;  /* 0x0000001007077290 */ /* 0x000fc8000fffe0ff */
[----:B-1----:R-:W-:Y:S02]  /*2370*/  UIMAD.WIDE.U32 UR16, UR7, UR8, URZ ;  /* 0x00000008071072a5 */ /* 0x002fe4000f8e00ff */
[----:B------:R-:W-:-:S04]  /*2380*/  UIMAD UR5, UR7, UR9, URZ ;  /* 0x00000009070572a4 */ /* 0x000fc8000f8e02ff */
[----:B------:R-:W-:-:S12]  /*2390*/  UIADD3 UR5, UPT, UPT, UR17, UR5, URZ ;  /* 0x0000000511057290 */ /* 0x000fd8000fffe0ff */
.L_x_1192:
[----:B------:R-:W1:Y:S01]  /*23a0*/  LDC R0, c[0x0][0x3e8] ;  /* 0x0000fa00ff007b82 */ /* 0x000e620000000800 */
[----:B------:R-:W-:Y:S01]  /*23b0*/  IMAD.U32 R3, RZ, RZ, UR28 ;  /* 0x0000001cff037e24 */ /* 0x000fe2000f8e00ff */
[----:B------:R-:W-:Y:S01]  /*23c0*/  ULEA UR4, UR20, 0xffffffc0, 0x6 ;  /* 0xffffffc014047891 */ /* 0x000fe2000f8e30ff */
[----:B------:R-:W-:Y:S01]  /*23d0*/  CS2R R232, SRZ ;  /* 0x0000000000e87805 */ /* 0x000fe2000001ff00 */
[----:B------:R-:W-:Y:S02]  /*23e0*/  UMOV UR17, UR5 ;  /* 0x0000000500117c82 */ /* 0x000fe40008000000 */
[----:B------:R-:W-:Y:S01]  /*23f0*/  IABS R3, R3 ;  /* 0x0000000300037213 */ /* 0x000fe20000000000 */
[----:B------:R-:W-:Y:S02]  /*2400*/  USHF.R.S32.HI UR5, URZ, 0x1f, UR4 ;  /* 0x0000001fff057899 */ /* 0x000fe40008011404 */
[----:B------:R-:W-:Y:S02]  /*2410*/  UIMAD.WIDE.U32 UR16, UR4, UR8, UR16 ;  /* 0x00000008041072a5 */ /* 0x000fe4000f8e0010 */
[----:B------:R-:W-:-:S02]  /*2420*/  UIMAD UR6, UR5, UR8, URZ ;  /* 0x00000008050672a4 */ /* 0x000fc4000f8e02ff */
[----:B------:R-:W-:Y:S02]  /*2430*/  UIMAD UR5, UR5, UR10, URZ ;  /* 0x0000000a050572a4 */ /* 0x000fe4000f8e02ff */
[----:B------:R-:W-:Y:S01]  /*2440*/  UIMAD UR6, UR4, UR9, UR6 ;  /* 0x00000009040672a4 */ /* 0x000fe2000f8e0206 */
[----:B------:R-:W-:Y:S01]  /*2450*/  IMAD.U32 R13, RZ, RZ, UR17 ;  /* 0x00000011ff0d7e24 */ /* 0x000fe2000f8e00ff */
[----:B------:R-:W-:Y:S01]  /*2460*/  UIMAD.WIDE.U32 UR14, UR4, UR10, UR14 ;  /* 0x0000000a040e72a5 */ /* 0x000fe2000f8e000e */
[----:B------:R-:W-:Y:S01]  /*2470*/  MOV R12, UR16 ;  /* 0x00000010000c7c02 */ /* 0x000fe20008000f00 */
[----:B------:R-:W-:Y:S02]  /*2480*/  UIMAD UR5, UR4, UR11, UR5 ;  /* 0x0000000b040572a4 */ /* 0x000fe4000f8e0205 */
[----:B------:R-:W-:Y:S02]  /*2490*/  UIADD3 UR6, UPT, UPT, UR17, UR6, URZ ;  /* 0x0000000611067290 */ /* 0x000fe4000fffe0ff */
[----:B------:R-:W-:Y:S01]  /*24a0*/  UIADD3 UR5, UPT, UPT, UR15, UR5, URZ ;  /* 0x000000050f057290 */ /* 0x000fe2000fffe0ff */
[----:B-1----:R-:W-:Y:S01]  /*24b0*/  IABS R2, R0 ;  /* 0x0000000000027213 */ /* 0x002fe20000000000 */
[----:B------:R-:W-:-:S02]  /*24c0*/  IMAD.U32 R9, RZ, RZ, UR15 ;  /* 0x0000000fff097e24 */ /* 0x000fc4000f8e00ff */
[----:B------:R-:W-:Y:S01]  /*24d0*/  MOV R13, UR6 ;  /* 0x00000006000d7c02 */ /* 0x000fe20008000f00 */
[----:B------:R-:W1:Y:S01]  /*24e0*/  I2F.RP R8, R2 ;  /* 0x0000000200087306 */ /* 0x000e620000209400 */
[----:B------:R-:W-:-:S07]  /*24f0*/  IMAD.U32 R9, RZ, RZ, UR5 ;  /* 0x00000005ff097e24 */ /* 0x000fce000f8e00ff */
[----:B-1----:R-:W1:Y:S02]  /*2500*/  MUFU.RCP R6, R8 ;  /* 0x0000000800067308 */ /* 0x002e640000001000 */
[----:B-1----:R-:W-:Y:S02]  /*2510*/  IADD3 R6, PT, PT, R6, 0xffffffe, RZ ;  /* 0x0ffffffe06067810 */ /* 0x002fe40007ffe0ff */
[----:B------:R-:W-:-:S04]  /*2520*/  MOV R8, UR14 ;  /* 0x0000000e00087c02 */ /* 0x000fc80008000f00 */
[----:B------:R-:W1:Y:S02]  /*2530*/  F2I.FTZ.U32.TRUNC.NTZ R7, R6 ;  /* 0x0000000600077305 */ /* 0x000e64000021f000 */
[----:B-1----:R-:W-:Y:S02]  /*2540*/  IADD3 R5, PT, PT, RZ, -R7, RZ ;  /* 0x80000007ff057210 */ /* 0x002fe40007ffe0ff */
[----:B------:R-:W-:-:S03]  /*2550*/  MOV R6, RZ ;  /* 0x000000ff00067202 */ /* 0x000fc60000000f00 */
[----:B------:R-:W-:-:S04]  /*2560*/  IMAD R4, R5, R2, RZ ;  /* 0x0000000205047224 */ /* 0x000fc800078e02ff */
[----:B------:R-:W-:-:S06]  /*2570*/  IMAD.HI.U32 R4, R7, R4, R6 ;  /* 0x0000000407047227 */ /* 0x000fcc00078e0006 */
[----:B------:R-:W-:-:S04]  /*2580*/  IMAD.HI.U32 R7, R4, R3, RZ ;  /* 0x0000000304077227 */ /* 0x000fc800078e00ff */
[----:B------:R-:W-:-:S04]  /*2590*/  IMAD.MOV R5, RZ, RZ, -R7 ;  /* 0x000000ffff057224 */ /* 0x000fc800078e0a07 */
[----:B------:R-:W-:Y:S01]  /*25a0*/  IMAD R5, R2, R5, R3 ;  /* 0x0000000502057224 */ /* 0x000fe200078e0203 */
[----:B------:R-:W-:-:S04]  /*25b0*/  LOP3.LUT R3, R0, UR28, RZ, 0x3c, !PT ;  /* 0x0000001c00037c12 */ /* 0x000fc8000f8e3cff */
[----:B------:R-:W-:Y:S02]  /*25c0*/  ISETP.GT.U32.AND P0, PT, R2, R5, PT ;  /* 0x000000050200720c */ /* 0x000fe40003f04070 */
[----:B------:R-:W-:-:S11]  /*25d0*/  ISETP.GE.AND P1, PT, R3, RZ, PT ;  /* 0x000000ff0300720c */ /* 0x000fd60003f26270 */
[-C--:B------:R-:W-:Y:S01]  /*25e0*/  @!P0 IADD3 R5, PT, PT, R5, -R2.reuse, RZ ;  /* 0x8000000205058210 */ /* 0x080fe20007ffe0ff */
[----:B------:R-:W-:Y:S01]  /*25f0*/  @!P0 VIADD R7, R7, 0x1 ;  /* 0x0000000107078836 */ /* 0x000fe20000000000 */
[----:B------:R-:W-:Y:S02]  /*2600*/  ISETP.NE.AND P0, PT, R0, RZ, PT ;  /* 0x000000ff0000720c */ /* 0x000fe40003f05270 */
[----:B------:R-:W-:Y:S02]  /*2610*/  ISETP.GE.U32.AND P2, PT, R5, R2, PT ;  /* 0x000000020500720c */ /* 0x000fe40003f46070 */
[----:B------:R-:W1:Y:S08]  /*2620*/  LDC.64 R4, c[0x0][0x3d8] ;  /* 0x0000f600ff047b82 */ /* 0x000e700000000a00 */
[----:B------:R-:W2:Y:S03]  /*2630*/  LDC.64 R2, c[0x0][0x3d0] ;  /* 0x0000f400ff027b82 */ /* 0x000ea60000000a00 */
[----:B------:R-:W-:-:S05]  /*2640*/  @P2 IADD3 R7, PT, PT, R7, 0x1, RZ ;  /* 0x0000000107072810 */ /* 0x000fca0007ffe0ff */
[----:B------:R-:W-:Y:S01]  /*2650*/  @!P1 IMAD.MOV R7, RZ, RZ, -R7 ;  /* 0x000000ffff079224 */ /* 0x000fe200078e0a07 */
[----:B------:R-:W-:-:S04]  /*2660*/  @!P0 LOP3.LUT R7, RZ, R0, RZ, 0x33, !PT ;  /* 0x00000000ff078212 */ /* 0x000fc800078e33ff */
[----:B------:R-:W-:Y:S01]  /*2670*/  SHF.R.S32.HI R11, RZ, 0x1f, R7 ;  /* 0x0000001fff0b7819 */ /* 0x000fe20000011407 */
[----:B-1----:R-:W-:-:S04]  /*2680*/  IMAD.WIDE.U32 R12, R7, R4, R12 ;  /* 0x00000004070c7225 */ /* 0x002fc800078e000c */
[C---:B------:R-:W-:Y:S01]  /*2690*/  IMAD R6, R11.reuse, R4, RZ ;  /* 0x000000040b067224 */ /* 0x040fe200078e02ff */
[----:B------:R-:W-:Y:S01]  /*26a0*/  MOV R4, R12 ;  /* 0x0000000c00047202 */ /* 0x000fe20000000f00 */
[-C--:B--2---:R-:W-:Y:S02]  /*26b0*/  IMAD R0, R11, R2.reuse, RZ ;  /* 0x000000020b007224 */ /* 0x084fe400078e02ff */
[----:B------:R-:W-:-:S04]  /*26c0*/  IMAD.WIDE.U32 R8, R7, R2, R8 ;  /* 0x0000000207087225 */ /* 0x000fc800078e0008 */
[C---:B------:R-:W-:Y:S01]  /*26d0*/  IMAD R5, R7.reuse, R5, R6 ;  /* 0x0000000507057224 */ /* 0x040fe200078e0206 */
[----:B------:R-:W-:Y:S01]  /*26e0*/  MOV R6, R8 ;  /* 0x0000000800067202 */ /* 0x000fe20000000f00 */
[----:B------:R-:W-:Y:S02]  /*26f0*/  IMAD R3, R7, R3, R0 ;  /* 0x0000000307037224 */ /* 0x000fe400078e0200 */
[----:B------:R-:W-:Y:S02]  /*2700*/  IMAD.IADD R0, R13, 0x1, R5 ;  /* 0x000000010d007824 */ /* 0x000fe400078e0205 */
[----:B------:R-:W-:-:S07]  /*2710*/  IMAD.IADD R2, R9, 0x1, R3 ;  /* 0x0000000109027824 */ /* 0x000fce00078e0203 */
.L_x_1188:
[----:B------:R-:W-:Y:S01]  /*2720*/  UISETP.NE.AND UP0, UPT, UR27, -0x1, UPT ;  /* 0xffffffff1b00788c */ /* 0x000fe2000bf05270 */
[----:B------:R-:W-:Y:S01]  /*2730*/  IMAD.SHL.U32 R176, R219, 0x8, RZ ;  /* 0x00000008dbb07824 */ /* 0x000fe200078e00ff */
[----:B------:R-:W1:Y:S01]  /*2740*/  LDCU.64 UR14, c[0x0][0x388] ;  /* 0x00007100ff0e77ac */ /* 0x000e620008000a00 */
[----:B------:R-:W-:Y:S01]  /*2750*/  SHF.R.U32.HI R14, RZ, 0x3, R219 ;  /* 0x00000003ff0e7819 */ /* 0x000fe200000116db */
[----:B------:R-:W2:Y:S01]  /*2760*/  S2R R13, SR_CTAID.X ;  /* 0x00000000000d7919 */ /* 0x000ea20000002500 */
[----:B------:R-:W-:Y:S01]  /*2770*/  IMAD.MOV.U32 R15, RZ, RZ, RZ ;  /* 0x000000ffff0f7224 */ /* 0x000fe200078e00ff */
[----:B------:R-:W-:Y:S01]  /*2780*/  LOP3.LUT R182, R176, 0x38, RZ, 0xc0, !PT ;  /* 0x00000038b0b67812 */ /* 0x000fe200078ec0ff */
[----:B------:R-:W3:Y:S01]  /*2790*/  LDCU.64 UR6, c[0x0][0x390] ;  /* 0x00007200ff0677ac */ /* 0x000ee20008000a00 */
[----:B------:R-:W-:Y:S02]  /*27a0*/  BSSY.RECONVERGENT B0, `(.L_x_1193) ;  /* 0x0000054000007945 */ /* 0x000fe40003800200 */
[C---:B------:R-:W-:Y:S01]  /*27b0*/  IADD3 R6, P0, PT, R182.reuse, R6, RZ ;  /* 0x00000006b6067210 */ /* 0x040fe20007f1e0ff */
[----:B------:R-:W4:Y:S01]  /*27c0*/  @!UP0 LDCU.64 UR4, c[0x0][0x398] ;  /* 0x00007300ff0487ac */ /* 0x000f220008000a00 */
[----:B------:R-:W-:-:S02]  /*27d0*/  LOP3.LUT R181, R182, 0x40, RZ, 0xfc, !PT ;  /* 0x00000040b6b57812 */ /* 0x000fc400078efcff */
[C---:B------:R-:W-:Y:S01]  /*27e0*/  LOP3.LUT R180, R182.reuse, 0x80, RZ, 0xfc, !PT ;  /* 0x00000080b6b47812 */ /* 0x040fe200078efcff */
[----:B------:R-:W5:Y:S01]  /*27f0*/  @UP0 LDCU.64 UR16, c[0x0][0x3b0] ;  /* 0x00007600ff1007ac */ /* 0x000f620008000a00 */
[----:B------:R-:W-:Y:S01]  /*2800*/  IMAD.X R7, RZ, RZ, R2, P0 ;  /* 0x000000ffff077224 */ /* 0x000fe200000e0602 */
[C---:B------:R-:W-:Y:S02]  /*2810*/  IADD3 R4, P0, PT, R182.reuse, R4, RZ ;  /* 0x00000004b6047210 */ /* 0x040fe40007f1e0ff */
[----:B------:R-:W-:Y:S01]  /*2820*/  LOP3.LUT R179, R182, 0xc0, RZ, 0xfc, !PT ;  /* 0x000000c0b6b37812 */ /* 0x000fe200078efcff */
[----:B------:R-:W-:-:S04]  /*2830*/  IMAD.WIDE.U32 R2, R14, UR10, R6 ;  /* 0x0000000a0e027c25 */ /* 0x000fc8000f8e0006 */
[----:B------:R-:W-:Y:S01]  /*2840*/  IMAD R227, R14, UR11, R3 ;  /* 0x0000000b0ee37c24 */ /* 0x000fe2000f8e0203 */
[----:B-1----:R-:W-:Y:S01]  /*2850*/  LEA R228, P1, R2, UR14, 0x1 ;  /* 0x0000000e02e47c11 */ /* 0x002fe2000f8208ff */
[----:B------:R-:W-:Y:S01]  /*2860*/  IMAD.X R5, RZ, RZ, R0, P0 ;  /* 0x000000ffff057224 */ /* 0x000fe200000e0600 */
[----:B------:R-:W-:Y:S01]  /*2870*/  USHF.R.S32.HI UR14, URZ, 0x1f, UR28 ;  /* 0x0000001fff0e7899 */ /* 0x000fe2000801141c */
[----:B------:R-:W-:Y:S01]  /*2880*/  LOP3.LUT R0, R176, 0x1f8, RZ, 0xc0, !PT ;  /* 0x000001f8b0007812 */ /* 0x000fe200078ec0ff */
[----:B----4-:R-:W-:Y:S01]  /*2890*/  @!UP0 UIMAD.WIDE.U32 UR30, UR19, UR4, URZ ;  /* 0x00000004131e82a5 */ /* 0x010fe2000f8e00ff */
[----:B------:R-:W-:Y:S01]  /*28a0*/  LEA.HI.X R227, R2, UR15, R227, 0x1, P1 ;  /* 0x0000000f02e37c11 */ /* 0x000fe200088f0ce3 */
[C---:B------:R-:W-:Y:S01]  /*28b0*/  IMAD.WIDE.U32 R4, R14.reuse, UR8, R4 ;  /* 0x000000080e047c25 */ /* 0x040fe2000f8e0004 */
[----:B------:R-:W-:Y:S01]  /*28c0*/  UMOV UR15, 0x400 ;  /* 0x00000400000f7882 */ /* 0x000fe20000000000 */
[----:B-----5:R-:W-:Y:S02]  /*28d0*/  @UP0 UIMAD.WIDE.U32 UR32, UR27, UR16, URZ ;  /* 0x000000101b2002a5 */ /* 0x020fe4000f8e00ff */
[----:B------:R-:W-:Y:S01]  /*28e0*/  @!UP0 UIMAD UR29, UR19, UR5, UR31 ;  /* 0x00000005131d82a4 */ /* 0x000fe2000f8e021f */
[----:B------:R-:W-:Y:S01]  /*28f0*/  IMAD R231, R14, UR9, R5 ;  /* 0x000000090ee77c24 */ /* 0x000fe2000f8e0205 */
[----:B------:R-:W1:Y:S01]  /*2900*/  LDCU.64 UR4, c[0x0][0x3c8] ;  /* 0x00007900ff0477ac */ /* 0x000e620008000a00 */
[----:B---3--:R-:W-:Y:S01]  /*2910*/  LEA R230, P1, R4, UR6, 0x1 ;  /* 0x0000000604e67c11 */ /* 0x008fe2000f8208ff */
[----:B------:R-:W-:Y:S01]  /*2920*/  VIADD R5, R14, 0x10 ;  /* 0x000000100e057836 */ /* 0x000fe20000000000 */
[----:B------:R-:W-:Y:S01]  /*2930*/  @UP0 UIMAD UR29, UR27, UR17, UR33 ;  /* 0x000000111b1d02a4 */ /* 0x000fe2000f8e0221 */
[----:B------:R-:W3:Y:S01]  /*2940*/  S2UR UR17, SR_CgaCtaId ;  /* 0x00000000001179c3 */ /* 0x000ee20000008800 */
[----:B------:R-:W-:Y:S01]  /*2950*/  UIADD3 UR16, UPT, UPT, -UR24, UR26, URZ ;  /* 0x0000001a18107290 */ /* 0x000fe2000fffe1ff */
[----:B------:R-:W-:Y:S01]  /*2960*/  LEA.HI.X R231, R4, UR7, R231, 0x1, P1 ;  /* 0x0000000704e77c11 */ /* 0x000fe200088f0ce7 */
[----:B------:R-:W-:Y:S01]  /*2970*/  @UP0 UMOV UR30, UR32 ;  /* 0x00000020001e0c82 */ /* 0x000fe20008000000 */
[----:B------:R-:W-:Y:S01]  /*2980*/  VIADD R4, R14, 0x20 ;  /* 0x000000200e047836 */ /* 0x000fe20000000000 */
[----:B------:R-:W-:Y:S01]  /*2990*/  IADD3 R2, P0, PT, R182, UR30, RZ ;  /* 0x0000001eb6027c10 */ /* 0x000fe2000ff1e0ff */
[----:B--2---:R-:W-:Y:S01]  /*29a0*/  IMAD.WIDE.U32 R12, R13, 0x40, R14 ;  /* 0x000000400d0c7825 */ /* 0x004fe200078e000e */
[----:B------:R-:W-:-:S02]  /*29b0*/  ISETP.GE.AND P2, PT, R14, UR16, PT ;  /* 0x000000100e007c0c */ /* 0x000fc4000bf46270 */
[----:B------:R-:W-:Y:S01]  /*29c0*/  ISETP.GE.AND P1, PT, R4, UR16, PT ;  /* 0x0000001004007c0c */ /* 0x000fe2000bf26270 */
[----:B------:R-:W-:Y:S01]  /*29d0*/  IMAD.X R3, RZ, RZ, UR29, P0 ;  /* 0x0000001dff037e24 */ /* 0x000fe200080e06ff */
[----:B------:R-:W-:Y:S01]  /*29e0*/  ISETP.GE.AND P0, PT, R5, UR16, PT ;  /* 0x0000001005007c0c */ /* 0x000fe2000bf06270 */
[----:B-1----:R-:W-:Y:S01]  /*29f0*/  UIMAD UR14, UR14, UR4, URZ ;  /* 0x000000040e0e72a4 */ /* 0x002fe2000f8e02ff */
[----:B------:R-:W-:Y:S01]  /*2a00*/  IMAD.U32 R6, RZ, RZ, UR4 ;  /* 0x00000004ff067e24 */ /* 0x000fe2000f8e00ff */
[----:B------:R-:W-:Y:S02]  /*2a10*/  UIADD3 UR4, UPT, UPT, UR20, -0x1, URZ ;  /* 0xffffffff14047890 */ /* 0x000fe4000fffe0ff */
[----:B------:R-:W-:Y:S01]  /*2a20*/  UIMAD UR14, UR28, UR5, UR14 ;  /* 0x000000051c0e72a4 */ /* 0x000fe2000f8e020e */
[----:B------:R-:W-:Y:S01]  /*2a30*/  IMAD.WIDE.U32 R6, R6, UR28, R2 ;  /* 0x0000001c06067c25 */ /* 0x000fe2000f8e0002 */
[----:B------:R-:W-:Y:S01]  /*2a40*/  LOP3.LUT R3, R0, 0x38, R219, 0x78, !PT ;  /* 0x0000003800037812 */ /* 0x000fe200078e78db */
[----:B------:R-:W-:-:S03]  /*2a50*/  USHF.L.U32 UR27, UR4, 0x6, URZ ;  /* 0x00000006041b7899 */ /* 0x000fc600080006ff */
[----:B------:R-:W-:Y:S01]  /*2a60*/  LOP3.LUT R166, R3, 0x1e00, R176, 0xf8, !PT ;  /* 0x00001e0003a67812 */ /* 0x000fe200078ef8b0 */
[----:B---3--:R-:W-:Y:S01]  /*2a70*/  ULEA UR5, UR17, UR15, 0x18 ;  /* 0x0000000f11057291 */ /* 0x008fe2000f8ec0ff */
[----:B------:R-:W-:Y:S01]  /*2a80*/  VIADD R11, R7, UR14 ;  /* 0x0000000e070b7c36 */ /* 0x000fe20008000000 */
[----:B------:R-:W-:-:S04]  /*2a90*/  UIADD3 UR17, UPT, UPT, -UR27, UR25, URZ ;  /* 0x000000191b117290 */ /* 0x000fc8000fffe1ff */
[----:B------:R-:W-:Y:S01]  /*2aa0*/  LEA R166, R166, UR5, 0x1 ;  /* 0x00000005a6a67c11 */ /* 0x000fe2000f8e08ff */
[----:B------:R-:W-:Y:S07]  /*2ab0*/  @P2 BRA `(.L_x_1194) ;  /* 0x0000000000882947 */ /* 0x000fee0003800000 */
        /* <DEDUP_REMOVED lines=34> */
.L_x_1194:
[----:B------:R-:W-:Y:S05]  /*2ce0*/  BSYNC.RECONVERGENT B0 ;  /* 0x0000000000007941 */ /* 0x000fea0003800200 */
.L_x_1193:
[----:B------:R-:W-:Y:S01]  /*2cf0*/  BSSY.RECONVERGENT B0, `(.L_x_1195) ;  /* 0x0000029000007945 */ /* 0x000fe20003800200 */
[C---:B------:R-:W-:Y:S02]  /*2d00*/  ISETP.GE.AND P6, PT, R14.reuse, UR17, PT ;  /* 0x000000110e007c0c */ /* 0x040fe4000bfc6270 */
[----:B------:R-:W-:Y:S01]  /*2d10*/  IADD3 R0, PT, PT, R14, 0x30, RZ ;  /* 0x000000300e007810 */ /* 0x000fe20007ffe0ff */
[----:B------:R-:W-:Y:S10]  /*2d20*/  @P0 BRA `(.L_x_1196) ;  /* 0x0000000000940947 */ /* 0x000ff40003800000 */
[----:B------:R-:W2:Y:S01]  /*2d30*/  LDCU.64 UR14, c[0x0][0x3b0] ;  /* 0x00007600ff0e77ac */ /* 0x000ea20008000a00 */
[----:B-1----:R-:W-:Y:S01]  /*2d40*/  IADD3 R3, P0, PT, R12, 0x10, RZ ;  /* 0x000000100c037810 */ /* 0x002fe20007f1e0ff */
[----:B------:R-:W-:Y:S01]  /*2d50*/  IMAD.MOV.U32 R8, RZ, RZ, R6 ;  /* 0x000000ffff087224 */ /* 0x000fe200078e0006 */
[----:B------:R-:W1:Y:S01]  /*2d60*/  LDCU UR28, c[0x0][0x440] ;  /* 0x00008800ff1c77ac */ /* 0x000e620008000800 */
[----:B------:R-:W-:Y:S02]  /*2d70*/  IMAD.MOV.U32 R9, RZ, RZ, R11 ;  /* 0x000000ffff097224 */ /* 0x000fe400078e000b */
[----:B------:R-:W-:Y:S01]  /*2d80*/  IMAD.X R2, RZ, RZ, R13, P0 ;  /* 0x000000ffff027224 */ /* 0x000fe200000e060d */
[----:B------:R-:W3:Y:S03]  /*2d90*/  LDCU.64 UR6, c[0x0][0x380] ;  /* 0x00007000ff0677ac */ /* 0x000ee60008000a00 */
[----:B--2---:R-:W-:-:S02]  /*2da0*/  IMAD R2, R2, UR14, RZ ;  /* 0x0000000e02027c24 */ /* 0x004fc4000f8e02ff */
[----:B------:R-:W-:Y:S01]  /*2db0*/  IMAD.WIDE.U32 R8, R3, UR14, R8 ;  /* 0x0000000e03087c25 */ /* 0x000fe2000f8e0008 */
[----:B-1----:R-:W-:-:S03]  /*2dc0*/  ISETP.GE.AND P4, PT, R182, UR28, PT ;  /* 0x0000001cb6007c0c */ /* 0x002fc6000bf86270 */
        /* <DEDUP_REMOVED lines=27> */
.L_x_1196:
[----:B------:R-:W-:Y:S05]  /*2f80*/  BSYNC.RECONVERGENT B0 ;  /* 0x0000000000007941 */ /* 0x000fea0003800200 */
.L_x_1195:
[----:B------:R-:W-:Y:S01]  /*2f90*/  USHF.L.U64.HI UR28, UR10, 0x4, UR11 ;  /* 0x000000040a1c7899 */ /* 0x000fe2000801020b */
[----:B------:R-:W-:Y:S01]  /*2fa0*/  BSSY.RECONVERGENT B0, `(.L_x_1197) ;  /* 0x0000028000007945 */ /* 0x000fe20003800200 */
[----:B------:R-:W-:-:S03]  /*2fb0*/  ISETP.GE.AND P0, PT, R0, UR16, PT ;  /* 0x0000001000007c0c */ /* 0x000fc6000bf06270 */
[----:B------:R-:W-:Y:S10]  /*2fc0*/  @P1 BRA `(.L_x_1198) ;  /* 0x0000000000941947 */ /* 0x000ff40003800000 */
[----:B------:R-:W3:Y:S01]  /*2fd0*/  LDCU.64 UR14, c[0x0][0x3b0] ;  /* 0x00007600ff0e77ac */ /* 0x000ee20008000a00 */
[----:B-1----:R-:W-:Y:S01]  /*2fe0*/  IADD3 R3, P1, PT, R12, 0x20, RZ ;  /* 0x000000200c037810 */ /* 0x002fe20007f3e0ff */
[----:B------:R-:W-:Y:S01]  /*2ff0*/  IMAD.MOV.U32 R8, RZ, RZ, R6 ;  /* 0x000000ffff087224 */ /* 0x000fe200078e0006 */
[----:B------:R-:W1:Y:S01]  /*3000*/  LDCU UR29, c[0x0][0x440] ;  /* 0x00008800ff1d77ac */ /* 0x000e620008000800 */
[----:B------:R-:W-:Y:S02]  /*3010*/  IMAD.MOV.U32 R9, RZ, RZ, R11 ;  /* 0x000000ffff097224 */ /* 0x000fe400078e000b */
[----:B------:R-:W-:Y:S01]  /*3020*/  IMAD.X R2, RZ, RZ, R13, P1 ;  /* 0x000000ffff027224 */ /* 0x000fe200008e060d */
[----:B------:R-:W2:Y:S03]  /*3030*/  LDCU.64 UR6, c[0x0][0x380] ;  /* 0x00007000ff0677ac */ /* 0x000ea60008000a00 */
[----:B---3--:R-:W-:-:S02]  /*3040*/  IMAD R2, R2, UR14, RZ ;  /* 0x0000000e02027c24 */ /* 0x008fc4000f8e02ff */
[----:B------:R-:W-:Y:S01]  /*3050*/  IMAD.WIDE.U32 R8, R3, UR14, R8 ;  /* 0x0000000e03087c25 */ /* 0x000fe2000f8e0008 */
[----:B-1----:R-:W-:-:S03]  /*3060*/  ISETP.GE.AND P4, PT, R182, UR29, PT ;  /* 0x0000001db6007c0c */ /* 0x002fc6000bf86270 */
[----:B------:R-:W-:Y:S01]  /*3070*/  IMAD R2, R3, UR15, R2 ;  /* 0x0000000f03027c24 */ /* 0x000fe2000f8e0202 */
[----:B------:R-:W-:Y:S02]  /*3080*/  ISETP.GE.AND P3, PT, R181, UR29, PT ;  /* 0x0000001db5007c0c */ /* 0x000fe4000bf66270 */
[----:B--2---:R-:W-:Y:S01]  /*3090*/  LEA R14, P5, R8, UR6, 0x1 ;  /* 0x00000006080e7c11 */ /* 0x004fe2000f8a08ff */
        /* <DEDUP_REMOVED lines=24> */
.L_x_1198:
[----:B------:R-:W-:Y:S05]  /*3220*/  BSYNC.RECONVERGENT B0 ;  /* 0x0000000000007941 */ /* 0x000fea0003800200 */
.L_x_1197:
[----:B------:R-:W-:Y:S01]  /*3230*/  USHF.L.U32 UR29, UR10, 0x4, URZ ;  /* 0x000000040a1d7899 */ /* 0x000fe200080006ff */
[----:B------:R-:W-:Y:S01]  /*3240*/  BSSY.RECONVERGENT B0, `(.L_x_1199) ;  /* 0x0000028000007945 */ /* 0x000fe20003800200 */
[----:B------:R-:W-:Y:S02]  /*3250*/  ISETP.GE.AND P5, PT, R5, UR17, PT ;  /* 0x0000001105007c0c */ /* 0x000fe4000bfa6270 */
[----:B------:R-:W-:Y:S01]  /*3260*/  ISETP.GE.AND P4, PT, R4, UR17, PT ;  /* 0x0000001104007c0c */ /* 0x000fe2000bf86270 */
[----:B------:R-:W-:-:S12]  /*3270*/  @P0 BRA `(.L_x_1200) ;  /* 0x0000000000900947 */ /* 0x000fd80003800000 */
[----:B------:R-:W4:Y:S01]  /*3280*/  LDCU.64 UR14, c[0x0][0x3b0] ;  /* 0x00007600ff0e77ac */ /* 0x000f220008000a00 */
[----:B-1----:R-:W-:Y:S01]  /*3290*/  IADD3 R2, P0, PT, R12, 0x30, RZ ;  /* 0x000000300c027810 */ /* 0x002fe20007f1e0ff */
[----:B------:R-:W-:Y:S01]  /*32a0*/  IMAD.MOV.U32 R7, RZ, RZ, R11 ;  /* 0x000000ffff077224 */ /* 0x000fe200078e000b */
[----:B------:R-:W1:Y:S03]  /*32b0*/  LDCU UR30, c[0x0][0x440] ;  /* 0x00008800ff1e77ac */ /* 0x000e660008000800 */
[----:B------:R-:W-:Y:S01]  /*32c0*/  IMAD.X R3, RZ, RZ, R13, P0 ;  /* 0x000000ffff037224 */ /* 0x000fe200000e060d */
[----:B------:R-:W5:Y:S03]  /*32d0*/  LDCU.64 UR6, c[0x0][0x380] ;  /* 0x00007000ff0677ac */ /* 0x000f660008000a00 */
[----:B----4-:R-:W-:-:S02]  /*32e0*/  IMAD R3, R3, UR14, RZ ;  /* 0x0000000e03037c24 */ /* 0x010fc4000f8e02ff */
[----:B------:R-:W-:Y:S01]  /*32f0*/  IMAD.WIDE.U32 R6, R2, UR14, R6 ;  /* 0x0000000e02067c25 */ /* 0x000fe2000f8e0006 */
[----:B-1----:R-:W-:-:S03]  /*3300*/  ISETP.GE.AND P3, PT, R182, UR30, PT ;  /* 0x0000001eb6007c0c */ /* 0x002fc6000bf66270 */
[----:B------:R-:W-:Y:S01]  /*3310*/  IMAD R3, R2, UR15, R3 ;  /* 0x0000000f02037c24 */ /* 0x000fe2000f8e0203 */
[----:B------:R-:W-:Y:S02]  /*3320*/  ISETP.GE.AND P2, PT, R181, UR30, PT ;  /* 0x0000001eb5007c0c */ /* 0x000fe4000bf46270 */
[----:B-----5:R-:W-:Y:S01]  /*3330*/  LEA R2, P0, R6, UR6, 0x1 ;  /* 0x0000000606027c11 */ /* 0x020fe2000f8008ff */
        /* <DEDUP_REMOVED lines=24> */
.L_x_1200:
[----:B------:R-:W-:Y:S05]  /*34c0*/  BSYNC.RECONVERGENT B0 ;  /* 0x0000000000007941 */ /* 0x000fea0003800200 */
.L_x_1199:
        /* <DEDUP_REMOVED lines=8> */
[----:B-1--4-:R-:W-:Y:S01]  /*3550*/  @!P2 IMAD.MOV.U32 R2, RZ, RZ, R228 ;  /* 0x000000ffff02a224 */ /* 0x012fe200078e00e4 */
[----:B------:R-:W-:Y:S01]  /*3560*/  @!P2 MOV R3, R227 ;  /* 0x000000e30003a202 */ /* 0x000fe20000000f00 */
        /* <DEDUP_REMOVED lines=16> */
[----:B-1----:R-:W-:-:S05]  /*3670*/  @!P0 MOV R226, R228 ;  /* 0x000000e400e28202 */ /* 0x002fca0000000f00 */
[----:B------:R-:W-:Y:S01]  /*3680*/  @!PT LDS RZ, [RZ] ;  /* 0x00000000fffff984 */ /* 0x000fe20000000800 */
[----:B------:R-:W-:Y:S01]  /*3690*/  @!PT LDS RZ, [RZ] ;  /* 0x00000000fffff984 */ /* 0x000fe20000000800 */
[----:B------:R-:W-:Y:S01]  /*36a0*/  @!PT LDS RZ, [RZ] ;  /* 0x00000000fffff984 */ /* 0x000fe20000000800 */
[----:B------:R4:W-:Y:S04]  /*36b0*/  @!P0 LDGSTS.E.BYPASS.LTC128B.128 [R166+0xe000], desc[UR22][R226.64+0x180] ;  /* 0x0e000180e2a68fae */ /* 0x0009e8000b981a16 */
[----:B------:R4:W-:Y:S02]  /*36c0*/  @P0 STS.128 [R166+0xe000], RZ ;  /* 0x00e000ffa6000388 */ /* 0x0009e40000000c00 */
.L_x_1202:
[----:B------:R-:W-:Y:S05]  /*36d0*/  BSYNC.RECONVERGENT B0 ;  /* 0x0000000000007941 */ /* 0x000fea0003800200 */
.L_x_1201:
[----:B------:R-:W-:Y:S04]  /*36e0*/  BSSY.RECONVERGENT B0, `(.L_x_1203) ;  /* 0x000001f000007945 */ /* 0x000fe80003800200 */
[----:B------:R-:W-:Y:S05]  /*36f0*/  @P5 BRA `(.L_x_1204) ;  /* 0x0000000000745947 */ /* 0x000fea0003800000 */
[----:B------:R-:W5:Y:S01]  /*3700*/  LDCU UR6, c[0x0][0x440] ;  /* 0x00008800ff0677ac */ /* 0x000f620008000800 */
[----:B-1--4-:R-:W-:Y:S02]  /*3710*/  IMAD.U32 R3, RZ, RZ, UR29 ;  /* 0x0000001dff037e24 */ /* 0x012fe4000f8e00ff */
[----:B------:R-:W-:-:S03]  /*3720*/  IMAD.U32 R2, RZ, RZ, UR28 ;  /* 0x0000001cff027e24 */ /* 0x000fc6000f8e00ff */
        /* <DEDUP_REMOVED lines=26> */
.L_x_1204:
[----:B------:R-:W-:Y:S05]  /*38d0*/  BSYNC.RECONVERGENT B0 ;  /* 0x0000000000007941 */ /* 0x000fea0003800200 */
.L_x_1203:
[----:B------:R-:W-:Y:S01]  /*38e0*/  BSSY.RECONVERGENT B0, `(.L_x_1205) ;  /* 0x0000021000007945 */ /* 0x000fe20003800200 */
[----:B------:R-:W-:-:S03]  /*38f0*/  ISETP.GE.AND P0, PT, R0, UR17, PT ;  /* 0x0000001100007c0c */ /* 0x000fc6000bf06270 */
[----:B------:R-:W-:Y:S10]  /*3900*/  @P4 BRA `(.L_x_1206) ;  /* 0x0000000000784947 */ /* 0x000ff40003800000 */
[----:B------:R-:W5:Y:S01]  /*3910*/  LDCU UR6, c[0x0][0x440] ;  /* 0x00008800ff0677ac */ /* 0x000f620008000800 */
[----:B-1----:R-:W-:Y:S02]  /*3920*/  IMAD.U32 R7, RZ, RZ, UR10 ;  /* 0x0000000aff077e24 */ /* 0x002fe4000f8e00ff */
[----:B----4-:R-:W-:Y:S02]  /*3930*/  IMAD.U32 R3, RZ, RZ, UR10 ;  /* 0x0000000aff037e24 */ /* 0x010fe4000f8e00ff */
[----:B------:R-:W-:Y:S01]  /*3940*/  IMAD.U32 R2, RZ, RZ, UR11 ;  /* 0x0000000bff027e24 */ /* 0x000fe2000f8e00ff */
        /* <DEDUP_REMOVED lines=26> */
.L_x_1206:
[----:B------:R-:W-:Y:S05]  /*3af0*/  BSYNC.RECONVERGENT B0 ;  /* 0x0000000000007941 */ /* 0x000fea0003800200 */
.L_x_1205:
[----:B------:R-:W-:Y:S04]  /*3b00*/  BSSY.RECONVERGENT B0, `(.L_x_1207) ;  /* 0x0000020000007945 */ /* 0x000fe80003800200 */
[----:B------:R-:W-:Y:S05]  /*3b10*/  @P0 BRA `(.L_x_1208) ;  /* 0x0000000000780947 */ /* 0x000fea0003800000 */
[----:B------:R-:W5:Y:S01]  /*3b20*/  LDCU UR6, c[0x0][0x440] ;  /* 0x00008800ff0677ac */ /* 0x000f620008000800 */
[----:B-1--4-:R-:W-:Y:S02]  /*3b30*/  IMAD.U32 R2, RZ, RZ, UR10 ;  /* 0x0000000aff027e24 */ /* 0x012fe4000f8e00ff */
[----:B------:R-:W-:Y:S01]  /*3b40*/  IMAD.MOV.U32 R226, RZ, RZ, R228 ;  /* 0x000000ffffe27224 */ /* 0x000fe200078e00e4 */
[----:B------:R-:W-:-:S03]  /*3b50*/  UIMAD UR7, UR11, 0x60, URZ ;  /* 0x000000600b0778a4 */ /* 0x000fc6000f8e02ff */
[----:B------:R-:W-:-:S04]  /*3b60*/  IMAD.WIDE.U32 R2, R2, 0x60, R226 ;  /* 0x0000006002027825 */ /* 0x000fc800078e00e2 */
[----:B------:R-:W-:Y:S01]  /*3b70*/  VIADD R3, R3, UR7 ;  /* 0x0000000703037c36 */ /* 0x000fe20008000000 */
        /* <DEDUP_REMOVED lines=24> */
.L_x_1208:
[----:B------:R-:W-:Y:S05]  /*3d00*/  BSYNC.RECONVERGENT B0 ;  /* 0x0000000000007941 */ /* 0x000fea0003800200 */
.L_x_1207:
[----:B------:R-:W0:Y:S01]  /*3d10*/  LDGDEPBAR ;  /* 0x00000000000079af */ /* 0x000e220000000000 */
[--C-:B------:R-:W-:Y:S01]  /*3d20*/  SHF.R.U32.HI R221, RZ, 0x1, R219.reuse ;  /* 0x00000001ffdd7819 */ /* 0x100fe200000116db */
[----:B-1--4-:R-:W-:Y:S01]  /*3d30*/  IMAD.U32 R3, RZ, RZ, UR24 ;  /* 0x00000018ff037e24 */ /* 0x012fe2000f8e00ff */
[----:B------:R-:W-:Y:S01]  /*3d40*/  SHF.R.U32.HI R2, RZ, 0x2, R219 ;  /* 0x00000002ff027819 */ /* 0x000fe200000116db */
[----:B------:R-:W-:Y:S01]  /*3d50*/  IMAD.SHL.U32 R177, R219, 0x40, RZ ;  /* 0x00000040dbb17824 */ /* 0x000fe200078e00ff */
[----:B------:R-:W-:Y:S01]  /*3d60*/  LOP3.LUT R6, R221, 0x1f0, RZ, 0xc0, !PT ;  /* 0x000001f0dd067812 */ /* 0x000fe200078ec0ff */
[----:B------:R-:W-:Y:S01]  /*3d70*/  IMAD.SHL.U32 R218, R219, 0x20, RZ ;  /* 0x00000020dbda7824 */ /* 0x000fe200078e00ff */
[----:B------:R-:W-:Y:S01]  /*3d80*/  LOP3.LUT R2, R2, 0x7, RZ, 0xc0, !PT ;  /* 0x0000000702027812 */ /* 0x000fe200078ec0ff */
[----:B------:R-:W-:Y:S01]  /*3d90*/  BSSY.RECONVERGENT B0, `(.L_x_1209) ;  /* 0x0000030000007945 */ /* 0x000fe20003800200 */
[----:B------:R-:W-:Y:S02]  /*3da0*/  IADD3 R3, PT, PT, R6, 0x1, R3 ;  /* 0x0000000106037810 */ /* 0x000fe40007ffe003 */
[----:B------:R-:W-:-:S02]  /*3db0*/  LOP3.LUT R7, R177, 0x1c0, RZ, 0xc0, !PT ;  /* 0x000001c0b1077812 */ /* 0x000fc400078ec0ff */
[----:B------:R-:W-:Y:S01]  /*3dc0*/  IADD3 R3, PT, PT, R3, -UR26, R2 ;  /* 0x8000001a03037c10 */ /* 0x000fe2000fffe002 */
[----:B------:R-:W-:Y:S01]  /*3dd0*/  IMAD.U32 R2, RZ, RZ, UR25 ;  /* 0x00000019ff027e24 */ /* 0x000fe2000f8e00ff */
[----:B------:R-:W-:Y:S02]  /*3de0*/  LOP3.LUT R176, R7, 0x38, R176, 0xf8, !PT ;  /* 0x0000003807b07812 */ /* 0x000fe400078ef8b0 */
[----:B------:R-:W-:Y:S02]  /*3df0*/  LOP3.LUT R218, R218, 0x7c00, RZ, 0xc0, !PT ;  /* 0x00007c00dada7812 */ /* 0x000fe400078ec0ff */
[----:B------:R-:W-:Y:S02]  /*3e00*/  LOP3.LUT R7, R221, 0x8, RZ, 0xc0, !PT ;  /* 0x00000008dd077812 */ /* 0x000fe400078ec0ff */
[----:B------:R-:W-:Y:S02]  /*3e10*/  IADD3 R2, PT, PT, R3, UR21, R2 ;  /* 0x0000001503027c10 */ /* 0x000fe4000fffe002 */
[----:B------:R-:W-:Y:S01]  /*3e20*/  LOP3.LUT R3, R218, 0x200, R177, 0xf8, !PT ;  /* 0x00000200da037812 */ /* 0x000fe200078ef8b1 */
[----:B------:R-:W-:-:S04]  /*3e30*/  DEPBAR.LE SB0, 0x0 ;  /* 0x000080000000791a */ /* 0x000fc80000000000 */
[----:B------:R-:W-:Y:S01]  /*3e40*/  LOP3.LUT R86, R176, R7, RZ, 0x3c, !PT ;  /* 0x00000007b0567212 */ /* 0x000fe200078e3cff */
        /* <DEDUP_REMOVED lines=32> */
.L_x_1210:
[----:B------:R4:W-:Y:S04]  /*4050*/  STS.128 [R166+0x10000], RZ ;  /* 0x010000ffa6007388 */ /* 0x0009e80000000c00 */
[----:B------:R4:W-:Y:S04]  /*4060*/  STS.128 [R166+0x12000], RZ ;  /* 0x012000ffa6007388 */ /* 0x0009e80000000c00 */
[----:B------:R4:W-:Y:S04]  /*4070*/  STS.128 [R166+0x14000], RZ ;  /* 0x014000ffa6007388 */ /* 0x0009e80000000c00 */
[----:B------:R4:W-:Y:S02]  /*4080*/  STS.128 [R166+0x16000], RZ ;  /* 0x016000ffa6007388 */ /* 0x0009e40000000c00 */
.L_x_1211:
[----:B------:R-:W-:Y:S05]  /*4090*/  BSYNC.RECONVERGENT B0 ;  /* 0x0000000000007941 */ /* 0x000fea0003800200 */
.L_x_1209:
[----:B------:R-:W-:Y:S01]  /*40a0*/  ISETP.GE.AND P0, PT, R5, UR17, PT ;  /* 0x0000001105007c0c */ /* 0x000fe2000bf06270 */
[----:B------:R-:W-:Y:S01]  /*40b0*/  IMAD.IADD R91, R86, 0x1, R3 ;  /* 0x00000001565b7824 */ /* 0x000fe200078e0203 */
[----:B------:R-:W-:Y:S01]  /*40c0*/  SHF.R.U32.HI R5, RZ, 0x4, R219 ;  /* 0x00000004ff057819 */ /* 0x000fe200000116db */
[----:B------:R-:W-:Y:S01]  /*40d0*/  BSSY.RECONVERGENT B0, `(.L_x_1212) ;  /* 0x000002c000007945 */ /* 0x000fe20003800200 */
[----:B------:R-:W-:Y:S02]  /*40e0*/  LOP3.LUT R3, R219, 0x8, RZ, 0xc0, !PT ;  /* 0x00000008db037812 */ /* 0x000fe400078ec0ff */
[----:B------:R-:W-:Y:S01]  /*40f0*/  ISETP.GE.AND P6, PT, R4, UR17, PT ;  /* 0x0000001104007c0c */ /* 0x000fe2000bfc6270 */
[----:B------:R-:W-:Y:S01]  /*4100*/  IMAD.SHL.U32 R5, R5, 0x400, RZ ;  /* 0x0000040005057824 */ /* 0x000fe200078e00ff */
[----:B------:R-:W-:Y:S02]  /*4110*/  ISETP.GE.AND P5, PT, R0, UR17, PT ;  /* 0x0000001100007c0c */ /* 0x000fe4000bfa6270 */
[----:B------:R-:W-:-:S02]  /*4120*/  LEA R91, R91, UR5, 0x1 ;  /* 0x000000055b5b7c11 */ /* 0x000fc4000f8e08ff */
[----:B------:R-:W-:Y:S01]  /*4130*/  LOP3.LUT R178, R176, R3, RZ, 0x3c, !PT ;  /* 0x00000003b0b27212 */ /* 0x000fe200078e3cff */
[----:B------:R1:W-:Y:S01]  /*4140*/  @P0 STS.128 [R166+0x10800], RZ ;  /* 0x010800ffa6000388 */ /* 0x0003e20000000c00 */
[----:B------:R-:W-:-:S03]  /*4150*/  LOP3.LUT R5, R5, 0x400, RZ, 0xc0, !PT ;  /* 0x0000040005057812 */ /* 0x000fc600078ec0ff */
[----:B------:R1:W-:Y:S04]  /*4160*/  @P0 STS.128 [R166+0x12800], RZ ;  /* 0x012800ffa6000388 */ /* 0x0003e80000000c00 */
[----:B------:R1:W-:Y:S04]  /*4170*/  @P0 STS.128 [R166+0x14800], RZ ;  /* 0x014800ffa6000388 */ /* 0x0003e80000000c00 */
[----:B------:R1:W-:Y:S01]  /*4180*/  @P0 STS.128 [R166+0x16800], RZ ;  /* 0x016800ffa6000388 */ /* 0x0003e20000000c00 */
[----:B------:R-:W-:Y:S05]  /*4190*/  @P0 BRA `(.L_x_1213) ;  /* 0x00000000007c0947 */ /* 0x000fea0003800000 */
[----:B------:R-:W5:Y:S01]  /*41a0*/  LDCU UR6, c[0x0][0x440] ;  /* 0x00008800ff0677ac */ /* 0x000f620008000800 */
[----:B------:R-:W-:Y:S02]  /*41b0*/  USHF.L.U32 UR14, UR8, 0x4, URZ ;  /* 0x00000004080e7899 */ /* 0x000fe400080006ff */
[----:B------:R-:W-:-:S04]  /*41c0*/  USHF.L.U64.HI UR7, UR8, 0x4, UR9 ;  /* 0x0000000408077899 */ /* 0x000fc80008010209 */
[----:B------:R-:W-:Y:S02]  /*41d0*/  IMAD.U32 R3, RZ, RZ, UR14 ;  /* 0x0000000eff037e24 */ /* 0x000fe4000f8e00ff */
[----:B------:R-:W-:-:S03]  /*41e0*/  IMAD.U32 R0, RZ, RZ, UR7 ;  /* 0x00000007ff007e24 */ /* 0x000fc6000f8e00ff */
[----:B-1----:R-:W-:Y:S02]  /*41f0*/  LEA R6, P4, R3, R230, 0x1 ;  /* 0x000000e603067211 */ /* 0x002fe400078808ff */
[----:B-----5:R-:W-:Y:S02]  /*4200*/  ISETP.GE.AND P3, PT, R182, UR6, PT ;  /* 0x00000006b6007c0c */ /* 0x020fe4000bf66270 */
[----:B------:R-:W-:Y:S02]  /*4210*/  ISETP.GE.AND P2, PT, R181, UR6, PT ;  /* 0x00000006b5007c0c */ /* 0x000fe4000bf46270 */
[----:B------:R-:W-:Y:S02]  /*4220*/  ISETP.GE.AND P1, PT, R180, UR6, PT ;  /* 0x00000006b4007c0c */ /* 0x000fe4000bf26270 */
[----:B------:R-:W-:Y:S02]  /*4230*/  ISETP.GE.AND P0, PT, R179, UR6, PT ;  /* 0x00000006b3007c0c */ /* 0x000fe4000bf06270 */
        /* <DEDUP_REMOVED lines=21> */
.L_x_1213:
[----:B------:R-:W-:Y:S05]  /*4390*/  BSYNC.RECONVERGENT B0 ;  /* 0x0000000000007941 */ /* 0x000fea0003800200 */
.L_x_1212:
[----:B------:R1:W-:Y:S01]  /*43a0*/  @P6 STS.128 [R166+0x11000], RZ ;  /* 0x011000ffa6006388 */ /* 0x0003e20000000c00 */
[----:B------:R-:W-:Y:S01]  /*43b0*/  BSSY.RECONVERGENT B0, `(.L_x_1214) ;  /* 0x0000024000007945 */ /* 0x000fe20003800200 */
[----:B------:R-:W-:Y:S02]  /*43c0*/  LEA R90, R178, R5, 0x1 ;  /* 0x00000005b25a7211 */ /* 0x000fe400078e08ff */
[----:B------:R1:W-:Y:S04]  /*43d0*/  @P6 STS.128 [R166+0x13000], RZ ;  /* 0x013000ffa6006388 */ /* 0x0003e80000000c00 */
[----:B------:R1:W-:Y:S04]  /*43e0*/  @P6 STS.128 [R166+0x15000], RZ ;  /* 0x015000ffa6006388 */ /* 0x0003e80000000c00 */
[----:B------:R1:W-:Y:S01]  /*43f0*/  @P6 STS.128 [R166+0x17000], RZ ;  /* 0x017000ffa6006388 */ /* 0x0003e20000000c00 */
[----:B------:R-:W-:Y:S05]  /*4400*/  @P6 BRA `(.L_x_1215) ;  /* 0x0000000000786947 */ /* 0x000fea0003800000 */
[----:B------:R-:W5:Y:S01]  /*4410*/  LDCU UR6, c[0x0][0x440] ;  /* 0x00008800ff0677ac */ /* 0x000f620008000800 */
[----:B------:R-:W-:Y:S02]  /*4420*/  IMAD.U32 R5, RZ, RZ, UR8 ;  /* 0x00000008ff057e24 */ /* 0x000fe4000f8e00ff */
[----:B------:R-:W-:Y:S02]  /*4430*/  IMAD.U32 R3, RZ, RZ, UR8 ;  /* 0x00000008ff037e24 */ /* 0x000fe4000f8e00ff */
        /* <DEDUP_REMOVED lines=27> */
.L_x_1215:
[----:B------:R-:W-:Y:S05]  /*45f0*/  BSYNC.RECONVERGENT B0 ;  /* 0x0000000000007941 */ /* 0x000fea0003800200 */
.L_x_1214:
[----:B------:R1:W-:Y:S01]  /*4600*/  @P5 STS.128 [R166+0x11800], RZ ;  /* 0x011800ffa6005388 */ /* 0x0003e20000000c00 */
[----:B------:R-:W-:Y:S03]  /*4610*/  BSSY.RECONVERGENT B0, `(.L_x_1216) ;  /* 0x0000022000007945 */ /* 0x000fe60003800200 */
[----:B------:R1:W-:Y:S04]  /*4620*/  @P5 STS.128 [R166+0x13800], RZ ;  /* 0x013800ffa6005388 */ /* 0x0003e80000000c00 */
[----:B------:R1:W-:Y:S04]  /*4630*/  @P5 STS.128 [R166+0x15800], RZ ;  /* 0x015800ffa6005388 */ /* 0x0003e80000000c00 */
[----:B------:R1:W-:Y:S01]  /*4640*/  @P5 STS.128 [R166+0x17800], RZ ;  /* 0x017800ffa6005388 */ /* 0x0003e20000000c00 */
[----:B------:R-:W-:Y:S05]  /*4650*/  @P5 BRA `(.L_x_1217) ;  /* 0x0000000000745947 */ /* 0x000fea0003800000 */
[----:B------:R-:W5:Y:S01]  /*4660*/  LDCU UR6, c[0x0][0x440] ;  /* 0x00008800ff0677ac */ /* 0x000f620008000800 */
[----:B------:R-:W-:Y:S01]  /*4670*/  IMAD.U32 R0, RZ, RZ, UR8 ;  /* 0x00000008ff007e24 */ /* 0x000fe2000f8e00ff */
[----:B------:R-:W-:-:S03]  /*4680*/  UIMAD UR7, UR9, 0x60, URZ ;  /* 0x00000060090778a4 */ /* 0x000fc6000f8e02ff */
[----:B-1----:R-:W-:-:S04]  /*4690*/  IMAD.WIDE.U32 R4, R0, 0x60, R230 ;  /* 0x0000006000047825 */ /* 0x002fc800078e00e6 */
        /* <DEDUP_REMOVED lines=25> */
.L_x_1217:
[----:B------:R-:W-:Y:S05]  /*4830*/  BSYNC.RECONVERGENT B0 ;  /* 0x0000000000007941 */ /* 0x000fea0003800200 */
.L_x_1216:
[----:B------:R-:W-:Y:S01]  /*4840*/  LDSM.16.M88.4 R36, [R91] ;  /* 0x000000005b24783b */ /* 0x000fe20000000200 */
[----:B------:R-:W-:Y:S01]  /*4850*/  IMAD.MOV.U32 R84, RZ, RZ, 0x20 ;  /* 0x00000020ff547424 */ /* 0x000fe200078e00ff */
[C---:B------:R-:W-:Y:S01]  /*4860*/  LOP3.LUT P6, RZ, R219.reuse, 0x2, RZ, 0xc0, !PT ;  /* 0x00000002dbff7812 */ /* 0x040fe200078cc0ff */
[----:B------:R-:W-:Y:S01]  /*4870*/  VIADD R3, R90, UR5 ;  /* 0x000000055a037c36 */ /* 0x000fe20008000000 */
[----:B------:R-:W2:Y:S01]  /*4880*/  LDSM.16.M88.4 R60, [R90+UR5+0x8000] ;  /* 0x008000055a3c783b */ /* 0x000ea20008000200 */
[----:B------:R-:W-:Y:S01]  /*4890*/  IMAD.MOV.U32 R167, RZ, RZ, 0x40 ;  /* 0x00000040ffa77424 */ /* 0x000fe200078e00ff */
[----:B------:R-:W-:Y:S01]  /*48a0*/  SEL R84, R84, 0xffffffe0, !P6 ;  /* 0xffffffe054547807 */ /* 0x000fe20007000000 */
[----:B------:R-:W-:Y:S01]  /*48b0*/  UISETP.GT.AND UP0, UPT, UR4, UR18, UPT ;  /* 0x000000120400728c */ /* 0x000fe2000bf04270 */
[----:B------:R-:W5:Y:S01]  /*48c0*/  LDSM.16.M88.4 R52, [R90+UR5+0x8800] ;  /* 0x008800055a34783b */ /* 0x000f620008000200 */
[----:B------:R-:W-:Y:S02]  /*48d0*/  LOP3.LUT P0, RZ, R219, 0x4, RZ, 0xc0, !PT ;  /* 0x00000004dbff7812 */ /* 0x000fe4000780c0ff */
[----:B------:R-:W-:Y:S01]  /*48e0*/  IMAD.IADD R88, R91, 0x1, R84 ;  /* 0x000000015b587824 */ /* 0x000fe200078e0254 */
[----:B------:R-:W-:Y:S01]  /*48f0*/  IADD3 R85, PT, PT, R3, R84, RZ ;  /* 0x0000005403557210 */ /* 0x000fe20007ffe0ff */
[----:B------:R-:W4:Y:S01]  /*4900*/  LDSM.16.M88.4 R44, [R90+UR5+0x9000] ;  /* 0x009000055a2c783b */ /* 0x000f220008000200 */
[----:B------:R-:W-:-:S03]  /*4910*/  SEL R167, R167, 0xffffffc0, !P0 ;  /* 0xffffffc0a7a77807 */ /* 0x000fc60004000000 */
[----:B------:R-:W4:Y:S01]  /*4920*/  LDSM.16.M88.4 R28, [R90+UR5+0x9800] ;  /* 0x009800055a1c783b */ /* 0x000f220008000200 */
[----:B------:R-:W-:Y:S01]  /*4930*/  IADD3 R3, PT, PT, R3, R167, RZ ;  /* 0x000000a703037210 */ /* 0x000fe20007ffe0ff */
[----:B------:R-:W-:Y:S02]  /*4940*/  IMAD.IADD R89, R91, 0x1, R167 ;  /* 0x000000015b597824 */ /* 0x000fe400078e02a7 */
[----:B------:R-:W-:Y:S02]  /*4950*/  LDSM.16.M88.4 R64, [R88] ;  /* 0x000000005840783b */ /* 0x000fe40000000200 */
[C---:B------:R-:W-:Y:S02]  /*4960*/  IMAD.IADD R87, R84.reuse, 0x1, R89 ;  /* 0x0000000154577824 */ /* 0x040fe400078e0259 */
[----:B------:R-:W4:Y:S01]  /*4970*/  LDSM.16.M88.4 R16, [R85+0x8000] ;  /* 0x008000005510783b */ /* 0x000f220000000200 */
[----:B------:R-:W-:-:S03]  /*4980*/  IMAD.IADD R0, R84, 0x1, R3 ;  /* 0x0000000154007824 */ /* 0x000fc600078e0203 */
[----:B-1----:R-:W1:Y:S04]  /*4990*/  LDSM.16.M88.4 R4, [R85+0x8800] ;  /* 0x008800005504783b */ /* 0x002e680000000200 */
[----:B------:R-:W-:Y:S04]  /*49a0*/  LDSM.16.M88.4 R20, [R89] ;  /* 0x000000005914783b */ /* 0x000fe80000000200 */
[----:B------:R-:W1:Y:S04]  /*49b0*/  LDSM.16.M88.4 R24, [R3+0x8000] ;  /* 0x008000000318783b */ /* 0x000e680000000200 */
[----:B------:R-:W1:Y:S01]  /*49c0*/  LDSM.16.M88.4 R8, [R3+0x8800] ;  /* 0x008800000308783b */ /* 0x000e620000000200 */
[C---:B--23--:R-:W-:Y:S03]  /*49d0*/  HMMA.16816.F32.BF16 R12, R36.reuse, R60, RZ ;  /* 0x0000003c240c723c */ /* 0x04cfe600000418ff */
[----:B------:R-:W2:Y:S04]  /*49e0*/  LDSM.16.M88.4 R76, [R85+0x9000] ;  /* 0x00900000554c783b */ /* 0x000ea80000000200 */
[----:B------:R-:W3:Y:S01]  /*49f0*/  LDSM.16.M88.4 R72, [R85+0x9800] ;  /* 0x009800005548783b */ /* 0x000ee20000000200 */
[C---:B-----5:R-:W-:Y:S03]  /*4a00*/  HMMA.16816.F32.BF16 R56, R36.reuse, R52, RZ ;  /* 0x000000342438723c */ /* 0x060fe600000418ff */
[----:B------:R-:W5:Y:S04]  /*4a10*/  LDSM.16.M88.4 R32, [R3+0x9000] ;  /* 0x009000000320783b */ /* 0x000f680000000200 */
[----:B------:R-:W-:Y:S01]  /*4a20*/  LDSM.16.M88.4 R68, [R87] ;  /* 0x000000005744783b */ /* 0x000fe20000000200 */
[C---:B------:R-:W-:Y:S03]  /*4a30*/  HMMA.16816.F32.BF16 R60, R36.reuse, R62, RZ ;  /* 0x0000003e243c723c */ /* 0x040fe600000418ff */
[----:B------:R-:W-:Y:S04]  /*4a40*/  LDSM.16.M88.4 R80, [R3+0xc000] ;  /* 0x00c000000350783b */ /* 0x000fe80000000200 */
[----:B------:R-:W0:Y:S01]  /*4a50*/  LDGDEPBAR ;  /* 0x00000000000079af */ /* 0x000e220000000000 */
[C---:B------:R-:W-:Y:S08]  /*4a60*/  HMMA.16816.F32.BF16 R52, R36.reuse, R54, RZ ;  /* 0x000000362434723c */ /* 0x040ff000000418ff */
[C---:B----4-:R-:W-:Y:S08]  /*4a70*/  HMMA.16816.F32.BF16 R48, R36.reuse, R44, RZ ;  /* 0x0000002c2430723c */ /* 0x050ff000000418ff */
[C---:B------:R-:W-:Y:S08]  /*4a80*/  HMMA.16816.F32.BF16 R44, R36.reuse, R46, RZ ;  /* 0x0000002e242c723c */ /* 0x040ff000000418ff */
[C---:B------:R-:W-:Y:S08]  /*4a90*/  HMMA.16816.F32.BF16 R40, R36.reuse, R28, RZ ;  /* 0x0000001c2428723c */ /* 0x040ff000000418ff */
[----:B------:R-:W-:Y:S01]  /*4aa0*/  HMMA.16816.F32.BF16 R36, R36, R30, RZ ;  /* 0x0000001e2424723c */ /* 0x000fe200000418ff */
[----:B------:R-:W4:Y:S07]  /*4ab0*/  LDSM.16.M88.4 R28, [R3+0x9800] ;  /* 0x00980000031c783b */ /* 0x000f2e0000000200 */
[C---:B------:R-:W-:Y:S08]  /*4ac0*/  HMMA.16816.F32.BF16 R12, R64.reuse, R16, R12 ;  /* 0x00000010400c723c */ /* 0x040ff0000004180c */
[C---:B------:R-:W-:Y:S01]  /*4ad0*/  HMMA.16816.F32.BF16 R60, R64.reuse, R18, R60 ;  /* 0x00000012403c723c */ /* 0x040fe2000004183c */
[----:B------:R-:W-:Y:S07]  /*4ae0*/  LDSM.16.M88.4 R16, [R0+0x8800] ;  /* 0x008800000010783b */ /* 0x000fee0000000200 */
[C---:B-1----:R-:W-:Y:S08]  /*4af0*/  HMMA.16816.F32.BF16 R56, R64.reuse, R4, R56 ;  /* 0x000000044038723c */ /* 0x042ff00000041838 */
[----:B------:R-:W-:Y:S01]  /*4b00*/  HMMA.16816.F32.BF16 R52, R64, R6, R52 ;  /* 0x000000064034723c */ /* 0x000fe20000041834 */
[----:B------:R-:W1:Y:S07]  /*4b10*/  LDSM.16.M88.4 R4, [R0+0x8000] ;  /* 0x008000000004783b */ /* 0x000e6e0000000200 */
[C---:B------:R-:W-:Y:S08]  /*4b20*/  HMMA.16816.F32.BF16 R12, R20.reuse, R24, R12 ;  /* 0x00000018140c723c */ /* 0x040ff0000004180c */
[C---:B------:R-:W-:Y:S01]  /*4b30*/  HMMA.16816.F32.BF16 R60, R20.reuse, R26, R60 ;  /* 0x0000001a143c723c */ /* 0x040fe2000004183c */
[----:B------:R-:W-:Y:S07]  /*4b40*/  LDSM.16.M88.4 R24, [R91+0x2000] ;  /* 0x002000005b18783b */ /* 0x000fee0000000200 */
[C---:B------:R-:W-:Y:S08]  /*4b50*/  HMMA.16816.F32.BF16 R56, R20.reuse, R8, R56 ;  /* 0x000000081438723c */ /* 0x040ff00000041838 */
[----:B------:R-:W-:Y:S01]  /*4b60*/  HMMA.16816.F32.BF16 R52, R20, R10, R52 ;  /* 0x0000000a1434723c */ /* 0x000fe20000041834 */
[----:B------:R-:W1:Y:S07]  /*4b70*/  LDSM.16.M88.4 R8, [R90+UR5+0xa000] ;  /* 0x00a000055a08783b */ /* 0x000e6e0008000200 */
[C---:B--2---:R-:W-:Y:S08]  /*4b80*/  HMMA.16816.F32.BF16 R48, R64.reuse, R76, R48 ;  /* 0x0000004c4030723c */ /* 0x044ff00000041830 */
[C---:B------:R-:W-:Y:S01]  /*4b90*/  HMMA.16816.F32.BF16 R44, R64.reuse, R78, R44 ;  /* 0x0000004e402c723c */ /* 0x040fe2000004182c */
[----:B------:R-:W2:Y:S07]  /*4ba0*/  LDSM.16.M88.4 R76, [R0+0x9000] ;  /* 0x00900000004c783b */ /* 0x000eae0000000200 */
[C---:B---3--:R-:W-:Y:S08]  /*4bb0*/  HMMA.16816.F32.BF16 R40, R64.reuse, R72, R40 ;  /* 0x000000484028723c */ /* 0x048ff00000041828 */
[----:B------:R-:W-:Y:S01]  /*4bc0*/  HMMA.16816.F32.BF16 R36, R64, R74, R36 ;  /* 0x0000004a4024723c */ /* 0x000fe20000041824 */
[----:B------:R-:W3:Y:S04]  /*4bd0*/  LDSM.16.M88.4 R72, [R0+0x9800] ;  /* 0x009800000048783b */ /* 0x000ee80000000200 */
[----:B------:R-:W3:Y:S03]  /*4be0*/  LDSM.16.M88.4 R64, [R90+UR5+0xa800] ;  /* 0x00a800055a40783b */ /* 0x000ee60008000200 */
[C---:B-----5:R-:W-:Y:S08]  /*4bf0*/  HMMA.16816.F32.BF16 R48, R20.reuse, R32, R48 ;  /* 0x000000201430723c */ /* 0x060ff00000041830 */
[C---:B------:R-:W-:Y:S01]  /*4c00*/  HMMA.16816.F32.BF16 R44, R20.reuse, R34, R44 ;  /* 0x00000022142c723c */ /* 0x040fe2000004182c */
[----:B------:R-:W5:Y:S07]  /*4c10*/  LDSM.16.M88.4 R32, [R90+UR5+0xb000] ;  /* 0x00b000055a20783b */ /* 0x000f6e0008000200 */
[C---:B----4-:R-:W-:Y:S08]  /*4c20*/  HMMA.16816.F32.BF16 R40, R20.reuse, R28, R40 ;  /* 0x0000001c1428723c */ /* 0x050ff00000041828 */
[----:B------:R-:W-:Y:S01]  /*4c30*/  HMMA.16816.F32.BF16 R36, R20, R30, R36 ;  /* 0x0000001e1424723c */ /* 0x000fe20000041824 */
[----:B------:R-:W4:Y:S04]  /*4c40*/  LDSM.16.M88.4 R28, [R90+UR5+0xb800] ;  /* 0x00b800055a1c783b */ /* 0x000f280008000200 */
[----:B------:R-:W-:Y:S03]  /*4c50*/  LDSM.16.M88.4 R20, [R85+0xa000] ;  /* 0x00a000005514783b */ /* 0x000fe60000000200 */
[C---:B-1----:R-:W-:Y:S08]  /*4c60*/  HMMA.16816.F32.BF16 R12, R68.reuse, R4, R12 ;  /* 0x00000004440c723c */ /* 0x042ff0000004180c */
[C---:B------:R-:W-:Y:S01]  /*4c70*/  HMMA.16816.F32.BF16 R60, R68.reuse, R6, R60 ;  /* 0x00000006443c723c */ /* 0x040fe2000004183c */
[----:B------:R-:W1:Y:S07]  /*4c80*/  LDSM.16.M88.4 R4, [R88+0x2000] ;  /* 0x002000005804783b */ /* 0x000e6e0000000200 */
[C---:B------:R-:W-:Y:S08]  /*4c90*/  HMMA.16816.F32.BF16 R56, R68.reuse, R16, R56 ;  /* 0x000000104438723c */ /* 0x040ff00000041838 */
[----:B------:R-:W-:Y:S01]  /*4ca0*/  HMMA.16816.F32.BF16 R52, R68, R18, R52 ;  /* 0x000000124434723c */ /* 0x000fe20000041834 */
[----:B------:R-:W1:Y:S07]  /*4cb0*/  LDSM.16.M88.4 R16, [R85+0xa800] ;  /* 0x00a800005510783b */ /* 0x000e6e0000000200 */
[C---:B------:R-:W-:Y:S08]  /*4cc0*/  HMMA.16816.F32.BF16 R12, R24.reuse, R8, R12 ;  /* 0x00000008180c723c */ /* 0x040ff0000004180c */
[----:B------:R-:W-:Y:S01]  /*4cd0*/  HMMA.16816.F32.BF16 R60, R24, R10, R60 ;  /* 0x0000000a183c723c */ /* 0x000fe2000004183c */
[----:B------:R-:W1:Y:S07]  /*4ce0*/  LDSM.16.M88.4 R8, [R85+0xb000] ;  /* 0x00b000005508783b */ /* 0x000e6e0000000200 */
[C---:B--2---:R-:W-:Y:S08]  /*4cf0*/  HMMA.16816.F32.BF16 R48, R68.reuse, R76, R48 ;  /* 0x0000004c4430723c */ /* 0x044ff00000041830 */
[C---:B------:R-:W-:Y:S01]  /*4d00*/  HMMA.16816.F32.BF16 R44, R68.reuse, R78, R44 ;  /* 0x0000004e442c723c */ /* 0x040fe2000004182c */
[----:B------:R-:W-:Y:S07]  /*4d10*/  LDSM.16.M88.4 R76, [R89+0x4000] ;  /* 0x00400000594c783b */ /* 0x000fee0000000200 */
[C---:B---3--:R-:W-:Y:S08]  /*4d20*/  HMMA.16816.F32.BF16 R40, R68.reuse, R72, R40 ;  /* 0x000000484428723c */ /* 0x048ff00000041828 */
[----:B------:R-:W-:Y:S01]  /*4d30*/  HMMA.16816.F32.BF16 R36, R68, R74, R36 ;  /* 0x0000004a4424723c */ /* 0x000fe20000041824 */
[----:B------:R-:W2:Y:S04]  /*4d40*/  LDSM.16.M88.4 R68, [R85+0xb800] ;  /* 0x00b800005544783b */ /* 0x000ea80000000200 */
[----:B------:R-:W-:Y:S03]  /*4d50*/  LDSM.16.M88.4 R72, [R0+0xb000] ;  /* 0x00b000000048783b */ /* 0x000fe60000000200 */
[C---:B------:R-:W-:Y:S08]  /*4d60*/  HMMA.16816.F32.BF16 R56, R24.reuse, R64, R56 ;  /* 0x000000401838723c */ /* 0x040ff00000041838 */
[C---:B------:R-:W-:Y:S01]  /*4d70*/  HMMA.16816.F32.BF16 R52, R24.reuse, R66, R52 ;  /* 0x000000421834723c */ /* 0x040fe20000041834 */
[----:B------:R-:W-:Y:S07]  /*4d80*/  LDSM.16.M88.4 R64, [R3+0xa000] ;  /* 0x00a000000340783b */ /* 0x000fee0000000200 */
[C---:B-----5:R-:W-:Y:S08]  /*4d90*/  HMMA.16816.F32.BF16 R48, R24.reuse, R32, R48 ;  /* 0x000000201830723c */ /* 0x060ff00000041830 */
[C---:B------:R-:W-:Y:S01]  /*4da0*/  HMMA.16816.F32.BF16 R44, R24.reuse, R34, R44 ;  /* 0x00000022182c723c */ /* 0x040fe2000004182c */
[----:B------:R-:W-:Y:S07]  /*4db0*/  LDSM.16.M88.4 R32, [R3+0xa800] ;  /* 0x00a800000320783b */ /* 0x000fee0000000200 */
[C---:B----4-:R-:W-:Y:S08]  /*4dc0*/  HMMA.16816.F32.BF16 R40, R24.reuse, R28, R40 ;  /* 0x0000001c1828723c */ /* 0x050ff00000041828 */
        /* <DEDUP_REMOVED lines=11> */
[----:B------:R-:W3:Y:S07]  /*4e80*/  LDSM.16.M88.4 R8, [R0+0xa000] ;  /* 0x00a000000008783b */ /* 0x000eee0000000200 */
[C---:B--2---:R-:W-:Y:S08]  /*4e90*/  HMMA.16816.F32.BF16 R40, R4.reuse, R68, R40 ;  /* 0x000000440428723c */ /* 0x044ff00000041828 */
[----:B------:R-:W-:Y:S01]  /*4ea0*/  HMMA.16816.F32.BF16 R36, R4, R70, R36 ;  /* 0x000000460424723c */ /* 0x000fe20000041824 */
[----:B------:R-:W2:Y:S04]  /*4eb0*/  LDSM.16.M88.4 R4, [R0+0xa800] ;  /* 0x00a800000004783b */ /* 0x000ea80000000200 */
        /* <DEDUP_REMOVED lines=14> */
[C---:B---3--:R-:W-:Y:S08]  /*4fa0*/  HMMA.16816.F32.BF16 R12, R16.reuse, R8, R12 ;  /* 0x00000008100c723c */ /* 0x048ff0000004180c */
        /* <DEDUP_REMOVED lines=8> */
[C---:B-1----:R-:W-:Y:S08]  /*5030*/  HMMA.16816.F32.BF16 R40, R16.reuse, R20, R40 ;  /* 0x000000141028723c */ /* 0x042ff00000041828 */
[----:B------:R-:W-:Y:S01]  /*5040*/  HMMA.16816.F32.BF16 R36, R16, R22, R36 ;  /* 0x000000161024723c */ /* 0x000fe20000041824 */
[----:B------:R-:W1:Y:S04]  /*5050*/  LDSM.16.M88.4 R20, [R85+0xc800] ;  /* 0x00c800005514783b */ /* 0x000e680000000200 */
[----:B------:R-:W4:Y:S03]  /*5060*/  LDSM.16.M88.4 R16, [R85+0xd000] ;  /* 0x00d000005510783b */ /* 0x000f260000000200 */
        /* <DEDUP_REMOVED lines=11> */
[----:B------:R-:W3:Y:S04]  /*5120*/  LDSM.16.M88.4 R8, [R85+0xd800] ;  /* 0x00d800005508783b */ /* 0x000ee80000000200 */
[----:B------:R-:W5:Y:S03]  /*5130*/  LDSM.16.M88.4 R28, [R0+0xc000] ;  /* 0x00c00000001c783b */ /* 0x000f660000000200 */
[C---:B--2---:R-:W-:Y:S08]  /*5140*/  HMMA.16816.F32.BF16 R12, R4.reuse, R24, R12 ;  /* 0x00000018040c723c */ /* 0x044ff0000004180c */
[C---:B------:R-:W-:Y:S01]  /*5150*/  HMMA.16816.F32.BF16 R60, R4.reuse, R26, R60 ;  /* 0x0000001a043c723c */ /* 0x040fe2000004183c */
[----:B------:R-:W2:Y:S07]  /*5160*/  LDSM.16.M88.4 R24, [R0+0xc800] ;  /* 0x00c800000018783b */ /* 0x000eae0000000200 */
[C---:B-1----:R-:W-:Y:S08]  /*5170*/  HMMA.16816.F32.BF16 R56, R4.reuse, R20, R56 ;  /* 0x000000140438723c */ /* 0x042ff00000041838 */
[C---:B------:R-:W-:Y:S01]  /*5180*/  HMMA.16816.F32.BF16 R52, R4.reuse, R22, R52 ;  /* 0x000000160434723c */ /* 0x040fe20000041834 */
[----:B------:R-:W1:Y:S07]  /*5190*/  LDSM.16.M88.4 R20, [R0+0xd000] ;  /* 0x00d000000014783b */ /* 0x000e6e0000000200 */
[C---:B----4-:R-:W-:Y:S08]  /*51a0*/  HMMA.16816.F32.BF16 R48, R4.reuse, R16, R48 ;  /* 0x000000100430723c */ /* 0x050ff00000041830 */
[C---:B------:R-:W-:Y:S01]  /*51b0*/  HMMA.16816.F32.BF16 R44, R4.reuse, R18, R44 ;  /* 0x00000012042c723c */ /* 0x040fe2000004182c */
[----:B------:R-:W4:Y:S07]  /*51c0*/  LDSM.16.M88.4 R16, [R0+0xd800] ;  /* 0x00d800000010783b */ /* 0x000f2e0000000200 */
[C---:B---3--:R-:W-:Y:S08]  /*51d0*/  HMMA.16816.F32.BF16 R40, R4.reuse, R8, R40 ;  /* 0x000000080428723c */ /* 0x048ff00000041828 */
[----:B------:R-:W-:Y:S01]  /*51e0*/  HMMA.16816.F32.BF16 R36, R4, R10, R36 ;  /* 0x0000000a0424723c */ /* 0x000fe20000041824 */
[----:B------:R-:W-:Y:S04]  /*51f0*/  LDSM.16.M88.4 R8, [R91+0x6000] ;  /* 0x006000005b08783b */ /* 0x000fe80000000200 */
[----:B------:R-:W3:Y:S03]  /*5200*/  LDSM.16.M88.4 R4, [R90+UR5+0xe000] ;  /* 0x00e000055a04783b */ /* 0x000ee60008000200 */
        /* <DEDUP_REMOVED lines=10> */
[----:B------:R-:W3:Y:S04]  /*52b0*/  LDSM.16.M88.4 R64, [R90+UR5+0xe800] ;  /* 0x00e800055a40783b */ /* 0x000ee80008000200 */
[----:B------:R-:W3:Y:S03]  /*52c0*/  LDSM.16.M88.4 R36, [R90+UR5+0xf000] ;  /* 0x00f000055a24783b */ /* 0x000ee60008000200 */
[C---:B-----5:R-:W-:Y:S08]  /*52d0*/  HMMA.16816.F32.BF16 R12, R32.reuse, R28, R12 ;  /* 0x0000001c200c723c */ /* 0x060ff0000004180c */
[C---:B------:R-:W-:Y:S01]  /*52e0*/  HMMA.16816.F32.BF16 R60, R32.reuse, R30, R60 ;  /* 0x0000001e203c723c */ /* 0x040fe2000004183c */
[----:B------:R-:W-:Y:S07]  /*52f0*/  LDSM.16.M88.4 R28, [R85+0xf000] ;  /* 0x00f00000551c783b */ /* 0x000fee0000000200 */
[C---:B--2---:R-:W-:Y:S08]  /*5300*/  HMMA.16816.F32.BF16 R56, R32.reuse, R24, R56 ;  /* 0x000000182038723c */ /* 0x044ff00000041838 */
[C---:B------:R-:W-:Y:S01]  /*5310*/  HMMA.16816.F32.BF16 R52, R32.reuse, R26, R52 ;  /* 0x0000001a2034723c */ /* 0x040fe20000041834 */
[----:B------:R-:W-:Y:S04]  /*5320*/  LDSM.16.M88.4 R24, [R88+0x6000] ;  /* 0x006000005818783b */ /* 0x000fe80000000200 */
[----:B------:R-:W-:Y:S03]  /*5330*/  LDSM.16.M88.4 R88, [R89+0x6000] ;  /* 0x006000005958783b */ /* 0x000fe60000000200 */
[C---:B-1----:R-:W-:Y:S08]  /*5340*/  HMMA.16816.F32.BF16 R48, R32.reuse, R20, R48 ;  /* 0x000000142030723c */ /* 0x042ff00000041830 */
[C---:B------:R-:W-:Y:S01]  /*5350*/  HMMA.16816.F32.BF16 R44, R32.reuse, R22, R44 ;  /* 0x00000016202c723c */ /* 0x040fe2000004182c */
[----:B------:R-:W1:Y:S07]  /*5360*/  LDSM.16.M88.4 R20, [R85+0xe000] ;  /* 0x00e000005514783b */ /* 0x000e6e0000000200 */
[C---:B----4-:R-:W-:Y:S08]  /*5370*/  HMMA.16816.F32.BF16 R40, R32.reuse, R16, R40 ;  /* 0x000000102028723c */ /* 0x050ff00000041828 */
[----:B------:R-:W-:Y:S01]  /*5380*/  HMMA.16816.F32.BF16 R76, R32, R18, R76 ;  /* 0x00000012204c723c */ /* 0x000fe2000004184c */
[----:B------:R-:W2:Y:S04]  /*5390*/  LDSM.16.M88.4 R16, [R85+0xe800] ;  /* 0x00e800005510783b */ /* 0x000ea80000000200 */
[----:B------:R-:W-:Y:S03]  /*53a0*/  LDSM.16.M88.4 R32, [R3+0xf000] ;  /* 0x00f000000320783b */ /* 0x000fe60000000200 */
[C---:B---3--:R-:W-:Y:S08]  /*53b0*/  HMMA.16816.F32.BF16 R12, R8.reuse, R4, R12 ;  /* 0x00000004080c723c */ /* 0x048ff0000004180c */
[C---:B------:R-:W-:Y:S01]  /*53c0*/  HMMA.16816.F32.BF16 R60, R8.reuse, R6, R60 ;  /* 0x00000006083c723c */ /* 0x040fe2000004183c */
[----:B------:R-:W3:Y:S07]  /*53d0*/  LDSM.16.M88.4 R4, [R85+0xf800] ;  /* 0x00f800005504783b */ /* 0x000eee0000000200 */
        /* <DEDUP_REMOVED lines=8> */
[----:B------:R3:W5:Y:S04]  /*5460*/  LDSM.16.M88.4 R8, [R3+0xf800] ;  /* 0x00f800000308783b */ /* 0x0007680000000200 */
[----:B------:R-:W-:Y:S03]  /*5470*/  LDSM.16.M88.4 R68, [R87+0x6000] ;  /* 0x006000005744783b */ /* 0x000fe60000000200 */
[C---:B-1----:R-:W-:Y:S08]  /*5480*/  HMMA.16816.F32.BF16 R12, R24.reuse, R20, R12 ;  /* 0x00000014180c723c */ /* 0x042ff0000004180c */
[C---:B------:R-:W-:Y:S01]  /*5490*/  HMMA.16816.F32.BF16 R60, R24.reuse, R22, R60 ;  /* 0x00000016183c723c */ /* 0x040fe2000004183c */
[----:B------:R-:W-:Y:S07]  /*54a0*/  LDSM.16.M88.4 R20, [R0+0xe800] ;  /* 0x00e800000014783b */ /* 0x000fee0000000200 */
[----:B--2---:R-:W-:Y:S01]  /*54b0*/  HMMA.16816.F32.BF16 R56, R24, R16, R56 ;  /* 0x000000101838723c */ /* 0x004fe20000041838 */
[----:B---3--:R-:W-:-:S07]  /*54c0*/  MOV R3, UR25 ;  /* 0x0000001900037c02 */ /* 0x008fce0008000f00 */
[C---:B------:R-:W-:Y:S01]  /*54d0*/  HMMA.16816.F32.BF16 R52, R24.reuse, R18, R52 ;  /* 0x000000121834723c */ /* 0x040fe20000041834 */
[----:B------:R-:W-:Y:S07]  /*54e0*/  LDSM.16.M88.4 R16, [R0+0xf000] ;  /* 0x00f000000010783b */ /* 0x000fee0000000200 */
[C---:B------:R-:W-:Y:S08]  /*54f0*/  HMMA.16816.F32.BF16 R48, R24.reuse, R28, R48 ;  /* 0x0000001c1830723c */ /* 0x040ff00000041830 */
[----:B------:R-:W-:Y:S01]  /*5500*/  HMMA.16816.F32.BF16 R44, R24, R30, R44 ;  /* 0x0000001e182c723c */ /* 0x000fe2000004182c */
[----:B------:R1:W2:Y:S01]  /*5510*/  LDSM.16.M88.4 R28, [R0+0xe000] ;  /* 0x00e00000001c783b */ /* 0x0002a20000000200 */
[----:B------:R-:W-:-:S06]  /*5520*/  DEPBAR.LE SB0, 0x0 ;  /* 0x000080000000791a */ /* 0x000fcc0000000000 */
[C---:B------:R-:W-:Y:S08]  /*5530*/  HMMA.16816.F32.BF16 R40, R24.reuse, R4, R40 ;  /* 0x000000041828723c */ /* 0x040ff00000041828 */
[----:B------:R-:W-:Y:S08]  /*5540*/  HMMA.16816.F32.BF16 R76, R24, R6, R76 ;  /* 0x00000006184c723c */ /* 0x000ff0000004184c */
[----:B----4-:R-:W-:Y:S01]  /*5550*/  HMMA.16816.F32.BF16 R12, R88, R64, R12 ;  /* 0x00000040580c723c */ /* 0x010fe2000004180c */
[----:B-1----:R-:W-:-:S02]  /*5560*/  VIADDMNMX R0, R2, 0x8, R3, PT ;  /* 0x0000000802007846 */ /* 0x002fc40003800103 */
[----:B------:R-:W-:-:S05]  /*5570*/  VIMNMX R2, PT, PT, R2, UR25, PT ;  /* 0x0000001902027c48 */ /* 0x000fca000bfe0100 */
[C---:B------:R-:W-:Y:S08]  /*5580*/  HMMA.16816.F32.BF16 R60, R88.reuse, R66, R60 ;  /* 0x00000042583c723c */ /* 0x040ff0000004183c */
[C---:B-----5:R-:W-:Y:S08]  /*5590*/  HMMA.16816.F32.BF16 R56, R88.reuse, R36, R56 ;  /* 0x000000245838723c */ /* 0x060ff00000041838 */
[C---:B------:R-:W-:Y:S08]  /*55a0*/  HMMA.16816.F32.BF16 R52, R88.reuse, R38, R52 ;  /* 0x000000265834723c */ /* 0x040ff00000041834 */
[C---:B------:R-:W-:Y:S08]  /*55b0*/  HMMA.16816.F32.BF16 R48, R88.reuse, R32, R48 ;  /* 0x000000205830723c */ /* 0x040ff00000041830 */
[C---:B------:R-:W-:Y:S08]  /*55c0*/  HMMA.16816.F32.BF16 R44, R88.reuse, R34, R44 ;  /* 0x00000022582c723c */ /* 0x040ff0000004182c */
[C---:B------:R-:W-:Y:S08]  /*55d0*/  HMMA.16816.F32.BF16 R40, R88.reuse, R8, R40 ;  /* 0x000000085828723c */ /* 0x040ff00000041828 */
[----:B------:R-:W-:Y:S08]  /*55e0*/  HMMA.16816.F32.BF16 R76, R88, R10, R76 ;  /* 0x0000000a584c723c */ /* 0x000ff0000004184c */
[C---:B--2---:R-:W-:Y:S08]  /*55f0*/  HMMA.16816.F32.BF16 R12, R68.reuse, R28, R12 ;  /* 0x0000001c440c723c */ /* 0x044ff0000004180c */
        /* <DEDUP_REMOVED lines=8> */
[----:B------:R-:W-:-:S13]  /*5680*/  BRA.U !UP0, `(.L_x_1218) ;  /* 0x0000000908b07547 */ /* 0x000fda000b800000 */
[----:B------:R-:W-:-:S04]  /*5690*/  UISETP.NE.U32.AND UP0, UPT, UR12, URZ, UPT ;  /* 0x000000ff0c00728c */ /* 0x000fc8000bf05070 */
[----:B------:R-:W-:-:S09]  /*56a0*/  UISETP.NE.AND.EX UP0, UPT, UR13, URZ, UPT, UP0 ;  /* 0x000000ff0d00728c */ /* 0x000fd2000bf05300 */
[----:B------:R-:W-:Y:S05]  /*56b0*/  BRA.U UP0, `(.L_x_1219) ;  /* 0x0000000100207547 */ /* 0x000fea000b800000 */
[----:B------:R-:W-:Y:S01]  /*56c0*/  UMOV UR7, URZ ;  /* 0x000000ff00077c82 */ /* 0x000fe20008000000 */
[----:B------:R-:W-:Y:S01]  /*56d0*/  USHF.L.U32 UR6, UR10, 0x6, URZ ;  /* 0x000000060a067899 */ /* 0x000fe200080006ff */
[----:B------:R-:W-:-:S05]  /*56e0*/  IADD3 R3, P1, PT, RZ, -UR7, RZ ;  /* 0x80000007ff037c10 */ /* 0x000fca000ff3e0ff */
[----:B------:R-:W-:-:S05]  /*56f0*/  IMAD.X R4, RZ, RZ, ~UR6, P1 ;  /* 0x80000006ff047e24 */ /* 0x000fca00088e06ff */
[----:B------:R-:W-:-:S04]  /*5700*/  SHF.R.S64 R3, R3, 0x1f, R4 ;  /* 0x0000001f03037819 */ /* 0x000fc80000001004 */
[----:B------:R-:W-:-:S04]  /*5710*/  IADD3 R228, P1, PT, R3, R228, RZ ;  /* 0x000000e403e47210 */ /* 0x000fc80007f3e0ff */
[----:B------:R-:W-:Y:S01]  /*5720*/  LEA.HI.X.SX32 R227, R4, R227, 0x1, P1 ;  /* 0x000000e304e37211 */ /* 0x000fe200008f0eff */
[----:B------:R-:W-:Y:S08]  /*5730*/  BRA `(.L_x_1220) ;  /* 0x0000000000f47947 */ /* 0x000ff00003800000 */
.L_x_1219:
[----:B------:R-:W1:Y:S01]  /*5740*/  LDC R4, c[0x0][0x4f0] ;  /* 0x00013c00ff047b82 */ /* 0x000e620000000800 */
[----:B------:R-:W-:Y:S01]  /*5750*/  UIADD3 UR6, UPT, UPT, UR27, -0x40, URZ ;  /* 0xffffffc01b067890 */ /* 0x000fe2000fffe0ff */
[----:B------:R-:W-:-:S05]  /*5760*/  IMAD.U32 R7, RZ, RZ, UR27 ;  /* 0x0000001bff077e24 */ /* 0x000fca000f8e00ff */
[----:B------:R-:W-:Y:S02]  /*5770*/  MOV R5, UR6 ;  /* 0x0000000600057c02 */ /* 0x000fe40008000f00 */
[----:B------:R-:W-:Y:S02]  /*5780*/  IABS R7, R7 ;  /* 0x0000000700077213 */ /* 0x000fe40000000000 */
[----:B------:R-:W-:Y:S02]  /*5790*/  IABS R5, R5 ;  /* 0x0000000500057213 */ /* 0x000fe40000000000 */
[----:B-1----:R-:W-:-:S04]  /*57a0*/  IABS R3, R4 ;  /* 0x0000000400037213 */ /* 0x002fc80000000000 */
[----:B------:R-:W1:Y:S08]  /*57b0*/  I2F.RP R6, R3 ;  /* 0x0000000300067306 */ /* 0x000e700000209400 */
        /* <DEDUP_REMOVED lines=11> */
[C---:B------:R-:W-:Y:S01]  /*5870*/  IMAD R6, R3.reuse, R6, R5 ;  /* 0x0000000603067224 */ /* 0x040fe200078e0205 */
[----:B------:R-:W-:Y:S01]  /*5880*/  LOP3.LUT R5, R4, UR27, RZ, 0x3c, !PT ;  /* 0x0000001b04057c12 */ /* 0x000fe2000f8e3cff */
[----:B------:R-:W-:-:S03]  /*5890*/  IMAD R8, R3, R8, R7 ;  /* 0x0000000803087224 */ /* 0x000fc600078e0207 */
[C---:B------:R-:W-:Y:S02]  /*58a0*/  ISETP.GT.U32.AND P2, PT, R3.reuse, R6, PT ;  /* 0x000000060300720c */ /* 0x040fe40003f44070 */
[----:B------:R-:W-:Y:S02]  /*58b0*/  ISETP.GT.U32.AND P1, PT, R3, R8, PT ;  /* 0x000000080300720c */ /* 0x000fe40003f24070 */
[----:B------:R-:W-:-:S09]  /*58c0*/  ISETP.GE.AND P3, PT, R5, RZ, PT ;  /* 0x000000ff0500720c */ /* 0x000fd20003f66270 */
[----:B------:R-:W-:Y:S01]  /*58d0*/  @!P2 IMAD.IADD R6, R6, 0x1, -R3 ;  /* 0x000000010606a824 */ /* 0x000fe200078e0a03 */
[----:B------:R-:W-:Y:S01]  /*58e0*/  @!P2 IADD3 R9, PT, PT, R9, 0x1, RZ ;  /* 0x000000010909a810 */ /* 0x000fe20007ffe0ff */
[----:B------:R-:W-:Y:S01]  /*58f0*/  @!P1 VIADD R10, R10, 0x1 ;  /* 0x000000010a0a9836 */ /* 0x000fe20000000000 */
[-C--:B------:R-:W-:Y:S02]  /*5900*/  @!P1 IADD3 R8, PT, PT, R8, -R3.reuse, RZ ;  /* 0x8000000308089210 */ /* 0x080fe40007ffe0ff */
[-C--:B------:R-:W-:Y:S02]  /*5910*/  ISETP.GE.U32.AND P4, PT, R6, R3.reuse, PT ;  /* 0x000000030600720c */ /* 0x080fe40003f86070 */
[----:B------:R-:W-:Y:S02]  /*5920*/  ISETP.GE.U32.AND P5, PT, R8, R3, PT ;  /* 0x000000030800720c */ /* 0x000fe40003fa6070 */
[C---:B------:R-:W-:Y:S01]  /*5930*/  LOP3.LUT R3, R4.reuse, UR6, RZ, 0x3c, !PT ;  /* 0x0000000604037c12 */ /* 0x040fe2000f8e3cff */
[----:B------:R-:W1:Y:S01]  /*5940*/  LDCU.64 UR6, c[0x0][0x3a0] ;  /* 0x00007400ff0677ac */ /* 0x000e620008000a00 */
[----:B------:R-:W-:-:S02]  /*5950*/  ISETP.NE.AND P2, PT, R4, RZ, PT ;  /* 0x000000ff0400720c */ /* 0x000fc40003f45270 */
[----:B------:R-:W-:Y:S02]  /*5960*/  ISETP.GE.AND P1, PT, R3, RZ, PT ;  /* 0x000000ff0300720c */ /* 0x000fe40003f26270 */
[----:B------:R-:W-:-:S03]  /*5970*/  LOP3.LUT R3, RZ, R4, RZ, 0x33, !PT ;  /* 0x00000004ff037212 */ /* 0x000fc600078e33ff */
[----:B------:R-:W-:Y:S02]  /*5980*/  @P4 VIADD R9, R9, 0x1 ;  /* 0x0000000109094836 */ /* 0x000fe40000000000 */
[----:B------:R-:W-:-:S04]  /*5990*/  @P5 IADD3 R10, PT, PT, R10, 0x1, RZ ;  /* 0x000000010a0a5810 */ /* 0x000fc80007ffe0ff */
[----:B------:R-:W-:Y:S02]  /*59a0*/  @!P3 IADD3 R10, PT, PT, -R10, RZ, RZ ;  /* 0x000000ff0a0ab210 */ /* 0x000fe40007ffe1ff */
[----:B------:R-:W-:-:S05]  /*59b0*/  @!P1 IMAD.MOV R9, RZ, RZ, -R9 ;  /* 0x000000ffff099224 */ /* 0x000fca00078e0a09 */
        /* <DEDUP_REMOVED lines=9> */
[----:B------:R-:W-:-:S04]  /*5a50*/  IMAD R3, R3, UR10, RZ ;  /* 0x0000000a03037c24 */ /* 0x000fc8000f8e02ff */
[----:B------:R-:W-:Y:S01]  /*5a60*/  IMAD R3, R4, UR11, R3 ;  /* 0x0000000b04037c24 */ /* 0x000fe2000f8e0203 */
[----:B--2---:R-:W-:Y:S01]  /*5a70*/  IADD3 R5, PT, PT, R6, -R5, RZ ;  /* 0x8000000506057210 */ /* 0x004fe20007ffe0ff */
[----:B------:R-:W-:-:S03]  /*5a80*/  IMAD.WIDE.U32 R6, R4, UR10, RZ ;  /* 0x0000000a04067c25 */ /* 0x000fc6000f8e00ff */
[----:B------:R-:W-:Y:S01]  /*5a90*/  SHF.R.S32.HI R4, RZ, 0x1f, R5 ;  /* 0x0000001fff047819 */ /* 0x000fe20000011405 */
[----:B------:R-:W-:-:S04]  /*5aa0*/  IMAD.IADD R7, R7, 0x1, R3 ;  /* 0x0000000107077824 */ /* 0x000fc800078e0203 */
[----:B-1----:R-:W-:Y:S02]  /*5ab0*/  IMAD R4, R4, UR6, RZ ;  /* 0x0000000604047c24 */ /* 0x002fe4000f8e02ff */
[----:B------:R-:W-:-:S04]  /*5ac0*/  IMAD.WIDE.U32 R6, R5, UR6, R6 ;  /* 0x0000000605067c25 */ /* 0x000fc8000f8e0006 */
[----:B------:R-:W-:Y:S01]  /*5ad0*/  IMAD R4, R5, UR7, R4 ;  /* 0x0000000705047c24 */ /* 0x000fe2000f8e0204 */
[----:B------:R-:W-:-:S04]  /*5ae0*/  LEA R228, P1, R6, R228, 0x1 ;  /* 0x000000e406e47211 */ /* 0x000fc800078208ff */
[----:B------:R-:W-:-:S04]  /*5af0*/  IADD3 R4, PT, PT, R7, R4, RZ ;  /* 0x0000000407047210 */ /* 0x000fc80007ffe0ff */
[----:B------:R-:W-:-:S07]  /*5b00*/  LEA.HI.X R227, R6, R227, R4, 0x1, P1 ;  /* 0x000000e306e37211 */ /* 0x000fce00008f0c04 */
.L_x_1220:
[----:B------:R-:W1:Y:S01]  /*5b10*/  LDCU UR6, c[0x0][0x440] ;  /* 0x00008800ff0677ac */ /* 0x000e620008000800 */
[----:B------:R-:W-:Y:S02]  /*5b20*/  IMAD.U32 R3, RZ, RZ, UR29 ;  /* 0x0000001dff037e24 */ /* 0x000fe4000f8e00ff */
[----:B------:R-:W-:Y:S01]  /*5b30*/  IMAD.U32 R4, RZ, RZ, UR28 ;  /* 0x0000001cff047e24 */ /* 0x000fe2000f8e00ff */
[----:B------:R-:W-:Y:S02]  /*5b40*/  USHF.L.U32 UR7, UR10, 0x5, URZ ;  /* 0x000000050a077899 */ /* 0x000fe400080006ff */
[----:B------:R-:W-:-:S04]  /*5b50*/  LEA R6, P1, R3, R228, 0x1 ;  /* 0x000000e403067211 */ /* 0x000fc800078208ff */
[----:B------:R-:W-:Y:S02]  /*5b60*/  LEA.HI.X R7, R3, R227, R4, 0x1, P1 ;  /* 0x000000e303077211 */ /* 0x000fe400008f0c04 */
[----:B------:R-:W-:Y:S02]  /*5b70*/  IADD3 R8, P1, PT, R6, UR7, RZ ;  /* 0x0000000706087c10 */ /* 0x000fe4000ff3e0ff */
[----:B-1----:R-:W-:Y:S02]  /*5b80*/  ISETP.GE.AND P5, PT, R182, UR6, PT ;  /* 0x00000006b6007c0c */ /* 0x002fe4000bfa6270 */
[----:B------:R-:W-:Y:S02]  /*5b90*/  ISETP.GE.AND P4, PT, R181, UR6, PT ;  /* 0x00000006b5007c0c */ /* 0x000fe4000bf86270 */
[----:B------:R-:W-:Y:S02]  /*5ba0*/  ISETP.GE.AND P3, PT, R180, UR6, PT ;  /* 0x00000006b4007c0c */ /* 0x000fe4000bf66270 */
[----:B------:R-:W-:Y:S01]  /*5bb0*/  ISETP.GE.AND P2, PT, R179, UR6, PT ;  /* 0x00000006b3007c0c */ /* 0x000fe2000bf46270 */
[----:B------:R-:W-:-:S06]  /*5bc0*/  USHF.L.U64.HI UR6, UR10, 0x5, UR11 ;  /* 0x000000050a067899 */ /* 0x000fcc000801020b */
[--C-:B------:R-:W-:Y:S01]  /*5bd0*/  @!P5 IMAD.MOV.U32 R226, RZ, RZ, R228.reuse ;  /* 0x000000ffffe2d224 */ /* 0x100fe200078e00e4 */
[----:B------:R-:W-:Y:S02]  /*5be0*/  IADD3.X R9, PT, PT, R7, UR6, RZ, P1, !PT ;  /* 0x0000000607097c10 */ /* 0x000fe40008ffe4ff */
[----:B------:R-:W-:Y:S01]  /*5bf0*/  IADD3 R4, P1, PT, R8, UR7, RZ ;  /* 0x0000000708047c10 */ /* 0x000fe2000ff3e0ff */
[----:B------:R-:W-:Y:S01]  /*5c00*/  @!P3 IMAD.MOV.U32 R229, RZ, RZ, R227 ;  /* 0x000000ffffe5b224 */ /* 0x000fe200078e00e3 */
[----:B------:R-:W-:Y:S01]  /*5c10*/  @!PT LDS RZ, [RZ] ;  /* 0x00000000fffff984 */ /* 0x000fe20000000800 */
[----:B------:R-:W-:Y:S01]  /*5c20*/  @!PT LDS RZ, [RZ] ;  /* 0x00000000fffff984 */ /* 0x000fe20000000800 */
[----:B------:R-:W-:Y:S01]  /*5c30*/  @!PT LDS RZ, [RZ] ;  /* 0x00000000fffff984 */ /* 0x000fe20000000800 */
[----:B------:R1:W-:Y:S02]  /*5c40*/  @!P5 LDGSTS.E.BYPASS.LTC128B.128 [R166+0x8000], desc[UR22][R226.64] ;  /* 0x08000000e2a6dfae */ /* 0x0003e4000b981a16 */
[----:B------:R-:W-:Y:S02]  /*5c50*/  IADD3.X R5, PT, PT, R9, UR6, RZ, P1, !PT ;  /* 0x0000000609057c10 */ /* 0x000fe40008ffe4ff */
        /* <DEDUP_REMOVED lines=79> */
.L_x_1218:
[----:B--2---:R-:W-:Y:S01]  /*6150*/  IMAD.SHL.U32 R4, R219, 0x2, RZ ;  /* 0x00000002db047824 */ /* 0x004fe200078e00ff */
[----:B------:R-:W1:Y:S01]  /*6160*/  LDCU UR6, c[0x0][0x45c] ;  /* 0x00008b80ff0677ac */ /* 0x000e620008000800 */
[----:B------:R-:W-:Y:S01]  /*6170*/  IMAD.U32 R31, RZ, RZ, UR27 ;  /* 0x0000001bff1f7e24 */ /* 0x000fe2000f8e00ff */
[----:B------:R-:W-:Y:S01]  /*6180*/  LOP3.LUT R165, R86, 0x200, R177, 0xf8, !PT ;  /* 0x0000020056a57812 */ /* 0x000fe200078ef8b1 */
[----:B------:R-:W-:Y:S01]  /*6190*/  IMAD.MOV.U32 R216, RZ, RZ, 0x20 ;  /* 0x00000020ffd87424 */ /* 0x000fe200078e00ff */
[----:B------:R-:W-:Y:S02]  /*61a0*/  UISETP.GT.AND UP0, UPT, UR4, UR18, UPT ;  /* 0x000000120400728c */ /* 0x000fe4000bf04270 */
[----:B------:R-:W-:Y:S02]  /*61b0*/  LOP3.LUT R31, R31, 0x6, R4, 0xf8, !PT ;  /* 0x000000061f1f7812 */ /* 0x000fe400078ef804 */
[----:B------:R-:W-:Y:S02]  /*61c0*/  LEA R220, R165, UR5, 0x1 ;  /* 0x00000005a5dc7c11 */ /* 0x000fe4000f8e08ff */
[----:B------:R-:W-:-:S02]  /*61d0*/  LOP3.LUT R5, R31, 0x1, RZ, 0xfc, !PT ;  /* 0x000000011f057812 */ /* 0x000fc400078efcff */
[----:B------:R-:W-:Y:S01]  /*61e0*/  LOP3.LUT R3, R31, 0x8, RZ, 0xfc, !PT ;  /* 0x000000081f037812 */ /* 0x000fe200078efcff */
[C-C-:B------:R-:W-:Y:S01]  /*61f0*/  IMAD.IADD R204, R84.reuse, 0x1, R220.reuse ;  /* 0x0000000154cc7824 */ /* 0x140fe200078e02dc */
[-C--:B------:R-:W-:Y:S01]  /*6200*/  ISETP.GE.AND P3, PT, R5, R2.reuse, PT ;  /* 0x000000020500720c */ /* 0x080fe20003f66270 */
[----:B------:R-:W-:Y:S01]  /*6210*/  IMAD.IADD R199, R167, 0x1, R220 ;  /* 0x00000001a7c77824 */ /* 0x000fe200078e02dc */
[----:B------:R-:W-:Y:S01]  /*6220*/  LOP3.LUT R7, R31, 0x9, RZ, 0xfc, !PT ;  /* 0x000000091f077812 */ /* 0x000fe200078efcff */
[----:B------:R-:W-:Y:S01]  /*6230*/  LDSM.16.MT88.4 R68, [R220+0x12000] ;  /* 0x01200000dc44783b */ /* 0x000fe20000004200 */
[C---:B------:R-:W-:Y:S01]  /*6240*/  ISETP.GE.AND P4, PT, R3.reuse, R2, PT ;  /* 0x000000020300720c */ /* 0x040fe20003f86270 */
[----:B------:R-:W-:Y:S01]  /*6250*/  IMAD.IADD R206, R84, 0x1, R199 ;  /* 0x0000000154ce7824 */ /* 0x000fe200078e02c7 */
[----:B------:R-:W-:Y:S01]  /*6260*/  ISETP.GE.AND P2, PT, R3, R0, PT ;  /* 0x000000000300720c */ /* 0x000fe20003f46270 */
[----:B------:R-:W-:Y:S01]  /*6270*/  LDSM.16.MT88.4 R108, [R204+0x14000] ;  /* 0x01400000cc6c783b */ /* 0x000fe20000004200 */
[----:B------:R-:W-:-:S02]  /*6280*/  FSEL R3, R13, -INF , !P3 ;  /* 0xff8000000d037808 */ /* 0x000fc40005800000 */
[C---:B------:R-:W-:Y:S01]  /*6290*/  ISETP.GE.AND P5, PT, R7.reuse, R2, PT ;  /* 0x000000020700720c */ /* 0x040fe20003fa6270 */
[----:B------:R-:W-:Y:S01]  /*62a0*/  LDSM.16.MT88.4 R140, [R204+0x16000] ;  /* 0x01600000cc8c783b */ /* 0x000fe20000004200 */
[-C--:B------:R-:W-:Y:S02]  /*62b0*/  ISETP.GE.AND P3, PT, R7, R0.reuse, PT ;  /* 0x000000000700720c */ /* 0x080fe40003f66270 */
[----:B------:R-:W-:Y:S01]  /*62c0*/  ISETP.GE.AND P1, PT, R5, R0, PT ;  /* 0x000000000500720c */ /* 0x000fe20003f26270 */
[----:B------:R-:W-:Y:S01]  /*62d0*/  LDSM.16.MT88.4 R84, [R199+0x12000] ;  /* 0x01200000c754783b */ /* 0x000fe20000004200 */
[C---:B------:R-:W-:Y:S02]  /*62e0*/  LOP3.LUT R7, R31.reuse, 0x11, RZ, 0xfc, !PT ;  /* 0x000000111f077812 */ /* 0x040fe400078efcff */
[----:B------:R-:W-:Y:S01]  /*62f0*/  LOP3.LUT R5, R31, 0x10, RZ, 0xfc, !PT ;  /* 0x000000101f057812 */ /* 0x000fe200078efcff */
[----:B------:R-:W-:Y:S01]  /*6300*/  LDSM.16.MT88.4 R92, [R206+0x12000] ;  /* 0x01200000ce5c783b */ /* 0x000fe20000004200 */
[----:B------:R-:W-:-:S02]  /*6310*/  FSEL R61, R61, -INF , !P5 ;  /* 0xff8000003d3d7808 */ /* 0x000fc40006800000 */
[----:B------:R-:W-:Y:S01]  /*6320*/  FSEL R21, R15, -INF , !P1 ;  /* 0xff8000000f157808 */ /* 0x000fe20004800000 */
[----:B------:R-:W-:Y:S01]  /*6330*/  LDSM.16.MT88.4 R100, [R220+0x14000] ;  /* 0x01400000dc64783b */ /* 0x000fe20000004200 */
[----:B------:R-:W-:Y:S02]  /*6340*/  FSEL R25, R60, -INF , !P4 ;  /* 0xff8000003c197808 */ /* 0x000fe40006000000 */
[----:B------:R-:W-:Y:S01]  /*6350*/  ISETP.GE.AND P5, PT, R7, R0, PT ;  /* 0x000000000700720c */ /* 0x000fe20003fa6270 */
[----:B------:R-:W-:Y:S01]  /*6360*/  LDSM.16.MT88.4 R116, [R199+0x14000] ;  /* 0x01400000c774783b */ /* 0x000fe20000004200 */
[C---:B------:R-:W-:Y:S02]  /*6370*/  ISETP.GE.AND P1, PT, R5.reuse, R2, PT ;  /* 0x000000020500720c */ /* 0x040fe40003f26270 */
[----:B------:R-:W-:Y:S01]  /*6380*/  ISETP.GE.AND P4, PT, R5, R0, PT ;  /* 0x000000000500720c */ /* 0x000fe20003f86270 */
[----:B------:R-:W-:Y:S01]  /*6390*/  LDSM.16.MT88.4 R124, [R206+0x14000] ;  /* 0x01400000ce7c783b */ /* 0x000fe20000004200 */
[----:B------:R-:W-:-:S02]  /*63a0*/  LOP3.LUT R5, R31, 0x18, RZ, 0xfc, !PT ;  /* 0x000000181f057812 */ /* 0x000fc400078efcff */
[----:B------:R-:W-:Y:S01]  /*63b0*/  FSEL R17, R59, -INF , !P5 ;  /* 0xff8000003b117808 */ /* 0x000fe20006800000 */
[----:B------:R-:W-:Y:S01]  /*63c0*/  LDSM.16.MT88.4 R132, [R220+0x16000] ;  /* 0x01600000dc84783b */ /* 0x000fe20000004200 */
[----:B------:R-:W-:Y:S02]  /*63d0*/  FSEL R63, R63, -INF , !P3 ;  /* 0xff8000003f3f7808 */ /* 0x000fe40005800000 */
[-C--:B------:R-:W-:Y:S01]  /*63e0*/  ISETP.GE.AND P5, PT, R31, R2.reuse, PT ;  /* 0x000000021f00720c */ /* 0x080fe20003fa6270 */
[----:B------:R-:W-:Y:S01]  /*63f0*/  LDSM.16.MT88.4 R156, [R199+0x16000] ;  /* 0x01600000c79c783b */ /* 0x000fe20000004200 */
[----:B------:R-:W-:Y:S02]  /*6400*/  FSEL R23, R62, -INF , !P2 ;  /* 0xff8000003e177808 */ /* 0x000fe40005000000 */
[-C--:B------:R-:W-:Y:S01]  /*6410*/  ISETP.GE.AND P3, PT, R5, R2.reuse, PT ;  /* 0x000000020500720c */ /* 0x080fe20003f66270 */
[----:B------:R-:W-:Y:S01]  /*6420*/  LDSM.16.MT88.4 R172, [R204+0x16800] ;  /* 0x01680000ccac783b */ /* 0x000fe20000004200 */
[----:B------:R-:W-:-:S02]  /*6430*/  ISETP.GE.AND P2, PT, R7, R2, PT ;  /* 0x000000020700720c */ /* 0x000fc40003f46270 */
[----:B------:R-:W-:Y:S01]  /*6440*/  LOP3.LUT R11, R31, 0x19, RZ, 0xfc, !PT ;  /* 0x000000191f0b7812 */ /* 0x000fe200078efcff */
[----:B------:R-:W-:Y:S01]  /*6450*/  LDSM.16.MT88.4 R168, [R220+0x10800] ;  /* 0x01080000dca8783b */ /* 0x000fe20000004200 */
[----:B------:R-:W-:Y:S02]  /*6460*/  FSEL R7, R56, -INF , !P1 ;  /* 0xff80000038077808 */ /* 0x000fe40004800000 */
[----:B------:R-:W-:Y:S02]  /*6470*/  FSEL R29, R12, -INF , !P5 ;  /* 0xff8000000c1d7808 */ /* 0x000fe40006800000 */
[----:B------:R-:W-:Y:S02]  /*6480*/  ISETP.GE.AND P1, PT, R5, R0, PT ;  /* 0x000000000500720c */ /* 0x000fe40003f26270 */
[----:B------:R-:W-:Y:S02]  /*6490*/  FSEL R19, R52, -INF , !P3 ;  /* 0xff80000034137808 */ /* 0x000fe40005800000 */
[----:B------:R-:W-:-:S02]  /*64a0*/  FSEL R9, R58, -INF , !P4 ;  /* 0xff8000003a097808 */ /* 0x000fc40006000000 */
[----:B------:R-:W-:Y:S02]  /*64b0*/  FSEL R5, R57, -INF , !P2 ;  /* 0xff80000039057808 */ /* 0x000fe40005000000 */
[----:B------:R-:W-:Y:S02]  /*64c0*/  ISETP.GE.AND P3, PT, R31, R0, PT ;  /* 0x000000001f00720c */ /* 0x000fe40003f66270 */
[C---:B------:R-:W-:Y:S02]  /*64d0*/  ISETP.GE.AND P4, PT, R11.reuse, R2, PT ;  /* 0x000000020b00720c */ /* 0x040fe40003f86270 */
[----:B------:R-:W-:Y:S02]  /*64e0*/  ISETP.GE.AND P2, PT, R11, R0, PT ;  /* 0x000000000b00720c */ /* 0x000fe40003f46270 */
[C---:B------:R-:W-:Y:S02]  /*64f0*/  LOP3.LUT R57, R31.reuse, 0x21, RZ, 0xfc, !PT ;  /* 0x000000211f397812 */ /* 0x040fe400078efcff */
[----:B------:R-:W-:-:S02]  /*6500*/  LOP3.LUT R11, R31, 0x20, RZ, 0xfc, !PT ;  /* 0x000000201f0b7812 */ /* 0x000fc400078efcff */
[----:B------:R-:W-:Y:S02]  /*6510*/  FMNMX3.FTZ R4, R29, R3, R25, !PT ;  /* 0x000000031d047276 */ /* 0x000fe40007810019 */
[----:B------:R-:W-:Y:S02]  /*6520*/  FSEL R27, R14, -INF , !P3 ;  /* 0xff8000000e1b7808 */ /* 0x000fe40005800000 */
[----:B------:R-:W-:Y:S02]  /*6530*/  LOP3.LUT R39, R31, 0x28, RZ, 0xfc, !PT ;  /* 0x000000281f277812 */ /* 0x000fe400078efcff */
[----:B------:R-:W-:Y:S02]  /*6540*/  FSEL R13, R54, -INF , !P1 ;  /* 0xff800000360d7808 */ /* 0x000fe40004800000 */
[-C--:B------:R-:W-:Y:S02]  /*6550*/  ISETP.GE.AND P3, PT, R57, R2.reuse, PT ;  /* 0x000000023900720c */ /* 0x080fe40003f66270 */
[----:B------:R-:W-:-:S02]  /*6560*/  ISETP.GE.AND P5, PT, R11, R2, PT ;  /* 0x000000020b00720c */ /* 0x000fc40003fa6270 */
[----:B------:R-:W-:Y:S02]  /*6570*/  ISETP.GE.AND P1, PT, R11, R0, PT ;  /* 0x000000000b00720c */ /* 0x000fe40003f26270 */
[----:B------:R-:W-:Y:S02]  /*6580*/  LOP3.LUT R15, R31, 0x29, RZ, 0xfc, !PT ;  /* 0x000000291f0f7812 */ /* 0x000fe400078efcff */
[----:B------:R-:W-:Y:S02]  /*6590*/  FMNMX3.FTZ R4, R4, R61, R7, !PT ;  /* 0x0000003d04047276 */ /* 0x000fe40007810007 */
[----:B------:R-:W-:Y:S02]  /*65a0*/  FSEL R11, R53, -INF , !P4 ;  /* 0xff800000350b7808 */ /* 0x000fe40006000000 */
[----:B------:R-:W-:Y:S02]  /*65b0*/  ISETP.GE.AND P4, PT, R39, R2, PT ;  /* 0x000000022700720c */ /* 0x000fe40003f86270 */
[----:B------:R-:W-:-:S02]  /*65c0*/  LOP3.LUT R37, R31, 0x30, RZ, 0xfc, !PT ;  /* 0x000000301f257812 */ /* 0x000fc400078efcff */
[----:B------:R-:W-:Y:S02]  /*65d0*/  FSEL R201, R49, -INF , !P3 ;  /* 0xff80000031c97808 */ /* 0x000fe40005800000 */
[----:B------:R-:W-:Y:S02]  /*65e0*/  FSEL R241, R48, -INF , !P5 ;  /* 0xff80000030f17808 */ /* 0x000fe40006800000 */
[----:B------:R-:W-:Y:S02]  /*65f0*/  ISETP.GE.AND P3, PT, R15, R2, PT ;  /* 0x000000020f00720c */ /* 0x000fe40003f66270 */
[----:B------:R-:W-:Y:S02]  /*6600*/  FMNMX3.FTZ R4, R4, R5, R19, !PT ;  /* 0x0000000504047276 */ /* 0x000fe40007810013 */
[----:B------:R-:W-:Y:S02]  /*6610*/  LOP3.LUT R35, R31, 0x31, RZ, 0xfc, !PT ;  /* 0x000000311f237812 */ /* 0x000fe400078efcff */
[----:B------:R-:W-:-:S02]  /*6620*/  FSEL R239, R44, -INF , !P4 ;  /* 0xff8000002cef7808 */ /* 0x000fc40006000000 */
[-C--:B------:R-:W-:Y:S02]  /*6630*/  ISETP.GE.AND P4, PT, R37, R2.reuse, PT ;  /* 0x000000022500720c */ /* 0x080fe40003f86270 */
[----:B------:R-:W-:Y:S02]  /*6640*/  LOP3.LUT R33, R31, 0x38, RZ, 0xfc, !PT ;  /* 0x000000381f217812 */ /* 0x000fe400078efcff */
[----:B------:R-:W-:Y:S02]  /*6650*/  FSEL R203, R45, -INF , !P3 ;  /* 0xff8000002dcb7808 */ /* 0x000fe40005800000 */
[----:B------:R-:W-:Y:S02]  /*6660*/  FMNMX3.FTZ R4, R4, R11, R241, !PT ;  /* 0x0000000b04047276 */ /* 0x000fe400078100f1 */
[----:B------:R-:W-:Y:S02]  /*6670*/  ISETP.GE.AND P3, PT, R35, R2, PT ;  /* 0x000000022300720c */ /* 0x000fe40003f66270 */
[----:B------:R-:W-:-:S02]  /*6680*/  LOP3.LUT R31, R31, 0x39, RZ, 0xfc, !PT ;  /* 0x000000391f1f7812 */ /* 0x000fc400078efcff */
[----:B------:R-:W-:Y:S02]  /*6690*/  FSEL R229, R40, -INF , !P4 ;  /* 0xff80000028e57808 */ /* 0x000fe40006000000 */
[-C--:B------:R-:W-:Y:S02]  /*66a0*/  ISETP.GE.AND P4, PT, R33, R2.reuse, PT ;  /* 0x000000022100720c */ /* 0x080fe40003f86270 */
[----:B------:R-:W-:Y:S02]  /*66b0*/  FMNMX3.FTZ R4, R4, R201, R239, !PT ;  /* 0x000000c904047276 */ /* 0x000fe400078100ef */
[----:B------:R-:W-:Y:S02]  /*66c0*/  FMNMX3.FTZ R6, R27, R21, R23, !PT ;  /* 0x000000151b067276 */ /* 0x000fe40007810017 */
[----:B------:R-:W-:Y:S02]  /*66d0*/  FSEL R225, R41, -INF , !P3 ;  /* 0xff80000029e17808 */ /* 0x000fe40005800000 */
[----:B------:R-:W-:-:S02]  /*66e0*/  ISETP.GE.AND P3, PT, R31, R2, PT ;  /* 0x000000021f00720c */ /* 0x000fc40003f66270 */
[----:B------:R-:W-:Y:S02]  /*66f0*/  FSEL R223, R76, -INF , !P4 ;  /* 0xff8000004cdf7808 */ /* 0x000fe40006000000 */
[----:B------:R-:W-:Y:S02]  /*6700*/  FMNMX3.FTZ R4, R4, R203, R229, !PT ;  /* 0x000000cb04047276 */ /* 0x000fe400078100e5 */
[----:B------:R-:W-:Y:S02]  /*6710*/  FMNMX3.FTZ R6, R6, R63, R9, !PT ;  /* 0x0000003f06067276 */ /* 0x000fe40007810009 */
[----:B------:R-:W-:Y:S02]  /*6720*/  FSEL R217, R77, -INF , !P3 ;  /* 0xff8000004dd97808 */ /* 0x000fe40005800000 */
[-C--:B------:R-:W-:Y:S02]  /*6730*/  ISETP.GE.AND P3, PT, R15, R0.reuse, PT ;  /* 0x000000000f00720c */ /* 0x080fe40003f66270 */
[----:B------:R-:W-:-:S02]  /*6740*/  ISETP.GE.AND P5, PT, R57, R0, PT ;  /* 0x000000003900720c */ /* 0x000fc40003fa6270 */
[----:B------:R-:W-:Y:S02]  /*6750*/  FMNMX3.FTZ R4, R4, R225, R223, !PT ;  /* 0x000000e104047276 */ /* 0x000fe400078100df */
[----:B------:R-:W-:Y:S02]  /*6760*/  ISETP.GE.AND P4, PT, R39, R0, PT ;  /* 0x000000002700720c */ /* 0x000fe40003f86270 */
[----:B------:R-:W-:Y:S02]  /*6770*/  FSEL R15, R55, -INF , !P2 ;  /* 0xff800000370f7808 */ /* 0x000fe40005000000 */
[----:B------:R-:W-:Y:S01]  /*6780*/  FSEL R205, R50, -INF , !P1 ;  /* 0xff80000032cd7808 */ /* 0x000fe20004800000 */
[----:B------:R-:W-:Y:S01]  /*6790*/  LDSM.16.MT88.4 R52, [R199+0x10000] ;  /* 0x01000000c734783b */ /* 0x000fe20000004200 */
[----:B------:R-:W-:Y:S02]  /*67a0*/  FMNMX3.FTZ R6, R6, R17, R13, !PT ;  /* 0x0000001106067276 */ /* 0x000fe4000781000d */
[----:B------:R-:W-:-:S02]  /*67b0*/  FMNMX.FTZ R4, R217, R4, !PT ;  /* 0x00000004d9047209 */ /* 0x000fc40007810000 */
[-C--:B------:R-:W-:Y:S02]  /*67c0*/  ISETP.GE.AND P2, PT, R37, R0.reuse, PT ;  /* 0x000000002500720c */ /* 0x080fe40003f46270 */
[----:B------:R-:W-:Y:S01]  /*67d0*/  FSEL R237, R51, -INF , !P5 ;  /* 0xff80000033ed7808 */ /* 0x000fe20006800000 */
[----:B------:R-:W2:Y:S01]  /*67e0*/  SHFL.BFLY PT, R37, R4, 0x2, 0x1f ;  /* 0x0c401f0004257f89 */ /* 0x000ea200000e0000 */
[----:B------:R-:W-:Y:S02]  /*67f0*/  FSEL R207, R46, -INF , !P4 ;  /* 0xff8000002ecf7808 */ /* 0x000fe40006000000 */
[----:B------:R-:W-:Y:S02]  /*6800*/  FMNMX3.FTZ R6, R6, R15, R205, !PT ;  /* 0x0000000f06067276 */ /* 0x000fe400078100cd */
[-C--:B------:R-:W-:Y:S02]  /*6810*/  ISETP.GE.AND P1, PT, R35, R0.reuse, PT ;  /* 0x000000002300720c */ /* 0x080fe40003f26270 */
[----:B------:R-:W-:-:S02]  /*6820*/  ISETP.GE.AND P4, PT, R33, R0, PT ;  /* 0x000000002100720c */ /* 0x000fc40003f86270 */
[----:B------:R-:W-:Y:S01]  /*6830*/  FSEL R235, R47, -INF , !P3 ;  /* 0xff8000002feb7808 */ /* 0x000fe20005800000 */
[----:B------:R-:W-:Y:S01]  /*6840*/  LDSM.16.MT88.4 R32, [R206+0x10800] ;  /* 0x01080000ce20783b */ /* 0x000fe20000004200 */
[----:B------:R-:W-:Y:S02]  /*6850*/  FSEL R215, R42, -INF , !P2 ;  /* 0xff8000002ad77808 */ /* 0x000fe40005000000 */
[----:B------:R-:W-:Y:S01]  /*6860*/  FMNMX3.FTZ R6, R6, R237, R207, !PT ;  /* 0x000000ed06067276 */ /* 0x000fe200078100cf */
[----:B------:R-:W-:Y:S01]  /*6870*/  LDSM.16.MT88.4 R44, [R204+0x10000] ;  /* 0x01000000cc2c783b */ /* 0x000fe20000004200 */
[----:B------:R-:W-:Y:S02]  /*6880*/  ISETP.GE.AND P2, PT, R31, R0, PT ;  /* 0x000000001f00720c */ /* 0x000fe40003f46270 */
[----:B------:R-:W-:Y:S02]  /*6890*/  FSEL R213, R43, -INF , !P1 ;  /* 0xff8000002bd57808 */ /* 0x000fe40004800000 */
[----:B------:R-:W-:-:S02]  /*68a0*/  FSEL R211, R78, -INF , !P4 ;  /* 0xff8000004ed37808 */ /* 0x000fc40006000000 */
[----:B------:R-:W-:Y:S02]  /*68b0*/  FMNMX3.FTZ R6, R6, R235, R215, !PT ;  /* 0x000000eb06067276 */ /* 0x000fe400078100d7 */
[----:B------:R-:W-:Y:S02]  /*68c0*/  FSEL R209, R79, -INF , !P2 ;  /* 0xff8000004fd17808 */ /* 0x000fe40005000000 */
[----:B------:R-:W-:Y:S01]  /*68d0*/  FMNMX3.FTZ R6, R6, R213, R211, !PT ;  /* 0x000000d506067276 */ /* 0x000fe200078100d3 */
[----:B------:R-:W-:Y:S01]  /*68e0*/  LDSM.16.MT88.4 R76, [R204+0x12000] ;  /* 0x01200000cc4c783b */ /* 0x000fe20000004200 */
[----:B--2---:R-:W-:Y:S02]  /*68f0*/  FMNMX.FTZ R37, R4, R37, !PT ;  /* 0x0000002504257209 */ /* 0x004fe40007810000 */
[----:B------:R-:W-:Y:S02]  /*6900*/  FMNMX.FTZ R6, R209, R6, !PT ;  /* 0x00000006d1067209 */ /* 0x000fe40007810000 */
[----:B------:R-:W-:Y:S01]  /*6910*/  SEL R216, R216, 0xffffffe0, !P6 ;  /* 0xffffffe0d8d87807 */ /* 0x000fe20007000000 */
[----:B------:R-:W2:Y:S04]  /*6920*/  SHFL.BFLY PT, R164, R37, 0x1, 0x1f ;  /* 0x0c201f0025a47f89 */ /* 0x000ea800000e0000 */
[----:B------:R-:W3:Y:S01]  /*6930*/  SHFL.BFLY PT, R31, R6, 0x2, 0x1f ;  /* 0x0c401f00061f7f89 */ /* 0x000ee200000e0000 */
[----:B------:R-:W-:Y:S01]  /*6940*/  IMAD.IADD R216, R216, 0x1, R199 ;  /* 0x00000001d8d87824 */ /* 0x000fe200078e02c7 */
[----:B--2---:R-:W-:-:S02]  /*6950*/  FMNMX.FTZ R164, R37, R164, !PT ;  /* 0x000000a425a47209 */ /* 0x004fc40007810000 */
[----:B------:R-:W-:Y:S01]  /*6960*/  LDSM.16.MT88.4 R36, [R220+0x10000] ;  /* 0x01000000dc24783b */ /* 0x000fe20000004200 */
[----:B---3--:R-:W-:Y:S02]  /*6970*/  FMNMX.FTZ R31, R6, R31, !PT ;  /* 0x0000001f061f7209 */ /* 0x008fe40007810000 */
[C---:B-1----:R-:W-:Y:S01]  /*6980*/  FMUL.FTZ R212, R164.reuse, UR6 ;  /* 0x00000006a4d47c20 */ /* 0x042fe20008410000 */
[----:B------:R-:W-:Y:S02]  /*6990*/  FSETP.NEU.FTZ.AND P1, PT, R164, -INF , PT ;  /* 0xff800000a400780b */ /* 0x000fe40003f3d000 */
[----:B------:R-:W1:Y:S02]  /*69a0*/  SHFL.BFLY PT, R4, R31, 0x1, 0x1f ;  /* 0x0c201f001f047f89 */ /* 0x000e6400000e0000 */
        /* <DEDUP_REMOVED lines=46> */
[--C-:B------:R-:W-:Y:S01]  /*6c90*/  FFMA.FTZ R211, R211, UR6, -R208.reuse ;  /* 0x00000006d3d37c23 */ /* 0x100fe200080108d0 */
[----:B------:R-:W-:Y:S01]  /*6ca0*/  FFMA.FTZ R224, R209, UR6, -R208 ;  /* 0x00000006d1e07c23 */ /* 0x000fe200080108d0 */
[----:B------:R-:W1:Y:S01]  /*6cb0*/  LDSM.16.MT88.4 R20, [R199+0x10800] ;  /* 0x01080000c714783b */ /* 0x000e620000004200 */
[----:B------:R-:W-:Y:S01]  /*6cc0*/  FADD.FTZ R197, R198, R197 ;  /* 0x000000c5c6c57221 */ /* 0x000fe20000010000 */
[----:B------:R-:W-:Y:S02]  /*6cd0*/  MUFU.EX2 R192, R192 ;  /* 0x000000c000c07308 */ /* 0x000fe40000000800 */
[----:B------:R-:W-:Y:S01]  /*6ce0*/  LDSM.16.MT88.4 R24, [R206+0x12800] ;  /* 0x01280000ce18783b */ /* 0x000fe20000004200 */
[----:B------:R-:W-:-:S04]  /*6cf0*/  FADD.FTZ R194, R194, R197 ;  /* 0x000000c5c2c27221 */ /* 0x000fc80000010000 */
[----:B------:R-:W-:Y:S01]  /*6d00*/  FADD.FTZ R193, R193, R194 ;  /* 0x000000c2c1c17221 */ /* 0x000fe20000010000 */
        /* <DEDUP_REMOVED lines=82> */
[C---:B---3--:R-:W-:Y:S08]  /*7230*/  HMMA.16816.F32.BF16 R96, R4.reuse, R16, R96 ;  /* 0x000000100460723c */ /* 0x048ff00000041860 */
[C---:B------:R-:W-:Y:S01]  /*7240*/  HMMA.16816.F32.BF16 R100, R4.reuse, R18, R100 ;  /* 0x000000120464723c */ /* 0x040fe20000041864 */
[----:B------:R-:W3:Y:S07]  /*7250*/  LDSM.16.MT88.4 R16, [R199+0x16800] ;  /* 0x01680000c710783b */ /* 0x000eee0000004200 */
[C---:B------:R-:W-:Y:S01]  /*7260*/  HMMA.16816.F32.BF16 R52, R4.reuse, R22, R52 ;  /* 0x000000160434723c */ /* 0x040fe20000041834 */
[----:B------:R-:W4:Y:S07]  /*7270*/  LDSM.16.MT88.4 R20, [R206+0x14800] ;  /* 0x01480000ce14783b */ /* 0x000f2e0000004200 */
[C---:B-1----:R-:W-:Y:S08]  /*7280*/  HMMA.16816.F32.BF16 R112, R4.reuse, R12, R112 ;  /* 0x0000000c0470723c */ /* 0x042ff00000041870 */
[C---:B------:R-:W-:Y:S01]  /*7290*/  HMMA.16816.F32.BF16 R116, R4.reuse, R14, R116 ;  /* 0x0000000e0474723c */ /* 0x040fe20000041874 */
[----:B------:R1:W5:Y:S07]  /*72a0*/  LDSM.16.MT88.4 R12, [R206+0x16800] ;  /* 0x01680000ce0c783b */ /* 0x00036e0000004200 */
[C---:B--2---:R-:W-:Y:S08]  /*72b0*/  HMMA.16816.F32.BF16 R128, R4.reuse, R8, R128 ;  /* 0x000000080480723c */ /* 0x044ff00000041880 */
[----:B------:R-:W-:Y:S01]  /*72c0*/  HMMA.16816.F32.BF16 R132, R4, R10, R132 ;  /* 0x0000000a0484723c */ /* 0x000fe20000041884 */
[----:B------:R-:W2:Y:S01]  /*72d0*/  LDSM.16.MT88.4 R8, [R204+0x11000] ;  /* 0x01100000cc08783b */ /* 0x000ea20000004200 */
[----:B-1----:R-:W-:-:S06]  /*72e0*/  FFMA.FTZ R206, R237, UR6, -R208 ;  /* 0x00000006edce7c23 */ /* 0x002fcc00080108d0 */
[C---:B---3--:R-:W-:Y:S01]  /*72f0*/  HMMA.16816.F32.BF16 R144, R4.reuse, R16, R144 ;  /* 0x000000100490723c */ /* 0x048fe20000041890 */
[----:B------:R-:W-:Y:S01]  /*7300*/  FFMA.FTZ R237, R217, UR6, -R212 ;  /* 0x00000006d9ed7c23 */ /* 0x000fe200080108d4 */
[----:B------:R-:W-:Y:S01]  /*7310*/  FFMA.FTZ R212, R215, UR6, -R208 ;  /* 0x00000006d7d47c23 */ /* 0x000fe200080108d0 */
[----:B------:R-:W1:Y:S05]  /*7320*/  MUFU.EX2 R206, R206 ;  /* 0x000000ce00ce7308 */ /* 0x000e6a0000000800 */
[C---:B------:R-:W-:Y:S01]  /*7330*/  HMMA.16816.F32.BF16 R156, R4.reuse, R18, R156 ;  /* 0x00000012049c723c */ /* 0x040fe2000004189c */
[----:B------:R-:W3:Y:S02]  /*7340*/  LDSM.16.MT88.4 R16, [R204+0x13000] ;  /* 0x01300000cc10783b */ /* 0x000ee40000004200 */
[----:B------:R-:W-:Y:S05]  /*7350*/  MUFU.EX2 R237, R237 ;  /* 0x000000ed00ed7308 */ /* 0x000fea0000000800 */
[C---:B------:R-:W-:Y:S03]  /*7360*/  HMMA.16816.F32.BF16 R136, R4.reuse, R172, R136 ;  /* 0x000000ac0488723c */ /* 0x040fe60000041888 */
[----:B------:R-:W3:Y:S05]  /*7370*/  MUFU.EX2 R212, R212 ;  /* 0x000000d400d47308 */ /* 0x000eea0000000800 */
        /* <DEDUP_REMOVED lines=17> */
[C---:B-----5:R-:W-:Y:S08]  /*7490*/  HMMA.16816.F32.BF16 R148, R4.reuse, R12, R148 ;  /* 0x0000000c0494723c */ /* 0x060ff00000041894 */
[----:B------:R-:W-:Y:S01]  /*74a0*/  HMMA.16816.F32.BF16 R152, R4, R14, R152 ;  /* 0x0000000e0498723c */ /* 0x000fe20000041898 */
[----:B------:R-:W-:Y:S01]  /*74b0*/  F2FP.BF16.F32.PACK_AB R4, R201, R200 ;  /* 0x000000c8c904723e */ /* 0x000fe200000010ff */
[----:B------:R-:W4:Y:S01]  /*74c0*/  LDSM.16.MT88.4 R12, [R199+0x11000] ;  /* 0x01100000c70c783b */ /* 0x000f220000004200 */
        /* <DEDUP_REMOVED lines=8> */
[C---:B------:R-:W-:Y:S01]  /*7550*/  HMMA.16816.F32.BF16 R44, R4.reuse, R10, R44 ;  /* 0x0000000a042c723c */ /* 0x040fe2000004182c */
[----:B------:R-:W1:Y:S07]  /*7560*/  LDSM.16.MT88.4 R8, [R216+0x13000] ;  /* 0x01300000d808783b */ /* 0x000e6e0000004200 */
[C---:B---3--:R-:W-:Y:S08]  /*7570*/  HMMA.16816.F32.BF16 R72, R4.reuse, R16, R72 ;  /* 0x000000100448723c */ /* 0x048ff00000041848 */
[C---:B------:R-:W-:Y:S01]  /*7580*/  HMMA.16816.F32.BF16 R76, R4.reuse, R18, R76 ;  /* 0x00000012044c723c */ /* 0x040fe2000004184c */
[----:B------:R-:W2:Y:S07]  /*7590*/  LDSM.16.MT88.4 R16, [R220+0x15000] ;  /* 0x01500000dc10783b */ /* 0x000eae0000004200 */
[C---:B----4-:R-:W-:Y:S08]  /*75a0*/  HMMA.16816.F32.BF16 R48, R4.reuse, R12, R48 ;  /* 0x0000000c0430723c */ /* 0x050ff00000041830 */
[C---:B------:R-:W-:Y:S01]  /*75b0*/  HMMA.16816.F32.BF16 R52, R4.reuse, R14, R52 ;  /* 0x0000000e0434723c */ /* 0x040fe20000041834 */
[----:B------:R-:W-:Y:S07]  /*75c0*/  LDSM.16.MT88.4 R12, [R199+0x15000] ;  /* 0x01500000c70c783b */ /* 0x000fee0000004200 */
[C---:B------:R-:W-:Y:S08]  /*75d0*/  HMMA.16816.F32.BF16 R56, R4.reuse, R28, R56 ;  /* 0x0000001c0438723c */ /* 0x040ff00000041838 */
[C---:B-1----:R-:W-:Y:S08]  /*75e0*/  HMMA.16816.F32.BF16 R88, R4.reuse, R8, R88 ;  /* 0x000000080458723c */ /* 0x042ff00000041858 */
[C---:B------:R-:W-:Y:S01]  /*75f0*/  HMMA.16816.F32.BF16 R92, R4.reuse, R10, R92 ;  /* 0x0000000a045c723c */ /* 0x040fe2000004185c */
[----:B------:R-:W1:Y:S07]  /*7600*/  LDSM.16.MT88.4 R8, [R216+0x15000] ;  /* 0x01500000d808783b */ /* 0x000e6e0000004200 */
[C---:B--2---:R-:W-:Y:S08]  /*7610*/  HMMA.16816.F32.BF16 R96, R4.reuse, R16, R96 ;  /* 0x000000100460723c */ /* 0x044ff00000041860 */
[C---:B------:R-:W-:Y:S01]  /*7620*/  HMMA.16816.F32.BF16 R100, R4.reuse, R18, R100 ;  /* 0x000000120464723c */ /* 0x040fe20000041864 */
[----:B------:R-:W2:Y:S07]  /*7630*/  LDSM.16.MT88.4 R16, [R199+0x17000] ;  /* 0x01700000c710783b */ /* 0x000eae0000004200 */
[C---:B------:R-:W-:Y:S01]  /*7640*/  HMMA.16816.F32.BF16 R60, R4.reuse, R30, R60 ;  /* 0x0000001e043c723c */ /* 0x040fe2000004183c */
[----:B------:R-:W3:Y:S07]  /*7650*/  LDSM.16.MT88.4 R28, [R220+0x17000] ;  /* 0x01700000dc1c783b */ /* 0x000eee0000004200 */
[C---:B------:R-:W-:Y:S08]  /*7660*/  HMMA.16816.F32.BF16 R64, R4.reuse, R24, R64 ;  /* 0x000000180440723c */ /* 0x040ff00000041840 */
[C---:B------:R-:W-:Y:S01]  /*7670*/  HMMA.16816.F32.BF16 R68, R4.reuse, R26, R68 ;  /* 0x0000001a0444723c */ /* 0x040fe20000041844 */
[----:B------:R4:W5:Y:S07]  /*7680*/  LDSM.16.MT88.4 R24, [R216+0x17000] ;  /* 0x01700000d818783b */ /* 0x00096e0000004200 */
[C---:B-1----:R-:W-:Y:S08]  /*7690*/  HMMA.16816.F32.BF16 R120, R4.reuse, R8, R120 ;  /* 0x000000080478723c */ /* 0x042ff00000041878 */
[C---:B------:R-:W-:Y:S01]  /*76a0*/  HMMA.16816.F32.BF16 R124, R4.reuse, R10, R124 ;  /* 0x0000000a047c723c */ /* 0x040fe2000004187c */
[----:B------:R-:W1:Y:S07]  /*76b0*/  LDSM.16.MT88.4 R8, [R204+0x15800] ;  /* 0x01580000cc08783b */ /* 0x000e6e0000004200 */
[----:B------:R-:W-:Y:S01]  /*76c0*/  HMMA.16816.F32.BF16 R112, R4, R12, R112 ;  /* 0x0000000c0470723c */ /* 0x000fe20000041870 */
[----:B----4-:R-:W-:-:S05]  /*76d0*/  IMAD.MOV.U32 R216, RZ, RZ, 0x20 ;  /* 0x00000020ffd87424 */ /* 0x010fca00078e00ff */
[----:B------:R-:W-:Y:S02]  /*76e0*/  SEL R208, R216, 0xffffffe0, !P6 ;  /* 0xffffffe0d8d07807 */ /* 0x000fe40007000000 */
        /* <DEDUP_REMOVED lines=16> */
[----:B------:R1:W2:Y:S07]  /*77f0*/  LDSM.16.MT88.4 R20, [R204+0x13800] ;  /* 0x01380000cc14783b */ /* 0x0002ae0000004200 */
[C---:B---3--:R-:W-:Y:S08]  /*7800*/  HMMA.16816.F32.BF16 R128, R4.reuse, R28, R128 ;  /* 0x0000001c0480723c */ /* 0x048ff00000041880 */
[C---:B------:R-:W-:Y:S08]  /*7810*/  HMMA.16816.F32.BF16 R132, R4.reuse, R30, R132 ;  /* 0x0000001e0484723c */ /* 0x040ff00000041884 */
[----:B-----5:R-:W-:Y:S01]  /*7820*/  HMMA.16816.F32.BF16 R148, R4, R24, R148 ;  /* 0x000000180494723c */ /* 0x020fe20000041894 */
[----:B-1----:R-:W-:-:S05]  /*7830*/  IMAD.IADD R204, R208, 0x1, R199 ;  /* 0x00000001d0cc7824 */ /* 0x002fca00078e02c7 */
[----:B------:R-:W-:Y:S02]  /*7840*/  LDSM.16.MT88.4 R28, [R204+0x11800] ;  /* 0x01180000cc1c783b */ /* 0x000fe40000004200 */
[----:B------:R-:W-:Y:S01]  /*7850*/  HMMA.16816.F32.BF16 R152, R4, R26, R152 ;  /* 0x0000001a0498723c */ /* 0x000fe20000041898 */
[----:B------:R-:W-:Y:S01]  /*7860*/  F2FP.BF16.F32.PACK_AB R4, R225, R214 ;  /* 0x000000d6e104723e */ /* 0x000fe200000010ff */
[----:B------:R-:W-:Y:S01]  /*7870*/  LDSM.16.MT88.4 R24, [R220+0x13800] ;  /* 0x01380000dc18783b */ /* 0x000fe20000004200 */
[----:B------:R-:W-:Y:S01]  /*7880*/  F2FP.BF16.F32.PACK_AB R5, R213, R212 ;  /* 0x000000d4d505723e */ /* 0x000fe200000010ff */
[----:B------:R-:W-:Y:S01]  /*7890*/  FADD.FTZ R214, R214, R203 ;  /* 0x000000cbd6d67221 */ /* 0x000fe20000010000 */
[----:B------:R-:W-:Y:S02]  /*78a0*/  F2FP.BF16.F32.PACK_AB R6, R237, R222 ;  /* 0x000000deed06723e */ /* 0x000fe400000010ff */
[----:B------:R-:W-:Y:S01]  /*78b0*/  F2FP.BF16.F32.PACK_AB R7, R224, R211 ;  /* 0x000000d3e007723e */ /* 0x000fe200000010ff */
[----:B------:R-:W-:-:S04]  /*78c0*/  FADD.FTZ R225, R225, R214 ;  /* 0x000000d6e1e17221 */ /* 0x000fc80000010000 */
[----:B------:R-:W-:Y:S02]  /*78d0*/  FADD.FTZ R222, R222, R225 ;  /* 0x000000e1dede7221 */ /* 0x000fe40000010000 */
[----:B------:R-:W-:Y:S02]  /*78e0*/  HMMA.16816.F32.BF16 R104, R4, R8, R104 ;  /* 0x000000080468723c */ /* 0x000fe40000041868 */
        /* <DEDUP_REMOVED lines=50> */
[----:B------:R-:W-:-:S15]  /*7c10*/  BRA.U !UP0, `(.L_x_1221) ;  /* 0x0000004508d07547 */ /* 0x000fde000b800000 */
[----:B------:R-:W-:-:S04]  /*7c20*/  DEPBAR.LE SB0, 0x0 ;  /* 0x000080000000791a */ /* 0x000fc80000000000 */
[----:B------:R-:W-:-:S04]  /*7c30*/  UIADD3 UR4, UPT, UPT, UR20, -0x1, URZ ;  /* 0xffffffff14047890 */ /* 0x000fc8000fffe0ff */
[----:B------:R-:W-:Y:S01]  /*7c40*/  USHF.L.U32 UR4, UR4, 0x6, URZ ;  /* 0x0000000604047899 */ /* 0x000fe200080006ff */
[----:B------:R-:W-:Y:S06]  /*7c50*/  BAR.SYNC.DEFER_BLOCKING 0x0 ;  /* 0x0000000000007b1d */ /* 0x000fec0000010000 */
[----:B------:R-:W-:Y:S05]  /*7c60*/  BRA.U !UP1, `(.L_x_1222) ;  /* 0x0000000109f87547 */ /* 0x000fea000b800000 */
[----:B------:R-:W1:Y:S01]  /*7c70*/  LDC R5, c[0x0][0x4f0] ;  /* 0x00013c00ff057b82 */ /* 0x000e620000000800 */
[----:B------:R-:W-:Y:S01]  /*7c80*/  UIADD3 UR6, UPT, UPT, UR20, -0x2, URZ ;  /* 0xfffffffe14067890 */ /* 0x000fe2000fffe0ff */
[----:B------:R-:W-:-:S03]  /*7c90*/  IABS R8, UR4 ;  /* 0x0000000400087c13 */ /* 0x000fc60008000000 */
[----:B------:R-:W-:-:S06]  /*7ca0*/  USHF.L.U32 UR6, UR6, 0x6, URZ ;  /* 0x0000000606067899 */ /* 0x000fcc00080006ff */
[----:B------:R-:W-:-:S04]  /*7cb0*/  MOV R6, UR6 ;  /* 0x0000000600067c02 */ /* 0x000fc80008000f00 */
[----:B------:R-:W-:Y:S02]  /*7cc0*/  IABS R6, R6 ;  /* 0x0000000600067213 */ /* 0x000fe40000000000 */
[----:B-1----:R-:W-:-:S04]  /*7cd0*/  IABS R4, R5 ;  /* 0x0000000500047213 */ /* 0x002fc80000000000 */
        /* <DEDUP_REMOVED lines=43> */
[C---:B------:R-:W-:Y:S01]  /*7f90*/  IMAD R5, R6.reuse, UR9, R5 ;  /* 0x0000000906057c24 */ /* 0x040fe2000f8e0205 */
        /* <DEDUP_REMOVED lines=9> */
[----:B------:R-:W-:Y:S01]  /*8030*/  LEA.HI.X R231, R8, R231, R5, 0x1, P1 ;  /* 0x000000e708e77211 */ /* 0x000fe200008f0c05 */
[----:B------:R-:W-:Y:S06]  /*8040*/  BRA `(.L_x_1223) ;  /* 0x00000000001c7947 */ /* 0x000fec0003800000 */
.L_x_1222:
[----:B------:R-:W-:Y:S01]  /*8050*/  UMOV UR7, URZ ;  /* 0x000000ff00077c82 */ /* 0x000fe20008000000 */
[----:B------:R-:W-:Y:S01]  /*8060*/  USHF.L.U32 UR6, UR8, 0x6, URZ ;  /* 0x0000000608067899 */ /* 0x000fe200080006ff */
[----:B------:R-:W-:-:S05]  /*8070*/  IADD3 R5, P1, PT, RZ, -UR7, RZ ;  /* 0x80000007ff057c10 */ /* 0x000fca000ff3e0ff */
[----:B------:R-:W-:-:S05]  /*8080*/  IMAD.X R4, RZ, RZ, ~UR6, P1 ;  /* 0x80000006ff047e24 */ /* 0x000fca00088e06ff */
[----:B------:R-:W-:-:S04]  /*8090*/  SHF.R.S64 R5, R5, 0x1f, R4 ;  /* 0x0000001f05057819 */ /* 0x000fc80000001004 */
[----:B------:R-:W-:-:S04]  /*80a0*/  IADD3 R230, P1, PT, R5, R230, RZ ;  /* 0x000000e605e67210 */ /* 0x000fc80007f3e0ff */
[----:B------:R-:W-:-:S09]  /*80b0*/  LEA.HI.X.SX32 R231, R4, R231, 0x1, P1 ;  /* 0x000000e704e77211 */ /* 0x000fd200008f0eff */
.L_x_1223:
[----:B------:R-:W1:Y:S01]  /*80c0*/  LDCU UR6, c[0x0][0x440] ;  /* 0x00008800ff0677ac */ /* 0x000e620008000800 */
[----:B------:R-:W-:Y:S01]  /*80d0*/  IMAD.U32 R9, RZ, RZ, UR8 ;  /* 0x00000008ff097e24 */ /* 0x000fe2000f8e00ff */
[----:B------:R-:W-:Y:S01]  /*80e0*/  LOP3.LUT R7, R177, 0x400, RZ, 0xc0, !PT ;  /* 0x00000400b1077812 */ /* 0x000fe200078ec0ff */
[----:B------:R-:W-:Y:S01]  /*80f0*/  IMAD.U32 R5, RZ, RZ, UR8 ;  /* 0x00000008ff057e24 */ /* 0x000fe2000f8e00ff */
[----:B------:R-:W-:Y:S01]  /*8100*/  SHF.R.U32.HI R221, RZ, 0x1, R219 ;  /* 0x00000001ffdd7819 */ /* 0x000fe200000116db */
[----:B------:R-:W-:Y:S01]  /*8110*/  IMAD.U32 R4, RZ, RZ, UR9 ;  /* 0x00000009ff047e24 */ /* 0x000fe2000f8e00ff */
[----:B------:R-:W-:Y:S01]  /*8120*/  LEA R8, P1, R9, R230, 0x5 ;  /* 0x000000e609087211 */ /* 0x000fe200078228ff */
[----:B------:R-:W-:Y:S02]  /*8130*/  IMAD.SHL.U32 R218, R219, 0x20, RZ ;  /* 0x00000020dbda7824 */ /* 0x000fe400078e00ff */
[----:B------:R-:W-:Y:S01]  /*8140*/  IMAD R220, R178, 0x2, R7 ;  /* 0x00000002b2dc7824 */ /* 0x000fe200078e0207 */
[----:B------:R-:W-:-:S02]  /*8150*/  LEA.HI.X R9, R5, R231, R4, 0x5, P1 ;  /* 0x000000e705097211 */ /* 0x000fc400008f2c04 */
[----:B------:R-:W-:Y:S01]  /*8160*/  LOP3.LUT R218, R218, 0x7c00, RZ, 0xc0, !PT ;  /* 0x00007c00dada7812 */ /* 0x000fe200078ec0ff */
[----:B------:R-:W-:Y:S01]  /*8170*/  VIADD R212, R220, UR5 ;  /* 0x00000005dcd47c36 */ /* 0x000fe20008000000 */
[----:B------:R-:W-:Y:S02]  /*8180*/  LOP3.LUT R7, R221, 0x8, RZ, 0xc0, !PT ;  /* 0x00000008dd077812 */ /* 0x000fe400078ec0ff */
[----:B------:R-:W-:Y:S01]  /*8190*/  LOP3.LUT R177, R218, 0x200, R177, 0xf8, !PT ;  /* 0x00000200dab17812 */ /* 0x000fe200078ef8b1 */
[--C-:B------:R-:W-:Y:S01]  /*81a0*/  IMAD.IADD R213, R208, 0x1, R212.reuse ;  /* 0x00000001d0d57824 */ /* 0x100fe200078e02d4 */
[----:B-1----:R-:W-:Y:S01]  /*81b0*/  ISETP.GE.AND P5, PT, R182, UR6, PT ;  /* 0x00000006b6007c0c */ /* 0x002fe2000bfa6270 */
[----:B------:R-:W-:Y:S01]  /*81c0*/  IMAD.IADD R212, R167, 0x1, R212 ;  /* 0x00000001a7d47824 */ /* 0x000fe200078e02d4 */
[----:B------:R-:W-:Y:S02]  /*81d0*/  ISETP.GE.AND P4, PT, R181, UR6, PT ;  /* 0x00000006b5007c0c */ /* 0x000fe4000bf86270 */
[----:B------:R-:W-:-:S02]  /*81e0*/  ISETP.GE.AND P3, PT, R180, UR6, PT ;  /* 0x00000006b4007c0c */ /* 0x000fc4000bf66270 */
[----:B------:R-:W-:Y:S01]  /*81f0*/  ISETP.GE.AND P2, PT, R179, UR6, PT ;  /* 0x00000006b3007c0c */ /* 0x000fe2000bf46270 */
[----:B------:R-:W-:Y:S01]  /*8200*/  USHF.L.U32 UR6, UR8, 0x5, URZ ;  /* 0x0000000508067899 */ /* 0x000fe200080006ff */
[----:B------:R-:W-:Y:S01]  /*8210*/  LOP3.LUT R7, R177, R176, R7, 0xf6, !PT ;  /* 0x000000b0b1077212 */ /* 0x000fe200078ef607 */
[----:B------:R-:W-:-:S03]  /*8220*/  USHF.L.U64.HI UR8, UR8, 0x5, UR9 ;  /* 0x0000000508087899 */ /* 0x000fc60008010209 */
[----:B------:R-:W-:Y:S01]  /*8230*/  LEA R222, R7, UR5, 0x1 ;  /* 0x0000000507de7c11 */ /* 0x000fe2000f8e08ff */
[----:B------:R-:W-:Y:S01]  /*8240*/  @!PT LDS RZ, [RZ] ;  /* 0x00000000fffff984 */ /* 0x000fe20000000800 */
[----:B------:R-:W-:Y:S01]  /*8250*/  @!PT LDS RZ, [RZ] ;  /* 0x00000000fffff984 */ /* 0x000fe20000000800 */
[----:B------:R-:W-:Y:S01]  /*8260*/  @!PT LDS RZ, [RZ] ;  /* 0x00000000fffff984 */ /* 0x000fe20000000800 */
[----:B------:R-:W-:Y:S01]  /*8270*/  @!P5 LDGSTS.E.BYPASS.LTC128B.128 [R166+0x10000], desc[UR22][R230.64] ;  /* 0x10000000e6a6dfae */ /* 0x000fe2000b981a16 */
[----:B------:R-:W-:-:S03]  /*8280*/  IADD3 R4, P1, PT, R8, UR6, RZ ;  /* 0x0000000608047c10 */ /* 0x000fc6000ff3e0ff */
[----:B------:R-:W-:Y:S01]  /*8290*/  @P5 STS.128 [R166+0x10000], RZ ;  /* 0x010000ffa6005388 */ /* 0x000fe20000000c00 */
[----:B------:R-:W-:Y:S01]  /*82a0*/  IADD3.X R5, PT, PT, R9, UR8, RZ, P1, !PT ;  /* 0x0000000809057c10 */ /* 0x000fe20008ffe4ff */
[--C-:B------:R-:W-:Y:S01]  /*82b0*/  IMAD.IADD R217, R208, 0x1, R222.reuse ;  /* 0x00000001d0d97824 */ /* 0x100fe200078e02de */
[----:B------:R-:W-:Y:S01]  /*82c0*/  IADD3 R10, P1, PT, R4, UR6, RZ ;  /* 0x00000006040a7c10 */ /* 0x000fe2000ff3e0ff */
[----:B------:R-:W-:Y:S01]  /*82d0*/  @!PT LDS RZ, [RZ] ;  /* 0x00000000fffff984 */ /* 0x000fe20000000800 */
[----:B------:R-:W-:Y:S01]  /*82e0*/  @!PT LDS RZ, [RZ] ;  /* 0x00000000fffff984 */ /* 0x000fe20000000800 */
[----:B------:R-:W-:Y:S01]  /*82f0*/  @!PT LDS RZ, [RZ] ;  /* 0x00000000fffff984 */ /* 0x000fe20000000800 */
[----:B------:R-:W-:Y:S01]  /*8300*/  @!P4 LDGSTS.E.BYPASS.LTC128B.128 [R166+0x12000], desc[UR22][R230.64+0x80] ;  /* 0x12000080e6a6cfae */ /* 0x000fe2000b981a16 */
[----:B------:R-:W-:Y:S02]  /*8310*/  IMAD.IADD R215, R167, 0x1, R222 ;  /* 0x00000001a7d77824 */ /* 0x000fe400078e02de */
[----:B------:R-:W-:Y:S01]  /*8320*/  IADD3.X R11, PT, PT, R5, UR8, RZ, P1, !PT ;  /* 0x00000008050b7c10 */ /* 0x000fe20008ffe4ff */
[----:B------:R-:W-:Y:S01]  /*8330*/  @P4 STS.128 [R166+0x12000], RZ ;  /* 0x012000ffa6004388 */ /* 0x000fe20000000c00 */
[C---:B------:R-:W-:Y:S01]  /*8340*/  IMAD.IADD R214, R208.reuse, 0x1, R215 ;  /* 0x00000001d0d67824 */ /* 0x040fe200078e02d7 */
[----:B------:R-:W-:Y:S01]  /*8350*/  UIADD3 UR8, UPT, UPT, UR20, -0x2, URZ ;  /* 0xfffffffe14087890 */ /* 0x000fe2000fffe0ff */
[----:B------:R-:W-:Y:S01]  /*8360*/  IMAD.IADD R167, R208, 0x1, R212 ;  /* 0x00000001d0a77824 */ /* 0x000fe200078e02d4 */
[----:B------:R-:W-:Y:S01]  /*8370*/  @!PT LDS RZ, [RZ] ;  /* 0x00000000fffff984 */ /* 0x000fe20000000800 */
[----:B------:R-:W-:Y:S01]  /*8380*/  @!PT LDS RZ, [RZ] ;  /* 0x00000000fffff984 */ /* 0x000fe20000000800 */
[----:B------:R-:W-:Y:S01]  /*8390*/  @!PT LDS RZ, [RZ] ;  /* 0x00000000fffff984 */ /* 0x000fe20000000800 */
[----:B------:R-:W-:Y:S02]  /*83a0*/  @!P3 LDGSTS.E.BYPASS.LTC128B.128 [R166+0x14000], desc[UR22][R230.64+0x100] ;  /* 0x14000100e6a6bfae */ /* 0x000fe4000b981a16 */
[----:B------:R-:W-:-:S02]  /*83b0*/  UISETP.GT.AND UP0, UPT, UR8, UR18, UPT ;  /* 0x000000120800728c */ /* 0x000fc4000bf04270 */
        /* <DEDUP_REMOVED lines=67> */
[----:B------:R-:W3:Y:S04]  /*87f0*/  LDSM.16.M88.4 R176, [R220+UR5+0x8000] ;  /* 0x00800005dcb0783b */ /* 0x000ee80008000200 */
[----:B------:R-:W4:Y:S04]  /*8800*/  LDSM.16.M88.4 R168, [R220+UR5+0x8800] ;  /* 0x00880005dca8783b */ /* 0x000f280008000200 */
[----:B------:R-:W5:Y:S04]  /*8810*/  LDSM.16.M88.4 R28, [R220+UR5+0x9000] ;  /* 0x00900005dc1c783b */ /* 0x000f680008000200 */
[----:B------:R-:W5:Y:S04]  /*8820*/  LDSM.16.M88.4 R20, [R220+UR5+0x9800] ;  /* 0x00980005dc14783b */ /* 0x000f680008000200 */
[----:B-1----:R-:W-:Y:S04]  /*8830*/  LDSM.16.M88.4 R4, [R217] ;  /* 0x00000000d904783b */ /* 0x002fe80000000200 */
[----:B------:R-:W1:Y:S04]  /*8840*/  LDSM.16.M88.4 R16, [R213+0x8000] ;  /* 0x00800000d510783b */ /* 0x000e680000000200 */
[----:B--2---:R-:W2:Y:S04]  /*8850*/  LDSM.16.M88.4 R8, [R213+0x8800] ;  /* 0x00880000d508783b */ /* 0x004ea80000000200 */
[----:B------:R-:W2:Y:S04]  /*8860*/  LDSM.16.M88.4 R204, [R213+0x9000] ;  /* 0x00900000d5cc783b */ /* 0x000ea80000000200 */
[----:B------:R-:W2:Y:S04]  /*8870*/  LDSM.16.M88.4 R188, [R213+0x9800] ;  /* 0x00980000d5bc783b */ /* 0x000ea80000000200 */
[----:B------:R-:W-:Y:S01]  /*8880*/  LDSM.16.M88.4 R180, [R215] ;  /* 0x00000000d7b4783b */ /* 0x000fe20000000200 */
[C---:B---3--:R-:W-:Y:S03]  /*8890*/  HMMA.16816.F32.BF16 R12, R196.reuse, R176, RZ ;  /* 0x000000b0c40c723c */ /* 0x048fe600000418ff */
[----:B------:R-:W-:Y:S04]  /*88a0*/  LDSM.16.M88.4 R200, [R212+0x8800] ;  /* 0x00880000d4c8783b */ /* 0x000fe80000000200 */
[----:B------:R-:W-:Y:S01]  /*88b0*/  LDSM.16.M88.4 R192, [R212+0x9000] ;  /* 0x00900000d4c0783b */ /* 0x000fe20000000200 */
[C---:B----4-:R-:W-:Y:S03]  /*88c0*/  HMMA.16816.F32.BF16 R172, R196.reuse, R168, RZ ;  /* 0x000000a8c4ac723c */ /* 0x050fe600000418ff */
[----:B------:R-:W-:Y:S04]  /*88d0*/  LDSM.16.M88.4 R184, [R212+0x9800] ;  /* 0x00980000d4b8783b */ /* 0x000fe80000000200 */
[----:B------:R-:W-:Y:S01]  /*88e0*/  LDSM.16.M88.4 R208, [R220+UR5+0xf800] ;  /* 0x00f80005dcd0783b */ /* 0x000fe20008000200 */
[C---:B-----5:R-:W-:Y:S03]  /*88f0*/  HMMA.16816.F32.BF16 R32, R196.reuse, R28, RZ ;  /* 0x0000001cc420723c */ /* 0x060fe600000418ff */
[----:B------:R-:W0:Y:S05]  /*8900*/  LDGDEPBAR ;  /* 0x00000000000079af */ /* 0x000e2a0000000000 */
[C---:B------:R-:W-:Y:S08]  /*8910*/  HMMA.16816.F32.BF16 R176, R196.reuse, R178, RZ ;  /* 0x000000b2c4b0723c */ /* 0x040ff000000418ff */
[C---:B------:R-:W-:Y:S08]  /*8920*/  HMMA.16816.F32.BF16 R168, R196.reuse, R170, RZ ;  /* 0x000000aac4a8723c */ /* 0x040ff000000418ff */
[C---:B------:R-:W-:Y:S08]  /*8930*/  HMMA.16816.F32.BF16 R28, R196.reuse, R30, RZ ;  /* 0x0000001ec41c723c */ /* 0x040ff000000418ff */
[C---:B------:R-:W-:Y:S08]  /*8940*/  HMMA.16816.F32.BF16 R24, R196.reuse, R20, RZ ;  /* 0x00000014c418723c */ /* 0x040ff000000418ff */
[----:B------:R-:W-:Y:S01]  /*8950*/  HMMA.16816.F32.BF16 R196, R196, R22, RZ ;  /* 0x00000016c4c4723c */ /* 0x000fe200000418ff */
[----:B------:R-:W3:Y:S07]  /*8960*/  LDSM.16.M88.4 R20, [R212+0x8000] ;  /* 0x00800000d414783b */ /* 0x000eee0000000200 */
[C---:B-1----:R-:W-:Y:S08]  /*8970*/  HMMA.16816.F32.BF16 R12, R4.reuse, R16, R12 ;  /* 0x00000010040c723c */ /* 0x042ff0000004180c */
[C---:B------:R-:W-:Y:S01]  /*8980*/  HMMA.16816.F32.BF16 R176, R4.reuse, R18, R176 ;  /* 0x0000001204b0723c */ /* 0x040fe200000418b0 */
[----:B------:R-:W-:Y:S07]  /*8990*/  LDSM.16.M88.4 R16, [R214] ;  /* 0x00000000d610783b */ /* 0x000fee0000000200 */
[C---:B--2---:R-:W-:Y:S08]  /*89a0*/  HMMA.16816.F32.BF16 R172, R4.reuse, R8, R172 ;  /* 0x0000000804ac723c */ /* 0x044ff000000418ac */
[C---:B------:R-:W-:Y:S01]  /*89b0*/  HMMA.16816.F32.BF16 R168, R4.reuse, R10, R168 ;  /* 0x0000000a04a8723c */ /* 0x040fe200000418a8 */
[----:B------:R-:W1:Y:S07]  /*89c0*/  LDSM.16.M88.4 R8, [R167+0x8000] ;  /* 0x00800000a708783b */ /* 0x000e6e0000000200 */
[C---:B------:R-:W-:Y:S08]  /*89d0*/  HMMA.16816.F32.BF16 R32, R4.reuse, R204, R32 ;  /* 0x000000cc0420723c */ /* 0x040ff00000041820 */
[C---:B------:R-:W-:Y:S01]  /*89e0*/  HMMA.16816.F32.BF16 R28, R4.reuse, R206, R28 ;  /* 0x000000ce041c723c */ /* 0x040fe2000004181c */
[----:B------:R-:W-:Y:S07]  /*89f0*/  LDSM.16.M88.4 R204, [R220+UR5+0xb800] ;  /* 0x00b80005dccc783b */ /* 0x000fee0008000200 */
[C---:B------:R-:W-:Y:S08]  /*8a00*/  HMMA.16816.F32.BF16 R24, R4.reuse, R188, R24 ;  /* 0x000000bc0418723c */ /* 0x040ff00000041818 */
[----:B------:R-:W-:Y:S01]  /*8a10*/  HMMA.16816.F32.BF16 R196, R4, R190, R196 ;  /* 0x000000be04c4723c */ /* 0x000fe200000418c4 */
[----:B------:R-:W2:Y:S04]  /*8a20*/  LDSM.16.M88.4 R4, [R167+0x8800] ;  /* 0x00880000a704783b */ /* 0x000ea80000000200 */
[----:B------:R-:W4:Y:S03]  /*8a30*/  LDSM.16.M88.4 R188, [R167+0x9000] ;  /* 0x00900000a7bc783b */ /* 0x000f260000000200 */
[C---:B---3--:R-:W-:Y:S08]  /*8a40*/  HMMA.16816.F32.BF16 R12, R180.reuse, R20, R12 ;  /* 0x00000014b40c723c */ /* 0x048ff0000004180c */
[C---:B------:R-:W-:Y:S01]  /*8a50*/  HMMA.16816.F32.BF16 R176, R180.reuse, R22, R176 ;  /* 0x00000016b4b0723c */ /* 0x040fe200000418b0 */
[----:B------:R-:W3:Y:S07]  /*8a60*/  LDSM.16.M88.4 R20, [R167+0x9800] ;  /* 0x00980000a714783b */ /* 0x000eee0000000200 */
        /* <DEDUP_REMOVED lines=9> */
[----:B------:R-:W5:Y:S03]  /*8b00*/  LDSM.16.M88.4 R180, [R220+UR5+0xa000] ;  /* 0x00a00005dcb4783b */ /* 0x000f660008000200 */
[C---:B-1----:R-:W-:Y:S08]  /*8b10*/  HMMA.16816.F32.BF16 R12, R16.reuse, R8, R12 ;  /* 0x00000008100c723c */ /* 0x042ff0000004180c */
[C---:B------:R-:W-:Y:S01]  /*8b20*/  HMMA.16816.F32.BF16 R176, R16.reuse, R10, R176 ;  /* 0x0000000a10b0723c */ /* 0x040fe200000418b0 */
[----:B------:R-:W1:Y:S07]  /*8b30*/  LDSM.16.M88.4 R8, [R220+UR5+0xa800] ;  /* 0x00a80005dc08783b */ /* 0x000e6e0008000200 */
[C---:B--2---:R-:W-:Y:S08]  /*8b40*/  HMMA.16816.F32.BF16 R172, R16.reuse, R4, R172 ;  /* 0x0000000410ac723c */ /* 0x044ff000000418ac */
[C---:B------:R-:W-:Y:S01]  /*8b50*/  HMMA.16816.F32.BF16 R168, R16.reuse, R6, R168 ;  /* 0x0000000610a8723c */ /* 0x040fe200000418a8 */
[----:B------:R-:W2:Y:S07]  /*8b60*/  LDSM.16.M88.4 R4, [R220+UR5+0xb000] ;  /* 0x00b00005dc04783b */ /* 0x000eae0008000200 */
[C---:B----4-:R-:W-:Y:S08]  /*8b70*/  HMMA.16816.F32.BF16 R32, R16.reuse, R188, R32 ;  /* 0x000000bc1020723c */ /* 0x050ff00000041820 */
[C---:B------:R-:W-:Y:S01]  /*8b80*/  HMMA.16816.F32.BF16 R28, R16.reuse, R190, R28 ;  /* 0x000000be101c723c */ /* 0x040fe2000004181c */
[----:B------:R-:W-:Y:S07]  /*8b90*/  LDSM.16.M88.4 R188, [R212+0xa800] ;  /* 0x00a80000d4bc783b */ /* 0x000fee0000000200 */
[C---:B---3--:R-:W-:Y:S08]  /*8ba0*/  HMMA.16816.F32.BF16 R24, R16.reuse, R20, R24 ;  /* 0x000000141018723c */ /* 0x048ff00000041818 */
[----:B------:R-:W-:Y:S01]  /*8bb0*/  HMMA.16816.F32.BF16 R196, R16, R22, R196 ;  /* 0x0000001610c4723c */ /* 0x000fe200000418c4 */
[----:B------:R-:W-:Y:S04]  /*8bc0*/  LDSM.16.M88.4 R16, [R217+0x2000] ;  /* 0x00200000d910783b */ /* 0x000fe80000000200 */
[----:B------:R-:W3:Y:S03]  /*8bd0*/  LDSM.16.M88.4 R20, [R213+0xa000] ;  /* 0x00a00000d514783b */ /* 0x000ee60000000200 */
[C---:B-----5:R-:W-:Y:S08]  /*8be0*/  HMMA.16816.F32.BF16 R12, R184.reuse, R180, R12 ;  /* 0x000000b4b80c723c */ /* 0x060ff0000004180c */
[C---:B------:R-:W-:Y:S01]  /*8bf0*/  HMMA.16816.F32.BF16 R176, R184.reuse, R182, R176 ;  /* 0x000000b6b8b0723c */ /* 0x040fe200000418b0 */
[----:B------:R-:W4:Y:S07]  /*8c00*/  LDSM.16.M88.4 R180, [R213+0xb800] ;  /* 0x00b80000d5b4783b */ /* 0x000f2e0000000200 */
[C---:B-1----:R-:W-:Y:S08]  /*8c10*/  HMMA.16816.F32.BF16 R172, R184.reuse, R8, R172 ;  /* 0x00000008b8ac723c */ /* 0x042ff000000418ac */
[C---:B------:R-:W-:Y:S01]  /*8c20*/  HMMA.16816.F32.BF16 R168, R184.reuse, R10, R168 ;  /* 0x0000000ab8a8723c */ /* 0x040fe200000418a8 */
[----:B------:R-:W-:Y:S07]  /*8c30*/  LDSM.16.M88.4 R8, [R215+0x2000] ;  /* 0x00200000d708783b */ /* 0x000fee0000000200 */
[C---:B--2---:R-:W-:Y:S08]  /*8c40*/  HMMA.16816.F32.BF16 R32, R184.reuse, R4, R32 ;  /* 0x00000004b820723c */ /* 0x044ff00000041820 */
[C---:B------:R-:W-:Y:S01]  /*8c50*/  HMMA.16816.F32.BF16 R28, R184.reuse, R6, R28 ;  /* 0x00000006b81c723c */ /* 0x040fe2000004181c */
[----:B------:R-:W1:Y:S07]  /*8c60*/  LDSM.16.M88.4 R4, [R212+0xa000] ;  /* 0x00a00000d404783b */ /* 0x000e6e0000000200 */
[C---:B------:R-:W-:Y:S08]  /*8c70*/  HMMA.16816.F32.BF16 R24, R184.reuse, R204, R24 ;  /* 0x000000ccb818723c */ /* 0x040ff00000041818 */
        /* <DEDUP_REMOVED lines=21> */
[----:B------:R-:W4:Y:S07]  /*8dd0*/  LDSM.16.M88.4 R188, [R167+0xb000] ;  /* 0x00b00000a7bc783b */ /* 0x000f2e0000000200 */
[C---:B--2---:R-:W-:Y:S08]  /*8de0*/  HMMA.16816.F32.BF16 R32, R8.reuse, R184, R32 ;  /* 0x000000b80820723c */ /* 0x044ff00000041820 */
[C---:B------:R-:W-:Y:S01]  /*8df0*/  HMMA.16816.F32.BF16 R28, R8.reuse, R186, R28 ;  /* 0x000000ba081c723c */ /* 0x040fe2000004181c */
[----:B------:R-:W2:Y:S07]  /*8e00*/  LDSM.16.M88.4 R184, [R167+0xb800] ;  /* 0x00b80000a7b8783b */ /* 0x000eae0000000200 */
[C---:B---3--:R-:W-:Y:S08]  /*8e10*/  HMMA.16816.F32.BF16 R24, R8.reuse, R20, R24 ;  /* 0x000000140818723c */ /* 0x048ff00000041818 */
[----:B------:R-:W-:Y:S01]  /*8e20*/  HMMA.16816.F32.BF16 R196, R8, R22, R196 ;  /* 0x0000001608c4723c */ /* 0x000fe200000418c4 */
[----:B------:R-:W-:Y:S04]  /*8e30*/  LDSM.16.M88.4 R8, [R222+0x4000] ;  /* 0x00400000de08783b */ /* 0x000fe80000000200 */
[----:B------:R-:W3:Y:S03]  /*8e40*/  LDSM.16.M88.4 R20, [R220+UR5+0xc000] ;  /* 0x00c00005dc14783b */ /* 0x000ee60008000200 */
[C---:B-1----:R-:W-:Y:S08]  /*8e50*/  HMMA.16816.F32.BF16 R12, R180.reuse, R4, R12 ;  /* 0x00000004b40c723c */ /* 0x042ff0000004180c */
[C---:B------:R-:W-:Y:S01]  /*8e60*/  HMMA.16816.F32.BF16 R176, R180.reuse, R6, R176 ;  /* 0x00000006b4b0723c */ /* 0x040fe200000418b0 */
[----:B------:R-:W1:Y:S07]  /*8e70*/  LDSM.16.M88.4 R4, [R220+UR5+0xc800] ;  /* 0x00c80005dc04783b */ /* 0x000e6e0008000200 */
[C---:B------:R-:W-:Y:S08]  /*8e80*/  HMMA.16816.F32.BF16 R172, R180.reuse, R16, R172 ;  /* 0x00000010b4ac723c */ /* 0x040ff000000418ac */
[C---:B------:R-:W-:Y:S01]  /*8e90*/  HMMA.16816.F32.BF16 R168, R180.reuse, R18, R168 ;  /* 0x00000012b4a8723c */ /* 0x040fe200000418a8 */
[----:B------:R-:W5:Y:S07]  /*8ea0*/  LDSM.16.M88.4 R16, [R220+UR5+0xd000] ;  /* 0x00d00005dc10783b */ /* 0x000f6e0008000200 */
[C---:B----4-:R-:W-:Y:S08]  /*8eb0*/  HMMA.16816.F32.BF16 R32, R180.reuse, R188, R32 ;  /* 0x000000bcb420723c */ /* 0x050ff00000041820 */
[C---:B------:R-:W-:Y:S01]  /*8ec0*/  HMMA.16816.F32.BF16 R28, R180.reuse, R190, R28 ;  /* 0x000000beb41c723c */ /* 0x040fe2000004181c */
[----:B------:R-:W-:Y:S07]  /*8ed0*/  LDSM.16.M88.4 R188, [R213+0xd800] ;  /* 0x00d80000d5bc783b */ /* 0x000fee0000000200 */
[C---:B--2---:R-:W-:Y:S08]  /*8ee0*/  HMMA.16816.F32.BF16 R24, R180.reuse, R184, R24 ;  /* 0x000000b8b418723c */ /* 0x044ff00000041818 */
[----:B------:R-:W-:Y:S01]  /*8ef0*/  HMMA.16816.F32.BF16 R196, R180, R186, R196 ;  /* 0x000000bab4c4723c */ /* 0x000fe200000418c4 */
[----:B------:R-:W2:Y:S04]  /*8f00*/  LDSM.16.M88.4 R184, [R217+0x4000] ;  /* 0x00400000d9b8783b */ /* 0x000ea80000000200 */
[----:B------:R-:W-:Y:S03]  /*8f10*/  LDSM.16.M88.4 R180, [R212+0xc000] ;  /* 0x00c00000d4b4783b */ /* 0x000fe60000000200 */
[C---:B---3--:R-:W-:Y:S08]  /*8f20*/  HMMA.16816.F32.BF16 R12, R8.reuse, R20, R12 ;  /* 0x00000014080c723c */ /* 0x048ff0000004180c */
[C---:B------:R-:W-:Y:S01]  /*8f30*/  HMMA.16816.F32.BF16 R176, R8.reuse, R22, R176 ;  /* 0x0000001608b0723c */ /* 0x040fe200000418b0 */
[----:B------:R-:W3:Y:S07]  /*8f40*/  LDSM.16.M88.4 R20, [R213+0xd000] ;  /* 0x00d00000d514783b */ /* 0x000eee0000000200 */
[C---:B-1----:R-:W-:Y:S08]  /*8f50*/  HMMA.16816.F32.BF16 R172, R8.reuse, R4, R172 ;  /* 0x0000000408ac723c */ /* 0x042ff000000418ac */
[C---:B------:R-:W-:Y:S01]  /*8f60*/  HMMA.16816.F32.BF16 R168, R8.reuse, R6, R168 ;  /* 0x0000000608a8723c */ /* 0x040fe200000418a8 */
[----:B------:R-:W1:Y:S07]  /*8f70*/  LDSM.16.M88.4 R4, [R215+0x4000] ;  /* 0x00400000d704783b */ /* 0x000e6e0000000200 */
[C---:B-----5:R-:W-:Y:S08]  /*8f80*/  HMMA.16816.F32.BF16 R32, R8.reuse, R16, R32 ;  /* 0x000000100820723c */ /* 0x060ff00000041820 */
[C---:B------:R-:W-:Y:S01]  /*8f90*/  HMMA.16816.F32.BF16 R28, R8.reuse, R18, R28 ;  /* 0x00000012081c723c */ /* 0x040fe2000004181c */
[----:B------:R-:W4:Y:S07]  /*8fa0*/  LDSM.16.M88.4 R16, [R212+0xc800] ;  /* 0x00c80000d410783b */ /* 0x000f2e0000000200 */
        /* <DEDUP_REMOVED lines=9> */
[----:B------:R-:W-:Y:S07]  /*9040*/  LDSM.16.M88.4 R192, [R167+0xc000] ;  /* 0x00c00000a7c0783b */ /* 0x000fee0000000200 */
[C---:B---3--:R-:W-:Y:S08]  /*9050*/  HMMA.16816.F32.BF16 R32, R184.reuse, R20, R32 ;  /* 0x00000014b820723c */ /* 0x048ff00000041820 */
[C---:B------:R-:W-:Y:S01]  /*9060*/  HMMA.16816.F32.BF16 R28, R184.reuse, R22, R28 ;  /* 0x00000016b81c723c */ /* 0x040fe2000004181c */
[----:B------:R-:W2:Y:S07]  /*9070*/  LDSM.16.M88.4 R20, [R214+0x4000] ;  /* 0x00400000d614783b */ /* 0x000eae0000000200 */
[C---:B------:R-:W-:Y:S08]  /*9080*/  HMMA.16816.F32.BF16 R24, R184.reuse, R188, R24 ;  /* 0x000000bcb818723c */ /* 0x040ff00000041818 */
[----:B------:R-:W-:Y:S01]  /*9090*/  HMMA.16816.F32.BF16 R196, R184, R190, R196 ;  /* 0x000000beb8c4723c */ /* 0x000fe200000418c4 */
[----:B------:R-:W3:Y:S04]  /*90a0*/  LDSM.16.M88.4 R188, [R167+0xc800] ;  /* 0x00c80000a7bc783b */ /* 0x000ee80000000200 */
[----:B------:R-:W3:Y:S03]  /*90b0*/  LDSM.16.M88.4 R184, [R167+0xd000] ;  /* 0x00d00000a7b8783b */ /* 0x000ee60000000200 */
[C---:B-1----:R-:W-:Y:S08]  /*90c0*/  HMMA.16816.F32.BF16 R12, R4.reuse, R180, R12 ;  /* 0x000000b4040c723c */ /* 0x042ff0000004180c */
[C---:B------:R-:W-:Y:S01]  /*90d0*/  HMMA.16816.F32.BF16 R176, R4.reuse, R182, R176 ;  /* 0x000000b604b0723c */ /* 0x040fe200000418b0 */
[----:B------:R-:W1:Y:S07]  /*90e0*/  LDSM.16.M88.4 R180, [R167+0xd800] ;  /* 0x00d80000a7b4783b */ /* 0x000e6e0000000200 */
[C---:B----4-:R-:W-:Y:S08]  /*90f0*/  HMMA.16816.F32.BF16 R172, R4.reuse, R16, R172 ;  /* 0x0000001004ac723c */ /* 0x050ff000000418ac */
[C---:B------:R-:W-:Y:S01]  /*9100*/  HMMA.16816.F32.BF16 R168, R4.reuse, R18, R168 ;  /* 0x0000001204a8723c */ /* 0x040fe200000418a8 */
[----:B------:R-:W4:Y:S07]  /*9110*/  LDSM.16.M88.4 R16, [R220+UR5+0xe000] ;  /* 0x00e00005dc10783b */ /* 0x000f2e0008000200 */
[C---:B-----5:R-:W-:Y:S08]  /*9120*/  HMMA.16816.F32.BF16 R32, R4.reuse, R8, R32 ;  /* 0x000000080420723c */ /* 0x060ff00000041820 */
[C---:B------:R-:W-:Y:S01]  /*9130*/  HMMA.16816.F32.BF16 R28, R4.reuse, R10, R28 ;  /* 0x0000000a041c723c */ /* 0x040fe2000004181c */
[----:B------:R-:W5:Y:S07]  /*9140*/  LDSM.16.M88.4 R8, [R220+UR5+0xe800] ;  /* 0x00e80005dc08783b */ /* 0x000f6e0008000200 */
[C---:B------:R-:W-:Y:S08]  /*9150*/  HMMA.16816.F32.BF16 R24, R4.reuse, R204, R24 ;  /* 0x000000cc0418723c */ /* 0x040ff00000041818 */
[----:B------:R-:W-:Y:S01]  /*9160*/  HMMA.16816.F32.BF16 R196, R4, R206, R196 ;  /* 0x000000ce04c4723c */ /* 0x000fe200000418c4 */
[----:B------:R-:W5:Y:S04]  /*9170*/  LDSM.16.M88.4 R4, [R220+UR5+0xf000] ;  /* 0x00f00005dc04783b */ /* 0x000f680008000200 */
[----:B------:R-:W-:Y:S03]  /*9180*/  LDSM.16.M88.4 R204, [R213+0xe000] ;  /* 0x00e00000d5cc783b */ /* 0x000fe60000000200 */
[C---:B--2---:R-:W-:Y:S08]  /*9190*/  HMMA.16816.F32.BF16 R12, R20.reuse, R192, R12 ;  /* 0x000000c0140c723c */ /* 0x044ff0000004180c */
[C---:B------:R-:W-:Y:S01]  /*91a0*/  HMMA.16816.F32.BF16 R176, R20.reuse, R194, R176 ;  /* 0x000000c214b0723c */ /* 0x040fe200000418b0 */
[----:B------:R-:W2:Y:S07]  /*91b0*/  LDSM.16.M88.4 R192, [R217+0x6000] ;  /* 0x00600000d9c0783b */ /* 0x000eae0000000200 */
[C---:B---3--:R-:W-:Y:S08]  /*91c0*/  HMMA.16816.F32.BF16 R172, R20.reuse, R188, R172 ;  /* 0x000000bc14ac723c */ /* 0x048ff000000418ac */
[C---:B------:R-:W-:Y:S01]  /*91d0*/  HMMA.16816.F32.BF16 R168, R20.reuse, R190, R168 ;  /* 0x000000be14a8723c */ /* 0x040fe200000418a8 */
[----:B------:R-:W-:Y:S07]  /*91e0*/  LDSM.16.M88.4 R188, [R213+0xe800] ;  /* 0x00e80000d5bc783b */ /* 0x000fee0000000200 */
[C---:B------:R-:W-:Y:S08]  /*91f0*/  HMMA.16816.F32.BF16 R32, R20.reuse, R184, R32 ;  /* 0x000000b81420723c */ /* 0x040ff00000041820 */
[C---:B------:R-:W-:Y:S01]  /*9200*/  HMMA.16816.F32.BF16 R28, R20.reuse, R186, R28 ;  /* 0x000000ba141c723c */ /* 0x040fe2000004181c */
[----:B------:R-:W-:Y:S07]  /*9210*/  LDSM.16.M88.4 R184, [R213+0xf000] ;  /* 0x00f00000d5b8783b */ /* 0x000fee0000000200 */
[C---:B-1----:R-:W-:Y:S08]  /*9220*/  HMMA.16816.F32.BF16 R24, R20.reuse, R180, R24 ;  /* 0x000000b41418723c */ /* 0x042ff00000041818 */
[----:B------:R-:W-:Y:S01]  /*9230*/  HMMA.16816.F32.BF16 R196, R20, R182, R196 ;  /* 0x000000b614c4723c */ /* 0x000fe200000418c4 */
[----:B------:R-:W-:Y:S04]  /*9240*/  LDSM.16.M88.4 R20, [R215+0x6000] ;  /* 0x00600000d714783b */ /* 0x000fe80000000200 */
[----:B------:R-:W-:Y:S03]  /*9250*/  LDSM.16.M88.4 R180, [R213+0xf800] ;  /* 0x00f80000d5b4783b */ /* 0x000fe60000000200 */
[C---:B----4-:R-:W-:Y:S08]  /*9260*/  HMMA.16816.F32.BF16 R12, R200.reuse, R16, R12 ;  /* 0x00000010c80c723c */ /* 0x050ff0000004180c */
[C---:B------:R-:W-:Y:S01]  /*9270*/  HMMA.16816.F32.BF16 R176, R200.reuse, R18, R176 ;  /* 0x00000012c8b0723c */ /* 0x040fe200000418b0 */
[----:B------:R-:W1:Y:S07]  /*9280*/  LDSM.16.M88.4 R16, [R212+0xe000] ;  /* 0x00e00000d410783b */ /* 0x000e6e0000000200 */
[C---:B-----5:R-:W-:Y:S08]  /*9290*/  HMMA.16816.F32.BF16 R172, R200.reuse, R8, R172 ;  /* 0x00000008c8ac723c */ /* 0x060ff000000418ac */
[C---:B------:R-:W-:Y:S01]  /*92a0*/  HMMA.16816.F32.BF16 R168, R200.reuse, R10, R168 ;  /* 0x0000000ac8a8723c */ /* 0x040fe200000418a8 */
[----:B------:R-:W-:Y:S07]  /*92b0*/  LDSM.16.M88.4 R8, [R214+0x6000] ;  /* 0x00600000d608783b */ /* 0x000fee0000000200 */
[C---:B------:R-:W-:Y:S08]  /*92c0*/  HMMA.16816.F32.BF16 R32, R200.reuse, R4, R32 ;  /* 0x00000004c820723c */ /* 0x040ff00000041820 */
[----:B------:R-:W-:Y:S01]  /*92d0*/  HMMA.16816.F32.BF16 R28, R200, R6, R28 ;  /* 0x00000006c81c723c */ /* 0x000fe2000004181c */
[----:B------:R-:W3:Y:S07]  /*92e0*/  LDSM.16.M88.4 R4, [R167+0xe000] ;  /* 0x00e00000a704783b */ /* 0x000eee0000000200 */
[----:B--2---:R-:W-:Y:S08]  /*92f0*/  HMMA.16816.F32.BF16 R12, R192, R204, R12 ;  /* 0x000000ccc00c723c */ /* 0x004ff0000004180c */
[C---:B------:R-:W-:Y:S08]  /*9300*/  HMMA.16816.F32.BF16 R24, R200.reuse, R208, R24 ;  /* 0x000000d0c818723c */ /* 0x040ff00000041818 */
[----:B------:R-:W-:Y:S01]  /*9310*/  HMMA.16816.F32.BF16 R200, R200, R210, R196 ;  /* 0x000000d2c8c8723c */ /* 0x000fe200000418c4 */
[----:B------:R-:W2:Y:S07]  /*9320*/  LDSM.16.M88.4 R196, [R212+0xe800] ;  /* 0x00e80000d4c4783b */ /* 0x000eae0000000200 */
[----:B------:R-:W-:Y:S08]  /*9330*/  HMMA.16816.F32.BF16 R176, R192, R206, R176 ;  /* 0x000000cec0b0723c */ /* 0x000ff000000418b0 */
[----:B-1----:R-:W-:Y:S08]  /*9340*/  HMMA.16816.F32.BF16 R12, R20, R16, R12 ;  /* 0x00000010140c723c */ /* 0x002ff0000004180c */
[----:B------:R-:W-:Y:S08]  /*9350*/  HMMA.16816.F32.BF16 R172, R192, R188, R172 ;  /* 0x000000bcc0ac723c */ /* 0x000ff000000418ac */
[----:B------:R-:W-:Y:S01]  /*9360*/  HMMA.16816.F32.BF16 R176, R20, R18, R176 ;  /* 0x0000001214b0723c */ /* 0x000fe200000418b0 */
[----:B------:R-:W1:Y:S07]  /*9370*/  LDSM.16.M88.4 R16, [R167+0xe800] ;  /* 0x00e80000a710783b */ /* 0x000e6e0000000200 */
[----:B---3--:R-:W-:Y:S01]  /*9380*/  HMMA.16816.F32.BF16 R12, R8, R4, R12 ;  /* 0x00000004080c723c */ /* 0x008fe2000004180c */
[----:B------:R-:W-:-:S05]  /*9390*/  IMAD.SHL.U32 R5, R219, 0x2, RZ ;  /* 0x00000002db057824 */ /* 0x000fca00078e00ff */
[----:B------:R-:W-:Y:S02]  /*93a0*/  LOP3.LUT R5, R5, 0x6, RZ, 0xc0, !PT ;  /* 0x0000000605057812 */ /* 0x000fe400078ec0ff */
[----:B------:R-:W-:Y:S01]  /*93b0*/  HMMA.16816.F32.BF16 R24, R192, R180, R24 ;  /* 0x000000b4c018723c */ /* 0x000fe20000041818 */
[----:B------:R-:W-:-:S04]  /*93c0*/  IMAD.U32 R180, RZ, RZ, UR20 ;  /* 0x00000014ffb47e24 */ /* 0x000fc8000f8e00ff */
[----:B------:R-:W-:-:S03]  /*93d0*/  IMAD R180, R180, 0x40, R5 ;  /* 0x00000040b4b47824 */ /* 0x000fc600078e0205 */
[----:B--2---:R-:W-:Y:S01]  /*93e0*/  HMMA.16816.F32.BF16 R172, R20, R196, R172 ;  /* 0x000000c414ac723c */ /* 0x004fe200000418ac */
[----:B------:R-:W-:-:S05]  /*93f0*/  VIADD R5, R180, 0xffffff80 ;  /* 0xffffff80b4057836 */ /* 0x000fca0000000000 */
[C---:B------:R-:W-:Y:S02]  /*9400*/  ISETP.GE.AND P1, PT, R5.reuse, R2, PT ;  /* 0x000000020500720c */ /* 0x040fe40003f26270 */
[----:B------:R-:W-:Y:S02]  /*9410*/  HMMA.16816.F32.BF16 R168, R192, R190, R168 ;  /* 0x000000bec0a8723c */ /* 0x000fe400000418a8 */
[----:B------:R-:W-:Y:S02]  /*9420*/  FSEL R191, R12, -INF , !P1 ;  /* 0xff8000000cbf7808 */ /* 0x000fe40004800000 */
[----:B------:R-:W-:Y:S01]  /*9430*/  ISETP.GE.AND P1, PT, R5, R0, PT ;  /* 0x000000000500720c */ /* 0x000fe20003f26270 */
[----:B------:R-:W-:-:S03]  /*9440*/  VIADD R5, R180, 0xffffff81 ;  /* 0xffffff81b4057836 */ /* 0x000fc60000000000 */
[----:B------:R-:W-:Y:S01]  /*9450*/  HMMA.16816.F32.BF16 R176, R8, R6, R176 ;  /* 0x0000000608b0723c */ /* 0x000fe200000418b0 */
[----:B------:R-:W-:Y:S02]  /*9460*/  FSEL R188, R14, -INF , !P1 ;  /* 0xff8000000ebc7808 */ /* 0x000fe40004800000 */
[----:B------:R-:W-:-:S04]  /*9470*/  ISETP.GE.AND P1, PT, R5, R2, PT ;  /* 0x000000020500720c */ /* 0x000fc80003f26270 */
[----:B------:R-:W-:Y:S01]  /*9480*/  FSEL R197, R13, -INF , !P1 ;  /* 0xff8000000dc57808 */ /* 0x000fe20004800000 */
[C---:B------:R-:W-:Y:S01]  /*9490*/  HMMA.16816.F32.BF16 R32, R192.reuse, R184, R32 ;  /* 0x000000b8c020723c */ /* 0x040fe20000041820 */
[----:B------:R-:W-:Y:S01]  /*94a0*/  ISETP.GE.AND P1, PT, R5, R0, PT ;  /* 0x000000000500720c */ /* 0x000fe20003f26270 */
[----:B------:R-:W-:Y:S01]  /*94b0*/  VIADD R13, R180, 0xffffff88 ;  /* 0xffffff88b40d7836 */ /* 0x000fe20000000000 */
[----:B------:R-:W-:Y:S05]  /*94c0*/  LDSM.16.M88.4 R4, [R167+0xf000] ;  /* 0x00f00000a704783b */ /* 0x000fea0000000200 */
[----:B------:R-:W-:Y:S01]  /*94d0*/  HMMA.16816.F32.BF16 R28, R192, R186, R28 ;  /* 0x000000bac01c723c */ /* 0x000fe2000004181c */
[----:B------:R-:W2:Y:S04]  /*94e0*/  LDSM.16.M88.4 R184, [R212+0xf000] ;  /* 0x00f00000d4b8783b */ /* 0x000ea80000000200 */
[----:B------:R-:W3:Y:S03]  /*94f0*/  LDSM.16.M88.4 R212, [R212+0xf800] ;  /* 0x00f80000d4d4783b */ /* 0x000ee60000000200 */
[----:B-1----:R-:W-:Y:S01]  /*9500*/  HMMA.16816.F32.BF16 R172, R8, R16, R172 ;  /* 0x0000001008ac723c */ /* 0x002fe200000418ac */
        /* <DEDUP_REMOVED lines=8> */
[----:B------:R-:W-:Y:S03]  /*9590*/  HMMA.16816.F32.BF16 R200, R192, R182, R200 ;  /* 0x000000b6c0c8723c */ /* 0x000fe600000418c8 */
[----:B------:R-:W-:Y:S02]  /*95a0*/  FSEL R205, R177, -INF , !P1 ;  /* 0xff800000b1cd7808 */ /* 0x000fe40004800000 */
[----:B------:R-:W-:Y:S01]  /*95b0*/  ISETP.GE.AND P1, PT, R13, R0, PT ;  /* 0x000000000d00720c */ /* 0x000fe20003f26270 */
[----:B------:R-:W-:-:S06]  /*95c0*/  VIADD R13, R180, 0xffffff90 ;  /* 0xffffff90b40d7836 */ /* 0x000fcc0000000000 */
[----:B------:R-:W-:Y:S01]  /*95d0*/  HMMA.16816.F32.BF16 R168, R8, R18, R168 ;  /* 0x0000001208a8723c */ /* 0x000fe200000418a8 */
[----:B------:R-:W-:Y:S01]  /*95e0*/  FSEL R18, R179, -INF , !P1 ;  /* 0xff800000b3127808 */ /* 0x000fe20004800000 */
[----:B------:R-:W-:Y:S01]  /*95f0*/  VIADD R19, R180, 0xffffff98 ;  /* 0xffffff98b4137836 */ /* 0x000fe20000000000 */
[----:B------:R-:W-:-:S04]  /*9600*/  ISETP.GE.AND P1, PT, R13, R2, PT ;  /* 0x000000020d00720c */ /* 0x000fc80003f26270 */
[----:B------:R-:W-:Y:S01]  /*9610*/  FSEL R189, R172, -INF , !P1 ;  /* 0xff800000acbd7808 */ /* 0x000fe20004800000 */
[----:B--2---:R-:W-:Y:S01]  /*9620*/  HMMA.16816.F32.BF16 R32, R20, R184, R32 ;  /* 0x000000b81420723c */ /* 0x004fe20000041820 */
[----:B------:R-:W-:Y:S01]  /*9630*/  ISETP.GE.AND P1, PT, R13, R0, PT ;  /* 0x000000000d00720c */ /* 0x000fe20003f26270 */
[----:B------:R-:W-:-:S03]  /*9640*/  VIADD R13, R180, 0xffffff91 ;  /* 0xffffff91b40d7836 */ /* 0x000fc60000000000 */
[----:B------:R-:W-:Y:S02]  /*9650*/  FSEL R174, R174, -INF , !P1 ;  /* 0xff800000aeae7808 */ /* 0x000fe40004800000 */
[----:B------:R-:W-:Y:S01]  /*9660*/  ISETP.GE.AND P1, PT, R13, R2, PT ;  /* 0x000000020d00720c */ /* 0x000fe20003f26270 */
[C---:B------:R-:W-:Y:S03]  /*9670*/  HMMA.16816.F32.BF16 R28, R20.reuse, R186, R28 ;  /* 0x000000ba141c723c */ /* 0x040fe6000004181c */
[----:B------:R-:W-:Y:S02]  /*9680*/  FSEL R181, R173, -INF , !P1 ;  /* 0xff800000adb57808 */ /* 0x000fe40004800000 */
[----:B------:R-:W-:Y:S02]  /*9690*/  ISETP.GE.AND P1, PT, R13, R0, PT ;  /* 0x000000000d00720c */ /* 0x000fe40003f26270 */
[----:B------:R-:W1:Y:S01]  /*96a0*/  LDSM.16.M88.4 R12, [R167+0xf800] ;  /* 0x00f80000a70c783b */ /* 0x000e620000000200 */
[----:B---3--:R-:W-:Y:S01]  /*96b0*/  HMMA.16816.F32.BF16 R24, R20, R212, R24 ;  /* 0x000000d41418723c */ /* 0x008fe20000041818 */
[----:B------:R-:W-:Y:S01]  /*96c0*/  FSEL R172, R175, -INF , !P1 ;  /* 0xff800000afac7808 */ /* 0x000fe20004800000 */
[----:B------:R-:W-:-:S04]  /*96d0*/  DEPBAR.LE SB0, 0x0 ;  /* 0x000080000000791a */ /* 0x000fc80000000000 */
[----:B------:R-:W-:Y:S01]  /*96e0*/  BAR.SYNC.DEFER_BLOCKING 0x0 ;  /* 0x0000000000007b1d */ /* 0x000fe20000010000 */
[C---:B------:R-:W-:Y:S01]  /*96f0*/  ISETP.GE.AND P1, PT, R19.reuse, R2, PT ;  /* 0x000000021300720c */ /* 0x040fe20003f26270 */
[----:B------:R-:W-:Y:S01]  /*9700*/  HMMA.16816.F32.BF16 R32, R8, R4, R32 ;  /* 0x000000040820723c */ /* 0x000fe20000041820 */
[----:B------:R-:W-:Y:S02]  /*9710*/  VIADD R5, R180, 0xffffff99 ;  /* 0xffffff99b4057836 */ /* 0x000fe40000000000 */
[----:B------:R-:W-:Y:S02]  /*9720*/  FSEL R173, R168, -INF , !P1 ;  /* 0xff800000a8ad7808 */ /* 0x000fe40004800000 */
[----:B------:R-:W-:-:S03]  /*9730*/  ISETP.GE.AND P1, PT, R19, R0, PT ;  /* 0x000000001300720c */ /* 0x000fc60003f26270 */
[----:B------:R-:W-:Y:S01]  /*9740*/  HMMA.16816.F32.BF16 R28, R8, R6, R28 ;  /* 0x00000006081c723c */ /* 0x000fe2000004181c */
[----:B------:R-:W-:Y:S01]  /*9750*/  FSEL R170, R170, -INF , !P1 ;  /* 0xff800000aaaa7808 */ /* 0x000fe20004800000 */
[----:B------:R-:W-:Y:S01]  /*9760*/  VIADD R7, R180, 0xffffffb9 ;  /* 0xffffffb9b4077836 */ /* 0x000fe20000000000 */
        /* <DEDUP_REMOVED lines=9> */
[----:B------:R-:W-:Y:S01]  /*9800*/  VIADD R5, R180, 0xffffffa1 ;  /* 0xffffffa1b4057836 */ /* 0x000fe20000000000 */
[----:B-1----:R-:W-:Y:S02]  /*9810*/  HMMA.16816.F32.BF16 R24, R8, R12, R24 ;  /* 0x0000000c0818723c */ /* 0x002fe40000041818 */
        /* <DEDUP_REMOVED lines=34> */
[----:B------:R-:W-:Y:S01]  /*9a40*/  FSEL R192, R203, -INF , !P1 ;  /* 0xff800000cbc07808 */ /* 0x000fe20004800000 */
[----:B------:R-:W-:Y:S08]  /*9a50*/  BRA.U !UP0, `(.L_x_1224) ;  /* 0x0000000908a07547 */ /* 0x000ff0000b800000 */
[----:B------:R-:W-:Y:S05]  /*9a60*/  BRA.U !UP1, `(.L_x_1225) ;  /* 0x0000000509007547 */ /* 0x000fea000b800000 */
[----:B------:R-:W1:Y:S01]  /*9a70*/  LDC R5, c[0x0][0x4f0] ;  /* 0x00013c00ff057b82 */ /* 0x000e620000000800 */
[----:B------:R-:W-:Y:S02]  /*9a80*/  USHF.L.U32 UR6, UR8, 0x6, URZ ;  /* 0x0000000608067899 */ /* 0x000fe400080006ff */
[----:B------:R-:W-:-:S04]  /*9a90*/  UIADD3 UR4, UPT, UPT, UR4, -0x80, URZ ;  /* 0xffffff8004047890 */ /* 0x000fc8000fffe0ff */
        /* <DEDUP_REMOVED lines=14> */
[----:B------:R-:W-:-:S04]  /*9b80*/  MOV R0, UR4 ;  /* 0x0000000400007c02 */ /* 0x000fc80008000f00 */
[----:B------:R-:W-:Y:S02]  /*9b90*/  ISETP.GT.U32.AND P1, PT, R4, R7, PT ;  /* 0x000000070400720c */ /* 0x000fe40003f24070 */
[----:B------:R-:W-:-:S05]  /*9ba0*/  IABS R0, R0 ;  /* 0x0000000000007213 */ /* 0x000fca0000000000 */
[----:B------:R-:W-:-:S06]  /*9bb0*/  IMAD.HI.U32 R2, R2, R0, RZ ;  /* 0x0000000002027227 */ /* 0x000fcc00078e00ff */
[----:B------:R-:W-:Y:S01]  /*9bc0*/  @!P1 IADD3 R7, PT, PT, R7, -R4, RZ ;  /* 0x8000000407079210 */ /* 0x000fe20007ffe0ff */
[----:B------:R-:W-:-:S03]  /*9bd0*/  @!P1 VIADD R6, R6, 0x1 ;  /* 0x0000000106069836 */ /* 0x000fc60000000000 */
[----:B------:R-:W-:Y:S01]  /*9be0*/  ISETP.GE.U32.AND P1, PT, R7, R4, PT ;  /* 0x000000040700720c */ /* 0x000fe20003f26070 */
[----:B------:R-:W-:-:S04]  /*9bf0*/  IMAD.MOV R7, RZ, RZ, -R2 ;  /* 0x000000ffff077224 */ /* 0x000fc800078e0a02 */
[----:B------:R-:W-:Y:S01]  /*9c00*/  IMAD R7, R4, R7, R0 ;  /* 0x0000000704077224 */ /* 0x000fe200078e0200 */
[----:B------:R-:W-:Y:S01]  /*9c10*/  LOP3.LUT R0, R5, UR6, RZ, 0x3c, !PT ;  /* 0x0000000605007c12 */ /* 0x000fe2000f8e3cff */
[----:B------:R-:W1:Y:S06]  /*9c20*/  LDCU.64 UR6, c[0x0][0x3a0] ;  /* 0x00007400ff0677ac */ /* 0x000e6c0008000a00 */
[----:B------:R-:W-:Y:S02]  /*9c30*/  @P1 IADD3 R6, PT, PT, R6, 0x1, RZ ;  /* 0x0000000106061810 */ /* 0x000fe40007ffe0ff */
[----:B------:R-:W-:-:S13]  /*9c40*/  ISETP.GT.U32.AND P1, PT, R4, R7, PT ;  /* 0x000000070400720c */ /* 0x000fda0003f24070 */
[----:B------:R-:W-:Y:S01]  /*9c50*/  @!P1 IADD3 R7, PT, PT, R7, -R4, RZ ;  /* 0x8000000407079210 */ /* 0x000fe20007ffe0ff */
[----:B------:R-:W-:-:S03]  /*9c60*/  @!P1 VIADD R2, R2, 0x1 ;  /* 0x0000000102029836 */ /* 0x000fc60000000000 */
[----:B------:R-:W-:-:S13]  /*9c70*/  ISETP.GE.U32.AND P1, PT, R7, R4, PT ;  /* 0x000000040700720c */ /* 0x000fda0003f26070 */
[----:B------:R-:W-:Y:S01]  /*9c80*/  @P1 VIADD R2, R2, 0x1 ;  /* 0x0000000102021836 */ /* 0x000fe20000000000 */
[----:B------:R-:W-:Y:S02]  /*9c90*/  ISETP.GE.AND P1, PT, R0, RZ, PT ;  /* 0x000000ff0000720c */ /* 0x000fe40003f26270 */
[----:B------:R-:W-:Y:S01]  /*9ca0*/  LOP3.LUT R0, R5, UR4, RZ, 0x3c, !PT ;  /* 0x0000000405007c12 */ /* 0x000fe2000f8e3cff */
[----:B------:R-:W-:Y:S01]  /*9cb0*/  IMAD.MOV.U32 R9, RZ, RZ, R2 ;  /* 0x000000ffff097224 */ /* 0x000fe200078e0002 */
[----:B------:R-:W-:-:S09]  /*9cc0*/  LOP3.LUT R2, RZ, R5, RZ, 0x33, !PT ;  /* 0x00000005ff027212 */ /* 0x000fd200078e33ff */
[----:B------:R-:W-:Y:S02]  /*9cd0*/  @!P1 IADD3 R6, PT, PT, -R6, RZ, RZ ;  /* 0x000000ff06069210 */ /* 0x000fe40007ffe1ff */
[----:B------:R-:W-:-:S13]  /*9ce0*/  ISETP.GE.AND P1, PT, R0, RZ, PT ;  /* 0x000000ff0000720c */ /* 0x000fda0003f26270 */
[----:B------:R-:W-:Y:S02]  /*9cf0*/  @!P1 IADD3 R9, PT, PT, -R9, RZ, RZ ;  /* 0x000000ff09099210 */ /* 0x000fe40007ffe1ff */
[----:B------:R-:W-:-:S04]  /*9d00*/  ISETP.NE.AND P1, PT, R5, RZ, PT ;  /* 0x000000ff0500720c */ /* 0x000fc80003f25270 */
[C---:B------:R-:W-:Y:S02]  /*9d10*/  SEL R7, R2.reuse, R6, !P1 ;  /* 0x0000000602077207 */ /* 0x040fe40004800000 */
[----:B------:R-:W-:-:S03]  /*9d20*/  SEL R2, R2, R9, !P1 ;  /* 0x0000000902027207 */ /* 0x000fc60004800000 */
[----:B------:R-:W-:-:S04]  /*9d30*/  IMAD.WIDE R10, R7, 0x4, R232 ;  /* 0x00000004070a7825 */ /* 0x000fc800078e02e8 */
[----:B------:R-:W-:Y:S01]  /*9d40*/  IMAD.WIDE R8, R2, 0x4, R232 ;  /* 0x0000000402087825 */ /* 0x000fe200078e02e8 */
[----:B------:R-:W2:Y:S05]  /*9d50*/  LDG.E R0, desc[UR22][R10.64] ;  /* 0x000000160a007981 */ /* 0x000eaa000c1e1900 */
[----:B------:R-:W2:Y:S01]  /*9d60*/  LDG.E R9, desc[UR22][R8.64] ;  /* 0x0000001608097981 */ /* 0x000ea2000c1e1900 */
[----:B------:R-:W-:-:S04]  /*9d70*/  IMAD.IADD R2, R7, 0x1, -R2 ;  /* 0x0000000107027824 */ /* 0x000fc800078e0a02 */
[----:B------:R-:W-:-:S05]  /*9d80*/  IMAD R5, R2, R5, -0x40 ;  /* 0xffffffc002057424 */ /* 0x000fca00078e0205 */
[----:B------:R-:W-:Y:S01]  /*9d90*/  SHF.R.S32.HI R2, RZ, 0x1f, R5 ;  /* 0x0000001fff027819 */ /* 0x000fe20000011405 */
[----:B------:R-:W-:-:S04]  /*9da0*/  IMAD.WIDE.U32 R6, R5, UR10, RZ ;  /* 0x0000000a05067c25 */ /* 0x000fc8000f8e00ff */
[----:B------:R-:W-:-:S04]  /*9db0*/  IMAD R2, R2, UR10, RZ ;  /* 0x0000000a02027c24 */ /* 0x000fc8000f8e02ff */
[----:B------:R-:W-:-:S04]  /*9dc0*/  IMAD R2, R5, UR11, R2 ;  /* 0x0000000b05027c24 */ /* 0x000fc8000f8e0202 */
[----:B------:R-:W-:Y:S01]  /*9dd0*/  IMAD.IADD R7, R7, 0x1, R2 ;  /* 0x0000000107077824 */ /* 0x000fe200078e0202 */
[----:B--2---:R-:W-:-:S04]  /*9de0*/  IADD3 R0, PT, PT, R9, -R0, RZ ;  /* 0x8000000009007210 */ /* 0x004fc80007ffe0ff */
[----:B------:R-:W-:Y:S01]  /*9df0*/  SHF.R.S32.HI R4, RZ, 0x1f, R0 ;  /* 0x0000001fff047819 */ /* 0x000fe20000011400 */
[----:B-1----:R-:W-:-:S04]  /*9e00*/  IMAD.WIDE.U32 R6, R0, UR6, R6 ;  /* 0x0000000600067c25 */ /* 0x002fc8000f8e0006 */
[----:B------:R-:W-:-:S04]  /*9e10*/  IMAD R5, R4, UR6, RZ ;  /* 0x0000000604057c24 */ /* 0x000fc8000f8e02ff */
[----:B------:R-:W-:Y:S01]  /*9e20*/  IMAD R5, R0, UR7, R5 ;  /* 0x0000000700057c24 */ /* 0x000fe2000f8e0205 */
[----:B------:R-:W-:-:S04]  /*9e30*/  LEA R228, P1, R6, R228, 0x1 ;  /* 0x000000e406e47211 */ /* 0x000fc800078208ff */
[----:B------:R-:W-:-:S04]  /*9e40*/  IADD3 R5, PT, PT, R7, R5, RZ ;  /* 0x0000000507057210 */ /* 0x000fc80007ffe0ff */
[----:B------:R-:W-:Y:S01]  /*9e50*/  LEA.HI.X R227, R6, R227, R5, 0x1, P1 ;  /* 0x000000e306e37211 */ /* 0x000fe200008f0c05 */
[----:B------:R-:W-:Y:S06]  /*9e60*/  BRA `(.L_x_1226) ;  /* 0x00000000001c7947 */ /* 0x000fec0003800000 */
.L_x_1225:
[----:B------:R-:W-:Y:S01]  /*9e70*/  UMOV UR6, URZ ;  /* 0x000000ff00067c82 */ /* 0x000fe20008000000 */
[----:B------:R-:W-:Y:S01]  /*9e80*/  USHF.L.U32 UR4, UR10, 0x6, URZ ;  /* 0x000000060a047899 */ /* 0x000fe200080006ff */
[----:B------:R-:W-:-:S05]  /*9e90*/  IADD3 R5, P1, PT, RZ, -UR6, RZ ;  /* 0x80000006ff057c10 */ /* 0x000fca000ff3e0ff */
[----:B------:R-:W-:-:S05]  /*9ea0*/  IMAD.X R0, RZ, RZ, ~UR4, P1 ;  /* 0x80000004ff007e24 */ /* 0x000fca00088e06ff */
[----:B------:R-:W-:-:S04]  /*9eb0*/  SHF.R.S64 R5, R5, 0x1f, R0 ;  /* 0x0000001f05057819 */ /* 0x000fc80000001000 */
[----:B------:R-:W-:-:S04]  /*9ec0*/  IADD3 R228, P1, PT, R5, R228, RZ ;  /* 0x000000e405e47210 */ /* 0x000fc80007f3e0ff */
[----:B------:R-:W-:-:S09]  /*9ed0*/  LEA.HI.X.SX32 R227, R0, R227, 0x1, P1 ;  /* 0x000000e300e37211 */ /* 0x000fd200008f0eff */
.L_x_1226:
[-C--:B------:R-:W-:Y:S01]  /*9ee0*/  @!P5 MOV R226, R228.reuse ;  /* 0x000000e400e2d202 */ /* 0x080fe20000000f00 */
[----:B------:R-:W-:Y:S01]  /*9ef0*/  IMAD.U32 R5, RZ, RZ, UR10 ;  /* 0x0000000aff057e24 */ /* 0x000fe2000f8e00ff */
[----:B------:R-:W-:Y:S01]  /*9f00*/  USHF.L.U32 UR4, UR10, 0x5, URZ ;  /* 0x000000050a047899 */ /* 0x000fe200080006ff */
[----:B------:R-:W-:Y:S01]  /*9f10*/  IMAD.U32 R2, RZ, RZ, UR10 ;  /* 0x0000000aff027e24 */ /* 0x000fe2000f8e00ff */
[----:B------:R-:W-:Y:S01]  /*9f20*/  USHF.L.U64.HI UR10, UR10, 0x5, UR11 ;  /* 0x000000050a0a7899 */ /* 0x000fe2000801020b */
[----:B------:R-:W-:Y:S01]  /*9f30*/  @!PT LDS RZ, [RZ] ;  /* 0x00000000fffff984 */ /* 0x000fe20000000800 */
[----:B------:R-:W-:Y:S01]  /*9f40*/  @!PT LDS RZ, [RZ] ;  /* 0x00000000fffff984 */ /* 0x000fe20000000800 */
[----:B------:R-:W-:Y:S01]  /*9f50*/  @!PT LDS RZ, [RZ] ;  /* 0x00000000fffff984 */ /* 0x000fe20000000800 */
[----:B------:R1:W-:Y:S01]  /*9f60*/  @!P5 LDGSTS.E.BYPASS.LTC128B.128 [R166+0x8000], desc[UR22][R226.64] ;  /* 0x08000000e2a6dfae */ /* 0x0003e2000b981a16 */
[----:B------:R-:W-:Y:S01]  /*9f70*/  IMAD.U32 R0, RZ, RZ, UR11 ;  /* 0x0000000bff007e24 */ /* 0x000fe2000f8e00ff */
[----:B------:R-:W-:Y:S01]  /*9f80*/  LEA R4, P1, R5, R228, 0x5 ;  /* 0x000000e405047211 */ /* 0x000fe200078228ff */
[----:B------:R-:W-:Y:S01]  /*9f90*/  @!P3 IMAD.MOV.U32 R229, RZ, RZ, R227 ;  /* 0x000000ffffe5b224 */ /* 0x000fe200078e00e3 */
[----:B------:R2:W-:Y:S02]  /*9fa0*/  @P5 STS.128 [R166+0x8000], RZ ;  /* 0x008000ffa6005388 */ /* 0x0005e40000000c00 */
[----:B------:R-:W-:-:S02]  /*9fb0*/  LEA.HI.X R5, R2, R227, R0, 0x5, P1 ;  /* 0x000000e302057211 */ /* 0x000fc400008f2c00 */
[----:B------:R-:W-:-:S04]  /*9fc0*/  IADD3 R8, P1, PT, R4, UR4, RZ ;  /* 0x0000000404087c10 */ /* 0x000fc8000ff3e0ff */
[----:B------:R-:W-:Y:S02]  /*9fd0*/  IADD3.X R9, PT, PT, R5, UR10, RZ, P1, !PT ;  /* 0x0000000a05097c10 */ /* 0x000fe40008ffe4ff */
[----:B------:R-:W-:-:S04]  /*9fe0*/  IADD3 R6, P1, PT, R8, UR4, RZ ;  /* 0x0000000408067c10 */ /* 0x000fc8000ff3e0ff */
[----:B------:R-:W-:Y:S01]  /*9ff0*/  IADD3.X R7, PT, PT, R9, UR10, RZ, P1, !PT ;  /* 0x0000000a09077c10 */ /* 0x000fe20008ffe4ff */
        /* <DEDUP_REMOVED lines=78> */
.L_x_1224:
[----:B--2---:R-:W-:Y:S01]  /*a4e0*/  FMNMX3.FTZ R5, R3, R188, R16, !PT ;  /* 0x000000bc03057276 */ /* 0x004fe20007810010 */
[----:B------:R-:W1:Y:S01]  /*a4f0*/  LDCU UR4, c[0x0][0x45c] ;  /* 0x00008b80ff0477ac */ /* 0x000e620008000800 */
[----:B------:R-:W-:Y:S02]  /*a500*/  FMNMX3.FTZ R6, R164, R191, R197, !PT ;  /* 0x000000bfa4067276 */ /* 0x000fe400078100c5 */
[----:B------:R-:W-:Y:S01]  /*a510*/  FMNMX3.FTZ R5, R5, R190, R18, !PT ;  /* 0x000000be05057276 */ /* 0x000fe20007810012 */
[----:B------:R-:W-:Y:S01]  /*a520*/  UISETP.GT.AND UP0, UPT, UR8, UR18, UPT ;  /* 0x000000120800728c */ /* 0x000fe2000bf04270 */
[----:B------:R-:W-:Y:S02]  /*a530*/  FMNMX3.FTZ R6, R6, R17, R205, !PT ;  /* 0x0000001106067276 */ /* 0x000fe400078100cd */
[----:B------:R-:W-:Y:S02]  /*a540*/  FMNMX3.FTZ R5, R5, R174, R172, !PT ;  /* 0x000000ae05057276 */ /* 0x000fe400078100ac */
[----:B------:R-:W-:-:S02]  /*a550*/  FMNMX3.FTZ R6, R6, R189, R181, !PT ;  /* 0x000000bd06067276 */ /* 0x000fc400078100b5 */
[----:B------:R-:W-:Y:S02]  /*a560*/  FMNMX3.FTZ R5, R5, R170, R168, !PT ;  /* 0x000000aa05057276 */ /* 0x000fe400078100a8 */
[----:B------:R-:W-:Y:S02]  /*a570*/  FMNMX3.FTZ R6, R6, R173, R169, !PT ;  /* 0x000000ad06067276 */ /* 0x000fe400078100a9 */
[----:B------:R-:W-:Y:S01]  /*a580*/  FMNMX3.FTZ R5, R5, R176, R178, !PT ;  /* 0x000000b005057276 */ /* 0x000fe200078100b2 */
[----:B------:R-:W-:Y:S01]  /*a590*/  @UP0 UIADD3 UR20, UPT, UPT, UR20, -0x3, URZ ;  /* 0xfffffffd14140890 */ /* 0x000fe2000fffe0ff */
[----:B------:R-:W-:Y:S02]  /*a5a0*/  FMNMX3.FTZ R6, R6, R177, R185, !PT ;  /* 0x000000b106067276 */ /* 0x000fe400078100b9 */
[----:B------:R-:W-:Y:S02]  /*a5b0*/  FMNMX3.FTZ R5, R5, R186, R184, !PT ;  /* 0x000000ba05057276 */ /* 0x000fe400078100b8 */
[----:B------:R-:W-:-:S02]  /*a5c0*/  FMNMX3.FTZ R6, R6, R179, R187, !PT ;  /* 0x000000b306067276 */ /* 0x000fc400078100bb */
[----:B------:R-:W-:Y:S02]  /*a5d0*/  FMNMX3.FTZ R5, R5, R224, R222, !PT ;  /* 0x000000e005057276 */ /* 0x000fe400078100de */
[----:B------:R-:W-:Y:S02]  /*a5e0*/  FMNMX3.FTZ R6, R6, R223, R225, !PT ;  /* 0x000000df06067276 */ /* 0x000fe400078100e1 */
[----:B------:R-:W-:Y:S02]  /*a5f0*/  FMNMX3.FTZ R4, R5, R194, R192, !PT ;  /* 0x000000c205047276 */ /* 0x000fe400078100c0 */
[----:B------:R-:W-:Y:S02]  /*a600*/  FMNMX3.FTZ R6, R6, R217, R195, !PT ;  /* 0x000000d906067276 */ /* 0x000fe400078100c3 */
[----:B------:R-:W-:Y:S01]  /*a610*/  LEA R220, R165, UR5, 0x1 ;  /* 0x00000005a5dc7c11 */ /* 0x000fe2000f8e08ff */
[----:B------:R-:W2:Y:S01]  /*a620*/  SHFL.BFLY PT, R5, R4, 0x2, 0x1f ;  /* 0x0c401f0004057f89 */ /* 0x000ea200000e0000 */
[----:B------:R-:W-:-:S02]  /*a630*/  SEL R209, R216, 0xffffffe0, !P6 ;  /* 0xffffffe0d8d17807 */ /* 0x000fc40007000000 */
[----:B------:R-:W-:Y:S01]  /*a640*/  IADD3 R213, PT, PT, R220, 0x10040, RZ ;  /* 0x00010040dcd57810 */ /* 0x000fe20007ffe0ff */
[----:B------:R-:W3:Y:S01]  /*a650*/  SHFL.BFLY PT, R7, R6, 0x2, 0x1f ;  /* 0x0c401f0006077f89 */ /* 0x000ee200000e0000 */
[----:B------:R-:W-:-:S03]  /*a660*/  IADD3 R215, PT, PT, R209, R220, RZ ;  /* 0x000000dcd1d77210 */ /* 0x000fc60007ffe0ff */
[----:B------:R-:W-:Y:S04]  /*a670*/  LDSM.16.MT88.4 R12, [R220+0x10000] ;  /* 0x01000000dc0c783b */ /* 0x000fe80000004200 */
[----:B------:R-:W-:Y:S01]  /*a680*/  LDSM.16.MT88.4 R20, [R215+0x10000] ;  /* 0x01000000d714783b */ /* 0x000fe20000004200 */
[----:B--2---:R-:W-:Y:S02]  /*a690*/  FMNMX.FTZ R5, R4, R5, !PT ;  /* 0x0000000504057209 */ /* 0x004fe40007810000 */
[----:B---3--:R-:W-:-:S03]  /*a6a0*/  FMNMX.FTZ R7, R6, R7, !PT ;  /* 0x0000000706077209 */ /* 0x008fc60007810000 */
[----:B------:R-:W2:Y:S04]  /*a6b0*/  SHFL.BFLY PT, R0, R5, 0x1, 0x1f ;  /* 0x0c201f0005007f89 */ /* 0x000ea800000e0000 */
[----:B------:R-:W3:Y:S01]  /*a6c0*/  SHFL.BFLY PT, R2, R7, 0x1, 0x1f ;  /* 0x0c201f0007027f89 */ /* 0x000ee200000e0000 */
[----:B--2---:R-:W-:-:S04]  /*a6d0*/  FMNMX.FTZ R0, R5, R0, !PT ;  /* 0x0000000005007209 */ /* 0x004fc80007810000 */
[C---:B------:R-:W-:Y:S01]  /*a6e0*/  FSETP.NEU.FTZ.AND P1, PT, R0.reuse, -INF , PT ;  /* 0xff8000000000780b */ /* 0x040fe20003f3d000 */
[C---:B-1----:R-:W-:Y:S01]  /*a6f0*/  FMUL.FTZ R193, R0.reuse, UR4 ;  /* 0x0000000400c17c20 */ /* 0x042fe20008410000 */
[----:B---3--:R-:W-:Y:S02]  /*a700*/  FMNMX.FTZ R2, R7, R2, !PT ;  /* 0x0000000207027209 */ /* 0x008fe40007810000 */
[----:B------:R-:W-:Y:S02]  /*a710*/  FSEL R6, R0, RZ, P1 ;  /* 0x000000ff00067208 */ /* 0x000fe40000800000 */
[----:B------:R-:W-:Y:S01]  /*a720*/  FSEL R193, R193, RZ, P1 ;  /* 0x000000ffc1c17208 */ /* 0x000fe20000800000 */
[C---:B------:R-:W-:Y:S01]  /*a730*/  FMUL.FTZ R226, R2.reuse, UR4 ;  /* 0x0000000402e27c20 */ /* 0x040fe20008410000 */
[----:B------:R-:W-:Y:S01]  /*a740*/  FSETP.NEU.FTZ.AND P2, PT, R2, -INF , PT ;  /* 0xff8000000200780b */ /* 0x000fe20003f5d000 */
[----:B------:R-:W-:Y:S01]  /*a750*/  FADD.FTZ R3, R3, -R6 ;  /* 0x8000000603037221 */ /* 0x000fe20000010000 */
[----:B------:R-:W-:Y:S01]  /*a760*/  PLOP3.LUT P1, PT, PT, PT, UP0, 0x80, 0x8 ;  /* 0x000000000008781c */ /* 0x000fe20003f2f008 */
[--C-:B------:R-:W-:Y:S01]  /*a770*/  FFMA.FTZ R196, R16, UR4, -R193.reuse ;  /* 0x0000000410c47c23 */ /* 0x100fe200080108c1 */
[----:B------:R-:W-:Y:S01]  /*a780*/  FSEL R5, R2, RZ, P2 ;  /* 0x000000ff02057208 */ /* 0x000fe20001000000 */
[--C-:B------:R-:W-:Y:S01]  /*a790*/  FFMA.FTZ R198, R188, UR4, -R193.reuse ;  /* 0x00000004bcc67c23 */ /* 0x100fe200080108c1 */
[----:B------:R-:W-:Y:S01]  /*a7a0*/  IADD3 R16, PT, PT, R220, 0x10000, RZ ;  /* 0x00010000dc107810 */ /* 0x000fe20007ffe0ff */
[----:B------:R-:W-:Y:S01]  /*a7b0*/  FFMA.FTZ R201, R190, UR4, -R193 ;  /* 0x00000004bec97c23 */ /* 0x000fe200080108c1 */
[----:B------:R-:W-:Y:S01]  /*a7c0*/  FSEL R226, R226, RZ, P2 ;  /* 0x000000ffe2e27208 */ /* 0x000fe20001000000 */
[----:B------:R-:W-:Y:S01]  /*a7d0*/  FADD.FTZ R4, R164, -R5 ;  /* 0x80000005a4047221 */ /* 0x000fe20000010000 */
[----:B------:R-:W-:Y:S01]  /*a7e0*/  @P0 IADD3 R213, PT, PT, R16, -0x40, RZ ;  /* 0xffffffc010d50810 */ /* 0x000fe20007ffe0ff */
[--C-:B------:R-:W-:Y:S01]  /*a7f0*/  FFMA.FTZ R204, R18, UR4, -R193.reuse ;  /* 0x0000000412cc7c23 */ /* 0x100fe200080108c1 */
[----:B------:R-:W-:Y:S01]  /*a800*/  FMUL.FTZ R3, R3, UR4 ;  /* 0x0000000403037c20 */ /* 0x000fe20008410000 */
[--C-:B------:R-:W-:Y:S01]  /*a810*/  FFMA.FTZ R199, R197, UR4, -R226.reuse ;  /* 0x00000004c5c77c23 */ /* 0x100fe200080108e2 */
[--C-:B------:R-:W-:Y:S01]  /*a820*/  FFMA.FTZ R202, R191, UR4, -R226.reuse ;  /* 0x00000004bfca7c23 */ /* 0x100fe200080108e2 */
[--C-:B------:R-:W-:Y:S01]  /*a830*/  FFMA.FTZ R200, R17, UR4, -R226.reuse ;  /* 0x0000000411c87c23 */ /* 0x100fe200080108e2 */
[--C-:B------:R-:W-:Y:S01]  /*a840*/  FFMA.FTZ R197, R205, UR4, -R226.reuse ;  /* 0x00000004cdc57c23 */ /* 0x100fe200080108e2 */
[----:B------:R-:W-:Y:S01]  /*a850*/  FMUL.FTZ R208, R4, UR4 ;  /* 0x0000000404d07c20 */ /* 0x000fe20008410000 */
[----:B------:R-:W1:Y:S01]  /*a860*/  LDSM.16.MT88.4 R28, [R213] ;  /* 0x00000000d51c783b */ /* 0x000e620000004200 */
[----:B------:R-:W-:Y:S01]  /*a870*/  MUFU.EX2 R199, R199 ;  /* 0x000000c700c77308 */ /* 0x000fe20000000800 */
[----:B------:R-:W-:Y:S01]  /*a880*/  IADD3 R209, PT, PT, R209, R213, RZ ;  /* 0x000000d5d1d17210 */ /* 0x000fe20007ffe0ff */
        /* <DEDUP_REMOVED lines=19> */
[----:B------:R-:W-:Y:S01]  /*a9c0*/  LDSM.16.MT88.4 R168, [R209+0x4800] ;  /* 0x00480000d1a8783b */ /* 0x000fe20000004200 */
[--C-:B------:R-:W-:Y:S01]  /*a9d0*/  FFMA.FTZ R242, R225, UR4, -R226.reuse ;  /* 0x00000004e1f27c23 */ /* 0x100fe200080108e2 */
[--C-:B------:R-:W-:Y:S01]  /*a9e0*/  FFMA.FTZ R223, R223, UR4, -R226.reuse ;  /* 0x00000004dfdf7c23 */ /* 0x100fe200080108e2 */
[----:B------:R-:W3:Y:S01]  /*a9f0*/  MUFU.EX2 R197, R197 ;  /* 0x000000c500c57308 */ /* 0x000ee20000000800 */
[----:B--2---:R-:W-:Y:S01]  /*aa00*/  F2FP.BF16.F32.PACK_AB R4, R199, R202 ;  /* 0x000000cac704723e */ /* 0x004fe200000010ff */
[----:B------:R-:W-:Y:S01]  /*aa10*/  LDSM.16.MT88.4 R180, [R213+0x6800] ;  /* 0x00680000d5b4783b */ /* 0x000fe20000004200 */
[--C-:B------:R-:W-:Y:S01]  /*aa20*/  FFMA.FTZ R217, R217, UR4, -R226.reuse ;  /* 0x00000004d9d97c23 */ /* 0x100fe200080108e2 */
[--C-:B------:R-:W-:Y:S01]  /*aa30*/  FFMA.FTZ R225, R222, UR4, -R193.reuse ;  /* 0x00000004dee17c23 */ /* 0x100fe200080108c1 */
[----:B------:R-:W-:Y:S01]  /*aa40*/  FFMA.FTZ R226, R195, UR4, -R226 ;  /* 0x00000004c3e27c23 */ /* 0x000fe200080108e2 */
[--C-:B------:R-:W-:Y:S01]  /*aa50*/  FFMA.FTZ R224, R224, UR4, -R193.reuse ;  /* 0x00000004e0e07c23 */ /* 0x100fe200080108c1 */
[--C-:B------:R-:W-:Y:S01]  /*aa60*/  FFMA.FTZ R222, R194, UR4, -R193.reuse ;  /* 0x00000004c2de7c23 */ /* 0x100fe200080108c1 */
[----:B------:R-:W-:Y:S01]  /*aa70*/  MUFU.EX2 R198, R198 ;  /* 0x000000c600c67308 */ /* 0x000fe20000000800 */
[----:B------:R-:W-:Y:S01]  /*aa80*/  FFMA.FTZ R245, R192, UR4, -R193 ;  /* 0x00000004c0f57c23 */ /* 0x000fe200080108c1 */
[----:B------:R-:W-:Y:S01]  /*aa90*/  UMOV UR4, UR8 ;  /* 0x0000000800047c82 */ /* 0x000fe20008000000 */
[----:B------:R-:W-:Y:S05]  /*aaa0*/  LDSM.16.MT88.4 R192, [R213+0x1800] ;  /* 0x00180000d5c0783b */ /* 0x000fea0000004200 */
[----:B------:R-:W2:Y:S01]  /*aab0*/  MUFU.EX2 R196, R196 ;  /* 0x000000c400c47308 */ /* 0x000ea20000000800 */
[----:B---3--:R-:W-:-:S07]  /*aac0*/  F2FP.BF16.F32.PACK_AB R6, R197, R200 ;  /* 0x000000c8c506723e */ /* 0x008fce00000010ff */
[----:B------:R-:W-:Y:S08]  /*aad0*/  MUFU.EX2 R201, R201 ;  /* 0x000000c900c97308 */ /* 0x000ff00000000800 */
[----:B------:R-:W3:Y:S01]  /*aae0*/  MUFU.EX2 R204, R204 ;  /* 0x000000cc00cc7308 */ /* 0x000ee20000000800 */
[----:B--2---:R-:W-:-:S07]  /*aaf0*/  F2FP.BF16.F32.PACK_AB R5, R196, R198 ;  /* 0x000000c6c405723e */ /* 0x004fce00000010ff */
[----:B------:R-:W2:Y:S08]  /*ab00*/  MUFU.EX2 R208, R208 ;  /* 0x000000d000d07308 */ /* 0x000eb00000000800 */
[----:B------:R-:W4:Y:S01]  /*ab10*/  MUFU.EX2 R3, R3 ;  /* 0x0000000300037308 */ /* 0x000f220000000800 */
[----:B---3--:R-:W-:-:S07]  /*ab20*/  F2FP.BF16.F32.PACK_AB R7, R204, R201 ;  /* 0x000000c9cc07723e */ /* 0x008fce00000010ff */
[----:B------:R-:W-:Y:S01]  /*ab30*/  MUFU.EX2 R207, R207 ;  /* 0x000000cf00cf7308 */ /* 0x000fe20000000800 */
[-C--:B--2---:R-:W-:Y:S01]  /*ab40*/  FMUL.FTZ R8, R160, R208.reuse ;  /* 0x000000d0a0087220 */ /* 0x084fe20000410000 */
[-C--:B------:R-:W-:Y:S01]  /*ab50*/  FMUL.FTZ R9, R161, R208.reuse ;  /* 0x000000d0a1097220 */ /* 0x080fe20000410000 */
[-C--:B------:R-:W-:Y:S01]  /*ab60*/  FMUL.FTZ R36, R36, R208.reuse ;  /* 0x000000d024247220 */ /* 0x080fe20000410000 */
[-C--:B------:R-:W-:Y:S01]  /*ab70*/  FMUL.FTZ R37, R37, R208.reuse ;  /* 0x000000d025257220 */ /* 0x080fe20000410000 */
[-C--:B------:R-:W-:Y:S01]  /*ab80*/  FMUL.FTZ R16, R40, R208.reuse ;  /* 0x000000d028107220 */ /* 0x080fe20000410000 */
[-C--:B------:R-:W-:Y:S01]  /*ab90*/  FMUL.FTZ R17, R41, R208.reuse ;  /* 0x000000d029117220 */ /* 0x080fe20000410000 */
[-C--:B------:R-:W-:Y:S01]  /*aba0*/  FMUL.FTZ R44, R44, R208.reuse ;  /* 0x000000d02c2c7220 */ /* 0x080fe20000410000 */
[-C--:B------:R-:W-:Y:S01]  /*abb0*/  FMUL.FTZ R45, R45, R208.reuse ;  /* 0x000000d02d2d7220 */ /* 0x080fe20000410000 */
[-C--:B----4-:R-:W-:Y:S01]  /*abc0*/  FMUL.FTZ R10, R162, R3.reuse ;  /* 0x00000003a20a7220 */ /* 0x090fe20000410000 */
        /* <DEDUP_REMOVED lines=16> */
[----:B------:R-:W2:Y:S01]  /*acd0*/  LDSM.16.MT88.4 R36, [R209] ;  /* 0x00000000d124783b */ /* 0x000ea20000004200 */
        /* <DEDUP_REMOVED lines=118> */
[----:B------:R-:W-:Y:S01]  /*b440*/  LDSM.16.MT88.4 R136, [R213+0x800] ;  /* 0x00080000d588783b */ /* 0x000fe20000004200 */
[----:B------:R-:W-:Y:S01]  /*b450*/  MUFU.EX2 R206, R206 ;  /* 0x000000ce00ce7308 */ /* 0x000fe20000000800 */
[C---:B-1----:R-:W-:Y:S01]  /*b460*/  HMMA.16816.F32.BF16 R72, R4.reuse, R76, R72 ;  /* 0x0000004c0448723c */ /* 0x042fe20000041848 */
        /* <DEDUP_REMOVED lines=8> */
[----:B------:R-:W1:Y:S01]  /*b4f0*/  LDSM.16.MT88.4 R100, [R209+0x4000] ;  /* 0x00400000d164783b */ /* 0x000e620000004200 */
[-C--:B------:R-:W-:Y:S01]  /*b500*/  FMUL.FTZ R154, R154, R3.reuse ;  /* 0x000000039a9a7220 */ /* 0x080fe20000410000 */
[-C--:B------:R-:W-:Y:S01]  /*b510*/  FMUL.FTZ R155, R155, R3.reuse ;  /* 0x000000039b9b7220 */ /* 0x080fe20000410000 */
[----:B------:R-:W-:Y:S01]  /*b520*/  FFMA.FTZ R202, R237, R208, R202 ;  /* 0x000000d0edca7223 */ /* 0x000fe200000100ca */
[----:B------:R-:W-:Y:S01]  /*b530*/  LDSM.16.MT88.4 R160, [R215+0x10800] ;  /* 0x01080000d7a0783b */ /* 0x000fe20000004200 */
[----:B------:R-:W-:Y:S01]  /*b540*/  FFMA.FTZ R3, R235, R3, R198 ;  /* 0x00000003eb037223 */ /* 0x000fe200000100c6 */
[----:B------:R-:W-:Y:S01]  /*b550*/  MUFU.EX2 R205, R205 ;  /* 0x000000cd00cd7308 */ /* 0x000fe20000000800 */
[----:B------:R-:W-:Y:S01]  /*b560*/  FADD.FTZ R199, R199, R202 ;  /* 0x000000cac7c77221 */ /* 0x000fe20000010000 */
[----:B--2---:R-:W-:Y:S01]  /*b570*/  HMMA.16816.F32.BF16 R80, R4, R84, R80 ;  /* 0x000000540450723c */ /* 0x004fe20000041850 */
[----:B------:R-:W-:Y:S01]  /*b580*/  LDSM.16.MT88.4 R144, [R213+0x2800] ;  /* 0x00280000d590783b */ /* 0x000fe20000004200 */
[----:B------:R-:W-:Y:S01]  /*b590*/  FADD.FTZ R196, R196, R3 ;  /* 0x00000003c4c47221 */ /* 0x000fe20000010000 */
[----:B------:R-:W-:-:S02]  /*b5a0*/  FADD.FTZ R200, R200, R199 ;  /* 0x000000c7c8c87221 */ /* 0x000fc40000010000 */
[----:B------:R-:W-:Y:S01]  /*b5b0*/  LDSM.16.MT88.4 R148, [R209+0x2800] ;  /* 0x00280000d194783b */ /* 0x000fe20000004200 */
[----:B------:R-:W-:Y:S01]  /*b5c0*/  MUFU.EX2 R212, R212 ;  /* 0x000000d400d47308 */ /* 0x000fe20000000800 */
[----:B------:R-:W-:Y:S01]  /*b5d0*/  FADD.FTZ R3, R201, R196 ;  /* 0x000000c4c9037221 */ /* 0x000fe20000010000 */
[----:B------:R-:W-:Y:S01]  /*b5e0*/  HMMA.16816.F32.BF16 R84, R4, R86, R108 ;  /* 0x000000560454723c */ /* 0x000fe2000004186c */
[----:B------:R-:W2:Y:S01]  /*b5f0*/  LDSM.16.MT88.4 R108, [R220+0x16000] ;  /* 0x01600000dc6c783b */ /* 0x000ea20000004200 */
[----:B------:R-:W-:Y:S01]  /*b600*/  FADD.FTZ R200, R197, R200 ;  /* 0x000000c8c5c87221 */ /* 0x000fe20000010000 */
[----:B------:R-:W-:-:S03]  /*b610*/  FADD.FTZ R3, R204, R3 ;  /* 0x00000003cc037221 */ /* 0x000fc60000010000 */
[----:B------:R-:W-:Y:S02]  /*b620*/  MUFU.EX2 R211, R211 ;  /* 0x000000d300d37308 */ /* 0x000fe40000000800 */
[C---:B---3--:R-:W-:Y:S06]  /*b630*/  HMMA.16816.F32.BF16 R88, R4.reuse, R92, R88 ;  /* 0x0000005c0458723c */ /* 0x048fec0000041858 */
[----:B------:R-:W-:Y:S02]  /*b640*/  MUFU.EX2 R203, R203 ;  /* 0x000000cb00cb7308 */ /* 0x000fe40000000800 */
[C---:B------:R-:W-:Y:S01]  /*b650*/  HMMA.16816.F32.BF16 R92, R4.reuse, R94, R116 ;  /* 0x0000005e045c723c */ /* 0x040fe20000041874 */
[----:B------:R-:W3:Y:S05]  /*b660*/  LDSM.16.MT88.4 R116, [R215+0x16000] ;  /* 0x01600000d774783b */ /* 0x000eea0000004200 */
[----:B------:R-:W-:Y:S02]  /*b670*/  MUFU.EX2 R210, R210 ;  /* 0x000000d200d27308 */ /* 0x000fe40000000800 */
[C---:B-1----:R-:W-:Y:S06]  /*b680*/  HMMA.16816.F32.BF16 R96, R4.reuse, R100, R96 ;  /* 0x000000640460723c */ /* 0x042fec0000041860 */
[----:B------:R-:W-:Y:S02]  /*b690*/  MUFU.EX2 R229, R229 ;  /* 0x000000e500e57308 */ /* 0x000fe40000000800 */
[C---:B------:R-:W-:Y:S01]  /*b6a0*/  HMMA.16816.F32.BF16 R100, R4.reuse, R102, R124 ;  /* 0x000000660464723c */ /* 0x040fe2000004187c */
[----:B------:R-:W1:Y:S05]  /*b6b0*/  LDSM.16.MT88.4 R124, [R213+0x6000] ;  /* 0x00600000d57c783b */ /* 0x000e6a0000004200 */
[----:B------:R-:W4:Y:S02]  /*b6c0*/  MUFU.EX2 R234, R234 ;  /* 0x000000ea00ea7308 */ /* 0x000f240000000800 */
[C---:B--2---:R-:W-:Y:S06]  /*b6d0*/  HMMA.16816.F32.BF16 R104, R4.reuse, R108, R104 ;  /* 0x0000006c0468723c */ /* 0x044fec0000041868 */
[----:B------:R-:W-:Y:S02]  /*b6e0*/  MUFU.EX2 R236, R236 ;  /* 0x000000ec00ec7308 */ /* 0x000fe40000000800 */
[C---:B------:R-:W-:Y:S01]  /*b6f0*/  HMMA.16816.F32.BF16 R108, R4.reuse, R110, R132 ;  /* 0x0000006e046c723c */ /* 0x040fe20000041884 */
[----:B------:R-:W2:Y:S05]  /*b700*/  LDSM.16.MT88.4 R132, [R209+0x6000] ;  /* 0x00600000d184783b */ /* 0x000eaa0000004200 */
[----:B------:R-:W5:Y:S01]  /*b710*/  MUFU.EX2 R239, R239 ;  /* 0x000000ef00ef7308 */ /* 0x000f620000000800 */
[----:B----4-:R-:W-:Y:S01]  /*b720*/  F2FP.BF16.F32.PACK_AB R188, R234, R229 ;  /* 0x000000e5eabc723e */ /* 0x010fe200000010ff */
[C---:B---3--:R-:W-:Y:S06]  /*b730*/  HMMA.16816.F32.BF16 R112, R4.reuse, R116, R112 ;  /* 0x000000740470723c */ /* 0x048fec0000041870 */
[----:B------:R-:W-:Y:S02]  /*b740*/  MUFU.EX2 R238, R238 ;  /* 0x000000ee00ee7308 */ /* 0x000fe40000000800 */
[C---:B------:R-:W-:Y:S01]  /*b750*/  HMMA.16816.F32.BF16 R116, R4.reuse, R118, R140 ;  /* 0x000000760474723c */ /* 0x040fe2000004188c */
[----:B------:R-:W3:Y:S05]  /*b760*/  LDSM.16.MT88.4 R140, [R220+0x10800] ;  /* 0x01080000dc8c783b */ /* 0x000eea0000004200 */
[----:B------:R-:W4:Y:S01]  /*b770*/  MUFU.EX2 R241, R241 ;  /* 0x000000f100f17308 */ /* 0x000f220000000800 */
[----:B-----5:R-:W-:Y:S01]  /*b780*/  F2FP.BF16.F32.PACK_AB R190, R239, R236 ;  /* 0x000000ecefbe723e */ /* 0x020fe200000010ff */
[C---:B-1----:R-:W-:Y:S06]  /*b790*/  HMMA.16816.F32.BF16 R120, R4.reuse, R124, R120 ;  /* 0x0000007c0478723c */ /* 0x042fec0000041878 */
[----:B------:R-:W-:Y:S02]  /*b7a0*/  MUFU.EX2 R240, R240 ;  /* 0x000000f000f07308 */ /* 0x000fe40000000800 */
[C---:B------:R-:W-:Y:S01]  /*b7b0*/  HMMA.16816.F32.BF16 R124, R4.reuse, R126, R156 ;  /* 0x0000007e047c723c */ /* 0x040fe2000004189c */
[----:B------:R-:W1:Y:S05]  /*b7c0*/  LDSM.16.MT88.4 R156, [R209+0x800] ;  /* 0x00080000d19c783b */ /* 0x000e6a0000004200 */
[----:B------:R-:W5:Y:S01]  /*b7d0*/  MUFU.EX2 R243, R243 ;  /* 0x000000f300f37308 */ /* 0x000f620000000800 */
[----:B----4-:R-:W-:Y:S01]  /*b7e0*/  F2FP.BF16.F32.PACK_AB R189, R241, R238 ;  /* 0x000000eef1bd723e */ /* 0x010fe200000010ff */
[----:B--2---:R-:W-:Y:S01]  /*b7f0*/  HMMA.16816.F32.BF16 R128, R4, R132, R128 ;  /* 0x000000840480723c */ /* 0x004fe20000041880 */
[----:B------:R-:W-:Y:S01]  /*b800*/  F2FP.BF16.F32.PACK_AB R132, R206, R207 ;  /* 0x000000cfce84723e */ /* 0x000fe200000010ff */
[----:B------:R-:W-:Y:S01]  /*b810*/  FADD.FTZ R207, R207, R200 ;  /* 0x000000c8cfcf7221 */ /* 0x000fe20000010000 */
[----:B------:R-:W-:-:S03]  /*b820*/  F2FP.BF16.F32.PACK_AB R133, R211, R212 ;  /* 0x000000d4d385723e */ /* 0x000fc600000010ff */
[----:B------:R-:W-:Y:S01]  /*b830*/  MUFU.EX2 R223, R223 ;  /* 0x000000df00df7308 */ /* 0x000fe20000000800 */
[----:B------:R-:W-:Y:S01]  /*b840*/  FADD.FTZ R207, R206, R207 ;  /* 0x000000cfcecf7221 */ /* 0x000fe20000010000 */
[----:B------:R-:W-:Y:S01]  /*b850*/  HMMA.16816.F32.BF16 R4, R4, R134, R152 ;  /* 0x000000860404723c */ /* 0x000fe20000041898 */
[----:B------:R-:W-:Y:S01]  /*b860*/  F2FP.BF16.F32.PACK_AB R134, R205, R214 ;  /* 0x000000d6cd86723e */ /* 0x000fe200000010ff */
[----:B------:R-:W-:Y:S01]  /*b870*/  LDSM.16.MT88.4 R152, [R220+0x12800] ;  /* 0x01280000dc98783b */ /* 0x000fe20000004200 */
[----:B------:R-:W-:-:S03]  /*b880*/  F2FP.BF16.F32.PACK_AB R135, R210, R203 ;  /* 0x000000cbd287723e */ /* 0x000fc600000010ff */
[----:B------:R-:W2:Y:S01]  /*b890*/  MUFU.EX2 R242, R242 ;  /* 0x000000f200f27308 */ /* 0x000ea20000000800 */
[----:B-----5:R-:W-:Y:S01]  /*b8a0*/  F2FP.BF16.F32.PACK_AB R191, R243, R240 ;  /* 0x000000f0f3bf723e */ /* 0x020fe200000010ff */
[----:B------:R-:W-:Y:S02]  /*b8b0*/  FADD.FTZ R214, R214, R207 ;  /* 0x000000cfd6d67221 */ /* 0x000fe40000010000 */
[----:B---3--:R-:W-:Y:S02]  /*b8c0*/  HMMA.16816.F32.BF16 R8, R132, R140, R8 ;  /* 0x0000008c8408723c */ /* 0x008fe40000041808 */
[----:B------:R-:W-:Y:S02]  /*b8d0*/  FADD.FTZ R214, R205, R214 ;  /* 0x000000d6cdd67221 */ /* 0x000fe40000010000 */
[----:B------:R-:W-:Y:S02]  /*b8e0*/  MUFU.EX2 R217, R217 ;  /* 0x000000d900d97308 */ /* 0x000fe40000000800 */
[----:B------:R-:W-:-:S02]  /*b8f0*/  FADD.FTZ R229, R229, R214 ;  /* 0x000000d6e5e57221 */ /* 0x000fc40000010000 */
[----:B------:R-:W-:Y:S01]  /*b900*/  HMMA.16816.F32.BF16 R12, R132, R142, R12 ;  /* 0x0000008e840c723c */ /* 0x000fe2000004180c */
[----:B------:R-:W3:Y:S03]  /*b910*/  LDSM.16.MT88.4 R140, [R215+0x12800] ;  /* 0x01280000d78c783b */ /* 0x000ee60000004200 */
[----:B------:R-:W-:Y:S01]  /*b920*/  MUFU.EX2 R226, R226 ;  /* 0x000000e200e27308 */ /* 0x000fe20000000800 */
[----:B------:R-:W-:-:S04]  /*b930*/  FADD.FTZ R229, R234, R229 ;  /* 0x000000e5eae57221 */ /* 0x000fc80000010000 */
[----:B------:R-:W-:Y:S01]  /*b940*/  FADD.FTZ R236, R236, R229 ;  /* 0x000000e5ecec7221 */ /* 0x000fe20000010000 */
[----:B------:R-:W-:Y:S02]  /*b950*/  HMMA.16816.F32.BF16 R24, R132, R136, R24 ;  /* 0x000000888418723c */ /* 0x000fe40000041818 */
[----:B------:R-:W-:Y:S01]  /*b960*/  MUFU.EX2 R224, R224 ;  /* 0x000000e000e07308 */ /* 0x000fe20000000800 */
[----:B------:R-:W-:-:S05]  /*b970*/  FADD.FTZ R236, R239, R236 ;  /* 0x000000ecefec7221 */ /* 0x000fca0000010000 */
[C---:B------:R-:W-:Y:S02]  /*b980*/  HMMA.16816.F32.BF16 R28, R132.reuse, R138, R28 ;  /* 0x0000008a841c723c */ /* 0x040fe4000004181c */
[----:B------:R-:W4:Y:S06]  /*b990*/  MUFU.EX2 R225, R225 ;  /* 0x000000e100e17308 */ /* 0x000f2c0000000800 */
[C---:B-1----:R-:W-:Y:S02]  /*b9a0*/  HMMA.16816.F32.BF16 R136, R132.reuse, R156, R32 ;  /* 0x0000009c8488723c */ /* 0x042fe40000041820 */
[----:B------:R-:W-:Y:S06]  /*b9b0*/  MUFU.EX2 R222, R222 ;  /* 0x000000de00de7308 */ /* 0x000fec0000000800 */
[C---:B------:R-:W-:Y:S01]  /*b9c0*/  HMMA.16816.F32.BF16 R32, R132.reuse, R158, R36 ;  /* 0x0000009e8420723c */ /* 0x040fe20000041824 */
[----:B------:R-:W1:Y:S01]  /*b9d0*/  LDSM.16.MT88.4 R36, [R220+0x16800] ;  /* 0x01680000dc24783b */ /* 0x000e620000004200 */
[----:B------:R-:W5:Y:S03]  /*b9e0*/  MUFU.EX2 R245, R245 ;  /* 0x000000f500f57308 */ /* 0x000f660000000800 */
[----:B------:R-:W2:Y:S03]  /*b9f0*/  LDSM.16.MT88.4 R156, [R215+0x14800] ;  /* 0x01480000d79c783b */ /* 0x000ea60000004200 */
[C---:B------:R-:W-:Y:S08]  /*ba00*/  HMMA.16816.F32.BF16 R16, R132.reuse, R160, R16 ;  /* 0x000000a08410723c */ /* 0x040ff00000041810 */
[C---:B---3--:R-:W-:Y:S08]  /*ba10*/  HMMA.16816.F32.BF16 R48, R132.reuse, R140, R48 ;  /* 0x0000008c8430723c */ /* 0x048ff00000041830 */
[C---:B------:R-:W-:Y:S08]  /*ba20*/  HMMA.16816.F32.BF16 R52, R132.reuse, R142, R52 ;  /* 0x0000008e8434723c */ /* 0x040ff00000041834 */
[C---:B------:R-:W-:Y:S01]  /*ba30*/  HMMA.16816.F32.BF16 R20, R132.reuse, R162, R20 ;  /* 0x000000a28414723c */ /* 0x040fe20000041814 */
[----:B------:R-:W3:Y:S07]  /*ba40*/  LDSM.16.MT88.4 R160, [R220+0x14800] ;  /* 0x01480000dca0783b */ /* 0x000eee0000004200 */
[C---:B------:R-:W-:Y:S01]  /*ba50*/  HMMA.16816.F32.BF16 R140, R132.reuse, R144, R56 ;  /* 0x00000090848c723c */ /* 0x040fe20000041838 */
[----:B------:R-:W4:Y:S07]  /*ba60*/  LDSM.16.MT88.4 R56, [R215+0x16800] ;  /* 0x01680000d738783b */ /* 0x000f2e0000004200 */
[C---:B-1----:R-:W-:Y:S08]  /*ba70*/  HMMA.16816.F32.BF16 R104, R132.reuse, R36, R104 ;  /* 0x000000248468723c */ /* 0x042ff00000041868 */
[C---:B------:R-:W-:Y:S01]  /*ba80*/  HMMA.16816.F32.BF16 R108, R132.reuse, R38, R108 ;  /* 0x00000026846c723c */ /* 0x040fe2000004186c */
[----:B------:R-:W1:Y:S07]  /*ba90*/  LDSM.16.MT88.4 R36, [R220+0x11000] ;  /* 0x01100000dc24783b */ /* 0x000e6e0000004200 */
[C---:B------:R-:W-:Y:S08]  /*baa0*/  HMMA.16816.F32.BF16 R40, R132.reuse, R152, R40 ;  /* 0x000000988428723c */ /* 0x040ff00000041828 */
[C---:B------:R-:W-:Y:S08]  /*bab0*/  HMMA.16816.F32.BF16 R44, R132.reuse, R154, R44 ;  /* 0x0000009a842c723c */ /* 0x040ff0000004182c */
[C---:B------:R-:W-:Y:S01]  /*bac0*/  HMMA.16816.F32.BF16 R152, R132.reuse, R148, R64 ;  /* 0x000000948498723c */ /* 0x040fe20000041840 */
[----:B------:R-:W-:Y:S07]  /*bad0*/  LDSM.16.MT88.4 R64, [R215+0x11000] ;  /* 0x01100000d740783b */ /* 0x000fee0000004200 */
[C---:B--2---:R-:W-:Y:S08]  /*bae0*/  HMMA.16816.F32.BF16 R80, R132.reuse, R156, R80 ;  /* 0x0000009c8450723c */ /* 0x044ff00000041850 */
[C---:B------:R-:W-:Y:S08]  /*baf0*/  HMMA.16816.F32.BF16 R84, R132.reuse, R158, R84 ;  /* 0x0000009e8454723c */ /* 0x040ff00000041854 */
[C---:B------:R-:W-:Y:S01]  /*bb00*/  HMMA.16816.F32.BF16 R148, R132.reuse, R150, R68 ;  /* 0x000000968494723c */ /* 0x040fe20000041844 */
[----:B------:R-:W2:Y:S07]  /*bb10*/  LDSM.16.MT88.4 R68, [R209+0x6800] ;  /* 0x00680000d144783b */ /* 0x000eae0000004200 */
[C---:B---3--:R-:W-:Y:S08]  /*bb20*/  HMMA.16816.F32.BF16 R72, R132.reuse, R160, R72 ;  /* 0x000000a08448723c */ /* 0x048ff00000041848 */
[C---:B------:R-:W-:Y:S08]  /*bb30*/  HMMA.16816.F32.BF16 R76, R132.reuse, R162, R76 ;  /* 0x000000a2844c723c */ /* 0x040ff0000004184c */
[C---:B------:R-:W-:Y:S01]  /*bb40*/  HMMA.16816.F32.BF16 R156, R132.reuse, R164, R88 ;  /* 0x000000a4849c723c */ /* 0x040fe20000041858 */
[----:B------:R-:W-:Y:S07]  /*bb50*/  LDSM.16.MT88.4 R88, [R213+0x3000] ;  /* 0x00300000d558783b */ /* 0x000fee0000004200 */
[C---:B----4-:R-:W-:Y:S08]  /*bb60*/  HMMA.16816.F32.BF16 R112, R132.reuse, R56, R112 ;  /* 0x000000388470723c */ /* 0x050ff00000041870 */
[C---:B------:R-:W-:Y:S01]  /*bb70*/  HMMA.16816.F32.BF16 R116, R132.reuse, R58, R116 ;  /* 0x0000003a8474723c */ /* 0x040fe20000041874 */
[----:B------:R-:W3:Y:S07]  /*bb80*/  LDSM.16.MT88.4 R56, [R213+0x1000] ;  /* 0x00100000d538783b */ /* 0x000eee0000004200 */
[C---:B------:R-:W-:Y:S01]  /*bb90*/  HMMA.16816.F32.BF16 R144, R132.reuse, R146, R60 ;  /* 0x000000928490723c */ /* 0x040fe2000004183c */
[----:B------:R-:W4:Y:S07]  /*bba0*/  LDSM.16.MT88.4 R60, [R209+0x1000] ;  /* 0x00100000d13c783b */ /* 0x000f2e0000004200 */
[----:B------:R-:W-:Y:S01]  /*bbb0*/  HMMA.16816.F32.BF16 R164, R132, R166, R92 ;  /* 0x000000a684a4723c */ /* 0x000fe2000004185c */
[----:B------:R-:W5:Y:S07]  /*bbc0*/  LDSM.16.MT88.4 R92, [R209+0x3000] ;  /* 0x00300000d15c783b */ /* 0x000f6e0000004200 */
[C---:B-1----:R-:W-:Y:S08]  /*bbd0*/  HMMA.16816.F32.BF16 R160, R188.reuse, R36, R8 ;  /* 0x00000024bca0723c */ /* 0x042ff00000041808 */
[----:B------:R-:W-:Y:S01]  /*bbe0*/  HMMA.16816.F32.BF16 R36, R188, R38, R12 ;  /* 0x00000026bc24723c */ /* 0x000fe2000004180c */
[----:B------:R-:W1:Y:S07]  /*bbf0*/  LDSM.16.MT88.4 R12, [R215+0x15000] ;  /* 0x01500000d70c783b */ /* 0x000e6e0000004200 */
[C---:B------:R-:W-:Y:S01]  /*bc00*/  HMMA.16816.F32.BF16 R172, R132.reuse, R168, R96 ;  /* 0x000000a884ac723c */ /* 0x040fe20000041860 */
[----:B------:R-:W1:Y:S07]  /*bc10*/  LDSM.16.MT88.4 R96, [R215+0x13000] ;  /* 0x01300000d760783b */ /* 0x000e6e0000004200 */
[C---:B------:R-:W-:Y:S01]  /*bc20*/  HMMA.16816.F32.BF16 R176, R132.reuse, R180, R120 ;  /* 0x000000b484b0723c */ /* 0x040fe20000041878 */
[----:B------:R-:W1:Y:S07]  /*bc30*/  LDSM.16.MT88.4 R120, [R213+0x5000] ;  /* 0x00500000d578783b */ /* 0x000e6e0000004200 */
[C---:B------:R-:W-:Y:S01]  /*bc40*/  HMMA.16816.F32.BF16 R168, R132.reuse, R170, R100 ;  /* 0x000000aa84a8723c */ /* 0x040fe20000041864 */
[----:B------:R-:W-:Y:S07]  /*bc50*/  LDSM.16.MT88.4 R100, [R220+0x15000] ;  /* 0x01500000dc64783b */ /* 0x000fee0000004200 */
[C---:B------:R-:W-:Y:S01]  /*bc60*/  HMMA.16816.F32.BF16 R180, R132.reuse, R182, R124 ;  /* 0x000000b684b4723c */ /* 0x040fe2000004187c */
[----:B------:R-:W-:Y:S07]  /*bc70*/  LDSM.16.MT88.4 R124, [R209+0x5000] ;  /* 0x00500000d17c783b */ /* 0x000fee0000004200 */
[C---:B--2---:R-:W-:Y:S08]  /*bc80*/  HMMA.16816.F32.BF16 R184, R132.reuse, R68, R128 ;  /* 0x0000004484b8723c */ /* 0x044ff00000041880 */
[----:B------:R-:W-:Y:S01]  /*bc90*/  HMMA.16816.F32.BF16 R4, R132, R70, R4 ;  /* 0x000000468404723c */ /* 0x000fe20000041804 */
[----:B------:R-:W2:Y:S04]  /*bca0*/  LDSM.16.MT88.4 R132, [R220+0x17000] ;  /* 0x01700000dc84783b */ /* 0x000ea80000004200 */
[----:B------:R-:W2:Y:S03]  /*bcb0*/  LDSM.16.MT88.4 R68, [R220+0x13000] ;  /* 0x01300000dc44783b */ /* 0x000ea60000004200 */
[C---:B---3--:R-:W-:Y:S08]  /*bcc0*/  HMMA.16816.F32.BF16 R24, R188.reuse, R56, R24 ;  /* 0x00000038bc18723c */ /* 0x048ff00000041818 */
[C---:B------:R-:W-:Y:S08]  /*bcd0*/  HMMA.16816.F32.BF16 R28, R188.reuse, R58, R28 ;  /* 0x0000003abc1c723c */ /* 0x040ff0000004181c */
[C---:B------:R-:W-:Y:S01]  /*bce0*/  HMMA.16816.F32.BF16 R8, R188.reuse, R88, R140 ;  /* 0x00000058bc08723c */ /* 0x040fe2000004188c */
[----:B------:R-:W-:Y:S07]  /*bcf0*/  LDSM.16.MT88.4 R140, [R215+0x17800] ;  /* 0x01780000d78c783b */ /* 0x000fee0000004200 */
[C---:B------:R-:W-:Y:S08]  /*bd00*/  HMMA.16816.F32.BF16 R144, R188.reuse, R90, R144 ;  /* 0x0000005abc90723c */ /* 0x040ff00000041890 */
[C---:B----4-:R-:W-:Y:S08]  /*bd10*/  HMMA.16816.F32.BF16 R56, R188.reuse, R60, R136 ;  /* 0x0000003cbc38723c */ /* 0x050ff00000041888 */
[C---:B-----5:R-:W-:Y:S01]  /*bd20*/  HMMA.16816.F32.BF16 R88, R188.reuse, R92, R152 ;  /* 0x0000005cbc58723c */ /* 0x060fe20000041898 */
        /* <DEDUP_REMOVED lines=16> */
[C---:B------:R-:W-:Y:S01]  /*be30*/  HMMA.16816.F32.BF16 R120, R188.reuse, R124, R172 ;  /* 0x0000007cbc78723c */ /* 0x040fe200000418ac */
[----:B------:R-:W-:Y:S07]  /*be40*/  LDSM.16.MT88.4 R172, [R213+0x7800] ;  /* 0x00780000d5ac783b */ /* 0x000fee0000004200 */
[C---:B------:R-:W-:Y:S01]  /*be50*/  HMMA.16816.F32.BF16 R132, R188.reuse, R134, R108 ;  /* 0x00000086bc84723c */ /* 0x040fe2000004186c */
[----:B------:R-:W2:Y:S07]  /*be60*/  LDSM.16.MT88.4 R108, [R215+0x15800] ;  /* 0x01580000d76c783b */ /* 0x000eae0000004200 */
[C---:B---3--:R-:W-:Y:S01]  /*be70*/  HMMA.16816.F32.BF16 R148, R188.reuse, R152, R184 ;  /* 0x00000098bc94723c */ /* 0x048fe200000418b8 */
[----:B------:R-:W-:Y:S07]  /*be80*/  LDSM.16.MT88.4 R184, [R213+0x5800] ;  /* 0x00580000d5b8783b */ /* 0x000fee0000004200 */
[C---:B------:R-:W-:Y:S01]  /*be90*/  HMMA.16816.F32.BF16 R68, R188.reuse, R70, R44 ;  /* 0x00000046bc44723c */ /* 0x040fe2000004182c */
[----:B------:R-:W3:Y:S07]  /*bea0*/  LDSM.16.MT88.4 R44, [R215+0x11800] ;  /* 0x01180000d72c783b */ /* 0x000eee0000004200 */
[C---:B------:R-:W-:Y:S01]  /*beb0*/  HMMA.16816.F32.BF16 R100, R188.reuse, R102, R76 ;  /* 0x00000066bc64723c */ /* 0x040fe2000004184c */
[----:B------:R-:W5:Y:S07]  /*bec0*/  LDSM.16.MT88.4 R76, [R215+0x13800] ;  /* 0x01380000d74c783b */ /* 0x000f6e0000004200 */
[C---:B------:R-:W-:Y:S01]  /*bed0*/  HMMA.16816.F32.BF16 R124, R188.reuse, R126, R168 ;  /* 0x0000007ebc7c723c */ /* 0x040fe200000418a8 */
[----:B------:R-:W-:Y:S07]  /*bee0*/  LDSM.16.MT88.4 R168, [R220+0x11800] ;  /* 0x01180000dca8783b */ /* 0x000fee0000004200 */
[C---:B----4-:R-:W-:Y:S08]  /*bef0*/  HMMA.16816.F32.BF16 R112, R188.reuse, R32, R112 ;  /* 0x00000020bc70723c */ /* 0x050ff00000041870 */
[C---:B------:R-:W-:Y:S01]  /*bf00*/  HMMA.16816.F32.BF16 R116, R188.reuse, R34, R116 ;  /* 0x00000022bc74723c */ /* 0x040fe20000041874 */
[----:B------:R-:W-:Y:S07]  /*bf10*/  LDSM.16.MT88.4 R32, [R209+0x1800] ;  /* 0x00180000d120783b */ /* 0x000fee0000004200 */
[C---:B-1----:R-:W-:Y:S08]  /*bf20*/  HMMA.16816.F32.BF16 R176, R188.reuse, R12, R176 ;  /* 0x0000000cbcb0723c */ /* 0x042ff000000418b0 */
[C---:B------:R-:W-:Y:S01]  /*bf30*/  HMMA.16816.F32.BF16 R180, R188.reuse, R14, R180 ;  /* 0x0000000ebcb4723c */ /* 0x040fe200000418b4 */
[----:B------:R-:W-:Y:S07]  /*bf40*/  LDSM.16.MT88.4 R12, [R220+0x15800] ;  /* 0x01580000dc0c783b */ /* 0x000fee0000004200 */
[----:B------:R-:W-:Y:S01]  /*bf50*/  HMMA.16816.F32.BF16 R152, R188, R154, R4 ;  /* 0x0000009abc98723c */ /* 0x000fe20000041804 */
[----:B------:R-:W1:Y:S01]  /*bf60*/  LDSM.16.MT88.4 R188, [R213+0x3800] ;  /* 0x00380000d5bc783b */ /* 0x000e620000004200 */
[----:B------:R-:W-:Y:S01]  /*bf70*/  F2FP.BF16.F32.PACK_AB R4, R242, R223 ;  /* 0x000000dff204723e */ /* 0x000fe200000010ff */
[----:B------:R-:W-:Y:S01]  /*bf80*/  FADD.FTZ R223, R223, R236 ;  /* 0x000000ecdfdf7221 */ /* 0x000fe20000010000 */
[----:B------:R-:W-:-:S02]  /*bf90*/  F2FP.BF16.F32.PACK_AB R5, R225, R224 ;  /* 0x000000e0e105723e */ /* 0x000fc400000010ff */
[----:B------:R-:W-:Y:S01]  /*bfa0*/  F2FP.BF16.F32.PACK_AB R6, R226, R217 ;  /* 0x000000d9e206723e */ /* 0x000fe200000010ff */
[----:B------:R-:W-:Y:S01]  /*bfb0*/  FADD.FTZ R242, R242, R223 ;  /* 0x000000dff2f27221 */ /* 0x000fe20000010000 */
[----:B------:R-:W-:-:S03]  /*bfc0*/  F2FP.BF16.F32.PACK_AB R7, R245, R222 ;  /* 0x000000def507723e */ /* 0x000fc600000010ff */
[----:B------:R-:W-:-:S04]  /*bfd0*/  FADD.FTZ R217, R217, R242 ;  /* 0x000000f2d9d97221 */ /* 0x000fc80000010000 */
[----:B--2---:R-:W-:Y:S01]  /*bfe0*/  HMMA.16816.F32.BF16 R104, R4, R108, R80 ;  /* 0x0000006c0468723c */ /* 0x004fe20000041850 */
[----:B------:R-:W-:-:S07]  /*bff0*/  FADD.FTZ R237, R226, R217 ;  /* 0x000000d9e2ed7221 */ /* 0x000fce0000010000 */
[C---:B---3--:R-:W-:Y:S01]  /*c000*/  HMMA.16816.F32.BF16 R40, R4.reuse, R44, R16 ;  /* 0x0000002c0428723c */ /* 0x048fe20000041810 */
[----:B------:R-:W-:Y:S07]  /*c010*/  LDSM.16.MT88.4 R16, [R209+0x3800] ;  /* 0x00380000d110783b */ /* 0x000fee0000004200 */
[C---:B-----5:R-:W-:Y:S08]  /*c020*/  HMMA.16816.F32.BF16 R72, R4.reuse, R76, R48 ;  /* 0x0000004c0448723c */ /* 0x060ff00000041830 */
[C---:B------:R-:W-:Y:S01]  /*c030*/  HMMA.16816.F32.BF16 R44, R4.reuse, R46, R20 ;  /* 0x0000002e042c723c */ /* 0x040fe20000041814 */
[----:B------:R-:W-:Y:S07]  /*c040*/  LDSM.16.MT88.4 R20, [R220+0x13800] ;  /* 0x01380000dc14783b */ /* 0x000fee0000004200 */
[C---:B-1----:R-:W-:Y:S01]  /*c050*/  HMMA.16816.F32.BF16 R80, R4.reuse, R188, R8 ;  /* 0x000000bc0450723c */ /* 0x042fe20000041808 */
[----:B------:R-:W1:Y:S07]  /*c060*/  LDSM.16.MT88.4 R8, [R209+0x5800] ;  /* 0x00580000d108783b */ /* 0x000e6e0000004200 */
[C---:B------:R-:W-:Y:S01]  /*c070*/  HMMA.16816.F32.BF16 R48, R4.reuse, R192, R24 ;  /* 0x000000c00430723c */ /* 0x040fe20000041818 */
[----:B------:R-:W2:Y:S07]  /*c080*/  LDSM.16.MT88.4 R24, [R220+0x17800] ;  /* 0x01780000dc18783b */ /* 0x000eae0000004200 */
[C---:B------:R-:W-:Y:S08]  /*c090*/  HMMA.16816.F32.BF16 R96, R4.reuse, R12, R96 ;  /* 0x0000000c0460723c */ /* 0x040ff00000041860 */
[C---:B------:R-:W-:Y:S01]  /*c0a0*/  HMMA.16816.F32.BF16 R100, R4.reuse, R14, R100 ;  /* 0x0000000e0464723c */ /* 0x040fe20000041864 */
[----:B------:R-:W3:Y:S07]  /*c0b0*/  LDSM.16.MT88.4 R12, [R209+0x7800] ;  /* 0x00780000d10c783b */ /* 0x000eee0000004200 */
[C---:B------:R-:W-:Y:S08]  /*c0c0*/  HMMA.16816.F32.BF16 R108, R4.reuse, R110, R84 ;  /* 0x0000006e046c723c */ /* 0x040ff00000041854 */
[C---:B------:R-:W-:Y:S08]  /*c0d0*/  HMMA.16816.F32.BF16 R136, R4.reuse, R140, R112 ;  /* 0x0000008c0488723c */ /* 0x040ff00000041870 */
[----:B-1----:R-:W-:Y:S01]  /*c0e0*/  HMMA.16816.F32.BF16 R120, R4, R8, R120 ;  /* 0x000000080478723c */ /* 0x002fe20000041878 */
[----:B------:R-:W-:-:S04]  /*c0f0*/  FADD.FTZ R8, R212, R3 ;  /* 0x00000003d4087221 */ /* 0x000fc80000010000 */
[----:B------:R-:W-:-:S03]  /*c100*/  FADD.FTZ R8, R211, R8 ;  /* 0x00000008d3087221 */ /* 0x000fc60000010000 */
[----:B------:R-:W-:Y:S01]  /*c110*/  HMMA.16816.F32.BF16 R76, R4, R78, R52 ;  /* 0x0000004e044c723c */ /* 0x000fe20000041834 */
[----:B------:R-:W-:-:S04]  /*c120*/  FADD.FTZ R3, R203, R8 ;  /* 0x00000008cb037221 */ /* 0x000fc80000010000 */
[----:B------:R-:W-:-:S03]  /*c130*/  FADD.FTZ R3, R210, R3 ;  /* 0x00000003d2037221 */ /* 0x000fc60000010000 */
[----:B------:R-:W-:Y:S01]  /*c140*/  HMMA.16816.F32.BF16 R84, R4, R190, R144 ;  /* 0x000000be0454723c */ /* 0x000fe20000041890 */
[----:B------:R-:W-:Y:S01]  /*c150*/  FADD.FTZ R238, R238, R3 ;  /* 0x00000003eeee7221 */ /* 0x000fe20000010000 */
[-C--:B------:R-:W-:Y:S02]  /*c160*/  MOV R3, R0.reuse ;  /* 0x0000000000037202 */ /* 0x080fe40000000f00 */
[----:B------:R-:W-:Y:S01]  /*c170*/  @P1 MOV R3, R0 ;  /* 0x0000000000031202 */ /* 0x000fe20000000f00 */
        /* <DEDUP_REMOVED lines=22> */
[C---:B---3--:R-:W-:Y:S08]  /*c2e0*/  HMMA.16816.F32.BF16 R148, R4.reuse, R12, R148 ;  /* 0x0000000c0494723c */ /* 0x048ff00000041894 */
[C---:B------:R-:W-:Y:S08]  /*c2f0*/  HMMA.16816.F32.BF16 R152, R4.reuse, R14, R152 ;  /* 0x0000000e0498723c */ /* 0x040ff00000041898 */
[C---:B------:R-:W-:Y:S08]  /*c300*/  HMMA.16816.F32.BF16 R140, R4.reuse, R142, R116 ;  /* 0x0000008e048c723c */ /* 0x040ff00000041874 */
[----:B------:R-:W-:Y:S01]  /*c310*/  HMMA.16816.F32.BF16 R116, R4, R186, R164 ;  /* 0x000000ba0474723c */ /* 0x000fe200000418a4 */
[----:B------:R-:W-:-:S02]  /*c320*/  MOV R164, R2 ;  /* 0x0000000200a47202 */ /* 0x000fc40000000f00 */
[----:B------:R-:W-:Y:S01]  /*c330*/  @P1 MOV R164, R2 ;  /* 0x0000000200a41202 */ /* 0x000fe20000000f00 */
[----:B------:R-:W-:-:S01]  /*c340*/  NOP ;  /* 0x0000000000007918 */ /* 0x000fc20000000000 */
[----:B------:R-:W-:-:S15]  /*c350*/  BRA.U UP0, `(.L_x_1227) ;  /* 0x0000000100047547 */ /* 0x000fde000b800000 */
.L_x_1221:
[----:B------:R-:W-:-:S12]  /*c360*/  UIADD3 UR20, UPT, UPT, UR4, -0x1, URZ ;  /* 0xffffffff04147890 */ /* 0x000fd8000fffe0ff */
.L_x_1227:
[----:B------:R-:W-:-:S09]  /*c370*/  UISETP.GE.AND UP0, UPT, UR20, UR18, UPT ;  /* 0x000000121400728c */ /* 0x000fd2000bf06270 */
[----:B------:R-:W-:Y:S05]  /*c380*/  BRA.U !UP0, `(.L_x_1228) ;  /* 0x0000004508247547 */ /* 0x000fea000b800000 */
[----:B------:R-:W1:Y:S01]  /*c390*/  S2UR UR5, SR_CgaCtaId ;  /* 0x00000000000579c3 */ /* 0x000e620000008800 */
[----:B------:R-:W2:Y:S01]  /*c3a0*/  LDCU.64 UR6, c[0x0][0x4e0] ;  /* 0x00009c00ff0677ac */ /* 0x000ea20008000a00 */
[----:B------:R-:W-:Y:S01]  /*c3b0*/  IMAD.MOV.U32 R217, RZ, RZ, 0x20 ;  /* 0x00000020ffd97424 */ /* 0x000fe200078e00ff */
[----:B------:R-:W-:Y:S01]  /*c3c0*/  MOV R0, R3 ;  /* 0x0000000300007202 */ /* 0x000fe20000000f00 */
[----:B------:R-:W-:Y:S01]  /*c3d0*/  IMAD.MOV.U32 R165, RZ, RZ, R164 ;  /* 0x000000ffffa57224 */ /* 0x000fe200078e00a4 */
[----:B------:R-:W3:Y:S01]  /*c3e0*/  LDCU.64 UR8, c[0x0][0x4e0] ;  /* 0x00009c00ff0877ac */ /* 0x000ee20008000a00 */
[----:B------:R-:W-:Y:S02]  /*c3f0*/  IADD3 R226, PT, PT, R220, 0x10000, RZ ;  /* 0x00010000dce27810 */ /* 0x000fe40007ffe0ff */
[----:B------:R-:W-:Y:S01]  /*c400*/  SEL R217, R217, 0xffffffe0, !P6 ;  /* 0xffffffe0d9d97807 */ /* 0x000fe20007000000 */
[----:B------:R-:W-:Y:S01]  /*c410*/  UMOV UR14, 0x400 ;  /* 0x00000400000e7882 */ /* 0x000fe20000000000 */
[----:B------:R-:W-:Y:S01]  /*c420*/  ULEA UR24, UR20, 0x40, 0x6 ;  /* 0x0000004014187891 */ /* 0x000fe2000f8e30ff */
[----:B------:R-:W4:Y:S02]  /*c430*/  LDCU UR17, c[0x0][0x440] ;  /* 0x00008800ff1177ac */ /* 0x000f240008000800 */
[----:B------:R-:W-:Y:S01]  /*c440*/  IMAD.IADD R217, R217, 0x1, R220 ;  /* 0x00000001d9d97824 */ /* 0x000fe200078e02dc */
[----:B------:R-:W1:Y:S01]  /*c450*/  LDCU UR4, c[0x0][0x45c] ;  /* 0x00008b80ff0477ac */ /* 0x000e620008000800 */
[----:B--2---:R-:W-:Y:S01]  /*c460*/  UISETP.NE.U32.AND UP1, UPT, UR6, URZ, UPT ;  /* 0x000000ff0600728c */ /* 0x004fe2000bf25070 */
[----:B------:R-:W2:Y:S01]  /*c470*/  LDCU.64 UR10, c[0x0][0x3a0] ;  /* 0x00007400ff0a77ac */ /* 0x000ea20008000a00 */
[----:B---3--:R-:W-:-:S02]  /*c480*/  UISETP.NE.U32.AND UP0, UPT, UR8, URZ, UPT ;  /* 0x000000ff0800728c */ /* 0x008fc4000bf05070 */
[----:B------:R-:W-:Y:S02]  /*c490*/  UISETP.NE.AND.EX UP1, UPT, UR7, URZ, UPT, UP1 ;  /* 0x000000ff0700728c */ /* 0x000fe4000bf25310 */
[----:B------:R-:W-:Y:S01]  /*c4a0*/  UISETP.NE.AND.EX UP0, UPT, UR9, URZ, UPT, UP0 ;  /* 0x000000ff0900728c */ /* 0x000fe2000bf05300 */
[----:B------:R-:W3:Y:S01]  /*c4b0*/  LDCU.64 UR8, c[0x0][0x3c0] ;  /* 0x00007800ff0877ac */ /* 0x000ee20008000a00 */
[----:B------:R-:W2:Y:S01]  /*c4c0*/  LDCU.64 UR12, c[0x0][0x3a8] ;  /* 0x00007500ff0c77ac */ /* 0x000ea20008000a00 */
[----:B------:R-:W2:Y:S01]  /*c4d0*/  LDCU.64 UR6, c[0x0][0x3b8] ;  /* 0x00007700ff0677ac */ /* 0x000ea20008000a00 */
[----:B------:R-:W-:Y:S02]  /*c4e0*/  UIADD3 UR21, UPT, UPT, UR20, 0x1, URZ ;  /* 0x0000000114157890 */ /* 0x000fe4000fffe0ff */
[----:B-1--4-:R-:W-:-:S12]  /*c4f0*/  ULEA UR5, UR5, UR14, 0x18 ;  /* 0x0000000e05057291 */ /* 0x012fd8000f8ec0ff */
.L_x_1232:
[----:B------:R-:W-:Y:S01]  /*c500*/  PLOP3.LUT P5, PT, PT, PT, UP1, 0x80, 0x8 ;  /* 0x000000000008781c */ /* 0x000fe20003faf018 */
[----:B------:R-:W1:Y:S01]  /*c510*/  S2R R219, SR_TID.X ;  /* 0x0000000000db7919 */ /* 0x000e620000002100 */
[----:B------:R-:W-:Y:S01]  /*c520*/  PLOP3.LUT P0, PT, PT, PT, UP1, 0x80, 0x8 ;  /* 0x000000000008781c */ /* 0x000fe20003f0f018 */
[----:B------:R-:W4:Y:S01]  /*c530*/  @!UP1 LDCU UR15, c[0x0][0x3c0] ;  /* 0x00007800ff0f97ac */ /* 0x000f220008000800 */
[----:B------:R-:W2:Y:S01]  /*c540*/  LDC R164, c[0x0][0x3c4] ;  /* 0x0000f100ffa47b82 */ /* 0x000ea20000000800 */
[----:B------:R-:W-:Y:S07]  /*c550*/  DEPBAR.LE SB0, 0x0 ;  /* 0x000080000000791a */ /* 0x000fee0000000000 */
[----:B------:R-:W-:Y:S01]  /*c560*/  BAR.SYNC.DEFER_BLOCKING 0x0 ;  /* 0x0000000000007b1d */ /* 0x000fe20000010000 */
[C---:B-1----:R-:W-:Y:S01]  /*c570*/  LOP3.LUT R239, R219.reuse, 0x38, RZ, 0xc0, !PT ;  /* 0x00000038dbef7812 */ /* 0x042fe200078ec0ff */
[C---:B------:R-:W-:Y:S01]  /*c580*/  IMAD.SHL.U32 R4, R219.reuse, 0x8, RZ ;  /* 0x00000008db047824 */ /* 0x040fe200078e00ff */
[----:B------:R-:W-:Y:S01]  /*c590*/  SHF.R.U32.HI R221, RZ, 0x1, R219 ;  /* 0x00000001ffdd7819 */ /* 0x000fe200000116db */
[C---:B------:R-:W-:Y:S01]  /*c5a0*/  IMAD.SHL.U32 R3, R219.reuse, 0x40, RZ ;  /* 0x00000040db037824 */ /* 0x040fe200078e00ff */
[----:B----4-:R-:W-:Y:S01]  /*c5b0*/  @!UP1 USHF.L.U32 UR14, UR15, 0x6, URZ ;  /* 0x000000060f0e9899 */ /* 0x010fe200080006ff */
[----:B------:R-:W-:Y:S01]  /*c5c0*/  IMAD.SHL.U32 R8, R219, 0x20, RZ ;  /* 0x00000020db087824 */ /* 0x000fe200078e00ff */
[----:B------:R-:W-:Y:S02]  /*c5d0*/  LOP3.LUT R6, R4, 0x38, RZ, 0xc0, !PT ;  /* 0x0000003804067812 */ /* 0x000fe400078ec0ff */
[----:B------:R-:W-:Y:S02]  /*c5e0*/  LOP3.LUT R5, R3, 0x1c0, RZ, 0xc0, !PT ;  /* 0x000001c003057812 */ /* 0x000fe400078ec0ff */
[----:B------:R-:W-:Y:S01]  /*c5f0*/  LOP3.LUT R7, R6, 0x40, RZ, 0xfc, !PT ;  /* 0x0000004006077812 */ /* 0x000fe200078efcff */
[----:B------:R-:W-:Y:S01]  /*c600*/  @!UP1 UMOV UR20, URZ ;  /* 0x000000ff00149c82 */ /* 0x000fe20008000000 */
[--C-:B------:R-:W-:Y:S01]  /*c610*/  LOP3.LUT R239, R239, 0x1f8, R4.reuse, 0x78, !PT ;  /* 0x000001f8efef7812 */ /* 0x100fe200078e7804 */
[----:B------:R-:W-:Y:S01]  /*c620*/  @!UP1 UIADD3 UR20, UP2, UPT, URZ, -UR20, URZ ;  /* 0x80000014ff149290 */ /* 0x000fe2000ff5e0ff */
[----:B------:R-:W-:Y:S02]  /*c630*/  ISETP.GE.AND P3, PT, R7, UR17, PT ;  /* 0x0000001107007c0c */ /* 0x000fe4000bf66270 */
[----:B------:R-:W-:Y:S01]  /*c640*/  LOP3.LUT R218, R8, 0x7c00, RZ, 0xc0, !PT ;  /* 0x00007c0008da7812 */ /* 0x000fe200078ec0ff */
[----:B------:R-:W-:Y:S01]  /*c650*/  @!UP1 UIADD3.X UR14, UPT, UPT, URZ, ~UR14, URZ, UP2, !UPT ;  /* 0x8000000eff0e9290 */ /* 0x000fe200097fe4ff */
[C---:B------:R-:W-:Y:S02]  /*c660*/  LOP3.LUT R7, R6.reuse, 0x80, RZ, 0xfc, !PT ;  /* 0x0000008006077812 */ /* 0x040fe400078efcff */
[--C-:B------:R-:W-:Y:S01]  /*c670*/  LOP3.LUT R2, R5, 0x38, R4.reuse, 0xf8, !PT ;  /* 0x0000003805027812 */ /* 0x100fe200078ef804 */
[----:B------:R-:W-:Y:S01]  /*c680*/  @!UP1 USHF.R.S64 UR20, UR20, 0x1f, UR14 ;  /* 0x0000001f14149899 */ /* 0x000fe2000800100e */
[----:B------:R-:W-:Y:S01]  /*c690*/  LOP3.LUT R239, R239, 0x1e00, R4, 0xf8, !PT ;  /* 0x00001e00efef7812 */ /* 0x000fe200078ef804 */
[----:B------:R-:W-:Y:S01]  /*c6a0*/  IMAD.U32 R8, RZ, RZ, UR14 ;  /* 0x0000000eff087e24 */ /* 0x000fe2000f8e00ff */
[----:B------:R-:W-:Y:S02]  /*c6b0*/  ISETP.GE.AND P4, PT, R6, UR17, PT ;  /* 0x0000001106007c0c */ /* 0x000fe4000bf86270 */
[----:B------:R-:W-:Y:S02]  /*c6c0*/  LOP3.LUT R4, R218, 0x200, R3, 0xf8, !PT ;  /* 0x00000200da047812 */ /* 0x000fe400078ef803 */
[----:B------:R-:W-:Y:S01]  /*c6d0*/  ISETP.GE.AND P2, PT, R7, UR17, PT ;  /* 0x0000001107007c0c */ /* 0x000fe2000bf46270 */
[----:B------:R-:W-:Y:S01]  /*c6e0*/  IMAD.MOV.U32 R7, RZ, RZ, R230 ;  /* 0x000000ffff077224 */ /* 0x000fe200078e00e6 */
[----:B------:R-:W-:Y:S02]  /*c6f0*/  LOP3.LUT R224, R3, 0x400, RZ, 0xc0, !PT ;  /* 0x0000040003e07812 */ /* 0x000fe400078ec0ff */
[----:B------:R-:W-:Y:S02]  /*c700*/  LOP3.LUT R6, R6, 0xc0, RZ, 0xfc, !PT ;  /* 0x000000c006067812 */ /* 0x000fe400078efcff */
[----:B------:R-:W-:Y:S02]  /*c710*/  LOP3.LUT R3, R2, 0x8, R219, 0x78, !PT ;  /* 0x0000000802037812 */ /* 0x000fe400078e78db */
[----:B------:R-:W-:Y:S02]  /*c720*/  LOP3.LUT R225, R221, 0x8, RZ, 0xc0, !PT ;  /* 0x00000008dde17812 */ /* 0x000fe400078ec0ff */
[----:B------:R-:W-:Y:S01]  /*c730*/  @!P5 IADD3 R230, P5, PT, R230, UR20, RZ ;  /* 0x00000014e6e6dc10 */ /* 0x000fe2000ffbe0ff */
[----:B------:R-:W-:Y:S01]  /*c740*/  IMAD R224, R3, 0x2, R224 ;  /* 0x0000000203e07824 */ /* 0x000fe200078e02e0 */
[----:B------:R-:W-:Y:S01]  /*c750*/  ISETP.GE.AND P1, PT, R6, UR17, PT ;  /* 0x0000001106007c0c */ /* 0x000fe2000bf26270 */
[----:B------:R-:W-:Y:S01]  /*c760*/  IMAD.MOV.U32 R6, RZ, RZ, R231 ;  /* 0x000000ffff067224 */ /* 0x000fe200078e00e7 */
[----:B------:R-:W-:Y:S02]  /*c770*/  LOP3.LUT R225, R4, R2, R225, 0xf6, !PT ;  /* 0x0000000204e17212 */ /* 0x000fe400078ef6e1 */
[----:B------:R-:W-:Y:S02]  /*c780*/  @!P0 LEA.HI.X.SX32 R231, R8, R231, 0x1, P5 ;  /* 0x000000e708e78211 */ /* 0x000fe400028f0eff */
[----:B------:R-:W-:Y:S01]  /*c790*/  LEA R239, R239, UR5, 0x1 ;  /* 0x00000005efef7c11 */ /* 0x000fe2000f8e08ff */
[----:B--2---:R-:W-:Y:S06]  /*c7a0*/  BRA.U !UP1, `(.L_x_1229) ;  /* 0x0000000109f87547 */ /* 0x004fec000b800000 */
[----:B------:R-:W1:Y:S01]  /*c7b0*/  LDC R4, c[0x0][0x4f0] ;  /* 0x00013c00ff047b82 */ /* 0x000e620000000800 */
[----:B------:R-:W-:Y:S01]  /*c7c0*/  UIADD3 UR14, UPT, UPT, UR24, -0x40, URZ ;  /* 0xffffffc0180e7890 */ /* 0x000fe2000fffe0ff */
[----:B---3--:R-:W-:Y:S05]  /*c7d0*/  UMOV UR15, UR8 ;  /* 0x00000008000f7c82 */ /* 0x008fea0008000000 */
[----:B------:R-:W-:Y:S05]  /*c7e0*/  IMAD.U32 R5, RZ, RZ, UR14 ;  /* 0x0000000eff057e24 */ /* 0x000fea000f8e00ff */
[----:B------:R-:W-:Y:S02]  /*c7f0*/  IABS R5, R5 ;  /* 0x0000000500057213 */ /* 0x000fe40000000000 */
[----:B-1----:R-:W-:Y:S04]  /*c800*/  IABS R3, R4 ;  /* 0x0000000400037213 */ /* 0x002fe80000000000 */
[----:B------:R-:W1:Y:S10]  /*c810*/  I2F.RP R10, R3 ;  /* 0x00000003000a7306 */ /* 0x000e740000209400 */
[----:B-1----:R-:W1:Y:S02]  /*c820*/  MUFU.RCP R2, R10 ;  /* 0x0000000a00027308 */ /* 0x002e640000001000 */
[----:B-1----:R-:W-:Y:S08]  /*c830*/  VIADD R8, R2, 0xffffffe ;  /* 0x0ffffffe02087836 */ /* 0x002ff00000000000 */
[----:B------:R-:W1:Y:S02]  /*c840*/  F2I.FTZ.U32.TRUNC.NTZ R9, R8 ;  /* 0x0000000800097305 */ /* 0x000e64000021f000 */
[--C-:B-1----:R-:W-:Y:S01]  /*c850*/  IMAD.MOV R2, RZ, RZ, -R9.reuse ;  /* 0x000000ffff027224 */ /* 0x102fe200078e0a09 */
[----:B------:R-:W-:Y:S03]  /*c860*/  MOV R8, RZ ;  /* 0x000000ff00087202 */ /* 0x000fe60000000f00 */
[----:B------:R-:W-:Y:S04]  /*c870*/  IMAD R2, R2, R3, RZ ;  /* 0x0000000302027224 */ /* 0x000fe800078e02ff */
[----:B------:R-:W-:Y:S01]  /*c880*/  IMAD.HI.U32 R2, R9, R2, R8 ;  /* 0x0000000209027227 */ /* 0x000fe200078e0008 */
[----:B------:R-:W-:Y:S05]  /*c890*/  IABS R9, UR24 ;  /* 0x0000001800097c13 */ /* 0x000fea0008000000 */
[C---:B------:R-:W-:Y:S04]  /*c8a0*/  IMAD.HI.U32 R10, R2.reuse, R5, RZ ;  /* 0x00000005020a7227 */ /* 0x040fe800078e00ff */
[----:B------:R-:W-:Y:S02]  /*c8b0*/  IMAD.MOV R8, RZ, RZ, -R10 ;  /* 0x000000ffff087224 */ /* 0x000fe400078e0a0a */
[----:B------:R-:W-:Y:S04]  /*c8c0*/  IMAD.HI.U32 R2, R2, R9, RZ ;  /* 0x0000000902027227 */ /* 0x000fe800078e00ff */
[C---:B------:R-:W-:Y:S02]  /*c8d0*/  IMAD R5, R3.reuse, R8, R5 ;  /* 0x0000000803057224 */ /* 0x040fe400078e0205 */
[----:B------:R-:W-:Y:S03]  /*c8e0*/  IMAD.MOV R8, RZ, RZ, -R2 ;  /* 0x000000ffff087224 */ /* 0x000fe600078e0a02 */
[C---:B------:R-:W-:Y:S01]  /*c8f0*/  ISETP.GT.U32.AND P0, PT, R3.reuse, R5, PT ;  /* 0x000000050300720c */ /* 0x040fe20003f04070 */
[C---:B------:R-:W-:Y:S05]  /*c900*/  IMAD R9, R3.reuse, R8, R9 ;  /* 0x0000000803097224 */ /* 0x040fea00078e0209 */
[----:B------:R-:W-:Y:S07]  /*c910*/  ISETP.GT.U32.AND P5, PT, R3, R9, PT ;  /* 0x000000090300720c */ /* 0x000fee0003fa4070 */
[----:B------:R-:W-:Y:S02]  /*c920*/  @!P0 IMAD.IADD R5, R5, 0x1, -R3 ;  /* 0x0000000105058824 */ /* 0x000fe400078e0a03 */
[----:B------:R-:W-:Y:S03]  /*c930*/  @!P0 VIADD R10, R10, 0x1 ;  /* 0x000000010a0a8836 */ /* 0x000fe60000000000 */
[-C--:B------:R-:W-:Y:S01]  /*c940*/  ISETP.GE.U32.AND P6, PT, R5, R3.reuse, PT ;  /* 0x000000030500720c */ /* 0x080fe20003fc6070 */
[----:B------:R-:W-:Y:S01]  /*c950*/  @!P5 VIADD R2, R2, 0x1 ;  /* 0x000000010202d836 */ /* 0x000fe20000000000 */
[-C--:B------:R-:W-:Y:S02]  /*c960*/  @!P5 IADD3 R9, PT, PT, R9, -R3.reuse, RZ ;  /* 0x800000030909d210 */ /* 0x080fe40007ffe0ff */
[C---:B------:R-:W-:Y:S02]  /*c970*/  LOP3.LUT R5, R4.reuse, UR24, RZ, 0x3c, !PT ;  /* 0x0000001804057c12 */ /* 0x040fe4000f8e3cff */
[----:B------:R-:W-:Y:S02]  /*c980*/  ISETP.GE.U32.AND P0, PT, R9, R3, PT ;  /* 0x000000030900720c */ /* 0x000fe40003f06070 */
[----:B------:R-:W-:Y:S04]  /*c990*/  LOP3.LUT R3, R4, UR14, RZ, 0x3c, !PT ;  /* 0x0000000e04037c12 */ /* 0x000fe8000f8e3cff */
[----:B------:R-:W-:Y:S02]  /*c9a0*/  ISETP.GE.AND P5, PT, R3, RZ, PT ;  /* 0x000000ff0300720c */ /* 0x000fe40003fa6270 */
[----:B------:R-:W-:Y:S02]  /*c9b0*/  @P6 IADD3 R10, PT, PT, R10, 0x1, RZ ;  /* 0x000000010a0a6810 */ /* 0x000fe40007ffe0ff */
[----:B------:R-:W-:Y:S02]  /*c9c0*/  ISETP.GE.AND P6, PT, R5, RZ, PT ;  /* 0x000000ff0500720c */ /* 0x000fe40003fc6270 */
[----:B------:R-:W-:Y:S01]  /*c9d0*/  LOP3.LUT R5, RZ, R4, RZ, 0x33, !PT ;  /* 0x00000004ff057212 */ /* 0x000fe200078e33ff */
[----:B------:R-:W-:Y:S01]  /*c9e0*/  @P0 VIADD R2, R2, 0x1 ;  /* 0x0000000102020836 */ /* 0x000fe20000000000 */
[----:B------:R-:W-:Y:S05]  /*c9f0*/  ISETP.NE.AND P0, PT, R4, RZ, PT ;  /* 0x000000ff0400720c */ /* 0x000fea0003f05270 */
[----:B------:R-:W-:Y:S04]  /*ca00*/  @!P5 IMAD.MOV R10, RZ, RZ, -R10 ;  /* 0x000000ffff0ad224 */ /* 0x000fe800078e0a0a */
[----:B------:R-:W-:Y:S02]  /*ca10*/  @!P6 IADD3 R2, PT, PT, -R2, RZ, RZ ;  /* 0x000000ff0202e210 */ /* 0x000fe40007ffe1ff */
[C---:B------:R-:W-:Y:S02]  /*ca20*/  SEL R9, R5.reuse, R10, !P0 ;  /* 0x0000000a05097207 */ /* 0x040fe40004000000 */
[----:B------:R-:W-:Y:S02]  /*ca30*/  SEL R5, R5, R2, !P0 ;  /* 0x0000000205057207 */ /* 0x000fe40004000000 */
[-C--:B------:R-:W-:Y:S02]  /*ca40*/  LEA R14, P5, R9, R232.reuse, 0x2 ;  /* 0x000000e8090e7211 */ /* 0x080fe400078a10ff */
[----:B------:R-:W-:Y:S02]  /*ca50*/  LEA R12, P0, R5, R232, 0x2 ;  /* 0x000000e8050c7211 */ /* 0x000fe400078010ff */
[-C--:B------:R-:W-:Y:S01]  /*ca60*/  LEA.HI.X.SX32 R15, R9, R233.reuse, 0x2, P5 ;  /* 0x000000e9090f7211 */ /* 0x080fe200028f16ff */
[C---:B------:R-:W-:Y:S01]  /*ca70*/  IMAD.IADD R9, R5.reuse, 0x1, -R9 ;  /* 0x0000000105097824 */ /* 0x040fe200078e0a09 */
[----:B------:R-:W-:Y:S03]  /*ca80*/  LEA.HI.X.SX32 R13, R5, R233, 0x2, P0 ;  /* 0x000000e9050d7211 */ /* 0x000fe600000f16ff */
[----:B------:R-:W-:Y:S01]  /*ca90*/  IMAD R9, R9, R4, -0x40 ;  /* 0xffffffc009097424 */ /* 0x000fe200078e0204 */
[----:B------:R-:W2:Y:S04]  /*caa0*/  LDG.E R3, desc[UR22][R14.64] ;  /* 0x000000160e037981 */ /* 0x000ea8000c1e1900 */
[----:B------:R-:W2:Y:S01]  /*cab0*/  LDG.E R2, desc[UR22][R12.64] ;  /* 0x000000160c027981 */ /* 0x000ea2000c1e1900 */
[----:B------:R-:W-:Y:S05]  /*cac0*/  SHF.R.S32.HI R4, RZ, 0x1f, R9 ;  /* 0x0000001fff047819 */ /* 0x000fea0000011409 */
[----:B------:R-:W-:Y:S04]  /*cad0*/  IMAD R4, R4, UR15, RZ ;  /* 0x0000000f04047c24 */ /* 0x000fe8000f8e02ff */
[C---:B------:R-:W-:Y:S02]  /*cae0*/  IMAD R4, R9.reuse, UR9, R4 ;  /* 0x0000000909047c24 */ /* 0x040fe4000f8e0204 */
[----:B------:R-:W-:Y:S05]  /*caf0*/  IMAD.WIDE.U32 R8, R9, UR15, RZ ;  /* 0x0000000f09087c25 */ /* 0x000fea000f8e00ff */
[----:B------:R-:W-:Y:S01]  /*cb00*/  IADD3 R9, PT, PT, R9, R4, RZ ;  /* 0x0000000409097210 */ /* 0x000fe20007ffe0ff */
[----:B--2---:R-:W-:Y:S04]  /*cb10*/  IMAD.IADD R3, R3, 0x1, -R2 ;  /* 0x0000000103037824 */ /* 0x004fe800078e0a02 */
[C---:B------:R-:W-:Y:S01]  /*cb20*/  IMAD.WIDE.U32 R8, R3.reuse, UR12, R8 ;  /* 0x0000000c03087c25 */ /* 0x040fe2000f8e0008 */
[----:B------:R-:W-:Y:S02]  /*cb30*/  SHF.R.S32.HI R2, RZ, 0x1f, R3 ;  /* 0x0000001fff027819 */ /* 0x000fe40000011403 */
[----:B------:R-:W-:Y:S03]  /*cb40*/  LEA R230, P0, R8, R7, 0x1 ;  /* 0x0000000708e67211 */ /* 0x000fe600078008ff */
[----:B------:R-:W-:Y:S04]  /*cb50*/  IMAD R2, R2, UR12, RZ ;  /* 0x0000000c02027c24 */ /* 0x000fe8000f8e02ff */
[----:B------:R-:W-:Y:S04]  /*cb60*/  IMAD R2, R3, UR13, R2 ;  /* 0x0000000d03027c24 */ /* 0x000fe8000f8e0202 */
[----:B------:R-:W-:Y:S05]  /*cb70*/  IMAD.IADD R231, R9, 0x1, R2 ;  /* 0x0000000109e77824 */ /* 0x000fea00078e0202 */
[----:B------:R-:W-:Y:S07]  /*cb80*/  LEA.HI.X R231, R8, R6, R231, 0x1, P0 ;  /* 0x0000000608e77211 */ /* 0x000fee00000f0ce7 */
.L_x_1229:
[----:B------:R-:W-:Y:S01]  /*cb90*/  @!PT LDS RZ, [RZ] ;  /* 0x00000000fffff984 */ /* 0x000fe20000000800 */
[----:B------:R-:W-:Y:S01]  /*cba0*/  @!PT LDS RZ, [RZ] ;  /* 0x00000000fffff984 */ /* 0x000fe20000000800 */
[----:B------:R-:W-:Y:S01]  /*cbb0*/  @!PT LDS RZ, [RZ] ;  /* 0x00000000fffff984 */ /* 0x000fe20000000800 */
[----:B------:R-:W-:Y:S01]  /*cbc0*/  @!P4 LDGSTS.E.BYPASS.LTC128B.128 [R239+0x10000], desc[UR22][R230.64] ;  /* 0x10000000e6efcfae */ /* 0x000fe2000b981a16 */
[----:B------:R-:W-:Y:S01]  /*cbd0*/  IMAD.U32 R215, RZ, RZ, UR15 ;  /* 0x0000000fffd77e24 */ /* 0x000fe2000f8e00ff */
[----:B------:R-:W-:Y:S01]  /*cbe0*/  USHF.L.U32 UR14, UR15, 0x5, URZ ;  /* 0x000000050f0e7899 */ /* 0x000fe200080006ff */
[----:B------:R-:W-:Y:S01]  /*cbf0*/  IMAD.U32 R213, RZ, RZ, UR15 ;  /* 0x0000000fffd57e24 */ /* 0x000fe2000f8e00ff */
[----:B------:R-:W-:Y:S01]  /*cc00*/  @P4 STS.128 [R239+0x10000], RZ ;  /* 0x010000ffef004388 */ /* 0x000fe20000000c00 */
[----:B------:R-:W-:Y:S01]  /*cc10*/  LEA R225, R225, UR5, 0x1 ;  /* 0x00000005e1e17c11 */ /* 0x000fe2000f8e08ff */
[----:B------:R-:W-:Y:S01]  /*cc20*/  VIADD R3, R224, UR5 ;  /* 0x00000005e0037c36 */ /* 0x000fe20008000000 */
[----:B------:R-:W-:Y:S01]  /*cc30*/  LEA R214, P0, R215, R230, 0x5 ;  /* 0x000000e6d7d67211 */ /* 0x000fe200078028ff */
[----:B------:R-:W-:Y:S01]  /*cc40*/  @!PT LDS RZ, [RZ] ;  /* 0x00000000fffff984 */ /* 0x000fe20000000800 */
[----:B------:R-:W-:Y:S01]  /*cc50*/  @!PT LDS RZ, [RZ] ;  /* 0x00000000fffff984 */ /* 0x000fe20000000800 */
[----:B------:R-:W-:Y:S01]  /*cc60*/  @!PT LDS RZ, [RZ] ;  /* 0x00000000fffff984 */ /* 0x000fe20000000800 */
[----:B------:R-:W-:Y:S01]  /*cc70*/  @!P3 LDGSTS.E.BYPASS.LTC128B.128 [R239+0x12000], desc[UR22][R230.64+0x80] ;  /* 0x12000080e6efbfae */ /* 0x000fe2000b981a16 */
[--C-:B------:R-:W-:Y:S01]  /*cc80*/  SHF.L.U64.HI R213, R213, 0x5, R164.reuse ;  /* 0x00000005d5d57819 */ /* 0x100fe200000102a4 */
[----:B------:R-:W-:Y:S01]  /*cc90*/  IMAD.MOV.U32 R2, RZ, RZ, 0x40 ;  /* 0x00000040ff027424 */ /* 0x000fe200078e00ff */
[----:B------:R-:W-:Y:S01]  /*cca0*/  LEA.HI.X R215, R215, R231, R164, 0x5, P0 ;  /* 0x000000e7d7d77211 */ /* 0x000fe200000f2ca4 */
[----:B------:R-:W-:Y:S01]  /*ccb0*/  @P3 STS.128 [R239+0x12000], RZ ;  /* 0x012000ffef003388 */ /* 0x000fe20000000c00 */
[----:B------:R-:W-:Y:S01]  /*ccc0*/  IADD3 R240, P5, PT, R214, UR14, RZ ;  /* 0x0000000ed6f07c10 */ /* 0x000fe2000ffbe0ff */
[----:B------:R-:W-:Y:S02]  /*ccd0*/  UIADD3 UR21, UPT, UPT, UR21, -0x1, URZ ;  /* 0xffffffff15157890 */ /* 0x000fe4000fffe0ff */
[----:B------:R-:W-:Y:S01]  /*cce0*/  @!PT LDS RZ, [RZ] ;  /* 0x00000000fffff984 */ /* 0x000fe20000000800 */
[----:B------:R-:W-:Y:S01]  /*ccf0*/  @!PT LDS RZ, [RZ] ;  /* 0x00000000fffff984 */ /* 0x000fe20000000800 */
[----:B------:R-:W-:Y:S01]  /*cd00*/  @!PT LDS RZ, [RZ] ;  /* 0x00000000fffff984 */ /* 0x000fe20000000800 */
[----:B------:R-:W-:Y:S01]  /*cd10*/  @!P2 LDGSTS.E.BYPASS.LTC128B.128 [R239+0x14000], desc[UR22][R230.64+0x100] ;  /* 0x14000100e6efafae */ /* 0x000fe2000b981a16 */
[----:B------:R-:W-:Y:S01]  /*cd20*/  IADD3 R212, P0, PT, R240, UR14, RZ ;  /* 0x0000000ef0d47c10 */ /* 0x000fe2000ff1e0ff */
[C---:B------:R-:W-:Y:S01]  /*cd30*/  IMAD.X R241, R213.reuse, 0x1, R215, P5 ;  /* 0x00000001d5f17824 */ /* 0x040fe200028e06d7 */
[----:B------:R-:W-:Y:S01]  /*cd40*/  UISETP.GT.AND UP2, UPT, UR21, UR18, UPT ;  /* 0x000000121500728c */ /* 0x000fe2000bf44270 */
[----:B------:R-:W-:Y:S02]  /*cd50*/  @P2 STS.128 [R239+0x14000], RZ ;  /* 0x014000ffef002388 */ /* 0x000fe40000000c00 */
[----:B------:R-:W-:Y:S01]  /*cd60*/  IMAD.X R213, R213, 0x1, R241, P0 ;  /* 0x00000001d5d57824 */ /* 0x000fe200000e06f1 */
[C---:B------:R-:W-:Y:S01]  /*cd70*/  LOP3.LUT P0, RZ, R219.reuse, 0x2, RZ, 0xc0, !PT ;  /* 0x00000002dbff7812 */ /* 0x040fe2000780c0ff */
[----:B------:R-:W-:Y:S01]  /*cd80*/  @!PT LDS RZ, [RZ] ;  /* 0x00000000fffff984 */ /* 0x000fe20000000800 */
[----:B------:R-:W-:Y:S01]  /*cd90*/  @!PT LDS RZ, [RZ] ;  /* 0x00000000fffff984 */ /* 0x000fe20000000800 */
[----:B------:R-:W-:Y:S01]  /*cda0*/  @!PT LDS RZ, [RZ] ;  /* 0x00000000fffff984 */ /* 0x000fe20000000800 */
[----:B------:R-:W-:Y:S03]  /*cdb0*/  @!P1 LDGSTS.E.BYPASS.LTC128B.128 [R239+0x16000], desc[UR22][R230.64+0x180] ;  /* 0x16000180e6ef9fae */ /* 0x000fe6000b981a16 */
[----:B------:R-:W-:Y:S01]  /*cdc0*/  SEL R222, R216, 0xffffffe0, !P0 ;  /* 0xffffffe0d8de7807 */ /* 0x000fe20004000000 */
[----:B------:R-:W-:Y:S01]  /*cdd0*/  @P1 STS.128 [R239+0x16000], RZ ;  /* 0x016000ffef001388 */ /* 0x000fe20000000c00 */
[----:B------:R-:W-:Y:S02]  /*cde0*/  LOP3.LUT P0, RZ, R219, 0x4, RZ, 0xc0, !PT ;  /* 0x00000004dbff7812 */ /* 0x000fe4000780c0ff */
[C---:B------:R-:W-:Y:S01]  /*cdf0*/  IADD3 R166, PT, PT, R222.reuse, R3, RZ ;  /* 0x00000003dea67210 */ /* 0x040fe20007ffe0ff */
[----:B------:R-:W-:Y:S01]  /*ce00*/  @!PT LDS RZ, [RZ] ;  /* 0x00000000fffff984 */ /* 0x000fe20000000800 */
[----:B------:R-:W-:Y:S01]  /*ce10*/  @!PT LDS RZ, [RZ] ;  /* 0x00000000fffff984 */ /* 0x000fe20000000800 */
[----:B------:R-:W-:Y:S01]  /*ce20*/  @!PT LDS RZ, [RZ] ;  /* 0x00000000fffff984 */ /* 0x000fe20000000800 */
[----:B------:R-:W-:Y:S01]  /*ce30*/  @!P4 LDGSTS.E.BYPASS.LTC128B.128 [R239+0x10800], desc[UR22][R214.64] ;  /* 0x10800000d6efcfae */ /* 0x000fe2000b981a16 */
[--C-:B------:R-:W-:Y:S01]  /*ce40*/  IMAD.IADD R223, R222, 0x1, R225.reuse ;  /* 0x00000001dedf7824 */ /* 0x100fe200078e02e1 */
[----:B------:R-:W-:Y:S02]  /*ce50*/  SEL R2, R2, 0xffffffc0, !P0 ;  /* 0xffffffc002027807 */ /* 0x000fe40004000000 */
[----:B------:R-:W-:Y:S03]  /*ce60*/  @P4 STS.128 [R239+0x10800], RZ ;  /* 0x010800ffef004388 */ /* 0x000fe60000000c00 */
[C---:B------:R-:W-:Y:S01]  /*ce70*/  IMAD.IADD R167, R2.reuse, 0x1, R225 ;  /* 0x0000000102a77824 */ /* 0x040fe200078e02e1 */
[----:B------:R-:W-:Y:S01]  /*ce80*/  @!PT LDS RZ, [RZ] ;  /* 0x00000000fffff984 */ /* 0x000fe20000000800 */
[----:B------:R-:W-:Y:S01]  /*ce90*/  @!PT LDS RZ, [RZ] ;  /* 0x00000000fffff984 */ /* 0x000fe20000000800 */
[----:B------:R-:W-:Y:S01]  /*cea0*/  @!PT LDS RZ, [RZ] ;  /* 0x00000000fffff984 */ /* 0x000fe20000000800 */
[----:B------:R-:W-:Y:S01]  /*ceb0*/  @!P3 LDGSTS.E.BYPASS.LTC128B.128 [R239+0x12800], desc[UR22][R214.64+0x80] ;  /* 0x12800080d6efbfae */ /* 0x000fe2000b981a16 */
[----:B------:R-:W-:Y:S03]  /*cec0*/  IMAD.IADD R3, R2, 0x1, R3 ;  /* 0x0000000102037824 */ /* 0x000fe600078e0203 */
[----:B------:R-:W-:Y:S01]  /*ced0*/  @P3 STS.128 [R239+0x12800], RZ ;  /* 0x012800ffef003388 */ /* 0x000fe20000000c00 */
[C---:B------:R-:W-:Y:S01]  /*cee0*/  IADD3 R164, PT, PT, R222.reuse, R167, RZ ;  /* 0x000000a7dea47210 */ /* 0x040fe20007ffe0ff */
[----:B------:R-:W-:Y:S02]  /*cef0*/  IMAD.IADD R2, R222, 0x1, R3 ;  /* 0x00000001de027824 */ /* 0x000fe400078e0203 */
        /* <DEDUP_REMOVED lines=52> */
[----:B------:R-:W4:Y:S04]  /*d240*/  LDSM.16.M88.4 R176, [R224+UR5+0x8800] ;  /* 0x00880005e0b0783b */ /* 0x000f280008000200 */
[----:B------:R-:W5:Y:S04]  /*d250*/  LDSM.16.M88.4 R180, [R224+UR5+0x9000] ;  /* 0x00900005e0b4783b */ /* 0x000f680008000200 */
[----:B------:R-:W0:Y:S04]  /*d260*/  LDGDEPBAR ;  /* 0x00000000000079af */ /* 0x000e280000000000 */
[----:B------:R-:W3:Y:S04]  /*d270*/  LDSM.16.M88.4 R184, [R224+UR5+0x9800] ;  /* 0x00980005e0b8783b */ /* 0x000ee80008000200 */
[----:B------:R-:W-:Y:S04]  /*d280*/  LDSM.16.M88.4 R188, [R223] ;  /* 0x00000000dfbc783b */ /* 0x000fe80000000200 */
[----:B------:R-:W3:Y:S04]  /*d290*/  LDSM.16.M88.4 R192, [R166+0x8000] ;  /* 0x00800000a6c0783b */ /* 0x000ee80000000200 */
[----:B------:R-:W3:Y:S04]  /*d2a0*/  LDSM.16.M88.4 R196, [R166+0x8800] ;  /* 0x00880000a6c4783b */ /* 0x000ee80000000200 */
[----:B------:R-:W-:Y:S04]  /*d2b0*/  LDSM.16.M88.4 R200, [R167] ;  /* 0x00000000a7c8783b */ /* 0x000fe80000000200 */
[----:B------:R-:W-:Y:S01]  /*d2c0*/  LDSM.16.M88.4 R204, [R3+0x8000] ;  /* 0x0080000003cc783b */ /* 0x000fe20000000200 */
[C---:B--2---:R-:W-:Y:S03]  /*d2d0*/  HMMA.16816.F32.BF16 R4, R168.reuse, R172, RZ ;  /* 0x000000aca804723c */ /* 0x044fe600000418ff */
[----:B------:R-:W-:Y:S04]  /*d2e0*/  LDSM.16.M88.4 R208, [R3+0x8800] ;  /* 0x0088000003d0783b */ /* 0x000fe80000000200 */
[----:B-1----:R-:W-:Y:S01]  /*d2f0*/  LDSM.16.M88.4 R212, [R224+UR5+0xe000] ;  /* 0x00e00005e0d4783b */ /* 0x002fe20008000200 */
[C---:B------:R-:W-:Y:S03]  /*d300*/  HMMA.16816.F32.BF16 R8, R168.reuse, R174, RZ ;  /* 0x000000aea808723c */ /* 0x040fe600000418ff */
[----:B------:R-:W1:Y:S05]  /*d310*/  LDSM.16.M88.4 R172, [R166+0x9000] ;  /* 0x00900000a6ac783b */ /* 0x000e6a0000000200 */
[C---:B----4-:R-:W-:Y:S08]  /*d320*/  HMMA.16816.F32.BF16 R12, R168.reuse, R176, RZ ;  /* 0x000000b0a80c723c */ /* 0x050ff000000418ff */
[C---:B------:R-:W-:Y:S01]  /*d330*/  HMMA.16816.F32.BF16 R16, R168.reuse, R178, RZ ;  /* 0x000000b2a810723c */ /* 0x040fe200000418ff */
[----:B------:R-:W2:Y:S07]  /*d340*/  LDSM.16.M88.4 R176, [R166+0x9800] ;  /* 0x00980000a6b0783b */ /* 0x000eae0000000200 */
[C---:B-----5:R-:W-:Y:S08]  /*d350*/  HMMA.16816.F32.BF16 R20, R168.reuse, R180, RZ ;  /* 0x000000b4a814723c */ /* 0x060ff000000418ff */
[C---:B------:R-:W-:Y:S01]  /*d360*/  HMMA.16816.F32.BF16 R24, R168.reuse, R182, RZ ;  /* 0x000000b6a818723c */ /* 0x040fe200000418ff */
[----:B------:R-:W-:Y:S07]  /*d370*/  LDSM.16.M88.4 R180, [R3+0x9800] ;  /* 0x0098000003b4783b */ /* 0x000fee0000000200 */
[C---:B---3--:R-:W-:Y:S08]  /*d380*/  HMMA.16816.F32.BF16 R28, R168.reuse, R184, RZ ;  /* 0x000000b8a81c723c */ /* 0x048ff000000418ff */
        /* <DEDUP_REMOVED lines=189> */
[----:B------:R-:W-:Y:S11]  /*df60*/  BRA.U !UP2, `(.L_x_1230) ;  /* 0x000000090ab87547 */ /* 0x000ff6000b800000 */
[----:B------:R-:W-:Y:S01]  /*df70*/  UPLOP3.LUT UP1, UPT, UPT, UPT, UP0, 0x80, 0x8 ;  /* 0x000000000008789c */ /* 0x000fe20003f2f000 */
[----:B------:R-:W1:Y:S05]  /*df80*/  LDC R2, c[0x0][0x3bc] ;  /* 0x0000ef00ff027b82 */ /* 0x000e6a0000000800 */
[----:B------:R-:W-:Y:S02]  /*df90*/  PLOP3.LUT P6, PT, PT, PT, UP1, 0x80, 0x8 ;  /* 0x000000000008781c */ /* 0x000fe40003fcf018 */
[----:B------:R-:W-:Y:S03]  /*dfa0*/  PLOP3.LUT P5, PT, PT, PT, UP1, 0x80, 0x8 ;  /* 0x000000000008781c */ /* 0x000fe60003faf018 */
[----:B------:R-:W2:Y:S01]  /*dfb0*/  @!UP1 LDCU UR15, c[0x0][0x3b8] ;  /* 0x00007700ff0f97ac */ /* 0x000ea20008000800 */
[----:B------:R-:W-:Y:S02]  /*dfc0*/  @!UP1 UMOV UR20, URZ ;  /* 0x000000ff00149c82 */ /* 0x000fe40008000000 */
[----:B------:R-:W-:Y:S02]  /*dfd0*/  @!UP1 UIADD3 UR20, UP2, UPT, URZ, -UR20, URZ ;  /* 0x80000014ff149290 */ /* 0x000fe4000ff5e0ff */
[----:B--2---:R-:W-:Y:S04]  /*dfe0*/  @!UP1 USHF.L.U32 UR14, UR15, 0x6, URZ ;  /* 0x000000060f0e9899 */ /* 0x004fe800080006ff */
[----:B------:R-:W-:Y:S04]  /*dff0*/  @!UP1 UIADD3.X UR14, UPT, UPT, URZ, ~UR14, URZ, UP2, !UPT ;  /* 0x8000000eff0e9290 */ /* 0x000fe800097fe4ff */
[----:B------:R-:W-:Y:S02]  /*e000*/  @!UP1 USHF.R.S64 UR20, UR20, 0x1f, UR14 ;  /* 0x0000001f14149899 */ /* 0x000fe4000800100e */
[----:B------:R-:W-:Y:S04]  /*e010*/  IMAD.U32 R164, RZ, RZ, UR14 ;  /* 0x0000000effa47e24 */ /* 0x000fe8000f8e00ff */
[----:B------:R-:W-:Y:S04]  /*e020*/  @!P6 IADD3 R228, P6, PT, R228, UR20, RZ ;  /* 0x00000014e4e4ec10 */ /* 0x000fe8000ffde0ff */
[----:B------:R-:W-:Y:S01]  /*e030*/  @!P5 LEA.HI.X.SX32 R227, R164, R227, 0x1, P6 ;  /* 0x000000e3a4e3d211 */ /* 0x000fe200030f0eff */
[----:B------:R-:W-:Y:S08]  /*e040*/  BRA.U !UP1, `(.L_x_1231) ;  /* 0x0000000509007547 */ /* 0x000ff0000b800000 */
[----:B------:R-:W2:Y:S01]  /*e050*/  LDC R164, c[0x0][0x4f0] ;  /* 0x00013c00ffa47b82 */ /* 0x000ea20000000800 */
[----:B------:R-:W-:Y:S02]  /*e060*/  UIADD3 UR14, UPT, UPT, UR24, -0x40, URZ ;  /* 0xffffffc0180e7890 */ /* 0x000fe4000fffe0ff */
[----:B------:R-:W-:Y:S04]  /*e070*/  UIADD3 UR15, UPT, UPT, UR24, -0x80, URZ ;  /* 0xffffff80180f7890 */ /* 0x000fe8000fffe0ff */
[----:B------:R-:W-:Y:S02]  /*e080*/  MOV R169, UR14 ;  /* 0x0000000e00a97c02 */ /* 0x000fe40008000f00 */
[----:B------:R-:W-:Y:S02]  /*e090*/  IMAD.U32 R167, RZ, RZ, UR15 ;  /* 0x0000000fffa77e24 */ /* 0x000fe4000f8e00ff */
[----:B------:R-:W-:Y:S03]  /*e0a0*/  IABS R169, R169 ;  /* 0x000000a900a97213 */ /* 0x000fe60000000000 */
[----:B------:R-:W-:Y:S02]  /*e0b0*/  IABS R167, R167 ;  /* 0x000000a700a77213 */ /* 0x000fe40000000000 */
[----:B--2---:R-:W-:Y:S04]  /*e0c0*/  IABS R3, R164 ;  /* 0x000000a400037213 */ /* 0x004fe80000000000 */
[----:B------:R-:W2:Y:S10]  /*e0d0*/  I2F.RP R168, R3 ;  /* 0x0000000300a87306 */ /* 0x000eb40000209400 */
[----:B--2---:R-:W2:Y:S02]  /*e0e0*/  MUFU.RCP R166, R168 ;  /* 0x000000a800a67308 */ /* 0x004ea40000001000 */
[----:B--2---:R-:W-:Y:S08]  /*e0f0*/  VIADD R170, R166, 0xffffffe ;  /* 0x0ffffffea6aa7836 */ /* 0x004ff00000000000 */
[----:B------:R-:W2:Y:S02]  /*e100*/  F2I.FTZ.U32.TRUNC.NTZ R171, R170 ;  /* 0x000000aa00ab7305 */ /* 0x000ea4000021f000 */
[--C-:B--2---:R-:W-:Y:S02]  /*e110*/  IMAD.MOV R166, RZ, RZ, -R171.reuse ;  /* 0x000000ffffa67224 */ /* 0x104fe400078e0aab */
[----:B------:R-:W-:Y:S02]  /*e120*/  IMAD.MOV.U32 R170, RZ, RZ, RZ ;  /* 0x000000ffffaa7224 */ /* 0x000fe400078e00ff */
[----:B------:R-:W-:Y:S04]  /*e130*/  IMAD R166, R166, R3, RZ ;  /* 0x00000003a6a67224 */ /* 0x000fe800078e02ff */
[----:B------:R-:W-:Y:S06]  /*e140*/  IMAD.HI.U32 R166, R171, R166, R170 ;  /* 0x000000a6aba67227 */ /* 0x000fec00078e00aa */
[C---:B------:R-:W-:Y:S04]  /*e150*/  IMAD.HI.U32 R171, R166.reuse, R169, RZ ;  /* 0x000000a9a6ab7227 */ /* 0x040fe800078e00ff */
[----:B------:R-:W-:Y:S01]  /*e160*/  IMAD.HI.U32 R170, R166, R167, RZ ;  /* 0x000000a7a6aa7227 */ /* 0x000fe200078e00ff */
[----:B------:R-:W-:Y:S03]  /*e170*/  IADD3 R168, PT, PT, -R171, RZ, RZ ;  /* 0x000000ffaba87210 */ /* 0x000fe60007ffe1ff */
[----:B------:R-:W-:Y:S02]  /*e180*/  IMAD.MOV R166, RZ, RZ, -R170 ;  /* 0x000000ffffa67224 */ /* 0x000fe400078e0aaa */
[C---:B------:R-:W-:Y:S02]  /*e190*/  IMAD R169, R3.reuse, R168, R169 ;  /* 0x000000a803a97224 */ /* 0x040fe400078e02a9 */
[C---:B------:R-:W-:Y:S01]  /*e1a0*/  IMAD R167, R3.reuse, R166, R167 ;  /* 0x000000a603a77224 */ /* 0x040fe200078e02a7 */
[----:B------:R-:W-:Y:S02]  /*e1b0*/  LOP3.LUT R166, R164, UR14, RZ, 0x3c, !PT ;  /* 0x0000000ea4a67c12 */ /* 0x000fe4000f8e3cff */
[C---:B------:R-:W-:Y:S02]  /*e1c0*/  ISETP.GT.U32.AND P6, PT, R3.reuse, R169, PT ;  /* 0x000000a90300720c */ /* 0x040fe40003fc4070 */
[----:B------:R-:W-:Y:S11]  /*e1d0*/  ISETP.GT.U32.AND P5, PT, R3, R167, PT ;  /* 0x000000a70300720c */ /* 0x000ff60003fa4070 */
[--C-:B------:R-:W-:Y:S02]  /*e1e0*/  @!P6 IMAD.IADD R169, R169, 0x1, -R3.reuse ;  /* 0x00000001a9a9e824 */ /* 0x100fe400078e0a03 */
[----:B------:R-:W-:Y:S01]  /*e1f0*/  @!P5 IADD3 R170, PT, PT, R170, 0x1, RZ ;  /* 0x00000001aaaad810 */ /* 0x000fe20007ffe0ff */
[----:B------:R-:W-:Y:S02]  /*e200*/  @!P5 IMAD.IADD R167, R167, 0x1, -R3 ;  /* 0x00000001a7a7d824 */ /* 0x000fe400078e0a03 */
[----:B------:R-:W-:Y:S01]  /*e210*/  @!P6 VIADD R171, R171, 0x1 ;  /* 0x00000001ababe836 */ /* 0x000fe20000000000 */
[-C--:B------:R-:W-:Y:S02]  /*e220*/  ISETP.GE.U32.AND P6, PT, R169, R3.reuse, PT ;  /* 0x00000003a900720c */ /* 0x080fe40003fc6070 */
[----:B------:R-:W-:Y:S02]  /*e230*/  ISETP.GE.U32.AND P5, PT, R167, R3, PT ;  /* 0x00000003a700720c */ /* 0x000fe40003fa6070 */
[----:B------:R-:W-:Y:S01]  /*e240*/  LOP3.LUT R3, R164, UR15, RZ, 0x3c, !PT ;  /* 0x0000000fa4037c12 */ /* 0x000fe2000f8e3cff */
[----:B------:R-:W-:Y:S08]  /*e250*/  UMOV UR15, UR6 ;  /* 0x00000006000f7c82 */ /* 0x000ff00008000000 */
[----:B------:R-:W-:Y:S02]  /*e260*/  @P6 IADD3 R171, PT, PT, R171, 0x1, RZ ;  /* 0x00000001abab6810 */ /* 0x000fe40007ffe0ff */
[----:B------:R-:W-:Y:S01]  /*e270*/  ISETP.GE.AND P6, PT, R166, RZ, PT ;  /* 0x000000ffa600720c */ /* 0x000fe20003fc6270 */
[----:B------:R-:W-:Y:S01]  /*e280*/  @P5 VIADD R170, R170, 0x1 ;  /* 0x00000001aaaa5836 */ /* 0x000fe20000000000 */
[----:B------:R-:W-:Y:S02]  /*e290*/  ISETP.GE.AND P5, PT, R3, RZ, PT ;  /* 0x000000ff0300720c */ /* 0x000fe40003fa6270 */
[----:B------:R-:W-:Y:S09]  /*e2a0*/  LOP3.LUT R3, RZ, R164, RZ, 0x33, !PT ;  /* 0x000000a4ff037212 */ /* 0x000ff200078e33ff */
[----:B------:R-:W-:Y:S02]  /*e2b0*/  @!P6 IMAD.MOV R171, RZ, RZ, -R171 ;  /* 0x000000ffffabe224 */ /* 0x000fe400078e0aab */
[----:B------:R-:W-:Y:S01]  /*e2c0*/  @!P5 IMAD.MOV R170, RZ, RZ, -R170 ;  /* 0x000000ffffaad224 */ /* 0x000fe200078e0aaa */
[----:B------:R-:W-:Y:S04]  /*e2d0*/  ISETP.NE.AND P5, PT, R164, RZ, PT ;  /* 0x000000ffa400720c */ /* 0x000fe80003fa5270 */
[C---:B------:R-:W-:Y:S02]  /*e2e0*/  SEL R167, R3.reuse, R170, !P5 ;  /* 0x000000aa03a77207 */ /* 0x040fe40006800000 */
[----:B------:R-:W-:Y:S02]  /*e2f0*/  SEL R171, R3, R171, !P5 ;  /* 0x000000ab03ab7207 */ /* 0x000fe40006800000 */
[-C--:B------:R-:W-:Y:S02]  /*e300*/  LEA R174, P6, R167, R232.reuse, 0x2 ;  /* 0x000000e8a7ae7211 */ /* 0x080fe400078c10ff */
[----:B------:R-:W-:Y:S02]  /*e310*/  LEA R172, P5, R171, R232, 0x2 ;  /* 0x000000e8abac7211 */ /* 0x000fe400078a10ff */
[-C--:B------:R-:W-:Y:S02]  /*e320*/  LEA.HI.X.SX32 R175, R167, R233.reuse, 0x2, P6 ;  /* 0x000000e9a7af7211 */ /* 0x080fe400030f16ff */
[C---:B------:R-:W-:Y:S02]  /*e330*/  LEA.HI.X.SX32 R173, R171.reuse, R233, 0x2, P5 ;  /* 0x000000e9abad7211 */ /* 0x040fe400028f16ff */
[----:B------:R-:W-:Y:S01]  /*e340*/  IADD3 R169, PT, PT, R171, -R167, RZ ;  /* 0x800000a7aba97210 */ /* 0x000fe20007ffe0ff */
[----:B------:R-:W2:Y:S04]  /*e350*/  LDG.E R166, desc[UR22][R174.64] ;  /* 0x00000016aea67981 */ /* 0x000ea8000c1e1900 */
[----:B------:R-:W-:Y:S01]  /*e360*/  IMAD R169, R169, R164, -0x40 ;  /* 0xffffffc0a9a97424 */ /* 0x000fe200078e02a4 */
[----:B------:R-:W2:Y:S04]  /*e370*/  LDG.E R3, desc[UR22][R172.64] ;  /* 0x00000016ac037981 */ /* 0x000ea8000c1e1900 */
[----:B------:R-:W-:Y:S05]  /*e380*/  SHF.R.S32.HI R164, RZ, 0x1f, R169 ;  /* 0x0000001fffa47819 */ /* 0x000fea00000114a9 */
[----:B------:R-:W-:Y:S04]  /*e390*/  IMAD R164, R164, UR15, RZ ;  /* 0x0000000fa4a47c24 */ /* 0x000fe8000f8e02ff */
[C---:B------:R-:W-:Y:S02]  /*e3a0*/  IMAD R164, R169.reuse, UR7, R164 ;  /* 0x00000007a9a47c24 */ /* 0x040fe4000f8e02a4 */
[----:B------:R-:W-:Y:S04]  /*e3b0*/  IMAD.WIDE.U32 R168, R169, UR15, RZ ;  /* 0x0000000fa9a87c25 */ /* 0x000fe8000f8e00ff */
        /* <DEDUP_REMOVED lines=9> */
.L_x_1231:
[--C-:B------:R-:W-:Y:S01]  /*e450*/  @!P4 IMAD.MOV.U32 R229, RZ, RZ, R227.reuse ;  /* 0x000000ffffe5c224 */ /* 0x100fe200078e00e3 */
[-C--:B------:R-:W-:Y:S01]  /*e460*/  @!P1 MOV R168, R228.reuse ;  /* 0x000000e400a89202 */ /* 0x080fe20000000f00 */
[----:B------:R-:W-:Y:S01]  /*e470*/  @!P1 IMAD.MOV.U32 R169, RZ, RZ, R227 ;  /* 0x000000ffffa99224 */ /* 0x000fe200078e00e3 */
[----:B------:R-:W-:Y:S01]  /*e480*/  USHF.L.U32 UR14, UR15, 0x5, URZ ;  /* 0x000000050f0e7899 */ /* 0x000fe200080006ff */
[----:B------:R-:W-:Y:S01]  /*e490*/  IMAD.U32 R167, RZ, RZ, UR15 ;  /* 0x0000000fffa77e24 */ /* 0x000fe2000f8e00ff */
[----:B------:R-:W-:Y:S01]  /*e4a0*/  @!PT LDS RZ, [RZ] ;  /* 0x00000000fffff984 */ /* 0x000fe20000000800 */
[----:B------:R-:W-:Y:S01]  /*e4b0*/  @!PT LDS RZ, [RZ] ;  /* 0x00000000fffff984 */ /* 0x000fe20000000800 */
[----:B------:R-:W-:Y:S01]  /*e4c0*/  @!PT LDS RZ, [RZ] ;  /* 0x00000000fffff984 */ /* 0x000fe20000000800 */
[----:B------:R2:W-:Y:S01]  /*e4d0*/  @!P4 LDGSTS.E.BYPASS.LTC128B.128 [R239+0x8000], desc[UR22][R228.64] ;  /* 0x08000000e4efcfae */ /* 0x0005e2000b981a16 */
[----:B------:R-:W-:Y:S03]  /*e4e0*/  IMAD.U32 R3, RZ, RZ, UR15 ;  /* 0x0000000fff037e24 */ /* 0x000fe6000f8e00ff */
[----:B------:R3:W-:Y:S01]  /*e4f0*/  @P4 STS.128 [R239+0x8000], RZ ;  /* 0x008000ffef004388 */ /* 0x0007e20000000c00 */
[----:B------:R-:W-:Y:S02]  /*e500*/  LEA R166, P5, R167, R228, 0x5 ;  /* 0x000000e4a7a67211 */ /* 0x000fe400078a28ff */
[--C-:B-1----:R-:W-:Y:S02]  /*e510*/  SHF.L.U64.HI R3, R3, 0x5, R2.reuse ;  /* 0x0000000503037819 */ /* 0x102fe40000010202 */
[----:B------:R-:W-:Y:S02]  /*e520*/  LEA.HI.X R167, R167, R227, R2, 0x5, P5 ;  /* 0x000000e3a7a77211 */ /* 0x000fe400028f2c02 */
[----:B------:R-:W-:Y:S04]  /*e530*/  IADD3 R170, P6, PT, R166, UR14, RZ ;  /* 0x0000000ea6aa7c10 */ /* 0x000fe8000ffde0ff */
[----:B------:R-:W-:Y:S01]  /*e540*/  IADD3 R2, P5, PT, R170, UR14, RZ ;  /* 0x0000000eaa027c10 */ /* 0x000fe2000ffbe0ff */
[C---:B------:R-:W-:Y:S05]  /*e550*/  IMAD.X R171, R3.reuse, 0x1, R167, P6 ;  /* 0x0000000103ab7824 */ /* 0x040fea00030e06a7 */
[----:B------:R-:W-:Y:S02]  /*e560*/  IADD3.X R3, PT, PT, R3, R171, RZ, P5, !PT ;  /* 0x000000ab03037210 */ /* 0x000fe40002ffe4ff */
[----:B--2---:R-:W-:Y:S05]  /*e570*/  @!P3 MOV R229, R227 ;  /* 0x000000e300e5b202 */ /* 0x004fea0000000f00 */
        /* <DEDUP_REMOVED lines=77> */
.L_x_1230:
[----:B---3--:R-:W-:Y:S01]  /*ea50*/  FMNMX3.FTZ R2, R0, R6, R7, !PT ;  /* 0x0000000600027276 */ /* 0x008fe20007810007 */
[----:B------:R-:W-:Y:S01]  /*ea60*/  LDSM.16.MT88.4 R172, [R217+0x10000] ;  /* 0x01000000d9ac783b */ /* 0x000fe20000004200 */
[----:B------:R-:W-:Y:S01]  /*ea70*/  FMNMX3.FTZ R3, R165, R4, R5, !PT ;  /* 0x00000004a5037276 */ /* 0x000fe20007810005 */
[----:B------:R-:W-:Y:S01]  /*ea80*/  UISETP.GT.AND UP2, UPT, UR21, UR18, UPT ;  /* 0x000000121500728c */ /* 0x000fe2000bf44270 */
[----:B------:R-:W-:Y:S01]  /*ea90*/  FMNMX3.FTZ R2, R2, R10, R11, !PT ;  /* 0x0000000a02027276 */ /* 0x000fe2000781000b */
[----:B------:R-:W-:Y:S01]  /*eaa0*/  UIADD3 UR24, UPT, UPT, UR24, -0x40, URZ ;  /* 0xffffffc018187890 */ /* 0x000fe2000fffe0ff */
        /* <DEDUP_REMOVED lines=14> */
[----:B------:R-:W-:Y:S03]  /*eb90*/  FMNMX3.FTZ R168, R3, R32, R33, !PT ;  /* 0x0000002003a87276 */ /* 0x000fe60007810021 */
[----:B------:R-:W-:Y:S08]  /*eba0*/  SHFL.BFLY PT, R2, R167, 0x2, 0x1f ;  /* 0x0c401f00a7027f89 */ /* 0x000ff000000e0000 */
        /* <DEDUP_REMOVED lines=219> */
[----:B------:R-:W-:Y:S01]  /*f960*/  MOV R165, R164 ;  /* 0x000000a400a57202 */ /* 0x000fe20000000f00 */
[----:B------:R-:W-:Y:S01]  /*f970*/  FFMA.FTZ R199, R0, R235, R199 ;  /* 0x000000eb00c77223 */ /* 0x000fe200000100c7 */
[----:B------:R-:W-:Y:S03]  /*f980*/  FADD.FTZ R197, R196, R197 ;  /* 0x000000c5c4c57221 */ /* 0x000fe60000010000 */
        /* <DEDUP_REMOVED lines=232> */
[----:B------:R-:W-:Y:S11]  /*10810*/  BRA.U UP2, `(.L_x_1232) ;  /* 0xffffffbd02387547 */ /* 0x000ff6000b83ffff */
.L_x_1228:
[----:B------:R-:W1:Y:S01]  /*10820*/  SHFL.BFLY PT, R2, R237, 0x2, 0x1f ;  /* 0x0c401f00ed027f89 */ /* 0x000e6200000e0000 */
[----:B------:R-:W-:Y:S01]  /*10830*/  LOP3.LUT R9, R221, 0x30, RZ, 0xc0, !PT ;  /* 0x00000030dd097812 */ /* 0x000fe200078ec0ff */
[----:B------:R-:W2:Y:S01]  /*10840*/  S2UR UR12, SR_CTAID.Y ;  /* 0x00000000000c79c3 */ /* 0x000ea20000002600 */
[C---:B------:R-:W-:Y:S01]  /*10850*/  SHF.L.U32 R4, R219.reuse, 0x4, RZ ;  /* 0x00000004db047819 */ /* 0x040fe200000006ff */
[----:B------:R-:W3:Y:S01]  /*10860*/  SHFL.BFLY PT, R0, R235, 0x2, 0x1f ;  /* 0x0c401f00eb007f89 */ /* 0x000ee200000e0000 */
[C---:B------:R-:W-:Y:S01]  /*10870*/  R2P PR, R219.reuse, 0x18 ;  /* 0x00000018db007804 */ /* 0x040fe20000000000 */
[----:B------:R-:W2:Y:S01]  /*10880*/  LDCU.64 UR6, c[0x0][0x430] ;  /* 0x00008600ff0677ac */ /* 0x000ea20008000a00 */
[----:B------:R-:W-:Y:S01]  /*10890*/  LOP3.LUT R8, R4, 0x1c0, RZ, 0xc0, !PT ;  /* 0x000001c004087812 */ /* 0x000fe200078ec0ff */
[----:B------:R-:W-:Y:S01]  /*108a0*/  BSSY.RECONVERGENT B0, `(.L_x_1233) ;  /* 0x0000135000007945 */ /* 0x000fe20003800200 */
[----:B------:R-:W-:Y:S01]  /*108b0*/  LOP3.LUT P5, RZ, R219, 0x3, RZ, 0xc0, !PT ;  /* 0x00000003dbff7812 */ /* 0x000fe200078ac0ff */
[----:B------:R-:W4:Y:S01]  /*108c0*/  S2UR UR11, SR_CTAID.Z ;  /* 0x00000000000b79c3 */ /* 0x000f220000002700 */
[----:B------:R-:W-:Y:S01]  /*108d0*/  SEL R216, R216, 0xffffffe0, !P0 ;  /* 0xffffffe0d8d87807 */ /* 0x000fe20004000000 */
[----:B------:R-:W4:Y:S01]  /*108e0*/  LDCU UR9, c[0x0][0x3e0] ;  /* 0x00007c00ff0977ac */ /* 0x000f220008000800 */
[----:B------:R-:W5:Y:S05]  /*108f0*/  LDCU UR4, c[0x0][0x44c] ;  /* 0x00008980ff0477ac */ /* 0x000f6a0008000800 */
[----:B------:R-:W5:Y:S01]  /*10900*/  S2UR UR8, SR_CTAID.X ;  /* 0x00000000000879c3 */ /* 0x000f620000002500 */
[----:B------:R-:W-:Y:S01]  /*10910*/  UIADD3 UR10, UPT, UPT, -UR19, URZ, URZ ;  /* 0x000000ff130a7290 */ /* 0x000fe2000fffe1ff */
[----:B-1----:R-:W-:Y:S01]  /*10920*/  FADD.FTZ R7, R2, R237 ;  /* 0x000000ed02077221 */ /* 0x002fe20000010000 */
[----:B------:R-:W-:Y:S01]  /*10930*/  SHF.R.U32.HI R2, RZ, 0x2, R219 ;  /* 0x00000002ff027819 */ /* 0x000fe200000116db */
[----:B--2---:R-:W-:Y:S01]  /*10940*/  UIMAD UR6, UR12, UR6, UR19 ;  /* 0x000000060c0672a4 */ /* 0x004fe2000f8e0213 */
[----:B---3--:R-:W-:-:S02]  /*10950*/  FADD.FTZ R0, R0, R235 ;  /* 0x000000eb00007221 */ /* 0x008fc40000010000 */
[----:B------:R-:W1:Y:S01]  /*10960*/  SHFL.BFLY PT, R6, R7, 0x1, 0x1f ;  /* 0x0c201f0007067f89 */ /* 0x000e6200000e0000 */
[----:B------:R-:W-:Y:S02]  /*10970*/  LOP3.LUT R2, R9, 0x7, R2, 0xf8, !PT ;  /* 0x0000000709027812 */ /* 0x000fe400078ef802 */
[----:B------:R-:W-:Y:S01]  /*10980*/  SHF.L.U32 R9, R219, 0x1, RZ ;  /* 0x00000001db097819 */ /* 0x000fe200000006ff */
[----:B------:R-:W2:Y:S01]  /*10990*/  SHFL.BFLY PT, R5, R0, 0x1, 0x1f ;  /* 0x0c201f0000057f89 */ /* 0x000ea200000e0000 */
[----:B----4-:R-:W-:Y:S02]  /*109a0*/  UIMAD UR10, UR9, UR10, UR11 ;  /* 0x0000000a090a72a4 */ /* 0x010fe4000f8e020b */
[--C-:B------:R-:W-:Y:S02]  /*109b0*/  LOP3.LUT R218, R218, 0x6, R9.reuse, 0xf8, !PT ;  /* 0x00000006dada7812 */ /* 0x100fe400078ef809 */
[----:B------:R-:W-:Y:S01]  /*109c0*/  LOP3.LUT R9, R8, 0x38, R9, 0xf8, !PT ;  /* 0x0000003808097812 */ /* 0x000fe200078ef809 */
[----:B------:R-:W-:-:S03]  /*109d0*/  UIMAD UR6, UR6, UR9, UR10 ;  /* 0x00000009060672a4 */ /* 0x000fc6000f8e020a */
[----:B------:R-:W-:Y:S01]  /*109e0*/  LOP3.LUT R9, R218, R9, RZ, 0xfc, !PT ;  /* 0x00000009da097212 */ /* 0x000fe200078efcff */
[----:B-----5:R-:W-:-:S03]  /*109f0*/  USHF.L.U32 UR8, UR8, 0x6, URZ ;  /* 0x0000000608087899 */ /* 0x020fc600080006ff */
[----:B------:R-:W-:Y:S01]  /*10a00*/  LEA R9, R9, UR5, 0x2 ;  /* 0x0000000509097c11 */ /* 0x000fe2000f8e10ff */
[----:B------:R-:W-:-:S04]  /*10a10*/  UIMAD UR7, UR6, UR7, UR8 ;  /* 0x00000007060772a4 */ /* 0x000fc8000f8e0208 */
[----:B------:R-:W-:Y:S01]  /*10a20*/  UIMAD UR4, UR7, UR4, URZ ;  /* 0x00000004070472a4 */ /* 0x000fe2000f8e02ff */
[----:B-1----:R-:W-:Y:S01]  /*10a30*/  FADD.FTZ R6, R7, R6 ;  /* 0x0000000607067221 */ /* 0x002fe20000010000 */
[----:B------:R-:W-:Y:S01]  /*10a40*/  MOV R7, 0x40 ;  /* 0x0000004000077802 */ /* 0x000fe20000000f00 */
[----:B--2---:R-:W-:Y:S02]  /*10a50*/  FADD.FTZ R5, R0, R5 ;  /* 0x0000000500057221 */ /* 0x004fe40000010000 */
[----:B------:R-:W1:Y:S01]  /*10a60*/  MUFU.RCP R10, R6 ;  /* 0x00000006000a7308 */ /* 0x000e620000001000 */
[----:B------:R-:W-:Y:S02]  /*10a70*/  SHF.L.U32 R0, R219, 0x2, RZ ;  /* 0x00000002db007819 */ /* 0x000fe400000006ff */
[----:B------:R-:W-:Y:S01]  /*10a80*/  SHF.R.U32.HI R219, RZ, 0x4, R219 ;  /* 0x00000004ffdb7819 */ /* 0x000fe200000116db */
[----:B------:R-:W-:Y:S01]  /*10a90*/  BAR.SYNC.DEFER_BLOCKING 0x0 ;  /* 0x0000000000007b1d */ /* 0x000fe20000010000 */
[----:B------:R-:W-:-:S02]  /*10aa0*/  FSETP.NE.FTZ.AND P6, PT, R6, RZ, PT ;  /* 0x000000ff0600720b */ /* 0x000fc40003fd5000 */
[----:B------:R-:W-:Y:S02]  /*10ab0*/  IADD3 R11, PT, PT, R219, 0x10, RZ ;  /* 0x00000010db0b7810 */ /* 0x000fe40007ffe0ff */
[----:B------:R-:W-:Y:S01]  /*10ac0*/  SEL R7, R7, 0xffffffc0, !P3 ;  /* 0xffffffc007077807 */ /* 0x000fe20005800000 */
[----:B------:R-:W2:Y:S01]  /*10ad0*/  MUFU.RCP R8, R5 ;  /* 0x0000000500087308 */ /* 0x000ea20000001000 */
[----:B------:R-:W-:Y:S02]  /*10ae0*/  FSETP.NE.FTZ.AND P3, PT, R5, RZ, PT ;  /* 0x000000ff0500720b */ /* 0x000fe40003f75000 */
[----:B------:R-:W-:Y:S02]  /*10af0*/  IADD3 R12, PT, PT, R219, 0x8, RZ ;  /* 0x00000008db0c7810 */ /* 0x000fe40007ffe0ff */
[----:B------:R-:W-:Y:S02]  /*10b00*/  ISETP.GE.AND P1, PT, R11, UR16, PT ;  /* 0x000000100b007c0c */ /* 0x000fe4000bf26270 */
[----:B-1----:R-:W-:Y:S01]  /*10b10*/  FSEL R10, R10, 1, P6 ;  /* 0x3f8000000a0a7808 */ /* 0x002fe20003000000 */
[----:B------:R-:W1:Y:S01]  /*10b20*/  @P6 LDC R15, c[0x0][0x458] ;  /* 0x00011600ff0f6b82 */ /* 0x000e620000000800 */
[----:B------:R-:W-:Y:S01]  /*10b30*/  LOP3.LUT R14, R0, 0x1f8, RZ, 0xc0, !PT ;  /* 0x000001f8000e7812 */ /* 0x000fe200078ec0ff */
[----:B------:R-:W3:Y:S01]  /*10b40*/  @P6 MUFU.LG2 R6, R6 ;  /* 0x0000000600066308 */ /* 0x000ee20000000c00 */
[----:B------:R-:W-:Y:S01]  /*10b50*/  IADD3 R11, PT, PT, R219, 0x18, RZ ;  /* 0x00000018db0b7810 */ /* 0x000fe20007ffe0ff */
[----:B------:R-:W-:Y:S01]  /*10b60*/  FMUL.FTZ R160, R10, R160 ;  /* 0x000000a00aa07220 */ /* 0x000fe20000410000 */
[----:B------:R-:W-:Y:S01]  /*10b70*/  ISETP.GE.AND P2, PT, R12, UR16, PT ;  /* 0x000000100c007c0c */ /* 0x000fe2000bf46270 */
[C---:B------:R-:W-:Y:S01]  /*10b80*/  FMUL.FTZ R161, R10.reuse, R161 ;  /* 0x000000a10aa17220 */ /* 0x040fe20000410000 */
[C---:B------:R-:W-:Y:S01]  /*10b90*/  FMUL.FTZ R36, R10.reuse, R36 ;  /* 0x000000240a247220 */ /* 0x040fe20000410000 */
[----:B------:R-:W-:Y:S01]  /*10ba0*/  FMUL.FTZ R37, R10, R37 ;  /* 0x000000250a257220 */ /* 0x000fe20000410000 */
        /* <DEDUP_REMOVED lines=61> */
[----:B------:R-:W-:Y:S01]  /*10f80*/  LOP3.LUT R165, R14, 0x38, R221, 0x78, !PT ;  /* 0x000000380ea57812 */ /* 0x000fe200078e78dd */
[----:B------:R-:W-:Y:S01]  /*10f90*/  FMUL.FTZ R162, R8, R162 ;  /* 0x000000a208a27220 */ /* 0x000fe20000410000 */
[----:B------:R-:W-:Y:S01]  /*10fa0*/  LOP3.LUT R12, R4, 0x10, RZ, 0xc0, !PT ;  /* 0x00000010040c7812 */ /* 0x000fe200078ec0ff */
[C---:B------:R-:W-:Y:S01]  /*10fb0*/  FMUL.FTZ R163, R8.reuse, R163 ;  /* 0x000000a308a37220 */ /* 0x040fe20000410000 */
[----:B------:R-:W-:Y:S01]  /*10fc0*/  ISETP.GE.AND P0, PT, R11, UR16, PT ;  /* 0x000000100b007c0c */ /* 0x000fe2000bf06270 */
[C---:B------:R-:W-:Y:S01]  /*10fd0*/  FMUL.FTZ R38, R8.reuse, R38 ;  /* 0x0000002608267220 */ /* 0x040fe20000410000 */
[C---:B------:R-:W-:Y:S01]  /*10fe0*/  IADD3 R10, PT, PT, R9.reuse, 0x80, RZ ;  /* 0x00000080090a7810 */ /* 0x040fe20007ffe0ff */
[C---:B------:R-:W-:Y:S01]  /*10ff0*/  FMUL.FTZ R39, R8.reuse, R39 ;  /* 0x0000002708277220 */ /* 0x040fe20000410000 */
[C---:B------:R-:W-:Y:S01]  /*11000*/  IADD3 R11, PT, PT, R9.reuse, R7, RZ ;  /* 0x00000007090b7210 */ /* 0x040fe20007ffe0ff */
[C---:B------:R-:W-:Y:S01]  /*11010*/  FMUL.FTZ R42, R8.reuse, R42 ;  /* 0x0000002a082a7220 */ /* 0x040fe20000410000 */
[C---:B------:R-:W-:Y:S01]  /*11020*/  @P4 IADD3 R10, PT, PT, R9.reuse, -0x80, RZ ;  /* 0xffffff80090a4810 */ /* 0x040fe20007ffe0ff */
        /* <DEDUP_REMOVED lines=59> */
[----:B------:R-:W-:Y:S01]  /*113e0*/  IADD3 R8, PT, PT, R9, R216, RZ ;  /* 0x000000d809087210 */ /* 0x000fe20007ffe0ff */
[----:B------:R-:W-:Y:S01]  /*113f0*/  STS.64 [R9], R160 ;  /* 0x000000a009007388 */ /* 0x000fe20000000a00 */
[----:B------:R-:W-:Y:S01]  /*11400*/  LEA R165, R165, R12, 0x2 ;  /* 0x0000000ca5a57211 */ /* 0x000fe200078e10ff */
[----:B------:R-:W2:Y:S01]  /*11410*/  @P3 LDC R14, c[0x0][0x458] ;  /* 0x00011600ff0e3b82 */ /* 0x000ea20000000800 */
[C---:B------:R-:W-:Y:S01]  /*11420*/  IADD3 R12, PT, PT, R216.reuse, R11, RZ ;  /* 0x0000000bd80c7210 */ /* 0x040fe20007ffe0ff */
[----:B------:R-:W-:Y:S01]  /*11430*/  STS.64 [R9+0x800], R162 ;  /* 0x000800a209007388 */ /* 0x000fe20000000a00 */
[-C--:B------:R-:W-:Y:S01]  /*11440*/  IADD3 R7, PT, PT, R7, R10.reuse, RZ ;  /* 0x0000000a07077210 */ /* 0x080fe20007ffe0ff */
[----:B------:R-:W4:Y:S01]  /*11450*/  @P3 MUFU.LG2 R5, R5 ;  /* 0x0000000500053308 */ /* 0x000f220000000c00 */
[C---:B------:R-:W-:Y:S01]  /*11460*/  IADD3 R13, PT, PT, R216.reuse, R10, RZ ;  /* 0x0000000ad80d7210 */ /* 0x040fe20007ffe0ff */
[----:B------:R-:W-:Y:S01]  /*11470*/  STS.64 [R8], R36 ;  /* 0x0000002408007388 */ /* 0x000fe20000000a00 */
[----:B------:R-:W-:-:S03]  /*11480*/  IADD3 R216, PT, PT, R216, R7, RZ ;  /* 0x00000007d8d87210 */ /* 0x000fc60007ffe0ff */
[----:B------:R-:W-:Y:S04]  /*11490*/  STS.64 [R8+0x800], R38 ;  /* 0x0008002608007388 */ /* 0x000fe80000000a00 */
[----:B------:R-:W-:Y:S04]  /*114a0*/  STS.64 [R11], R40 ;  /* 0x000000280b007388 */ /* 0x000fe80000000a00 */
        /* <DEDUP_REMOVED lines=44> */
[----:B------:R3:W-:Y:S04]  /*11770*/  STS.64 [R9+0xc800], R130 ;  /* 0x00c8008209007388 */ /* 0x0007e80000000a00 */
[----:B------:R5:W-:Y:S04]  /*11780*/  STS.64 [R8+0xc000], R132 ;  /* 0x00c0008408007388 */ /* 0x000be80000000a00 */
[----:B------:R1:W-:Y:S04]  /*11790*/  STS.64 [R8+0xc800], R134 ;  /* 0x00c8008608007388 */ /* 0x0003e80000000a00 */
[----:B------:R4:W-:Y:S04]  /*117a0*/  STS.64 [R11+0xc000], R136 ;  /* 0x00c000880b007388 */ /* 0x0009e80000000a00 */
[----:B------:R2:W-:Y:S04]  /*117b0*/  STS.64 [R11+0xc800], R138 ;  /* 0x00c8008a0b007388 */ /* 0x0005e80000000a00 */
[----:B------:R2:W-:Y:S04]  /*117c0*/  STS.64 [R12+0xc000], R140 ;  /* 0x00c0008c0c007388 */ /* 0x0005e80000000a00 */
[----:B------:R2:W-:Y:S01]  /*117d0*/  STS.64 [R12+0xc800], R142 ;  /* 0x00c8008e0c007388 */ /* 0x0005e20000000a00 */
[----:B---3--:R-:W-:-:S03]  /*117e0*/  @P6 FMUL.FTZ R9, R6, 0.69314718246459960938 ;  /* 0x3f31721806096820 */ /* 0x008fc60000410000 */
[----:B------:R3:W-:Y:S01]  /*117f0*/  STS.64 [R10+0xc000], R144 ;  /* 0x00c000900a007388 */ /* 0x0007e20000000a00 */
[----:B-----5:R-:W-:-:S03]  /*11800*/  MOV R133, 0xff800000 ;  /* 0xff80000000857802 */ /* 0x020fc60000000f00 */
[----:B------:R3:W-:Y:S01]  /*11810*/  STS.64 [R10+0xc800], R146 ;  /* 0x00c800920a007388 */ /* 0x0007e20000000a00 */
[----:B-1----:R-:W-:-:S03]  /*11820*/  MOV R134, 0xff800000 ;  /* 0xff80000000867802 */ /* 0x002fc60000000f00 */
[----:B------:R3:W-:Y:S01]  /*11830*/  STS.64 [R13+0xc000], R156 ;  /* 0x00c0009c0d007388 */ /* 0x0007e20000000a00 */
[----:B------:R-:W-:Y:S01]  /*11840*/  @P6 FFMA.FTZ R134, R164, R15, R9 ;  /* 0x0000000fa4866223 */ /* 0x000fe20000010009 */
[----:B------:R-:W-:Y:S02]  /*11850*/  IADD3 R135, PT, PT, R219, 0x20, RZ ;  /* 0x00000020db877810 */ /* 0x000fe40007ffe0ff */
[----:B------:R3:W-:Y:S01]  /*11860*/  STS.64 [R13+0xc800], R158 ;  /* 0x00c8009e0d007388 */ /* 0x0007e20000000a00 */
[----:B----4-:R-:W-:Y:S02]  /*11870*/  MOV R137, UR4 ;  /* 0x0000000400897c02 */ /* 0x010fe40008000f00 */
[----:B--2---:R-:W-:Y:S01]  /*11880*/  LOP3.LUT R11, R4, 0x3f00, RZ, 0xc0, !PT ;  /* 0x00003f00040b7812 */ /* 0x004fe200078ec0ff */
[----:B------:R3:W-:Y:S01]  /*11890*/  STS.64 [R7+0xc000], R148 ;  /* 0x00c0009407007388 */ /* 0x0007e20000000a00 */
[----:B------:R-:W-:Y:S02]  /*118a0*/  @P3 FMUL.FTZ R4, R5, 0.69314718246459960938 ;  /* 0x3f31721805043820 */ /* 0x000fe40000410000 */
[----:B------:R-:W-:Y:S01]  /*118b0*/  LOP3.LUT R11, R11, 0x3c, R0, 0xf8, !PT ;  /* 0x0000003c0b0b7812 */ /* 0x000fe200078ef800 */
[----:B------:R3:W-:Y:S01]  /*118c0*/  STS.64 [R7+0xc800], R150 ;  /* 0x00c8009607007388 */ /* 0x0007e20000000a00 */
[----:B------:R-:W-:Y:S01]  /*118d0*/  @P3 FFMA.FTZ R133, R3, R14, R4 ;  /* 0x0000000e03853223 */ /* 0x000fe20000010004 */
[----:B------:R-:W-:-:S02]  /*118e0*/  IADD3 R3, PT, PT, R219, 0x28, RZ ;  /* 0x00000028db037810 */ /* 0x000fc40007ffe0ff */
[----:B------:R3:W-:Y:S01]  /*118f0*/  STS.64 [R216+0xc000], R152 ;  /* 0x00c00098d8007388 */ /* 0x0007e20000000a00 */
[----:B------:R-:W-:-:S03]  /*11900*/  IADD3 R132, P3, PT, R11, UR4, RZ ;  /* 0x000000040b847c10 */ /* 0x000fc6000ff7e0ff */
[----:B------:R3:W-:Y:S01]  /*11910*/  STS.64 [R216+0xc800], R154 ;  /* 0x00c8009ad8007388 */ /* 0x0007e20000000a00 */
[----:B------:R-:W-:Y:S06]  /*11920*/  BAR.SYNC.DEFER_BLOCKING 0x0 ;  /* 0x0000000000007b1d */ /* 0x000fec0000010000 */
[----:B------:R3:W1:Y:S04]  /*11930*/  LDS.128 R128, [R165+UR5] ;  /* 0x00000005a5807984 */ /* 0x0006680008000c00 */
[----:B------:R3:W2:Y:S04]  /*11940*/  LDS.128 R124, [R165+UR5+0x800] ;  /* 0x00080005a57c7984 */ /* 0x0006a80008000c00 */
[----:B------:R3:W4:Y:S04]  /*11950*/  LDS.128 R120, [R165+UR5+0x1000] ;  /* 0x00100005a5787984 */ /* 0x0007280008000c00 */
[----:B------:R3:W1:Y:S04]  /*11960*/  LDS.128 R116, [R165+UR5+0x1800] ;  /* 0x00180005a5747984 */ /* 0x0006680008000c00 */
        /* <DEDUP_REMOVED lines=27> */
[----:B------:R3:W1:Y:S01]  /*11b20*/  LDS.128 R4, [R165+UR5+0xf800] ;  /* 0x00f80005a5047984 */ /* 0x0006620008000c00 */
[----:B--2-4-:R-:W-:Y:S05]  /*11b30*/  @P5 BRA `(.L_x_1234) ;  /* 0x00000000002c5947 */ /* 0x014fea0003800000 */
[----:B------:R-:W2:Y:S01]  /*11b40*/  LDCU.64 UR4, c[0x0][0x428] ;  /* 0x00008500ff0477ac */ /* 0x000ea20008000a00 */
[C---:B------:R-:W-:Y:S01]  /*11b50*/  VIADD R139, R2.reuse, 0x8 ;  /* 0x00000008028b7836 */ /* 0x040fe20000000000 */
[C---:B------:R-:W-:Y:S01]  /*11b60*/  IADD3 R138, P4, PT, R2.reuse, UR7, RZ ;  /* 0x00000007028a7c10 */ /* 0x040fe2000ff9e0ff */
[----:B------:R-:W-:Y:S01]  /*11b70*/  IMAD.U32 R136, RZ, RZ, UR7 ;  /* 0x00000007ff887e24 */ /* 0x000fe2000f8e00ff */
[----:B------:R-:W-:Y:S02]  /*11b80*/  ISETP.GE.AND P6, PT, R2, UR16, PT ;  /* 0x0000001002007c0c */ /* 0x000fe4000bfc6270 */
[----:B------:R-:W-:Y:S02]  /*11b90*/  ISETP.GE.AND P5, PT, R139, UR16, PT ;  /* 0x000000108b007c0c */ /* 0x000fe4000bfa6270 */
[----:B------:R-:W-:Y:S02]  /*11ba0*/  LEA.HI.X.SX32 R139, R136, RZ, 0x1, P4 ;  /* 0x000000ff888b7211 */ /* 0x000fe400020f0eff */
[----:B--2---:R-:W-:-:S04]  /*11bb0*/  LEA R140, P4, R138, UR4, 0x2 ;  /* 0x000000048a8c7c11 */ /* 0x004fc8000f8810ff */
[----:B------:R-:W-:-:S05]  /*11bc0*/  LEA.HI.X R141, R138, UR5, R139, 0x2, P4 ;  /* 0x000000058a8d7c11 */ /* 0x000fca000a0f148b */
[----:B------:R2:W-:Y:S04]  /*11bd0*/  @!P6 STG.E desc[UR22][R140.64], R134 ;  /* 0x000000868c00e986 */ /* 0x0005e8000c101916 */
[----:B------:R2:W-:Y:S02]  /*11be0*/  @!P5 STG.E desc[UR22][R140.64+0x20], R133 ;  /* 0x000020858c00d986 */ /* 0x0005e4000c101916 */
.L_x_1234:
[----:B------:R-:W-:Y:S05]  /*11bf0*/  BSYNC.RECONVERGENT B0 ;  /* 0x0000000000007941 */ /* 0x000fea0003800200 */
.L_x_1233:
[----:B------:R-:W-:Y:S01]  /*11c00*/  ISETP.GE.AND P4, PT, R219, UR16, PT ;  /* 0x00000010db007c0c */ /* 0x000fe2000bf86270 */
[----:B------:R-:W-:Y:S01]  /*11c10*/  BSSY.RECONVERGENT B0, `(.L_x_1235) ;  /* 0x0000018000007945 */ /* 0x000fe20003800200 */
[----:B------:R-:W-:Y:S01]  /*11c20*/  ISETP.GE.AND P6, PT, R135, UR16, PT ;  /* 0x0000001087007c0c */ /* 0x000fe2000bfc6270 */
[----:B------:R-:W-:Y:S01]  /*11c30*/  VIADD R2, R219, 0x30 ;  /* 0x00000030db027836 */ /* 0x000fe20000000000 */
[----:B------:R-:W-:Y:S02]  /*11c40*/  ISETP.GE.AND P5, PT, R3, UR16, PT ;  /* 0x0000001003007c0c */ /* 0x000fe4000bfa6270 */
[----:B------:R-:W-:Y:S02]  /*11c50*/  LOP3.LUT R136, R0, 0x3c, RZ, 0xc0, !PT ;  /* 0x0000003c00887812 */ /* 0x000fe400078ec0ff */
[----:B--2---:R-:W-:Y:S02]  /*11c60*/  P2R R133, PR, RZ, 0x40 ;  /* 0x00000040ff857803 */ /* 0x004fe40000000000 */
[----:B------:R-:W-:-:S02]  /*11c70*/  P2R R138, PR, RZ, 0x20 ;  /* 0x00000020ff8a7803 */ /* 0x000fc40000000000 */
[C---:B------:R-:W-:Y:S02]  /*11c80*/  LOP3.LUT R135, R136.reuse, 0x40, RZ, 0xfc, !PT ;  /* 0x0000004088877812 */ /* 0x040fe400078efcff */
[C---:B------:R-:W-:Y:S02]  /*11c90*/  LOP3.LUT R134, R136.reuse, 0x80, RZ, 0xfc, !PT ;  /* 0x0000008088867812 */ /* 0x040fe400078efcff */
[----:B------:R-:W-:Y:S02]  /*11ca0*/  LOP3.LUT R0, R136, 0xc0, RZ, 0xfc, !PT ;  /* 0x000000c088007812 */ /* 0x000fe400078efcff */
[----:B------:R-:W-:Y:S01]  /*11cb0*/  LEA.HI.X.SX32 R137, R137, RZ, 0x1, P3 ;  /* 0x000000ff89897211 */ /* 0x000fe200018f0eff */
[----:B------:R-:W-:Y:S06]  /*11cc0*/  @P4 BRA `(.L_x_1236) ;  /* 0x0000000000304947 */ /* 0x000fec0003800000 */
[----:B------:R-:W2:Y:S01]  /*11cd0*/  LDCU.64 UR4, c[0x0][0x3f8] ;  /* 0x00007f00ff0477ac */ /* 0x000ea20008000a00 */
[----:B------:R-:W4:Y:S01]  /*11ce0*/  LDCU UR6, c[0x0][0x440] ;  /* 0x00008800ff0677ac */ /* 0x000f220008000800 */
[----:B--2---:R-:W-:-:S04]  /*11cf0*/  LEA R140, P3, R132, UR4, 0x2 ;  /* 0x00000004848c7c11 */ /* 0x004fc8000f8610ff */
[----:B------:R-:W-:Y:S02]  /*11d00*/  LEA.HI.X R141, R132, UR5, R137, 0x2, P3 ;  /* 0x00000005848d7c11 */ /* 0x000fe400098f1489 */
[----:B----4-:R-:W-:Y:S02]  /*11d10*/  ISETP.GE.AND P4, PT, R136, UR6, PT ;  /* 0x0000000688007c0c */ /* 0x010fe4000bf86270 */
[----:B------:R-:W-:-:S11]  /*11d20*/  ISETP.GE.AND P3, PT, R135, UR6, PT ;  /* 0x0000000687007c0c */ /* 0x000fd6000bf66270 */
[----:B-1----:R2:W-:Y:S01]  /*11d30*/  @!P4 STG.E.128 desc[UR22][R140.64], R128 ;  /* 0x000000808c00c986 */ /* 0x0025e2000c101d16 */
[----:B------:R-:W-:-:S03]  /*11d40*/  ISETP.GE.AND P4, PT, R134, UR6, PT ;  /* 0x0000000686007c0c */ /* 0x000fc6000bf86270 */
[----:B------:R2:W-:Y:S01]  /*11d50*/  @!P3 STG.E.128 desc[UR22][R140.64+0x100], R96 ;  /* 0x000100608c00b986 */ /* 0x0005e2000c101d16 */
[----:B------:R-:W-:-:S09]  /*11d60*/  ISETP.GE.AND P3, PT, R0, UR6, PT ;  /* 0x0000000600007c0c */ /* 0x000fd2000bf66270 */
[----:B------:R2:W-:Y:S04]  /*11d70*/  @!P4 STG.E.128 desc[UR22][R140.64+0x200], R64 ;  /* 0x000200408c00c986 */ /* 0x0005e8000c101d16 */
[----:B------:R2:W-:Y:S02]  /*11d80*/  @!P3 STG.E.128 desc[UR22][R140.64+0x300], R32 ;  /* 0x000300208c00b986 */ /* 0x0005e4000c101d16 */
.L_x_1236:
[----:B------:R-:W-:Y:S05]  /*11d90*/  BSYNC.RECONVERGENT B0 ;  /* 0x0000000000007941 */ /* 0x000fea0003800200 */
.L_x_1235:
[----:B------:R-:W-:Y:S01]  /*11da0*/  ISETP.GE.AND P3, PT, R2, UR16, PT ;  /* 0x0000001002007c0c */ /* 0x000fe2000bf66270 */
[----:B------:R-:W-:Y:S01]  /*11db0*/  BSSY.RECONVERGENT B0, `(.L_x_1237) ;  /* 0x0000019000007945 */ /* 0x000fe20003800200 */
[----:B------:R-:W-:Y:S02]  /*11dc0*/  VIADD R219, R219, 0x38 ;  /* 0x00000038dbdb7836 */ /* 0x000fe40000000000 */
[----:B-12---:R-:W-:Y:S01]  /*11dd0*/  P2R R32, PR, RZ, 0x8 ;  /* 0x00000008ff207803 */ /* 0x006fe20000000000 */
[----:B------:R-:W-:Y:S08]  /*11de0*/  @P2 BRA `(.L_x_1238) ;  /* 0x0000000000542947 */ /* 0x000ff00003800000 */
[----:B------:R-:W1:Y:S02]  /*11df0*/  LDCU UR4, c[0x0][0x440] ;  /* 0x00008800ff0477ac */ /* 0x000e640008000800 */
[----:B-1----:R-:W-:Y:S02]  /*11e00*/  ISETP.GE.AND P6, PT, R136, UR4, PT ;  /* 0x0000000488007c0c */ /* 0x002fe4000bfc6270 */
[----:B------:R-:W-:Y:S02]  /*11e10*/  ISETP.GE.AND P5, PT, R135, UR4, PT ;  /* 0x0000000487007c0c */ /* 0x000fe4000bfa6270 */
[----:B------:R-:W-:Y:S02]  /*11e20*/  ISETP.GE.AND P4, PT, R134, UR4, PT ;  /* 0x0000000486007c0c */ /* 0x000fe4000bf86270 */
[----:B------:R-:W-:-:S07]  /*11e30*/  ISETP.GE.AND P3, PT, R0, UR4, PT ;  /* 0x0000000400007c0c */ /* 0x000fce000bf66270 */
[----:B------:R-:W1:Y:S02]  /*11e40*/  @!P6 LDC.64 R2, c[0x0][0x3f8] ;  /* 0x0000fe00ff02eb82 */ /* 0x000e640000000a00 */
[----:B-1----:R-:W-:-:S04]  /*11e50*/  @!P6 LEA R34, P2, R132, R2, 0x2 ;  /* 0x000000028422e211 */ /* 0x002fc800078410ff */
[C---:B------:R-:W-:Y:S02]  /*11e60*/  @!P6 LEA.HI.X R35, R132.reuse, R3, R137, 0x2, P2 ;  /* 0x000000038423e211 */ /* 0x040fe400010f1489 */
[----:B------:R-:W1:Y:S03]  /*11e70*/  @!P5 LDC.64 R2, c[0x0][0x3f8] ;  /* 0x0000fe00ff02db82 */ /* 0x000e660000000a00 */
[----:B------:R2:W-:Y:S01]  /*11e80*/  @!P6 STG.E.128 desc[UR22][R34.64+0x2000], R124 ;  /* 0x0020007c2200e986 */ /* 0x0005e2000c101d16 */
        /* <DEDUP_REMOVED lines=9> */
[----:B------:R-:W-:-:S05]  /*11f20*/  @!P3 LEA.HI.X R3, R132, R3, R137, 0x2, P2 ;  /* 0x000000038403b211 */ /* 0x000fca00010f1489 */
[----:B------:R2:W-:Y:S04]  /*11f30*/  @!P3 STG.E.128 desc[UR22][R2.64+0x2300], R28 ;  /* 0x0023001c0200b986 */ /* 0x0005e8000c101d16 */
.L_x_1238:
[----:B------:R-:W-:Y:S05]  /*11f40*/  BSYNC.RECONVERGENT B0 ;  /* 0x0000000000007941 */ /* 0x000fea0003800200 */
.L_x_1237:
[----:B------:R-:W-:Y:S01]  /*11f50*/  BSSY.RECONVERGENT B0, `(.L_x_1239) ;  /* 0x0000018000007945 */ /* 0x000fe20003800200 */
[----:B------:R-:W-:-:S03]  /*11f60*/  ISETP.GE.AND P6, PT, R219, UR16, PT ;  /* 0x00000010db007c0c */ /* 0x000fc6000bfc6270 */
[----:B------:R-:W-:Y:S10]  /*11f70*/  @P1 BRA `(.L_x_1240) ;  /* 0x0000000000541947 */ /* 0x000ff40003800000 */
[----:B------:R-:W1:Y:S02]  /*11f80*/  LDCU UR4, c[0x0][0x440] ;  /* 0x00008800ff0477ac */ /* 0x000e640008000800 */
[----:B-1----:R-:W-:Y:S02]  /*11f90*/  ISETP.GE.AND P5, PT, R136, UR4, PT ;  /* 0x0000000488007c0c */ /* 0x002fe4000bfa6270 */
[----:B------:R-:W-:Y:S02]  /*11fa0*/  ISETP.GE.AND P4, PT, R135, UR4, PT ;  /* 0x0000000487007c0c */ /* 0x000fe4000bf86270 */
[----:B------:R-:W-:Y:S02]  /*11fb0*/  ISETP.GE.AND P3, PT, R134, UR4, PT ;  /* 0x0000000486007c0c */ /* 0x000fe4000bf66270 */
[----:B------:R-:W-:-:S07]  /*11fc0*/  ISETP.GE.AND P2, PT, R0, UR4, PT ;  /* 0x0000000400007c0c */ /* 0x000fce000bf46270 */
[----:B--2---:R-:W1:Y:S02]  /*11fd0*/  @!P5 LDC.64 R2, c[0x0][0x3f8] ;  /* 0x0000fe00ff02db82 */ /* 0x004e640000000a00 */
        /* <DEDUP_REMOVED lines=15> */
.L_x_1240:
[----:B------:R-:W-:Y:S05]  /*120d0*/  BSYNC.RECONVERGENT B0 ;  /* 0x0000000000007941 */ /* 0x000fea0003800200 */
.L_x_1239:
[----:B------:R-:W-:Y:S04]  /*120e0*/  BSSY.RECONVERGENT B0, `(.L_x_1241) ;  /* 0x0000017000007945 */ /* 0x000fe80003800200 */
[----:B------:R-:W-:Y:S05]  /*120f0*/  @P0 BRA `(.L_x_1242) ;  /* 0x0000000000540947 */ /* 0x000fea0003800000 */
[----:B------:R-:W1:Y:S02]  /*12100*/  LDCU UR4, c[0x0][0x440] ;  /* 0x00008800ff0477ac */ /* 0x000e640008000800 */
[----:B-1----:R-:W-:Y:S02]  /*12110*/  ISETP.GE.AND P4, PT, R136, UR4, PT ;  /* 0x0000000488007c0c */ /* 0x002fe4000bf86270 */
[----:B------:R-:W-:Y:S02]  /*12120*/  ISETP.GE.AND P3, PT, R135, UR4, PT ;  /* 0x0000000487007c0c */ /* 0x000fe4000bf66270 */
[----:B------:R-:W-:Y:S02]  /*12130*/  ISETP.GE.AND P2, PT, R134, UR4, PT ;  /* 0x0000000486007c0c */ /* 0x000fe4000bf46270 */
[----:B------:R-:W-:-:S07]  /*12140*/  ISETP.GE.AND P1, PT, R0, UR4, PT ;  /* 0x0000000400007c0c */ /* 0x000fce000bf26270 */
[----:B----4-:R-:W1:Y:S08]  /*12150*/  @!P4 LDC.64 R24, c[0x0][0x3f8] ;  /* 0x0000fe00ff18cb82 */ /* 0x010e700000000a00 */
[----:B--2---:R-:W2:Y:S01]  /*12160*/  @!P3 LDC.64 R2, c[0x0][0x3f8] ;  /* 0x0000fe00ff02bb82 */ /* 0x004ea20000000a00 */
[----:B-1----:R-:W-:-:S04]  /*12170*/  @!P4 LEA R24, P0, R132, R24, 0x2 ;  /* 0x000000188418c211 */ /* 0x002fc800078010ff */
[C---:B------:R-:W-:Y:S02]  /*12180*/  @!P4 LEA.HI.X R25, R132.reuse, R25, R137, 0x2, P0 ;  /* 0x000000198419c211 */ /* 0x040fe400000f1489 */
[----:B--2---:R-:W-:-:S03]  /*12190*/  @!P3 LEA R26, P0, R132, R2, 0x2 ;  /* 0x00000002841ab211 */ /* 0x004fc600078010ff */
[----:B------:R1:W-:Y:S01]  /*121a0*/  @!P4 STG.E.128 desc[UR22][R24.64+0x6000], R116 ;  /* 0x006000741800c986 */ /* 0x0003e2000c101d16 */
[C---:B------:R-:W-:Y:S02]  /*121b0*/  @!P3 LEA.HI.X R27, R132.reuse, R3, R137, 0x2, P0 ;  /* 0x00000003841bb211 */ /* 0x040fe400000f1489 */
[----:B------:R-:W2:Y:S03]  /*121c0*/  @!P2 LDC.64 R2, c[0x0][0x3f8] ;  /* 0x0000fe00ff02ab82 */ /* 0x000ea60000000a00 */
[----:B------:R1:W-:Y:S01]  /*121d0*/  @!P3 STG.E.128 desc[UR22][R26.64+0x6100], R84 ;  /* 0x006100541a00b986 */ /* 0x0003e2000c101d16 */
[----:B--2---:R-:W-:-:S04]  /*121e0*/  @!P2 LEA R28, P0, R132, R2, 0x2 ;  /* 0x00000002841ca211 */ /* 0x004fc800078010ff */
[C---:B------:R-:W-:Y:S02]  /*121f0*/  @!P2 LEA.HI.X R29, R132.reuse, R3, R137, 0x2, P0 ;  /* 0x00000003841da211 */ /* 0x040fe400000f1489 */
[----:B------:R-:W2:Y:S03]  /*12200*/  @!P1 LDC.64 R2, c[0x0][0x3f8] ;  /* 0x0000fe00ff029b82 */ /* 0x000ea60000000a00 */
[----:B------:R1:W-:Y:S01]  /*12210*/  @!P2 STG.E.128 desc[UR22][R28.64+0x6200], R52 ;  /* 0x006200341c00a986 */ /* 0x0003e2000c101d16 */
[----:B--2---:R-:W-:-:S04]  /*12220*/  @!P1 LEA R2, P0, R132, R2, 0x2 ;  /* 0x0000000284029211 */ /* 0x004fc800078010ff */
[----:B------:R-:W-:-:S05]  /*12230*/  @!P1 LEA.HI.X R3, R132, R3, R137, 0x2, P0 ;  /* 0x0000000384039211 */ /* 0x000fca00000f1489 */
[----:B------:R1:W-:Y:S04]  /*12240*/  @!P1 STG.E.128 desc[UR22][R2.64+0x6300], R20 ;  /* 0x0063001402009986 */ /* 0x0003e8000c101d16 */
.L_x_1242:
[----:B------:R-:W-:Y:S05]  /*12250*/  BSYNC.RECONVERGENT B0 ;  /* 0x0000000000007941 */ /* 0x000fea0003800200 */
.L_x_1241:
[----:B------:R-:W-:Y:S01]  /*12260*/  ISETP.NE.AND P0, PT, R133, RZ, PT ;  /* 0x000000ff8500720c */ /* 0x000fe20003f05270 */
[----:B------:R-:W-:-:S12]  /*12270*/  BSSY.RECONVERGENT B0, `(.L_x_1243) ;  /* 0x0000017000007945 */ /* 0x000fd80003800200 */
[----:B------:R-:W-:Y:S05]  /*12280*/  @P0 BRA `(.L_x_1244) ;  /* 0x0000000000540947 */ /* 0x000fea0003800000 */
[----:B------:R-:W5:Y:S02]  /*12290*/  LDCU UR4, c[0x0][0x440] ;  /* 0x00008800ff0477ac */ /* 0x000f640008000800 */
[----:B-----5:R-:W-:Y:S02]  /*122a0*/  ISETP.GE.AND P0, PT, R136, UR4, PT ;  /* 0x0000000488007c0c */ /* 0x020fe4000bf06270 */
[----:B------:R-:W-:Y:S02]  /*122b0*/  ISETP.GE.AND P3, PT, R135, UR4, PT ;  /* 0x0000000487007c0c */ /* 0x000fe4000bf66270 */
[----:B------:R-:W-:-:S09]  /*122c0*/  ISETP.GE.AND P2, PT, R134, UR4, PT ;  /* 0x0000000486007c0c */ /* 0x000fd2000bf46270 */
[----:B-12-4-:R-:W1:Y:S08]  /*122d0*/  @!P0 LDC.64 R2, c[0x0][0x3f8] ;  /* 0x0000fe00ff028b82 */ /* 0x016e700000000a00 */
[----:B------:R-:W2:Y:S08]  /*122e0*/  @!P3 LDC.64 R22, c[0x0][0x3f8] ;  /* 0x0000fe00ff16bb82 */ /* 0x000eb00000000a00 */
[----:B------:R-:W4:Y:S01]  /*122f0*/  @!P2 LDC.64 R20, c[0x0][0x3f8] ;  /* 0x0000fe00ff14ab82 */ /* 0x000f220000000a00 */
[----:B-1----:R-:W-:-:S04]  /*12300*/  @!P0 LEA R24, P1, R132, R2, 0x2 ;  /* 0x0000000284188211 */ /* 0x002fc800078210ff */
[----:B------:R-:W-:Y:S02]  /*12310*/  @!P0 LEA.HI.X R25, R132, R3, R137, 0x2, P1 ;  /* 0x0000000384198211 */ /* 0x000fe400008f1489 */
[----:B------:R-:W-:-:S03]  /*12320*/  ISETP.GE.AND P1, PT, R0, UR4, PT ;  /* 0x0000000400007c0c */ /* 0x000fc6000bf26270 */
[----:B------:R1:W-:Y:S01]  /*12330*/  @!P0 STG.E.128 desc[UR22][R24.64+0x8000], R112 ;  /* 0x0080007018008986 */ /* 0x0003e2000c101d16 */
[----:B--2---:R-:W-:-:S04]  /*12340*/  @!P3 LEA R22, P0, R132, R22, 0x2 ;  /* 0x000000168416b211 */ /* 0x004fc800078010ff */
[C---:B------:R-:W-:Y:S02]  /*12350*/  @!P3 LEA.HI.X R23, R132.reuse, R23, R137, 0x2, P0 ;  /* 0x000000178417b211 */ /* 0x040fe400000f1489 */
[----:B----4-:R-:W-:-:S03]  /*12360*/  @!P2 LEA R20, P0, R132, R20, 0x2 ;  /* 0x000000148414a211 */ /* 0x010fc600078010ff */
[----:B------:R-:W2:Y:S01]  /*12370*/  @!P1 LDC.64 R2, c[0x0][0x3f8] ;  /* 0x0000fe00ff029b82 */ /* 0x000ea20000000a00 */
[C---:B------:R-:W-:Y:S01]  /*12380*/  @!P2 LEA.HI.X R21, R132.reuse, R21, R137, 0x2, P0 ;  /* 0x000000158415a211 */ /* 0x040fe200000f1489 */
[----:B------:R1:W-:Y:S04]  /*12390*/  @!P3 STG.E.128 desc[UR22][R22.64+0x8100], R80 ;  /* 0x008100501600b986 */ /* 0x0003e8000c101d16 */
[----:B------:R1:W-:Y:S01]  /*123a0*/  @!P2 STG.E.128 desc[UR22][R20.64+0x8200], R48 ;  /* 0x008200301400a986 */ /* 0x0003e2000c101d16 */
[----:B--2---:R-:W-:-:S04]  /*123b0*/  @!P1 LEA R2, P0, R132, R2, 0x2 ;  /* 0x0000000284029211 */ /* 0x004fc800078010ff */
[----:B------:R-:W-:-:S05]  /*123c0*/  @!P1 LEA.HI.X R3, R132, R3, R137, 0x2, P0 ;  /* 0x0000000384039211 */ /* 0x000fca00000f1489 */
[----:B------:R1:W-:Y:S04]  /*123d0*/  @!P1 STG.E.128 desc[UR22][R2.64+0x8300], R16 ;  /* 0x0083001002009986 */ /* 0x0003e8000c101d16 */
.L_x_1244:
[----:B------:R-:W-:Y:S05]  /*123e0*/  BSYNC.RECONVERGENT B0 ;  /* 0x0000000000007941 */ /* 0x000fea0003800200 */
.L_x_1243:
        /* <DEDUP_REMOVED lines=10> */
[----:B------:R-:W3:Y:S08]  /*12490*/  @!P2 LDC.64 R16, c[0x0][0x3f8] ;  /* 0x0000fe00ff10ab82 */ /* 0x000ef00000000a00 */
[----:B--2-4-:R-:W2:Y:S01]  /*124a0*/  @!P1 LDC.64 R2, c[0x0][0x3f8] ;  /* 0x0000fe00ff029b82 */ /* 0x014ea20000000a00 */
[----:B-1----:R-:W-:-:S04]  /*124b0*/  @!P4 LEA R20, P0, R132, R20, 0x2 ;  /* 0x000000148414c211 */ /* 0x002fc800078010ff */
[C---:B------:R-:W-:Y:S02]  /*124c0*/  @!P4 LEA.HI.X R21, R132.reuse, R21, R137, 0x2, P0 ;  /* 0x000000158415c211 */ /* 0x040fe400000f1489 */
[----:B-----5:R-:W-:-:S03]  /*124d0*/  @!P3 LEA R18, P0, R132, R18, 0x2 ;  /* 0x000000128412b211 */ /* 0x020fc600078010ff */
[----:B------:R1:W-:Y:S01]  /*124e0*/  @!P4 STG.E.128 desc[UR22][R20.64+0xa000], R108 ;  /* 0x00a0006c1400c986 */ /* 0x0003e2000c101d16 */
[C---:B------:R-:W-:Y:S02]  /*124f0*/  @!P3 LEA.HI.X R19, R132.reuse, R19, R137, 0x2, P0 ;  /* 0x000000138413b211 */ /* 0x040fe400000f1489 */
[----:B---3--:R-:W-:-:S03]  /*12500*/  @!P2 LEA R16, P0, R132, R16, 0x2 ;  /* 0x000000108410a211 */ /* 0x008fc600078010ff */
[----:B------:R1:W-:Y:S01]  /*12510*/  @!P3 STG.E.128 desc[UR22][R18.64+0xa100], R76 ;  /* 0x00a1004c1200b986 */ /* 0x0003e2000c101d16 */
[C---:B------:R-:W-:Y:S02]  /*12520*/  @!P2 LEA.HI.X R17, R132.reuse, R17, R137, 0x2, P0 ;  /* 0x000000118411a211 */ /* 0x040fe400000f1489 */
[----:B--2---:R-:W-:-:S03]  /*12530*/  @!P1 LEA R2, P0, R132, R2, 0x2 ;  /* 0x0000000284029211 */ /* 0x004fc600078010ff */
[----:B------:R1:W-:Y:S01]  /*12540*/  @!P2 STG.E.128 desc[UR22][R16.64+0xa200], R44 ;  /* 0x00a2002c1000a986 */ /* 0x0003e2000c101d16 */
[----:B------:R-:W-:-:S05]  /*12550*/  @!P1 LEA.HI.X R3, R132, R3, R137, 0x2, P0 ;  /* 0x0000000384039211 */ /* 0x000fca00000f1489 */
[----:B------:R1:W-:Y:S04]  /*12560*/  @!P1 STG.E.128 desc[UR22][R2.64+0xa300], R12 ;  /* 0x00a3000c02009986 */ /* 0x0003e8000c101d16 */
.L_x_1246:
[----:B------:R-:W-:Y:S05]  /*12570*/  BSYNC.RECONVERGENT B0 ;  /* 0x0000000000007941 */ /* 0x000fea0003800200 */
.L_x_1245:
        /* <DEDUP_REMOVED lines=10> */
[----:B---3--:R-:W3:Y:S08]  /*12620*/  @!P3 LDC.64 R12, c[0x0][0x3f8] ;  /* 0x0000fe00ff0cbb82 */ /* 0x008ef00000000a00 */
        /* <DEDUP_REMOVED lines=13> */
.L_x_1248:
[----:B------:R-:W-:Y:S05]  /*12700*/  BSYNC.RECONVERGENT B0 ;  /* 0x0000000000007941 */ /* 0x000fea0003800200 */
.L_x_1247:
[----:B------:R-:W-:Y:S05]  /*12710*/  @P6 EXIT ;  /* 0x000000000000694d */ /* 0x000fea0003800000 */
[----:B------:R-:W5:Y:S02]  /*12720*/  LDCU UR4, c[0x0][0x440] ;  /* 0x00008800ff0477ac */ /* 0x000f640008000800 */
[----:B-----5:R-:W-:Y:S02]  /*12730*/  ISETP.GE.AND P5, PT, R136, UR4, PT ;  /* 0x0000000488007c0c */ /* 0x020fe4000bfa6270 */
[----:B------:R-:W-:Y:S02]  /*12740*/  ISETP.GE.AND P4, PT, R135, UR4, PT ;  /* 0x0000000487007c0c */ /* 0x000fe4000bf86270 */
[----:B------:R-:W-:-:S09]  /*12750*/  ISETP.GE.AND P2, PT, R134, UR4, PT ;  /* 0x0000000486007c0c */ /* 0x000fd2000bf46270 */
[----:B-1-3--:R-:W1:Y:S08]  /*12760*/  @!P5 LDC.64 R10, c[0x0][0x3f8] ;  /* 0x0000fe00ff0adb82 */ /* 0x00ae700000000a00 */
[----:B------:R-:W3:Y:S08]  /*12770*/  @!P4 LDC.64 R8, c[0x0][0x3f8] ;  /* 0x0000fe00ff08cb82 */ /* 0x000ef00000000a00 */
[----:B--2-4-:R-:W2:Y:S01]  /*12780*/  @!P2 LDC.64 R2, c[0x0][0x3f8] ;  /* 0x0000fe00ff02ab82 */ /* 0x014ea20000000a00 */
[----:B-1----:R-:W-:-:S04]  /*12790*/  @!P5 LEA R10, P0, R132, R10, 0x2 ;  /* 0x0000000a840ad211 */ /* 0x002fc800078010ff */
[--C-:B------:R-:W-:Y:S02]  /*127a0*/  @!P5 LEA.HI.X R11, R132, R11, R137.reuse, 0x2, P0 ;  /* 0x0000000b840bd211 */ /* 0x100fe400000f1489 */
[----:B------:R-:W-:Y:S02]  /*127b0*/  ISETP.GE.AND P0, PT, R0, UR4, PT ;  /* 0x0000000400007c0c */ /* 0x000fe4000bf06270 */
[C---:B---3--:R-:W-:Y:S01]  /*127c0*/  @!P4 LEA R8, P3, R132.reuse, R8, 0x2 ;  /* 0x000000088408c211 */ /* 0x048fe200078610ff */
[----:B------:R1:W-:Y:S03]  /*127d0*/  @!P5 STG.E.128 desc[UR22][R10.64+0xe000], R100 ;  /* 0x00e000640a00d986 */ /* 0x0003e6000c101d16 */
[C---:B------:R-:W-:Y:S02]  /*127e0*/  @!P4 LEA.HI.X R9, R132.reuse, R9, R137, 0x2, P3 ;  /* 0x000000098409c211 */ /* 0x040fe400018f1489 */
[----:B--2---:R-:W-:-:S03]  /*127f0*/  @!P2 LEA R2, P1, R132, R2, 0x2 ;  /* 0x000000028402a211 */ /* 0x004fc600078210ff */
[----:B------:R1:W-:Y:S01]  /*12800*/  @!P4 STG.E.128 desc[UR22][R8.64+0xe100], R68 ;  /* 0x00e100440800c986 */ /* 0x0003e2000c101d16 */
[----:B------:R-:W-:-:S05]  /*12810*/  @!P2 LEA.HI.X R3, R132, R3, R137, 0x2, P1 ;  /* 0x000000038403a211 */ /* 0x000fca00008f1489 */
[----:B------:R1:W-:Y:S01]  /*12820*/  @!P2 STG.E.128 desc[UR22][R2.64+0xe200], R36 ;  /* 0x00e200240200a986 */ /* 0x0003e2000c101d16 */
[----:B------:R-:W-:Y:S05]  /*12830*/  @P0 EXIT ;  /* 0x000000000000094d */ /* 0x000fea0003800000 */
[----:B------:R-:W1:Y:S02]  /*12840*/  LDCU.64 UR4, c[0x0][0x3f8] ;  /* 0x00007f00ff0477ac */ /* 0x000e640008000a00 */
[----:B-1----:R-:W-:-:S04]  /*12850*/  LEA R2, P0, R132, UR4, 0x2 ;  /* 0x0000000484027c11 */ /* 0x002fc8000f8010ff */
[----:B------:R-:W-:-:S05]  /*12860*/  LEA.HI.X R3, R132, UR5, R137, 0x2, P0 ;  /* 0x0000000584037c11 */ /* 0x000fca00080f1489 */
[----:B------:R-:W-:Y:S01]  /*12870*/  STG.E.128 desc[UR22][R2.64+0xe300], R4 ;  /* 0x00e3000402007986 */ /* 0x000fe2000c101d16 */
[----:B------:R-:W-:Y:S05]  /*12880*/  EXIT ;  /* 0x000000000000794d */ /* 0x000fea0003800000 */
.L_x_1249:
        /* <DEDUP_REMOVED lines=15> */
.L_x_4064:


//--------------------- .text._ZN5flash24flash_fwd_splitkv_kernelI23Flash_fwd_kernel_traitsILi256ELi64ELi64ELi4ELb0ELb0EN7cutlass10bfloat16_tE19Flash_kernel_traitsILi256ELi64ELi64ELi4ES3_EELb1ELb0ELb0ELb0ELb0ELb1ELb1ELb0EEEvNS_16Flash_fwd_paramsE --------------------------
	.section	.text._ZN5flash24flash_fwd_splitkv_kernelI23Flash_fwd_kernel_traitsILi256ELi64ELi64ELi4ELb0ELb0EN7cutlass10bfloat16_tE19Flash_kernel_traitsILi256ELi64ELi64ELi4ES3_EELb1ELb0ELb0ELb0ELb0ELb1ELb1ELb0EEEvNS_16Flash_fwd_paramsE,"ax",@progbits
	.align	128
        .global         _ZN5flash24flash_fwd_splitkv_kernelI23Flash_fwd_kernel_traitsILi256ELi64ELi64ELi4ELb0ELb0EN7cutlass10bfloat16_tE19Flash_kernel_traitsILi256ELi64ELi64ELi4ES3_EELb1ELb0ELb0ELb0ELb0ELb1ELb1ELb0EEEvNS_16Flash_fwd_paramsE
        .type           _ZN5flash24flash_fwd_splitkv_kernelI23Flash_fwd_kernel_traitsILi256ELi64ELi64ELi4ELb0ELb0EN7cutlass10bfloat16_tE19Flash_kernel_traitsILi256ELi64ELi64ELi4ES3_EELb1ELb0ELb0ELb0ELb0ELb1ELb1ELb0EEEvNS_16Flash_fwd_paramsE,@function
        .size           _ZN5flash24flash_fwd_splitkv_kernelI23Flash_fwd_kernel_traitsILi256ELi64ELi64ELi4ELb0ELb0EN7cutlass10bfloat16_tE19Flash_kernel_traitsILi256ELi64ELi64ELi4ES3_EELb1ELb0ELb0ELb0ELb0ELb1ELb1ELb0EEEvNS_16Flash_fwd_paramsE,(.L_x_4065 - _ZN5flash24flash_fwd_splitkv_kernelI23Flash_fwd_kernel_traitsILi256ELi64ELi64ELi4ELb0ELb0EN7cutlass10bfloat16_tE19Flash_kernel_traitsILi256ELi64ELi64ELi4ES3_EELb1ELb0ELb0ELb0ELb0ELb1ELb1ELb0EEEvNS_16Flash_fwd_paramsE)
        .other          _ZN5flash24flash_fwd_splitkv_kernelI23Flash_fwd_kernel_traitsILi256ELi64ELi64ELi4ELb0ELb0EN7cutlass10bfloat16_tE19Flash_kernel_traitsILi256ELi64ELi64ELi4ES3_EELb1ELb0ELb0ELb0ELb0ELb1ELb1ELb0EEEvNS_16Flash_fwd_paramsE,@"STO_CUDA_ENTRY STV_DEFAULT"
_ZN5flash24flash_fwd_splitkv_kernelI23Flash_fwd_kernel_traitsILi256ELi64ELi64ELi4ELb0ELb0EN7cutlass10bfloat16_tE19Flash_kernel_traitsILi256ELi64ELi64ELi4ES3_EELb1ELb0ELb0ELb0ELb0ELb1ELb1ELb0EEEvNS_16Flash_fwd_paramsE:
.text._ZN5flash24flash_fwd_splitkv_kernelI23Flash_fwd_kernel_traitsILi256ELi64ELi64ELi4ELb0ELb0EN7cutlass10bfloat16_tE19Flash_kernel_traitsILi256ELi64ELi64ELi4ES3_EELb1ELb0ELb0ELb0ELb0ELb1ELb1ELb0EEEvNS_16Flash_fwd_paramsE:
        /* <DEDUP_REMOVED lines=87> */
.L_x_1250:
        /* <DEDUP_REMOVED lines=114> */
.L_x_1253:
[----:B------:R-:W-:Y:S05]  /*0c90*/  BSYNC.RECONVERGENT B0 ;  /* 0x0000000000007941 */ /* 0x000fea0003800200 */
.L_x_1252:
        /* <DEDUP_REMOVED lines=31> */
.L_x_1255:
[----:B------:R-:W-:Y:S05]  /*0e90*/  BSYNC.RECONVERGENT B0 ;  /* 0x0000000000007941 */ /* 0x000fea0003800200 */
.L_x_1254:
        /* <DEDUP_REMOVED lines=24> */
.L_x_1257:
[----:B------:R-:W-:Y:S05]  /*1020*/  BSYNC.RECONVERGENT B0 ;  /* 0x0000000000007941 */ /* 0x000fea0003800200 */
.L_x_1256:
        /* <DEDUP_REMOVED lines=24> */
.L_x_1259:
[----:B------:R-:W-:Y:S05]  /*11b0*/  BSYNC.RECONVERGENT B0 ;  /* 0x0000000000007941 */ /* 0x000fea0003800200 */
.L_x_1258:
        /* <DEDUP_REMOVED lines=24> */
.L_x_1261:
[----:B------:R-:W-:Y:S05]  /*1340*/  BSYNC.RECONVERGENT B0 ;  /* 0x0000000000007941 */ /* 0x000fea0003800200 */
.L_x_1260:
        /* <DEDUP_REMOVED lines=24> */
.L_x_1263:
[----:B------:R-:W-:Y:S05]  /*14d0*/  BSYNC.RECONVERGENT B0 ;  /* 0x0000000000007941 */ /* 0x000fea0003800200 */
.L_x_1262:
        /* <DEDUP_REMOVED lines=23> */
.L_x_1265:
[----:B------:R-:W-:Y:S05]  /*1650*/  BSYNC.RECONVERGENT B0 ;  /* 0x0000000000007941 */ /* 0x000fea0003800200 */
.L_x_1264:
        /* <DEDUP_REMOVED lines=23> */
.L_x_1267:
[----:B------:R-:W-:Y:S05]  /*17d0*/  BSYNC.RECONVERGENT B0 ;  /* 0x0000000000007941 */ /* 0x000fea0003800200 */
.L_x_1266:
        /* <DEDUP_REMOVED lines=33> */
.L_x_1251:
        /* <DEDUP_REMOVED lines=14> */
.L_x_1268:
        /* <DEDUP_REMOVED lines=100> */
.L_x_1269:
        /* <DEDUP_REMOVED lines=15> */
.L_x_1271:
[----:B------:R-:W1:Y:S01]  /*2200*/  LDCU.64 UR10, c[0x0][0x3b8] ;  /* 0x00007700ff0a77ac */ /* 0x000e620008000a00 */
[----:B------:R-:W-:-:S04]  /*2210*/  UIADD3 UR15, UPT, UPT, UR7, UR16, URZ ;  /* 0x00000010070f7290 */ /* 0x000fc8000fffe0ff */
[----:B-1----:R-:W-:Y:S02]  /*2220*/  UIMAD.WIDE.U32 UR4, UR15, UR10, URZ ;  /* 0x0000000a0f0472a5 */ /* 0x002fe4000f8e00ff */
[----:B------:R-:W-:-:S04]  /*2230*/  UIMAD UR15, UR15, UR11, URZ ;  /* 0x0000000b0f0f72a4 */ /* 0x000fc8000f8e02ff */
[----:B------:R-:W-:Y:S01]  /*2240*/  UIADD3 UR15, UPT, UPT, UR5, UR15, URZ ;  /* 0x0000000f050f7290 */ /* 0x000fe2000fffe0ff */
[----:B------:R-:W-:-:S11]  /*2250*/  UMOV UR14, UR4 ;  /* 0x00000004000e7c82 */ /* 0x000fd60008000000 */
.L_x_1272:
        /* <DEDUP_REMOVED lines=15> */
.L_x_1273:
[----:B------:R-:W1:Y:S01]  /*2350*/  LDCU.64 UR8, c[0x0][0x3c0] ;  /* 0x00007800ff0877ac */ /* 0x000e620008000a00 */
[----:B------:R-:W-:-:S04]  /*2360*/  UIADD3 UR7, UPT, UPT, UR7, UR16, URZ ;  /* 0x0000001007077290 */ /* 0x000fc8000fffe0ff */
[----:B-1----:R-:W-:Y:S02]  /*2370*/  UIMAD.WIDE.U32 UR16, UR7, UR8, URZ ;  /* 0x00000008071072a5 */ /* 0x002fe4000f8e00ff */
[----:B------:R-:W-:-:S04]  /*2380*/  UIMAD UR5, UR7, UR9, URZ ;  /* 0x00000009070572a4 */ /* 0x000fc8000f8e02ff */
[----:B------:R-:W-:-:S12]  /*2390*/  UIADD3 UR5, UPT, UPT, UR17, UR5, URZ ;  /* 0x0000000511057290 */ /* 0x000fd8000fffe0ff */
.L_x_1274:
        /* <DEDUP_REMOVED lines=56> */
.L_x_1270:
        /* <DEDUP_REMOVED lines=92> */
.L_x_1276:
[----:B------:R-:W-:Y:S05]  /*2ce0*/  BSYNC.RECONVERGENT B0 ;  /* 0x0000000000007941 */ /* 0x000fea0003800200 */
.L_x_1275:
        /* <DEDUP_REMOVED lines=41> */
.L_x_1278:
[----:B------:R-:W-:Y:S05]  /*2f80*/  BSYNC.RECONVERGENT B0 ;  /* 0x0000000000007941 */ /* 0x000fea0003800200 */
.L_x_1277:
        /* <DEDUP_REMOVED lines=41> */
.L_x_1280:
[----:B------:R-:W-:Y:S05]  /*3220*/  BSYNC.RECONVERGENT B0 ;  /* 0x0000000000007941 */ /* 0x000fea0003800200 */
.L_x_1279:
        /* <DEDUP_REMOVED lines=41> */
.L_x_1282:
[----:B------:R-:W-:Y:S05]  /*34c0*/  BSYNC.RECONVERGENT B0 ;  /* 0x0000000000007941 */ /* 0x000fea0003800200 */
.L_x_1281:
        /* <DEDUP_REMOVED lines=32> */
.L_x_1284:
[----:B------:R-:W-:Y:S05]  /*36d0*/  BSYNC.RECONVERGENT B0 ;  /* 0x0000000000007941 */ /* 0x000fea0003800200 */
.L_x_1283:
        /* <DEDUP_REMOVED lines=31> */
.L_x_1286:
[----:B------:R-:W-:Y:S05]  /*38d0*/  BSYNC.RECONVERGENT B0 ;  /* 0x0000000000007941 */ /* 0x000fea0003800200 */
.L_x_1285:
        /* <DEDUP_REMOVED lines=33> */
.L_x_1288:
[----:B------:R-:W-:Y:S05]  /*3af0*/  BSYNC.RECONVERGENT B0 ;  /* 0x0000000000007941 */ /* 0x000fea0003800200 */
.L_x_1287:
        /* <DEDUP_REMOVED lines=32> */
.L_x_1290:
[----:B------:R-:W-:Y:S05]  /*3d00*/  BSYNC.RECONVERGENT B0 ;  /* 0x0000000000007941 */ /* 0x000fea0003800200 */
.L_x_1289:
        /* <DEDUP_REMOVED lines=52> */
.L_x_1292:
[----:B------:R4:W-:Y:S04]  /*4050*/  STS.128 [R166+0x10000], RZ ;  /* 0x010000ffa6007388 */ /* 0x0009e80000000c00 */
[----:B------:R4:W-:Y:S04]  /*4060*/  STS.128 [R166+0x12000], RZ ;  /* 0x012000ffa6007388 */ /* 0x0009e80000000c00 */
[----:B------:R4:W-:Y:S04]  /*4070*/  STS.128 [R166+0x14000], RZ ;  /* 0x014000ffa6007388 */ /* 0x0009e80000000c00 */
[----:B------:R4:W-:Y:S02]  /*4080*/  STS.128 [R166+0x16000], RZ ;  /* 0x016000ffa6007388 */ /* 0x0009e40000000c00 */
.L_x_1293:
[----:B------:R-:W-:Y:S05]  /*4090*/  BSYNC.RECONVERGENT B0 ;  /* 0x0000000000007941 */ /* 0x000fea0003800200 */
.L_x_1291:
        /* <DEDUP_REMOVED lines=47> */
.L_x_1295:
[----:B------:R-:W-:Y:S05]  /*4390*/  BSYNC.RECONVERGENT B0 ;  /* 0x0000000000007941 */ /* 0x000fea0003800200 */
.L_x_1294:
        /* <DEDUP_REMOVED lines=37> */
.L_x_1297:
[----:B------:R-:W-:Y:S05]  /*45f0*/  BSYNC.RECONVERGENT B0 ;  /* 0x0000000000007941 */ /* 0x000fea0003800200 */
.L_x_1296:
        /* <DEDUP_REMOVED lines=35> */
.L_x_1299:
[----:B------:R-:W-:Y:S05]  /*4830*/  BSYNC.RECONVERGENT B0 ;  /* 0x0000000000007941 */ /* 0x000fea0003800200 */
.L_x_1298:
[----:B------:R-:W-:Y:S01]  /*4840*/  LDSM.16.M88.4 R48, [R83] ;  /* 0x000000005330783b */ /* 0x000fe20000000200 */
[C---:B------:R-:W-:Y:S01]  /*4850*/  LOP3.LUT P6, RZ, R217.reuse, 0x2, RZ, 0xc0, !PT ;  /* 0x00000002d9ff7812 */ /* 0x040fe200078cc0ff */
[----:B------:R-:W5:Y:S01]  /*4860*/  LDCU UR6, c[0x0][0x50c] ;  /* 0x0000a180ff0677ac */ /* 0x000f620008000800 */
[----:B------:R-:W-:Y:S01]  /*4870*/  MOV R76, 0x20 ;  /* 0x00000020004c7802 */ /* 0x000fe20000000f00 */
[----:B------:R-:W4:Y:S01]  /*4880*/  LDSM.16.M88.4 R20, [R82+UR5+0x8000] ;  /* 0x008000055214783b */ /* 0x000f220008000200 */
[----:B------:R-:W-:Y:S01]  /*4890*/  IADD3 R3, PT, PT, R82, UR5, RZ ;  /* 0x0000000552037c10 */ /* 0x000fe2000fffe0ff */
[----:B------:R-:W-:Y:S01]  /*48a0*/  UISETP.GT.AND UP0, UPT, UR4, UR18, UPT ;  /* 0x000000120400728c */ /* 0x000fe2000bf04270 */
[----:B------:R-:W-:Y:S01]  /*48b0*/  SEL R76, R76, 0xffffffe0, !P6 ;  /* 0xffffffe04c4c7807 */ /* 0x000fe20007000000 */
[----:B--23--:R-:W2:Y:S01]  /*48c0*/  LDSM.16.M88.4 R12, [R82+UR5+0x8800] ;  /* 0x00880005520c783b */ /* 0x00cea20008000200 */
[----:B------:R-:W-:Y:S02]  /*48d0*/  LOP3.LUT P0, RZ, R217, 0x4, RZ, 0xc0, !PT ;  /* 0x00000004d9ff7812 */ /* 0x000fe4000780c0ff */
[-C--:B------:R-:W-:Y:S01]  /*48e0*/  IADD3 R80, PT, PT, R83, R76.reuse, RZ ;  /* 0x0000004c53507210 */ /* 0x080fe20007ffe0ff */
[----:B------:R-:W3:Y:S01]  /*48f0*/  LDSM.16.M88.4 R56, [R82+UR5+0x9000] ;  /* 0x009000055238783b */ /* 0x000ee20008000200 */
[----:B------:R-:W-:-:S02]  /*4900*/  IADD3 R77, PT, PT, R3, R76, RZ ;  /* 0x0000004c034d7210 */ /* 0x000fc40007ffe0ff */
[----:B------:R-:W-:Y:S01]  /*4910*/  MOV R167, 0x40 ;  /* 0x0000004000a77802 */ /* 0x000fe20000000f00 */
[----:B------:R-:W5:Y:S03]  /*4920*/  LDSM.16.M88.4 R28, [R82+UR5+0x9800] ;  /* 0x00980005521c783b */ /* 0x000f660008000200 */
[----:B------:R-:W-:Y:S01]  /*4930*/  SEL R167, R167, 0xffffffc0, !P0 ;  /* 0xffffffc0a7a77807 */ /* 0x000fe20004000000 */
[----:B-1----:R-:W-:Y:S03]  /*4940*/  LDSM.16.M88.4 R4, [R80] ;  /* 0x000000005004783b */ /* 0x002fe60000000200 */
        /* <DEDUP_REMOVED lines=9> */
[C---:B----4-:R-:W-:Y:S03]  /*49e0*/  HMMA.16816.F32.BF16 R24, R48.reuse, R20, RZ ;  /* 0x000000143018723c */ /* 0x050fe600000418ff */
[----:B------:R-:W-:Y:S04]  /*49f0*/  LDSM.16.M88.4 R68, [R3+0x8800] ;  /* 0x008800000344783b */ /* 0x000fe80000000200 */
[----:B------:R-:W-:Y:S01]  /*4a00*/  LDSM.16.M88.4 R64, [R3+0x9000] ;  /* 0x009000000340783b */ /* 0x000fe20000000200 */
[C---:B--2---:R-:W-:Y:S03]  /*4a10*/  HMMA.16816.F32.BF16 R16, R48.reuse, R12, RZ ;  /* 0x0000000c3010723c */ /* 0x044fe600000418ff */
[----:B------:R-:W-:Y:S04]  /*4a20*/  LDSM.16.M88.4 R40, [R3+0x9800] ;  /* 0x009800000328783b */ /* 0x000fe80000000200 */
[----:B------:R-:W0:Y:S01]  /*4a30*/  LDGDEPBAR ;  /* 0x00000000000079af */ /* 0x000e220000000000 */
[C---:B---3--:R-:W-:Y:S08]  /*4a40*/  HMMA.16816.F32.BF16 R60, R48.reuse, R56, RZ ;  /* 0x00000038303c723c */ /* 0x048ff000000418ff */
        /* <DEDUP_REMOVED lines=57> */
[----:B------:R-:W5:Y:S03]  /*4de0*/  LDSM.16.M88.4 R36, [R3+0xb000] ;  /* 0x00b000000324783b */ /* 0x000f660000000200 */
        /* <DEDUP_REMOVED lines=11> */
[----:B------:R-:W3:Y:S04]  /*4ea0*/  LDSM.16.M88.4 R64, [R0+0xb800] ;  /* 0x00b800000040783b */ /* 0x000ee80000000200 */
[----:B------:R-:W3:Y:S03]  /*4eb0*/  LDSM.16.M88.4 R68, [R0+0xb000] ;  /* 0x00b000000044783b */ /* 0x000ee60000000200 */
[C---:B--2---:R-:W-:Y:S08]  /*4ec0*/  HMMA.16816.F32.BF16 R24, R28.reuse, R44, R24 ;  /* 0x0000002c1c18723c */ /* 0x044ff00000041818 */
[C---:B------:R-:W-:Y:S01]  /*4ed0*/  HMMA.16816.F32.BF16 R20, R28.reuse, R46, R20 ;  /* 0x0000002e1c14723c */ /* 0x040fe20000041814 */
[----:B------:R-:W-:Y:S07]  /*4ee0*/  LDSM.16.M88.4 R44, [R83+0x4000] ;  /* 0x00400000532c783b */ /* 0x000fee0000000200 */
[C---:B------:R-:W-:Y:S08]  /*4ef0*/  HMMA.16816.F32.BF16 R16, R28.reuse, R40, R16 ;  /* 0x000000281c10723c */ /* 0x040ff00000041810 */
[C---:B------:R-:W-:Y:S01]  /*4f00*/  HMMA.16816.F32.BF16 R12, R28.reuse, R42, R12 ;  /* 0x0000002a1c0c723c */ /* 0x040fe2000004180c */
[----:B------:R-:W2:Y:S07]  /*4f10*/  LDSM.16.M88.4 R40, [R82+UR5+0xc000] ;  /* 0x00c000055228783b */ /* 0x000eae0008000200 */
[C---:B-----5:R-:W-:Y:S08]  /*4f20*/  HMMA.16816.F32.BF16 R60, R28.reuse, R36, R60 ;  /* 0x000000241c3c723c */ /* 0x060ff0000004183c */
[C---:B------:R-:W-:Y:S01]  /*4f30*/  HMMA.16816.F32.BF16 R56, R28.reuse, R38, R56 ;  /* 0x000000261c38723c */ /* 0x040fe20000041838 */
[----:B------:R-:W-:Y:S07]  /*4f40*/  LDSM.16.M88.4 R36, [R82+UR5+0xc800] ;  /* 0x00c800055224783b */ /* 0x000fee0008000200 */
[C---:B----4-:R-:W-:Y:S08]  /*4f50*/  HMMA.16816.F32.BF16 R52, R28.reuse, R32, R52 ;  /* 0x000000201c34723c */ /* 0x050ff00000041834 */
[----:B------:R-:W-:Y:S01]  /*4f60*/  HMMA.16816.F32.BF16 R48, R28, R34, R48 ;  /* 0x000000221c30723c */ /* 0x000fe20000041830 */
[----:B------:R-:W4:Y:S04]  /*4f70*/  LDSM.16.M88.4 R32, [R82+UR5+0xd000] ;  /* 0x00d000055220783b */ /* 0x000f280008000200 */
[----:B------:R-:W5:Y:S03]  /*4f80*/  LDSM.16.M88.4 R28, [R82+UR5+0xd800] ;  /* 0x00d80005521c783b */ /* 0x000f660008000200 */
[C---:B-1----:R-:W-:Y:S08]  /*4f90*/  HMMA.16816.F32.BF16 R24, R72.reuse, R8, R24 ;  /* 0x000000084818723c */ /* 0x042ff00000041818 */
[C---:B------:R-:W-:Y:S01]  /*4fa0*/  HMMA.16816.F32.BF16 R20, R72.reuse, R10, R20 ;  /* 0x0000000a4814723c */ /* 0x040fe20000041814 */
[----:B------:R-:W-:Y:S07]  /*4fb0*/  LDSM.16.M88.4 R8, [R80+0x4000] ;  /* 0x004000005008783b */ /* 0x000fee0000000200 */
[C---:B---3--:R-:W-:Y:S08]  /*4fc0*/  HMMA.16816.F32.BF16 R16, R72.reuse, R4, R16 ;  /* 0x000000044810723c */ /* 0x048ff00000041810 */
[C---:B------:R-:W-:Y:S01]  /*4fd0*/  HMMA.16816.F32.BF16 R12, R72.reuse, R6, R12 ;  /* 0x00000006480c723c */ /* 0x040fe2000004180c */
[----:B------:R-:W1:Y:S07]  /*4fe0*/  LDSM.16.M88.4 R4, [R77+0xc000] ;  /* 0x00c000004d04783b */ /* 0x000e6e0000000200 */
[C---:B------:R-:W-:Y:S08]  /*4ff0*/  HMMA.16816.F32.BF16 R52, R72.reuse, R64, R52 ;  /* 0x000000404834723c */ /* 0x040ff00000041834 */
[C---:B------:R-:W-:Y:S08]  /*5000*/  HMMA.16816.F32.BF16 R60, R72.reuse, R68, R60 ;  /* 0x00000044483c723c */ /* 0x040ff0000004183c */
[C---:B------:R-:W-:Y:S01]  /*5010*/  HMMA.16816.F32.BF16 R56, R72.reuse, R70, R56 ;  /* 0x000000464838723c */ /* 0x040fe20000041838 */
[----:B------:R-:W-:Y:S07]  /*5020*/  LDSM.16.M88.4 R68, [R77+0xd000] ;  /* 0x00d000004d44783b */ /* 0x000fee0000000200 */
[----:B------:R-:W-:Y:S01]  /*5030*/  HMMA.16816.F32.BF16 R64, R72, R66, R48 ;  /* 0x000000424840723c */ /* 0x000fe20000041830 */
[----:B------:R-:W3:Y:S04]  /*5040*/  LDSM.16.M88.4 R48, [R77+0xc800] ;  /* 0x00c800004d30783b */ /* 0x000ee80000000200 */
[----:B------:R-:W-:Y:S03]  /*5050*/  LDSM.16.M88.4 R72, [R81+0x6000] ;  /* 0x006000005148783b */ /* 0x000fe60000000200 */
[C---:B--2---:R-:W-:Y:S08]  /*5060*/  HMMA.16816.F32.BF16 R24, R44.reuse, R40, R24 ;  /* 0x000000282c18723c */ /* 0x044ff00000041818 */
[C---:B------:R-:W-:Y:S01]  /*5070*/  HMMA.16816.F32.BF16 R20, R44.reuse, R42, R20 ;  /* 0x0000002a2c14723c */ /* 0x040fe20000041814 */
[----:B------:R-:W2:Y:S07]  /*5080*/  LDSM.16.M88.4 R40, [R77+0xd800] ;  /* 0x00d800004d28783b */ /* 0x000eae0000000200 */
        /* <DEDUP_REMOVED lines=10> */
[C---:B-1----:R-:W-:Y:S08]  /*5130*/  HMMA.16816.F32.BF16 R24, R8.reuse, R4, R24 ;  /* 0x000000040818723c */ /* 0x042ff00000041818 */
[C---:B------:R-:W-:Y:S01]  /*5140*/  HMMA.16816.F32.BF16 R20, R8.reuse, R6, R20 ;  /* 0x000000060814723c */ /* 0x040fe20000041814 */
[----:B------:R-:W1:Y:S07]  /*5150*/  LDSM.16.M88.4 R4, [R3+0xc800] ;  /* 0x00c800000304783b */ /* 0x000e6e0000000200 */
[C---:B---3--:R-:W-:Y:S08]  /*5160*/  HMMA.16816.F32.BF16 R16, R8.reuse, R48, R16 ;  /* 0x000000300810723c */ /* 0x048ff00000041810 */
        /* <DEDUP_REMOVED lines=9> */
[C---:B----4-:R-:W-:Y:S08]  /*5200*/  HMMA.16816.F32.BF16 R24, R32.reuse, R28, R24 ;  /* 0x0000001c2018723c */ /* 0x050ff00000041818 */
[C---:B------:R-:W-:Y:S01]  /*5210*/  HMMA.16816.F32.BF16 R20, R32.reuse, R30, R20 ;  /* 0x0000001e2014723c */ /* 0x040fe20000041814 */
[----:B------:R-:W3:Y:S07]  /*5220*/  LDSM.16.M88.4 R28, [R0+0xc800] ;  /* 0x00c80000001c783b */ /* 0x000eee0000000200 */
[C---:B-1----:R-:W-:Y:S08]  /*5230*/  HMMA.16816.F32.BF16 R16, R32.reuse, R4, R16 ;  /* 0x000000042010723c */ /* 0x042ff00000041810 */
[C---:B------:R-:W-:Y:S01]  /*5240*/  HMMA.16816.F32.BF16 R12, R32.reuse, R6, R12 ;  /* 0x00000006200c723c */ /* 0x040fe2000004180c */
[----:B------:R-:W1:Y:S07]  /*5250*/  LDSM.16.M88.4 R4, [R0+0xd000] ;  /* 0x00d000000004783b */ /* 0x000e6e0000000200 */
[C---:B------:R-:W-:Y:S08]  /*5260*/  HMMA.16816.F32.BF16 R60, R32.reuse, R36, R60 ;  /* 0x00000024203c723c */ /* 0x040ff0000004183c */
[C---:B------:R-:W-:Y:S01]  /*5270*/  HMMA.16816.F32.BF16 R56, R32.reuse, R38, R56 ;  /* 0x000000262038723c */ /* 0x040fe20000041838 */
[----:B------:R-:W-:Y:S07]  /*5280*/  LDSM.16.M88.4 R36, [R77+0xe000] ;  /* 0x00e000004d24783b */ /* 0x000fee0000000200 */
[C---:B------:R-:W-:Y:S08]  /*5290*/  HMMA.16816.F32.BF16 R52, R32.reuse, R44, R52 ;  /* 0x0000002c2034723c */ /* 0x040ff00000041834 */
[----:B------:R-:W-:Y:S01]  /*52a0*/  HMMA.16816.F32.BF16 R64, R32, R46, R64 ;  /* 0x0000002e2040723c */ /* 0x000fe20000041840 */
[----:B------:R-:W4:Y:S04]  /*52b0*/  LDSM.16.M88.4 R32, [R0+0xd800] ;  /* 0x00d800000020783b */ /* 0x000f280000000200 */
[----:B------:R-:W5:Y:S03]  /*52c0*/  LDSM.16.M88.4 R44, [R80+0x6000] ;  /* 0x00600000502c783b */ /* 0x000f660000000200 */
[C---:B--2---:R-:W-:Y:S08]  /*52d0*/  HMMA.16816.F32.BF16 R24, R40.reuse, R8, R24 ;  /* 0x000000082818723c */ /* 0x044ff00000041818 */
[C---:B------:R-:W-:Y:S01]  /*52e0*/  HMMA.16816.F32.BF16 R20, R40.reuse, R10, R20 ;  /* 0x0000000a2814723c */ /* 0x040fe20000041814 */
[----:B------:R-:W2:Y:S07]  /*52f0*/  LDSM.16.M88.4 R8, [R82+UR5+0xe800] ;  /* 0x00e800055208783b */ /* 0x000eae0008000200 */
[C---:B---3--:R-:W-:Y:S08]  /*5300*/  HMMA.16816.F32.BF16 R16, R40.reuse, R28, R16 ;  /* 0x0000001c2810723c */ /* 0x048ff00000041810 */
[----:B------:R-:W-:Y:S01]  /*5310*/  HMMA.16816.F32.BF16 R12, R40, R30, R12 ;  /* 0x0000001e280c723c */ /* 0x000fe2000004180c */
[----:B------:R-:W3:Y:S07]  /*5320*/  LDSM.16.M88.4 R28, [R3+0xe000] ;  /* 0x00e00000031c783b */ /* 0x000eee0000000200 */
[----:B------:R-:W-:Y:S08]  /*5330*/  HMMA.16816.F32.BF16 R24, R68, R48, R24 ;  /* 0x000000304418723c */ /* 0x000ff00000041818 */
[C---:B-1----:R-:W-:Y:S08]  /*5340*/  HMMA.16816.F32.BF16 R60, R40.reuse, R4, R60 ;  /* 0x00000004283c723c */ /* 0x042ff0000004183c */
[----:B------:R-:W-:Y:S01]  /*5350*/  HMMA.16816.F32.BF16 R56, R40, R6, R56 ;  /* 0x000000062838723c */ /* 0x000fe20000041838 */
[----:B------:R-:W1:Y:S04]  /*5360*/  LDSM.16.M88.4 R4, [R82+UR5+0xf000] ;  /* 0x00f000055204783b */ /* 0x000e680008000200 */
[----:B------:R-:W-:Y:S03]  /*5370*/  LDSM.16.M88.4 R80, [R82+UR5+0xf800] ;  /* 0x00f800055250783b */ /* 0x000fe60008000200 */
        /* <DEDUP_REMOVED lines=8> */
[----:B--2---:R-:W-:Y:S08]  /*5400*/  HMMA.16816.F32.BF16 R16, R68, R8, R16 ;  /* 0x000000084410723c */ /* 0x004ff00000041810 */
[----:B---3--:R-:W-:Y:S08]  /*5410*/  HMMA.16816.F32.BF16 R24, R72, R28, R24 ;  /* 0x0000001c4818723c */ /* 0x008ff00000041818 */
[C---:B------:R-:W-:Y:S01]  /*5420*/  HMMA.16816.F32.BF16 R12, R68.reuse, R10, R12 ;  /* 0x0000000a440c723c */ /* 0x040fe2000004180c */
[----:B------:R-:W2:Y:S07]  /*5430*/  LDSM.16.M88.4 R8, [R3+0xe800] ;  /* 0x00e800000308783b */ /* 0x000eae0000000200 */
[C---:B-1----:R-:W-:Y:S08]  /*5440*/  HMMA.16816.F32.BF16 R60, R68.reuse, R4, R60 ;  /* 0x00000004443c723c */ /* 0x042ff0000004183c */
[----:B------:R-:W-:Y:S01]  /*5450*/  HMMA.16816.F32.BF16 R56, R68, R6, R56 ;  /* 0x000000064438723c */ /* 0x000fe20000041838 */
[----:B------:R-:W1:Y:S07]  /*5460*/  LDSM.16.M88.4 R4, [R77+0xf000] ;  /* 0x00f000004d04783b */ /* 0x000e6e0000000200 */
[----:B------:R-:W-:Y:S08]  /*5470*/  HMMA.16816.F32.BF16 R20, R72, R30, R20 ;  /* 0x0000001e4814723c */ /* 0x000ff00000041814 */
[----:B----4-:R-:W-:Y:S08]  /*5480*/  HMMA.16816.F32.BF16 R24, R40, R32, R24 ;  /* 0x000000202818723c */ /* 0x010ff00000041818 */
[----:B------:R-:W-:Y:S01]  /*5490*/  HMMA.16816.F32.BF16 R28, R44, R48, R16 ;  /* 0x000000302c1c723c */ /* 0x000fe20000041810 */
[----:B------:R-:W3:Y:S07]  /*54a0*/  LDSM.16.M88.4 R16, [R0+0xe800] ;  /* 0x00e800000010783b */ /* 0x000eee0000000200 */
[----:B------:R-:W-:Y:S01]  /*54b0*/  HMMA.16816.F32.BF16 R20, R40, R34, R20 ;  /* 0x000000222814723c */ /* 0x000fe20000041814 */
[----:B------:R-:W4:Y:S02]  /*54c0*/  LDSM.16.M88.4 R32, [R77+0xf800] ;  /* 0x00f800004d20783b */ /* 0x000f240000000200 */
[----:B------:R-:W-:Y:S01]  /*54d0*/  FMUL.FTZ R24, R24, UR6 ;  /* 0x0000000618187c20 */ /* 0x000fe20008410000 */
[----:B------:R-:W-:Y:S01]  /*54e0*/  FMUL.FTZ R38, R25, UR6 ;  /* 0x0000000619267c20 */ /* 0x000fe20008410000 */
[----:B------:R-:W-:Y:S01]  /*54f0*/  FMUL.FTZ R37, R26, UR6 ;  /* 0x000000061a257c20 */ /* 0x000fe20008410000 */
[----:B------:R-:W-:Y:S01]  /*5500*/  FMUL.FTZ R39, R27, UR6 ;  /* 0x000000061b277c20 */ /* 0x000fe20008410000 */
[----:B------:R5:W1:Y:S01]  /*5510*/  MUFU.TANH R36, R24 ;  /* 0x0000001800247308 */ /* 0x000a620000002400 */
[----:B------:R-:W-:Y:S07]  /*5520*/  HMMA.16816.F32.BF16 R12, R44, R50, R12 ;  /* 0x000000322c0c723c */ /* 0x000fee000004180c */
[----:B------:R-:W3:Y:S01]  /*5530*/  MUFU.TANH R38, R38 ;  /* 0x0000002600267308 */ /* 0x000ee20000002400 */
[----:B--2---:R-:W-:Y:S03]  /*5540*/  HMMA.16816.F32.BF16 R28, R72, R8, R28 ;  /* 0x00000008481c723c */ /* 0x004fe6000004181c */
[----:B------:R-:W-:Y:S01]  /*5550*/  FMUL.FTZ R20, R20, UR6 ;  /* 0x0000000614147c20 */ /* 0x000fe20008410000 */
[----:B------:R-:W-:Y:S01]  /*5560*/  FMUL.FTZ R21, R21, UR6 ;  /* 0x0000000615157c20 */ /* 0x000fe20008410000 */
[----:B------:R-:W-:Y:S01]  /*5570*/  FMUL.FTZ R22, R22, UR6 ;  /* 0x0000000616167c20 */ /* 0x000fe20008410000 */
[----:B------:R-:W-:Y:S01]  /*5580*/  FMUL.FTZ R23, R23, UR6 ;  /* 0x0000000617177c20 */ /* 0x000fe20008410000 */
[----:B------:R-:W2:Y:S01]  /*5590*/  MUFU.TANH R37, R37 ;  /* 0x0000002500257308 */ /* 0x000ea20000002400 */
[----:B-1----:R-:W-:Y:S01]  /*55a0*/  HMMA.16816.F32.BF16 R60, R44, R4, R60 ;  /* 0x000000042c3c723c */ /* 0x002fe2000004183c */
[----:B-----5:R-:W1:Y:S06]  /*55b0*/  LDSM.16.M88.4 R24, [R3+0xf000] ;  /* 0x00f000000318783b */ /* 0x020e6c0000000200 */
[----:B------:R-:W1:Y:S01]  /*55c0*/  MUFU.TANH R39, R39 ;  /* 0x0000002700277308 */ /* 0x000e620000002400 */
[----:B------:R-:W-:Y:S01]  /*55d0*/  HMMA.16816.F32.BF16 R12, R72, R10, R12 ;  /* 0x0000000a480c723c */ /* 0x000fe2000004180c */
[----:B------:R-:W-:Y:S06]  /*55e0*/  LDSM.16.M88.4 R8, [R0+0xf000] ;  /* 0x00f000000008783b */ /* 0x000fec0000000200 */
[----:B------:R-:W1:Y:S01]  /*55f0*/  MUFU.TANH R20, R20 ;  /* 0x0000001400147308 */ /* 0x000e620000002400 */
[----:B------:R-:W-:Y:S01]  /*5600*/  HMMA.16816.F32.BF16 R56, R44, R6, R56 ;  /* 0x000000062c38723c */ /* 0x000fe20000041838 */
[----:B------:R-:W5:Y:S06]  /*5610*/  LDSM.16.M88.4 R4, [R3+0xf800] ;  /* 0x00f800000304783b */ /* 0x000f6c0000000200 */
[----:B------:R-:W1:Y:S01]  /*5620*/  MUFU.TANH R21, R21 ;  /* 0x0000001500157308 */ /* 0x000e620000002400 */
[C---:B------:R-:W-:Y:S07]  /*5630*/  HMMA.16816.F32.BF16 R52, R68.reuse, R80, R52 ;  /* 0x000000504434723c */ /* 0x040fee0000041834 */
[----:B------:R-:W1:Y:S01]  /*5640*/  MUFU.TANH R22, R22 ;  /* 0x0000001600167308 */ /* 0x000e620000002400 */
[----:B------:R-:W-:Y:S07]  /*5650*/  HMMA.16816.F32.BF16 R64, R68, R82, R64 ;  /* 0x000000524440723c */ /* 0x000fee0000041840 */
[----:B------:R-:W1:Y:S01]  /*5660*/  MUFU.TANH R23, R23 ;  /* 0x0000001700177308 */ /* 0x000e620000002400 */
[C---:B---3--:R-:W-:Y:S08]  /*5670*/  HMMA.16816.F32.BF16 R28, R40.reuse, R16, R28 ;  /* 0x00000010281c723c */ /* 0x048ff0000004181c */
[----:B------:R-:W-:Y:S01]  /*5680*/  HMMA.16816.F32.BF16 R12, R40, R18, R12 ;  /* 0x00000012280c723c */ /* 0x000fe2000004180c */
[----:B------:R3:W2:Y:S01]  /*5690*/  LDSM.16.M88.4 R16, [R0+0xf800] ;  /* 0x00f800000010783b */ /* 0x0006a20000000200 */
[----:B------:R-:W-:-:S06]  /*56a0*/  DEPBAR.LE SB0, 0x0 ;  /* 0x000080000000791a */ /* 0x000fcc0000000000 */
[----:B----4-:R-:W-:Y:S03]  /*56b0*/  HMMA.16816.F32.BF16 R52, R44, R32, R52 ;  /* 0x000000202c34723c */ /* 0x010fe60000041834 */
[----:B------:R-:W-:Y:S01]  /*56c0*/  FMUL.FTZ R28, R28, UR6 ;  /* 0x000000061c1c7c20 */ /* 0x000fe20008410000 */
[----:B------:R-:W-:-:S04]  /*56d0*/  FMUL.FTZ R29, R29, UR6 ;  /* 0x000000061d1d7c20 */ /* 0x000fc80008410000 */
[----:B------:R-:W-:Y:S01]  /*56e0*/  HMMA.16816.F32.BF16 R64, R44, R34, R64 ;  /* 0x000000222c40723c */ /* 0x000fe20000041840 */
[----:B------:R-:W4:Y:S02]  /*56f0*/  MUFU.TANH R28, R28 ;  /* 0x0000001c001c7308 */ /* 0x000f240000002400 */
[----:B------:R-:W-:-:S05]  /*5700*/  FMUL.FTZ R14, R14, UR6 ;  /* 0x000000060e0e7c20 */ /* 0x000fca0008410000 */
[C---:B-1----:R-:W-:Y:S01]  /*5710*/  HMMA.16816.F32.BF16 R60, R72.reuse, R24, R60 ;  /* 0x00000018483c723c */ /* 0x042fe2000004183c */
[----:B------:R-:W-:Y:S01]  /*5720*/  FMUL.FTZ R24, R30, UR6 ;  /* 0x000000061e187c20 */ /* 0x000fe20008410000 */
[----:B------:R-:W-:Y:S01]  /*5730*/  FMUL.FTZ R25, R31, UR6 ;  /* 0x000000061f197c20 */ /* 0x000fe20008410000 */
[----:B------:R-:W1:Y:S05]  /*5740*/  MUFU.TANH R29, R29 ;  /* 0x0000001d001d7308 */ /* 0x000e6a0000002400 */
[C---:B------:R-:W-:Y:S01]  /*5750*/  HMMA.16816.F32.BF16 R56, R72.reuse, R26, R56 ;  /* 0x0000001a4838723c */ /* 0x040fe20000041838 */
[----:B------:R-:W-:Y:S01]  /*5760*/  FMUL.FTZ R26, R12, UR6 ;  /* 0x000000060c1a7c20 */ /* 0x000fe20008410000 */
[----:B------:R-:W-:Y:S01]  /*5770*/  FMUL.FTZ R12, R15, UR6 ;  /* 0x000000060f0c7c20 */ /* 0x000fe20008410000 */
[----:B------:R-:W1:Y:S05]  /*5780*/  MUFU.TANH R24, R24 ;  /* 0x0000001800187308 */ /* 0x000e6a0000002400 */
[----:B-----5:R-:W-:Y:S01]  /*5790*/  HMMA.16816.F32.BF16 R52, R72, R4, R52 ;  /* 0x000000044834723c */ /* 0x020fe20000041834 */
[----:B------:R-:W-:-:S02]  /*57a0*/  MOV R5, UR25 ;  /* 0x0000001900057c02 */ /* 0x000fc40008000f00 */
[----:B------:R-:W1:Y:S02]  /*57b0*/  MUFU.TANH R25, R25 ;  /* 0x0000001900197308 */ /* 0x000e640000002400 */
[C---:B---3--:R-:W-:Y:S02]  /*57c0*/  VIADDMNMX R0, R2.reuse, 0x8, R5, PT ;  /* 0x0000000802007846 */ /* 0x048fe40003800105 */
[----:B------:R-:W-:Y:S01]  /*57d0*/  VIMNMX R2, PT, PT, R2, UR25, PT ;  /* 0x0000001902027c48 */ /* 0x000fe2000bfe0100 */
[----:B------:R-:W-:Y:S03]  /*57e0*/  HMMA.16816.F32.BF16 R64, R72, R6, R64 ;  /* 0x000000064840723c */ /* 0x000fe60000041840 */
[----:B------:R3:W1:Y:S05]  /*57f0*/  MUFU.TANH R3, R26 ;  /* 0x0000001a00037308 */ /* 0x00066a0000002400 */
        /* <DEDUP_REMOVED lines=41> */
[----:B--2-4-:R-:W-:Y:S05]  /*5a90*/  BRA.U !UP0, `(.L_x_1300) ;  /* 0x0000000908b47547 */ /* 0x014fea000b800000 */
        /* <DEDUP_REMOVED lines=11> */
.L_x_1301:
[----:B------:R-:W2:Y:S01]  /*5b50*/  LDC R5, c[0x0][0x4f0] ;  /* 0x00013c00ff057b82 */ /* 0x000ea20000000800 */
[----:B------:R-:W-:Y:S01]  /*5b60*/  UIADD3 UR6, UPT, UPT, UR27, -0x40, URZ ;  /* 0xffffffc01b067890 */ /* 0x000fe2000fffe0ff */
[----:B------:R-:W-:-:S05]  /*5b70*/  IMAD.U32 R8, RZ, RZ, UR27 ;  /* 0x0000001bff087e24 */ /* 0x000fca000f8e00ff */
[----:B------:R-:W-:Y:S02]  /*5b80*/  MOV R6, UR6 ;  /* 0x0000000600067c02 */ /* 0x000fe40008000f00 */
[----:B------:R-:W-:Y:S02]  /*5b90*/  IABS R8, R8 ;  /* 0x0000000800087213 */ /* 0x000fe40000000000 */
[----:B------:R-:W-:Y:S02]  /*5ba0*/  IABS R6, R6 ;  /* 0x0000000600067213 */ /* 0x000fe40000000000 */
[----:B--2---:R-:W-:-:S04]  /*5bb0*/  IABS R4, R5 ;  /* 0x0000000500047213 */ /* 0x004fc80000000000 */
[----:B------:R-:W2:Y:S08]  /*5bc0*/  I2F.RP R7, R4 ;  /* 0x0000000400077306 */ /* 0x000eb00000209400 */
[----:B--2---:R-:W2:Y:S02]  /*5bd0*/  MUFU.RCP R10, R7 ;  /* 0x00000007000a7308 */ /* 0x004ea40000001000 */
[----:B--2---:R-:W-:-:S06]  /*5be0*/  VIADD R10, R10, 0xffffffe ;  /* 0x0ffffffe0a0a7836 */ /* 0x004fcc0000000000 */
[----:B------:R-:W2:Y:S02]  /*5bf0*/  F2I.FTZ.U32.TRUNC.NTZ R11, R10 ;  /* 0x0000000a000b7305 */ /* 0x000ea4000021f000 */
[----:B--2---:R-:W-:Y:S01]  /*5c00*/  IMAD.MOV R13, RZ, RZ, -R11 ;  /* 0x000000ffff0d7224 */ /* 0x004fe200078e0a0b */
        /* <DEDUP_REMOVED lines=20> */
[----:B------:R-:W2:Y:S01]  /*5d50*/  LDCU.64 UR6, c[0x0][0x3a0] ;  /* 0x00007400ff0677ac */ /* 0x000ea20008000a00 */
        /* <DEDUP_REMOVED lines=16> */
[----:B------:R-:W-:-:S04]  /*5e60*/  IMAD R5, R5, UR10, RZ ;  /* 0x0000000a05057c24 */ /* 0x000fc8000f8e02ff */
[C---:B------:R-:W-:Y:S01]  /*5e70*/  IMAD R5, R6.reuse, UR11, R5 ;  /* 0x0000000b06057c24 */ /* 0x040fe2000f8e0205 */
[----:B----4-:R-:W-:Y:S01]  /*5e80*/  IADD3 R4, PT, PT, R11, -R4, RZ ;  /* 0x800000040b047210 */ /* 0x010fe20007ffe0ff */
[----:B------:R-:W-:-:S03]  /*5e90*/  IMAD.WIDE.U32 R10, R6, UR10, RZ ;  /* 0x0000000a060a7c25 */ /* 0x000fc6000f8e00ff */
[----:B------:R-:W-:Y:S01]  /*5ea0*/  SHF.R.S32.HI R6, RZ, 0x1f, R4 ;  /* 0x0000001fff067819 */ /* 0x000fe20000011404 */
[----:B------:R-:W-:-:S04]  /*5eb0*/  IMAD.IADD R11, R11, 0x1, R5 ;  /* 0x000000010b0b7824 */ /* 0x000fc800078e0205 */
[----:B--2---:R-:W-:Y:S02]  /*5ec0*/  IMAD R5, R6, UR6, RZ ;  /* 0x0000000606057c24 */ /* 0x004fe4000f8e02ff */
[----:B------:R-:W-:-:S04]  /*5ed0*/  IMAD.WIDE.U32 R10, R4, UR6, R10 ;  /* 0x00000006040a7c25 */ /* 0x000fc8000f8e000a */
[----:B------:R-:W-:Y:S01]  /*5ee0*/  IMAD R5, R4, UR7, R5 ;  /* 0x0000000704057c24 */ /* 0x000fe2000f8e0205 */
[----:B------:R-:W-:-:S04]  /*5ef0*/  LEA R228, P1, R10, R228, 0x1 ;  /* 0x000000e40ae47211 */ /* 0x000fc800078208ff */
[----:B------:R-:W-:-:S04]  /*5f00*/  IADD3 R5, PT, PT, R11, R5, RZ ;  /* 0x000000050b057210 */ /* 0x000fc80007ffe0ff */
[----:B------:R-:W-:-:S07]  /*5f10*/  LEA.HI.X R227, R10, R227, R5, 0x1, P1 ;  /* 0x000000e30ae37211 */ /* 0x000fce00008f0c05 */
.L_x_1302:
[----:B------:R-:W2:Y:S01]  /*5f20*/  LDCU UR6, c[0x0][0x440] ;  /* 0x00008800ff0677ac */ /* 0x000ea20008000800 */
[----:B------:R-:W-:Y:S02]  /*5f30*/  IMAD.U32 R5, RZ, RZ, UR29 ;  /* 0x0000001dff057e24 */ /* 0x000fe4000f8e00ff */
[----:B------:R-:W-:Y:S01]  /*5f40*/  IMAD.U32 R4, RZ, RZ, UR28 ;  /* 0x0000001cff047e24 */ /* 0x000fe2000f8e00ff */
[----:B------:R-:W-:Y:S02]  /*5f50*/  USHF.L.U32 UR7, UR10, 0x5, URZ ;  /* 0x000000050a077899 */ /* 0x000fe400080006ff */
[----:B------:R-:W-:-:S04]  /*5f60*/  LEA R6, P1, R5, R228, 0x1 ;  /* 0x000000e405067211 */ /* 0x000fc800078208ff */
[----:B------:R-:W-:Y:S02]  /*5f70*/  LEA.HI.X R7, R5, R227, R4, 0x1, P1 ;  /* 0x000000e305077211 */ /* 0x000fe400008f0c04 */
[----:B------:R-:W-:Y:S02]  /*5f80*/  IADD3 R16, P1, PT, R6, UR7, RZ ;  /* 0x0000000706107c10 */ /* 0x000fe4000ff3e0ff */
[----:B--2---:R-:W-:Y:S02]  /*5f90*/  ISETP.GE.AND P5, PT, R186, UR6, PT ;  /* 0x00000006ba007c0c */ /* 0x004fe4000bfa6270 */
        /* <DEDUP_REMOVED lines=11> */
[----:B------:R2:W-:Y:S01]  /*6050*/  @!P5 LDGSTS.E.BYPASS.LTC128B.128 [R166+0x8000], desc[UR22][R228.64] ;  /* 0x08000000e4a6dfae */ /* 0x0005e2000b981a16 */
[--C-:B------:R-:W-:Y:S01]  /*6060*/  @!P3 IMAD.MOV.U32 R5, RZ, RZ, R227.reuse ;  /* 0x000000ffff05b224 */ /* 0x100fe200078e00e3 */
[----:B------:R-:W-:Y:S02]  /*6070*/  IADD3.X R11, PT, PT, R17, UR6, RZ, P1, !PT ;  /* 0x00000006110b7c10 */ /* 0x000fe40008ffe4ff */
        /* <DEDUP_REMOVED lines=79> */
.L_x_1300:
[----:B----4-:R-:W-:Y:S01]  /*6570*/  IMAD.SHL.U32 R4, R217, 0x2, RZ ;  /* 0x00000002d9047824 */ /* 0x010fe200078e00ff */
[----:B------:R-:W2:Y:S01]  /*6580*/  LDCU UR6, c[0x0][0x45c] ;  /* 0x00008b80ff0677ac */ /* 0x000ea20008000800 */
[----:B------:R-:W-:Y:S01]  /*6590*/  IMAD.U32 R7, RZ, RZ, UR27 ;  /* 0x0000001bff077e24 */ /* 0x000fe2000f8e00ff */
[----:B------:R-:W-:Y:S01]  /*65a0*/  LOP3.LUT R165, R78, 0x200, R181, 0xf8, !PT ;  /* 0x000002004ea57812 */ /* 0x000fe200078ef8b5 */
[----:B------:R-:W-:-:S03]  /*65b0*/  UISETP.GT.AND UP0, UPT, UR4, UR18, UPT ;  /* 0x000000120400728c */ /* 0x000fc6000bf04270 */
[----:B------:R-:W-:Y:S02]  /*65c0*/  LOP3.LUT R7, R7, 0x6, R4, 0xf8, !PT ;  /* 0x0000000607077812 */ /* 0x000fe400078ef804 */
[----:B------:R-:W-:Y:S02]  /*65d0*/  LEA R218, R165, UR5, 0x1 ;  /* 0x00000005a5da7c11 */ /* 0x000fe4000f8e08ff */
[C---:B------:R-:W-:Y:S02]  /*65e0*/  LOP3.LUT R11, R7.reuse, 0x1, RZ, 0xfc, !PT ;  /* 0x00000001070b7812 */ /* 0x040fe400078efcff */
[----:B------:R-:W-:Y:S01]  /*65f0*/  LOP3.LUT R5, R7, 0x8, RZ, 0xfc, !PT ;  /* 0x0000000807057812 */ /* 0x000fe200078efcff */
[C-C-:B------:R-:W-:Y:S01]  /*6600*/  IMAD.IADD R176, R76.reuse, 0x1, R218.reuse ;  /* 0x000000014cb07824 */ /* 0x140fe200078e02da */
[----:B------:R-:W-:Y:S01]  /*6610*/  ISETP.GE.AND P3, PT, R11, R0, PT ;  /* 0x000000000b00720c */ /* 0x000fe20003f66270 */
[----:B------:R-:W-:Y:S01]  /*6620*/  IMAD.IADD R203, R167, 0x1, R218 ;  /* 0x00000001a7cb7824 */ /* 0x000fe200078e02da */
[C---:B------:R-:W-:Y:S01]  /*6630*/  ISETP.GE.AND P5, PT, R5.reuse, R2, PT ;  /* 0x000000020500720c */ /* 0x040fe20003fa6270 */
[----:B------:R-:W-:Y:S01]  /*6640*/  LDSM.16.MT88.4 R156, [R218+0x10000] ;  /* 0x01000000da9c783b */ /* 0x000fe20000004200 */
[----:B------:R-:W-:Y:S01]  /*6650*/  ISETP.GE.AND P2, PT, R5, R0, PT ;  /* 0x000000000500720c */ /* 0x000fe20003f46270 */
[----:B------:R-:W-:Y:S01]  /*6660*/  IMAD.IADD R209, R76, 0x1, R203 ;  /* 0x000000014cd17824 */ /* 0x000fe200078e02cb */
[----:B------:R-:W-:Y:S01]  /*6670*/  LOP3.LUT R5, R7, 0x10, RZ, 0xfc, !PT ;  /* 0x0000001007057812 */ /* 0x000fe200078efcff */
[----:B------:R-:W-:Y:S01]  /*6680*/  LDSM.16.MT88.4 R148, [R176+0x10000] ;  /* 0x01000000b094783b */ /* 0x000fe20000004200 */
[----:B------:R-:W-:-:S02]  /*6690*/  ISETP.GE.AND P1, PT, R11, R2, PT ;  /* 0x000000020b00720c */ /* 0x000fc40003f26270 */
[----:B------:R-:W-:Y:S01]  /*66a0*/  LOP3.LUT R11, R7, 0x9, RZ, 0xfc, !PT ;  /* 0x00000009070b7812 */ /* 0x000fe200078efcff */
[----:B------:R-:W-:Y:S01]  /*66b0*/  LDSM.16.MT88.4 R48, [R176+0x12000] ;  /* 0x01200000b030783b */ /* 0x000fe20000004200 */
[----:B---3--:R-:W-:Y:S02]  /*66c0*/  FSEL R26, R39, -INF , !P3 ;  /* 0xff800000271a7808 */ /* 0x008fe40005800000 */
[----:B------:R-:W-:Y:S01]  /*66d0*/  FSEL R32, R20, -INF , !P5 ;  /* 0xff80000014207808 */ /* 0x000fe20006800000 */
[----:B------:R-:W-:Y:S01]  /*66e0*/  LDSM.16.MT88.4 R80, [R176+0x14000] ;  /* 0x01400000b050783b */ /* 0x000fe20000004200 */
[C---:B------:R-:W-:Y:S02]  /*66f0*/  ISETP.GE.AND P3, PT, R5.reuse, R2, PT ;  /* 0x000000020500720c */ /* 0x040fe40003f66270 */
[----:B------:R-:W-:Y:S01]  /*6700*/  ISETP.GE.AND P5, PT, R5, R0, PT ;  /* 0x000000000500720c */ /* 0x000fe20003fa6270 */
[----:B------:R-:W-:Y:S01]  /*6710*/  LDSM.16.MT88.4 R112, [R176+0x16000] ;  /* 0x01600000b070783b */ /* 0x000fe20000004200 */
[----:B------:R-:W-:-:S02]  /*6720*/  FSEL R38, R38, -INF , !P1 ;  /* 0xff80000026267808 */ /* 0x000fc40004800000 */
[----:B------:R-:W-:Y:S01]  /*6730*/  LOP3.LUT R5, R7, 0x18, RZ, 0xfc, !PT ;  /* 0x0000001807057812 */ /* 0x000fe200078efcff */
[----:B------:R-:W-:Y:S01]  /*6740*/  LDSM.16.MT88.4 R140, [R203+0x10000] ;  /* 0x01000000cb8c783b */ /* 0x000fe20000004200 */
[C---:B------:R-:W-:Y:S02]  /*6750*/  ISETP.GE.AND P4, PT, R11.reuse, R2, PT ;  /* 0x000000020b00720c */ /* 0x040fe40003f86270 */
[-C--:B------:R-:W-:Y:S01]  /*6760*/  ISETP.GE.AND P1, PT, R11, R0.reuse, PT ;  /* 0x000000000b00720c */ /* 0x080fe20003f26270 */
[----:B------:R-:W-:Y:S01]  /*6770*/  LDSM.16.MT88.4 R132, [R209+0x10000] ;  /* 0x01000000d184783b */ /* 0x000fe20000004200 */
[----:B------:R-:W-:Y:S02]  /*6780*/  LOP3.LUT R11, R7, 0x11, RZ, 0xfc, !PT ;  /* 0x00000011070b7812 */ /* 0x000fe400078efcff */
        /* <DEDUP_REMOVED lines=9> */
[----:B------:R-:W-:Y:S01]  /*6820*/  LOP3.LUT R11, R7, 0x19, RZ, 0xfc, !PT ;  /* 0x00000019070b7812 */ /* 0x000fe200078efcff */
[----:B------:R-:W-:Y:S01]  /*6830*/  LDSM.16.MT88.4 R72, [R218+0x14000] ;  /* 0x01400000da48783b */ /* 0x000fe20000004200 */
[----:B-1----:R-:W-:-:S02]  /*6840*/  FSEL R14, R14, -INF , !P3 ;  /* 0xff8000000e0e7808 */ /* 0x002fc40005800000 */
[----:B------:R-:W-:Y:S01]  /*6850*/  FSEL R20, R23, -INF , !P1 ;  /* 0xff80000017147808 */ /* 0x000fe20004800000 */
[----:B------:R-:W-:Y:S01]  /*6860*/  LDSM.16.MT88.4 R88, [R203+0x14000] ;  /* 0x01400000cb58783b */ /* 0x000fe20000004200 */
[-C--:B------:R-:W-:Y:S02]  /*6870*/  ISETP.GE.AND P3, PT, R7, R2.reuse, PT ;  /* 0x000000020700720c */ /* 0x080fe40003f66270 */
[-C--:B------:R-:W-:Y:S01]  /*6880*/  ISETP.GE.AND P1, PT, R5, R2.reuse, PT ;  /* 0x000000020500720c */ /* 0x080fe20003f26270 */
[----:B------:R-:W-:Y:S01]  /*6890*/  LDSM.16.MT88.4 R96, [R209+0x14000] ;  /* 0x01400000d160783b */ /* 0x000fe20000004200 */
[----:B------:R-:W-:Y:S02]  /*68a0*/  FSEL R8, R24, -INF , !P5 ;  /* 0xff80000018087808 */ /* 0x000fe40006800000 */
[----:B------:R-:W-:Y:S01]  /*68b0*/  LOP3.LUT R5, R7, 0x20, RZ, 0xfc, !PT ;  /* 0x0000002007057812 */ /* 0x000fe200078efcff */
[----:B------:R-:W-:Y:S01]  /*68c0*/  LDSM.16.MT88.4 R104, [R218+0x16000] ;  /* 0x01600000da68783b */ /* 0x000fe20000004200 */
[----:B------:R-:W-:-:S02]  /*68d0*/  ISETP.GE.AND P5, PT, R11, R2, PT ;  /* 0x000000020b00720c */ /* 0x000fc40003fa6270 */
[----:B------:R-:W-:Y:S01]  /*68e0*/  FSEL R36, R36, -INF , !P3 ;  /* 0xff80000024247808 */ /* 0x000fe20005800000 */
[----:B------:R-:W-:Y:S01]  /*68f0*/  LDSM.16.MT88.4 R120, [R203+0x16000] ;  /* 0x01600000cb78783b */ /* 0x000fe20000004200 */
[----:B------:R-:W-:Y:S02]  /*6900*/  FSEL R4, R29, -INF , !P2 ;  /* 0xff8000001d047808 */ /* 0x000fe40005000000 */
[----:B------:R-:W-:Y:S01]  /*6910*/  FSEL R16, R25, -INF , !P4 ;  /* 0xff80000019107808 */ /* 0x000fe20006000000 */
[----:B------:R-:W-:Y:S01]  /*6920*/  LDSM.16.MT88.4 R172, [R176+0x16800] ;  /* 0x01680000b0ac783b */ /* 0x000fe20000004200 */
[----:B------:R-:W-:Y:S02]  /*6930*/  FSEL R18, R3, -INF , !P1 ;  /* 0xff80000003127808 */ /* 0x000fe40004800000 */
[----:B------:R-:W-:Y:S01]  /*6940*/  ISETP.GE.AND P2, PT, R11, R0, PT ;  /* 0x000000000b00720c */ /* 0x000fe20003f46270 */
[----:B------:R-:W-:Y:S01]  /*6950*/  LDSM.16.MT88.4 R168, [R218+0x10800] ;  /* 0x01080000daa8783b */ /* 0x000fe20000004200 */
[----:B------:R-:W-:-:S02]  /*6960*/  ISETP.GE.AND P4, PT, R5, R2, PT ;  /* 0x000000020500720c */ /* 0x000fc40003f86270 */
[-C--:B------:R-:W-:Y:S02]  /*6970*/  ISETP.GE.AND P1, PT, R5, R0.reuse, PT ;  /* 0x000000000500720c */ /* 0x080fe40003f26270 */
[----:B------:R-:W-:Y:S02]  /*6980*/  FSEL R10, R9, -INF , !P5 ;  /* 0xff800000090a7808 */ /* 0x000fe40006800000 */
[C---:B------:R-:W-:Y:S02]  /*6990*/  ISETP.GE.AND P5, PT, R7.reuse, R0, PT ;  /* 0x000000000700720c */ /* 0x040fe40003fa6270 */
[C---:B------:R-:W-:Y:S02]  /*69a0*/  LOP3.LUT R17, R7.reuse, 0x21, RZ, 0xfc, !PT ;  /* 0x0000002107117812 */ /* 0x040fe400078efcff */
[C---:B------:R-:W-:Y:S02]  /*69b0*/  LOP3.LUT R15, R7.reuse, 0x28, RZ, 0xfc, !PT ;  /* 0x00000028070f7812 */ /* 0x040fe400078efcff */
[----:B------:R-:W-:-:S02]  /*69c0*/  LOP3.LUT R13, R7, 0x29, RZ, 0xfc, !PT ;  /* 0x00000029070d7812 */ /* 0x000fc400078efcff */
[C---:B------:R-:W-:Y:S02]  /*69d0*/  LOP3.LUT R11, R7.reuse, 0x30, RZ, 0xfc, !PT ;  /* 0x00000030070b7812 */ /* 0x040fe400078efcff */
[C---:B------:R-:W-:Y:S02]  /*69e0*/  LOP3.LUT R9, R7.reuse, 0x31, RZ, 0xfc, !PT ;  /* 0x0000003107097812 */ /* 0x040fe400078efcff */
[C---:B------:R-:W-:Y:S02]  /*69f0*/  LOP3.LUT R5, R7.reuse, 0x38, RZ, 0xfc, !PT ;  /* 0x0000003807057812 */ /* 0x040fe400078efcff */
[----:B------:R-:W-:Y:S02]  /*6a00*/  LOP3.LUT R3, R7, 0x39, RZ, 0xfc, !PT ;  /* 0x0000003907037812 */ /* 0x000fe400078efcff */
[----:B------:R-:W-:Y:S02]  /*6a10*/  FMNMX3.FTZ R7, R36, R38, R32, !PT ;  /* 0x0000002624077276 */ /* 0x000fe40007810020 */
[----:B------:R-:W-:-:S02]  /*6a20*/  ISETP.GE.AND P3, PT, R17, R2, PT ;  /* 0x000000021100720c */ /* 0x000fc40003f66270 */
[----:B------:R-:W-:Y:S02]  /*6a30*/  FMNMX3.FTZ R7, R7, R30, R6, !PT ;  /* 0x0000001e07077276 */ /* 0x000fe40007810006 */
[----:B------:R-:W-:Y:S02]  /*6a40*/  FSEL R204, R204, -INF , !P4 ;  /* 0xff800000cccc7808 */ /* 0x000fe40006000000 */
[----:B------:R-:W-:Y:S02]  /*6a50*/  ISETP.GE.AND P4, PT, R15, R2, PT ;  /* 0x000000020f00720c */ /* 0x000fe40003f86270 */
[----:B------:R-:W-:Y:S02]  /*6a60*/  FMNMX3.FTZ R7, R7, R4, R18, !PT ;  /* 0x0000000407077276 */ /* 0x000fe40007810012 */
[----:B------:R-:W-:Y:S02]  /*6a70*/  FSEL R242, R242, -INF , !P3 ;  /* 0xff800000f2f27808 */ /* 0x000fe40005800000 */
[----:B------:R-:W-:-:S02]  /*6a80*/  ISETP.GE.AND P3, PT, R13, R2, PT ;  /* 0x000000020d00720c */ /* 0x000fc40003f66270 */
[----:B------:R-:W-:Y:S02]  /*6a90*/  FSEL R206, R206, -INF , !P4 ;  /* 0xff800000cece7808 */ /* 0x000fe40006000000 */
[----:B------:R-:W-:Y:S02]  /*6aa0*/  ISETP.GE.AND P4, PT, R11, R2, PT ;  /* 0x000000020b00720c */ /* 0x000fe40003f86270 */
[----:B------:R-:W-:Y:S02]  /*6ab0*/  FMNMX3.FTZ R7, R7, R10, R204, !PT ;  /* 0x0000000a07077276 */ /* 0x000fe400078100cc */
[----:B------:R-:W-:Y:S02]  /*6ac0*/  FSEL R240, R240, -INF , !P3 ;  /* 0xff800000f0f07808 */ /* 0x000fe40005800000 */
[----:B------:R-:W-:Y:S02]  /*6ad0*/  ISETP.GE.AND P3, PT, R9, R2, PT ;  /* 0x000000020900720c */ /* 0x000fe40003f66270 */
[----:B------:R-:W-:-:S02]  /*6ae0*/  FSEL R234, R234, -INF , !P4 ;  /* 0xff800000eaea7808 */ /* 0x000fc40006000000 */
[----:B------:R-:W-:Y:S02]  /*6af0*/  ISETP.GE.AND P4, PT, R5, R2, PT ;  /* 0x000000020500720c */ /* 0x000fe40003f86270 */
[----:B------:R-:W-:Y:S02]  /*6b00*/  FMNMX3.FTZ R7, R7, R242, R206, !PT ;  /* 0x000000f207077276 */ /* 0x000fe400078100ce */
[----:B------:R-:W-:Y:S02]  /*6b10*/  FSEL R226, R226, -INF , !P3 ;  /* 0xff800000e2e27808 */ /* 0x000fe40005800000 */
[----:B------:R-:W-:Y:S02]  /*6b20*/  ISETP.GE.AND P3, PT, R3, R2, PT ;  /* 0x000000020300720c */ /* 0x000fe40003f66270 */
[----:B------:R-:W-:Y:S02]  /*6b30*/  FSEL R224, R224, -INF , !P4 ;  /* 0xff800000e0e07808 */ /* 0x000fe40006000000 */
[----:B------:R-:W-:-:S02]  /*6b40*/  FMNMX3.FTZ R7, R7, R240, R234, !PT ;  /* 0x000000f007077276 */ /* 0x000fc400078100ea */
[----:B------:R-:W-:Y:S02]  /*6b50*/  FSEL R24, R37, -INF , !P5 ;  /* 0xff80000025187808 */ /* 0x000fe40006800000 */
[----:B------:R-:W-:Y:S02]  /*6b60*/  ISETP.GE.AND P5, PT, R17, R0, PT ;  /* 0x000000001100720c */ /* 0x000fe40003fa6270 */
[----:B------:R-:W-:Y:S02]  /*6b70*/  FSEL R222, R222, -INF , !P3 ;  /* 0xff800000dede7808 */ /* 0x000fe40005800000 */
[----:B------:R-:W-:Y:S02]  /*6b80*/  FMNMX3.FTZ R7, R7, R226, R224, !PT ;  /* 0x000000e207077276 */ /* 0x000fe400078100e0 */
[----:B------:R-:W-:Y:S02]  /*6b90*/  FMNMX3.FTZ R17, R24, R26, R22, !PT ;  /* 0x0000001a18117276 */ /* 0x000fe40007810016 */
[----:B------:R-:W-:-:S02]  /*6ba0*/  ISETP.GE.AND P3, PT, R13, R0, PT ;  /* 0x000000000d00720c */ /* 0x000fc40003f66270 */
[----:B------:R-:W-:Y:S02]  /*6bb0*/  FMNMX.FTZ R7, R222, R7, !PT ;  /* 0x00000007de077209 */ /* 0x000fe40007810000 */
[----:B------:R-:W-:Y:S02]  /*6bc0*/  FMNMX3.FTZ R13, R17, R20, R8, !PT ;  /* 0x00000014110d7276 */ /* 0x000fe40007810008 */
[----:B------:R-:W-:Y:S01]  /*6bd0*/  ISETP.GE.AND P4, PT, R15, R0, PT ;  /* 0x000000000f00720c */ /* 0x000fe20003f86270 */
[----:B------:R-:W1:Y:S01]  /*6be0*/  SHFL.BFLY PT, R28, R7, 0x2, 0x1f ;  /* 0x0c401f00071c7f89 */ /* 0x000e6200000e0000 */
[----:B------:R-:W-:Y:S02]  /*6bf0*/  FSEL R12, R12, -INF , !P2 ;  /* 0xff8000000c0c7808 */ /* 0x000fe40005000000 */
[----:B------:R-:W-:Y:S02]  /*6c00*/  FSEL R208, R208, -INF , !P1 ;  /* 0xff800000d0d07808 */ /* 0x000fe40004800000 */
[----:B------:R-:W-:-:S02]  /*6c10*/  FMNMX3.FTZ R13, R13, R16, R14, !PT ;  /* 0x000000100d0d7276 */ /* 0x000fc4000781000e */
[----:B------:R-:W-:Y:S02]  /*6c20*/  ISETP.GE.AND P2, PT, R11, R0, PT ;  /* 0x000000000b00720c */ /* 0x000fe40003f46270 */
[----:B------:R-:W-:Y:S02]  /*6c30*/  FSEL R238, R238, -INF , !P5 ;  /* 0xff800000eeee7808 */ /* 0x000fe40006800000 */
[----:B------:R-:W-:Y:S02]  /*6c40*/  FSEL R210, R210, -INF , !P4 ;  /* 0xff800000d2d27808 */ /* 0x000fe40006000000 */
[----:B------:R-:W-:Y:S02]  /*6c50*/  FMNMX3.FTZ R13, R13, R12, R208, !PT ;  /* 0x0000000c0d0d7276 */ /* 0x000fe400078100d0 */
[-C--:B------:R-:W-:Y:S02]  /*6c60*/  ISETP.GE.AND P1, PT, R9, R0.reuse, PT ;  /* 0x000000000900720c */ /* 0x080fe40003f26270 */
[----:B------:R-:W-:-:S02]  /*6c70*/  ISETP.GE.AND P4, PT, R5, R0, PT ;  /* 0x000000000500720c */ /* 0x000fc40003f86270 */
[----:B------:R-:W-:Y:S02]  /*6c80*/  FSEL R236, R236, -INF , !P3 ;  /* 0xff800000ecec7808 */ /* 0x000fe40005800000 */
[----:B------:R-:W-:Y:S02]  /*6c90*/  FSEL R220, R220, -INF , !P2 ;  /* 0xff800000dcdc7808 */ /* 0x000fe40005000000 */
[----:B------:R-:W-:Y:S02]  /*6ca0*/  FMNMX3.FTZ R13, R13, R238, R210, !PT ;  /* 0x000000ee0d0d7276 */ /* 0x000fe400078100d2 */
[----:B------:R-:W-:Y:S02]  /*6cb0*/  ISETP.GE.AND P2, PT, R3, R0, PT ;  /* 0x000000000300720c */ /* 0x000fe40003f46270 */
[----:B------:R-:W-:Y:S02]  /*6cc0*/  FSEL R214, R214, -INF , !P1 ;  /* 0xff800000d6d67808 */ /* 0x000fe40004800000 */
[----:B------:R-:W-:-:S02]  /*6cd0*/  FSEL R212, R212, -INF , !P4 ;  /* 0xff800000d4d47808 */ /* 0x000fc40006000000 */
[----:B------:R-:W-:Y:S02]  /*6ce0*/  FMNMX3.FTZ R13, R13, R236, R220, !PT ;  /* 0x000000ec0d0d7276 */ /* 0x000fe400078100dc */
        /* <DEDUP_REMOVED lines=30> */
[----:B-1----:R-:W-:-:S02]  /*6ed0*/  FMNMX.FTZ R3, R28, R3, !PT ;  /* 0x000000031c037209 */ /* 0x002fc40007810000 */
[----:B------:R-:W-:Y:S02]  /*6ee0*/  LDSM.16.MT88.4 R28, [R218+0x12800] ;  /* 0x01280000da1c783b */ /* 0x000fe40000004200 */
[C---:B------:R-:W-:Y:S01]  /*6ef0*/  FSETP.NEU.FTZ.AND P1, PT, R3.reuse, -INF , PT ;  /* 0xff8000000300780b */ /* 0x040fe20003f3d000 */
[----:B------:R-:W-:Y:S01]  /*6f00*/  FMUL.FTZ R177, R3, UR6 ;  /* 0x0000000603b17c20 */ /* 0x000fe20008410000 */
[----:B------:R-:W-:Y:S04]  /*6f10*/  MUFU.EX2 R198, R198 ;  /* 0x000000c600c67308 */ /* 0x000fe80000000800 */
[----:B------:R-:W-:Y:S02]  /*6f20*/  FSEL R177, R177, RZ, P1 ;  /* 0x000000ffb1b17208 */ /* 0x000fe40000800000 */
[----:B---3--:R-:W-:-:S02]  /*6f30*/  F2FP.BF16.F32.PACK_AB R128, R201, R202 ;  /* 0x000000cac980723e */ /* 0x008fc400000010ff */
        /* <DEDUP_REMOVED lines=25> */
[----:B------:R-:W-:-:S04]  /*70d0*/  FADD.FTZ R201, R202, R201 ;  /* 0x000000c9cac97221 */ /* 0x000fc80000010000 */
        /* <DEDUP_REMOVED lines=68> */
[----:B----4-:R-:W-:Y:S01]  /*7520*/  F2FP.BF16.F32.PACK_AB R7, R187, R188 ;  /* 0x000000bcbb07723e */ /* 0x010fe200000010ff */
[----:B------:R-:W-:Y:S02]  /*7530*/  FADD.FTZ R190, R190, R193 ;  /* 0x000000c1bebe7221 */ /* 0x000fe40000010000 */
[----:B------:R-:W-:Y:S02]  /*7540*/  FADD.FTZ R188, R188, R191 ;  /* 0x000000bfbcbc7221 */ /* 0x000fe40000010000 */
[----:B------:R-:W-:-:S02]  /*7550*/  FADD.FTZ R189, R189, R190 ;  /* 0x000000bebdbd7221 */ /* 0x000fc40000010000 */
        /* <DEDUP_REMOVED lines=14> */
[C---:B---3--:R-:W-:Y:S08]  /*7640*/  HMMA.16816.F32.BF16 R68, R4.reuse, R16, R68 ;  /* 0x000000100444723c */ /* 0x048ff00000041844 */
[C---:B------:R-:W-:Y:S01]  /*7650*/  HMMA.16816.F32.BF16 R72, R4.reuse, R18, R72 ;  /* 0x000000120448723c */ /* 0x040fe20000041848 */
[----:B------:R-:W2:Y:S07]  /*7660*/  LDSM.16.MT88.4 R16, [R203+0x16800] ;  /* 0x01680000cb10783b */ /* 0x000eae0000004200 */
[C---:B------:R-:W-:Y:S01]  /*7670*/  HMMA.16816.F32.BF16 R140, R4.reuse, R22, R140 ;  /* 0x00000016048c723c */ /* 0x040fe2000004188c */
[----:B------:R-:W3:Y:S07]  /*7680*/  LDSM.16.MT88.4 R20, [R209+0x14800] ;  /* 0x01480000d114783b */ /* 0x000eee0000004200 */
[C---:B----4-:R-:W-:Y:S08]  /*7690*/  HMMA.16816.F32.BF16 R84, R4.reuse, R12, R84 ;  /* 0x0000000c0454723c */ /* 0x050ff00000041854 */
[C---:B------:R-:W-:Y:S01]  /*76a0*/  HMMA.16816.F32.BF16 R88, R4.reuse, R14, R88 ;  /* 0x0000000e0458723c */ /* 0x040fe20000041858 */
[----:B------:R4:W5:Y:S07]  /*76b0*/  LDSM.16.MT88.4 R12, [R209+0x16800] ;  /* 0x01680000d10c783b */ /* 0x00096e0000004200 */
[C---:B-1----:R-:W-:Y:S08]  /*76c0*/  HMMA.16816.F32.BF16 R100, R4.reuse, R8, R100 ;  /* 0x000000080464723c */ /* 0x042ff00000041864 */
[C---:B------:R-:W-:Y:S01]  /*76d0*/  HMMA.16816.F32.BF16 R104, R4.reuse, R10, R104 ;  /* 0x0000000a0468723c */ /* 0x040fe20000041868 */
[----:B------:R-:W1:Y:S07]  /*76e0*/  LDSM.16.MT88.4 R8, [R176+0x11000] ;  /* 0x01100000b008783b */ /* 0x000e6e0000004200 */
[----:B--2---:R-:W-:Y:S01]  /*76f0*/  HMMA.16816.F32.BF16 R116, R4, R16, R116 ;  /* 0x000000100474723c */ /* 0x004fe20000041874 */
[----:B----4-:R-:W-:-:S06]  /*7700*/  FFMA.FTZ R209, R238, UR6, -R177 ;  /* 0x00000006eed17c23 */ /* 0x010fcc00080108b1 */
[----:B------:R-:W2:Y:S01]  /*7710*/  MUFU.EX2 R209, R209 ;  /* 0x000000d100d17308 */ /* 0x000ea20000000800 */
[C---:B------:R-:W-:Y:S01]  /*7720*/  HMMA.16816.F32.BF16 R120, R4.reuse, R18, R120 ;  /* 0x000000120478723c */ /* 0x040fe20000041878 */
[----:B------:R-:W4:Y:S07]  /*7730*/  LDSM.16.MT88.4 R16, [R176+0x13000] ;  /* 0x01300000b010783b */ /* 0x000f2e0000004200 */
[----:B---3--:R-:W-:Y:S01]  /*7740*/  HMMA.16816.F32.BF16 R92, R4, R20, R92 ;  /* 0x00000014045c723c */ /* 0x008fe2000004185c */
[----:B------:R-:W-:-:S05]  /*7750*/  IMAD.MOV.U32 R20, RZ, RZ, 0x20 ;  /* 0x00000020ff147424 */ /* 0x000fca00078e00ff */
[----:B------:R-:W-:Y:S02]  /*7760*/  SEL R20, R20, 0xffffffe0, !P6 ;  /* 0xffffffe014147807 */ /* 0x000fe40007000000 */
[----:B------:R-:W-:Y:S03]  /*7770*/  HMMA.16816.F32.BF16 R108, R4, R172, R108 ;  /* 0x000000ac046c723c */ /* 0x000fe6000004186c */
[----:B------:R-:W-:-:S05]  /*7780*/  IMAD.IADD R221, R20, 0x1, R203 ;  /* 0x0000000114dd7824 */ /* 0x000fca00078e02cb */
        /* <DEDUP_REMOVED lines=14> */
[C---:B------:R-:W-:Y:S01]  /*7870*/  HMMA.16816.F32.BF16 R96, R4.reuse, R22, R96 ;  /* 0x000000160460723c */ /* 0x040fe20000041860 */
[----:B------:R-:W-:Y:S07]  /*7880*/  LDSM.16.MT88.4 R20, [R203+0x13000] ;  /* 0x01300000cb14783b */ /* 0x000fee0000004200 */
[C---:B-----5:R-:W-:Y:S08]  /*7890*/  HMMA.16816.F32.BF16 R124, R4.reuse, R12, R124 ;  /* 0x0000000c047c723c */ /* 0x060ff0000004187c */
[----:B------:R-:W-:Y:S01]  /*78a0*/  HMMA.16816.F32.BF16 R128, R4, R14, R128 ;  /* 0x0000000e0480723c */ /* 0x000fe20000041880 */
[----:B------:R-:W-:Y:S01]  /*78b0*/  F2FP.BF16.F32.PACK_AB R4, R205, R204 ;  /* 0x000000cccd04723e */ /* 0x000fe200000010ff */
[----:B------:R-:W3:Y:S01]  /*78c0*/  LDSM.16.MT88.4 R12, [R203+0x11000] ;  /* 0x01100000cb0c783b */ /* 0x000ee20000004200 */
[----:B--2---:R-:W-:Y:S01]  /*78d0*/  F2FP.BF16.F32.PACK_AB R5, R209, R208 ;  /* 0x000000d0d105723e */ /* 0x004fe200000010ff */
[----:B------:R-:W-:Y:S01]  /*78e0*/  FADD.FTZ R204, R204, R189 ;  /* 0x000000bdcccc7221 */ /* 0x000fe20000010000 */
[----:B------:R-:W-:Y:S01]  /*78f0*/  F2FP.BF16.F32.PACK_AB R6, R207, R206 ;  /* 0x000000cecf06723e */ /* 0x000fe200000010ff */
[----:B------:R-:W-:Y:S01]  /*7900*/  FADD.FTZ R208, R208, R187 ;  /* 0x000000bbd0d07221 */ /* 0x000fe20000010000 */
[----:B------:R-:W-:Y:S01]  /*7910*/  F2FP.BF16.F32.PACK_AB R7, R211, R210 ;  /* 0x000000d2d307723e */ /* 0x000fe200000010ff */
[----:B------:R-:W-:-:S02]  /*7920*/  FADD.FTZ R205, R205, R204 ;  /* 0x000000cccdcd7221 */ /* 0x000fc40000010000 */
[----:B------:R-:W-:Y:S02]  /*7930*/  FADD.FTZ R209, R209, R208 ;  /* 0x000000d0d1d17221 */ /* 0x000fe40000010000 */
[----:B------:R-:W-:Y:S02]  /*7940*/  FADD.FTZ R206, R206, R205 ;  /* 0x000000cdcece7221 */ /* 0x000fe40000010000 */
[----:B-1----:R-:W-:Y:S02]  /*7950*/  HMMA.16816.F32.BF16 R152, R4, R8, R152 ;  /* 0x000000080498723c */ /* 0x002fe40000041898 */
[----:B------:R-:W-:-:S06]  /*7960*/  FADD.FTZ R207, R207, R206 ;  /* 0x000000cecfcf7221 */ /* 0x000fcc0000010000 */
[C---:B------:R-:W-:Y:S01]  /*7970*/  HMMA.16816.F32.BF16 R148, R4.reuse, R10, R148 ;  /* 0x0000000a0494723c */ /* 0x040fe20000041894 */
[----:B------:R-:W1:Y:S07]  /*7980*/  LDSM.16.MT88.4 R8, [R221+0x13000] ;  /* 0x01300000dd08783b */ /* 0x000e6e0000004200 */
[C---:B----4-:R-:W-:Y:S08]  /*7990*/  HMMA.16816.F32.BF16 R44, R4.reuse, R16, R44 ;  /* 0x00000010042c723c */ /* 0x050ff0000004182c */
[C---:B------:R-:W-:Y:S01]  /*79a0*/  HMMA.16816.F32.BF16 R48, R4.reuse, R18, R48 ;  /* 0x000000120430723c */ /* 0x040fe20000041830 */
[----:B------:R-:W2:Y:S07]  /*79b0*/  LDSM.16.MT88.4 R16, [R218+0x15000] ;  /* 0x01500000da10783b */ /* 0x000eae0000004200 */
[C---:B---3--:R-:W-:Y:S08]  /*79c0*/  HMMA.16816.F32.BF16 R144, R4.reuse, R12, R144 ;  /* 0x0000000c0490723c */ /* 0x048ff00000041890 */
        /* <DEDUP_REMOVED lines=13> */
[----:B------:R-:W4:Y:S07]  /*7aa0*/  LDSM.16.MT88.4 R24, [R221+0x17000] ;  /* 0x01700000dd18783b */ /* 0x000f2e0000004200 */
[C---:B-1----:R-:W-:Y:S08]  /*7ab0*/  HMMA.16816.F32.BF16 R92, R4.reuse, R8, R92 ;  /* 0x00000008045c723c */ /* 0x042ff0000004185c */
        /* <DEDUP_REMOVED lines=8> */
[----:B------:R-:W-:Y:S01]  /*7b40*/  HMMA.16816.F32.BF16 R108, R4, R168, R108 ;  /* 0x000000a8046c723c */ /* 0x000fe2000004186c */
[--C-:B------:R-:W-:Y:S01]  /*7b50*/  FFMA.FTZ R168, R234, UR6, -R179.reuse ;  /* 0x00000006eaa87c23 */ /* 0x100fe200080108b3 */
[----:B------:R-:W-:-:S05]  /*7b60*/  FFMA.FTZ R169, R226, UR6, -R179 ;  /* 0x00000006e2a97c23 */ /* 0x000fca00080108b3 */
[----:B------:R-:W-:Y:S01]  /*7b70*/  MUFU.EX2 R168, R168 ;  /* 0x000000a800a87308 */ /* 0x000fe20000000800 */
[C---:B------:R-:W-:Y:S07]  /*7b80*/  HMMA.16816.F32.BF16 R76, R4.reuse, R172, R76 ;  /* 0x000000ac044c723c */ /* 0x040fee000004184c */
[----:B------:R-:W1:Y:S01]  /*7b90*/  MUFU.EX2 R169, R169 ;  /* 0x000000a900a97308 */ /* 0x000e620000000800 */
[C---:B------:R-:W-:Y:S01]  /*7ba0*/  HMMA.16816.F32.BF16 R80, R4.reuse, R174, R80 ;  /* 0x000000ae0450723c */ /* 0x040fe20000041850 */
[----:B------:R-:W-:Y:S07]  /*7bb0*/  LDSM.16.MT88.4 R172, [R203+0x15800] ;  /* 0x01580000cbac783b */ /* 0x000fee0000004200 */
[----:B------:R-:W-:Y:S01]  /*7bc0*/  HMMA.16816.F32.BF16 R112, R4, R170, R112 ;  /* 0x000000aa0470723c */ /* 0x000fe20000041870 */
        /* <DEDUP_REMOVED lines=8> */
[----:B------:R-:W2:Y:S04]  /*7c50*/  LDSM.16.MT88.4 R20, [R176+0x13800] ;  /* 0x01380000b014783b */ /* 0x000ea80000004200 */
[----:B------:R-:W-:Y:S03]  /*7c60*/  LDSM.16.MT88.4 R176, [R203+0x13800] ;  /* 0x01380000cbb0783b */ /* 0x000fe60000004200 */
[C---:B---3--:R-:W-:Y:S08]  /*7c70*/  HMMA.16816.F32.BF16 R100, R4.reuse, R28, R100 ;  /* 0x0000001c0464723c */ /* 0x048ff00000041864 */
[C---:B------:R-:W-:Y:S01]  /*7c80*/  HMMA.16816.F32.BF16 R104, R4.reuse, R30, R104 ;  /* 0x0000001e0468723c */ /* 0x040fe20000041868 */
[----:B------:R-:W-:Y:S07]  /*7c90*/  LDSM.16.MT88.4 R28, [R220+0x11800] ;  /* 0x01180000dc1c783b */ /* 0x000fee0000004200 */
[C---:B----4-:R-:W-:Y:S08]  /*7ca0*/  HMMA.16816.F32.BF16 R124, R4.reuse, R24, R124 ;  /* 0x00000018047c723c */ /* 0x050ff0000004187c */
[----:B------:R-:W-:Y:S01]  /*7cb0*/  HMMA.16816.F32.BF16 R128, R4, R26, R128 ;  /* 0x0000001a0480723c */ /* 0x000fe20000041880 */
[----:B-1----:R-:W-:Y:S01]  /*7cc0*/  F2FP.BF16.F32.PACK_AB R4, R169, R168 ;  /* 0x000000a8a904723e */ /* 0x002fe200000010ff */
[----:B------:R-:W-:Y:S01]  /*7cd0*/  LDSM.16.MT88.4 R24, [R218+0x13800] ;  /* 0x01380000da18783b */ /* 0x000fe20000004200 */
[----:B------:R-:W-:Y:S01]  /*7ce0*/  F2FP.BF16.F32.PACK_AB R5, R214, R215 ;  /* 0x000000d7d605723e */ /* 0x000fe200000010ff */
[----:B------:R-:W-:Y:S01]  /*7cf0*/  FADD.FTZ R168, R168, R207 ;  /* 0x000000cfa8a87221 */ /* 0x000fe20000010000 */
[----:B------:R-:W-:-:S02]  /*7d00*/  F2FP.BF16.F32.PACK_AB R6, R222, R213 ;  /* 0x000000d5de06723e */ /* 0x000fc400000010ff */
[----:B------:R-:W-:Y:S01]  /*7d10*/  F2FP.BF16.F32.PACK_AB R7, R235, R212 ;  /* 0x000000d4eb07723e */ /* 0x000fe200000010ff */
[----:B------:R-:W-:-:S04]  /*7d20*/  FADD.FTZ R168, R169, R168 ;  /* 0x000000a8a9a87221 */ /* 0x000fc80000010000 */
[----:B------:R-:W-:Y:S02]  /*7d30*/  FADD.FTZ R213, R213, R168 ;  /* 0x000000a8d5d57221 */ /* 0x000fe40000010000 */
[----:B------:R-:W-:Y:S02]  /*7d40*/  HMMA.16816.F32.BF16 R76, R4, R8, R76 ;  /* 0x00000008044c723c */ /* 0x000fe4000004184c */
[----:B------:R-:W-:-:S06]  /*7d50*/  FADD.FTZ R237, R222, R213 ;  /* 0x000000d5deed7221 */ /* 0x000fcc0000010000 */
[C---:B------:R-:W-:Y:S01]  /*7d60*/  HMMA.16816.F32.BF16 R80, R4.reuse, R10, R80 ;  /* 0x0000000a0450723c */ /* 0x040fe20000041850 */
[----:B------:R-:W1:Y:S07]  /*7d70*/  LDSM.16.MT88.4 R8, [R218+0x11800] ;  /* 0x01180000da08783b */ /* 0x000e6e0000004200 */
[C---:B-----5:R-:W-:Y:S08]  /*7d80*/  HMMA.16816.F32.BF16 R152, R4.reuse, R12, R152 ;  /* 0x0000000c0498723c */ /* 0x060ff00000041898 */
        /* <DEDUP_REMOVED lines=110> */
.L_x_1304:
[----:B------:R-:W-:Y:S01]  /*8470*/  UMOV UR7, URZ ;  /* 0x000000ff00077c82 */ /* 0x000fe20008000000 */
[----:B------:R-:W-:Y:S01]  /*8480*/  USHF.L.U32 UR6, UR8, 0x6, URZ ;  /* 0x0000000608067899 */ /* 0x000fe200080006ff */
[----:B------:R-:W-:-:S05]  /*8490*/  IADD3 R5, P1, PT, RZ, -UR7, RZ ;  /* 0x80000007ff057c10 */ /* 0x000fca000ff3e0ff */
[----:B------:R-:W-:-:S05]  /*84a0*/  IMAD.X R4, RZ, RZ, ~UR6, P1 ;  /* 0x80000006ff047e24 */ /* 0x000fca00088e06ff */
[----:B------:R-:W-:-:S04]  /*84b0*/  SHF.R.S64 R5, R5, 0x1f, R4 ;  /* 0x0000001f05057819 */ /* 0x000fc80000001004 */
[----:B------:R-:W-:-:S04]  /*84c0*/  IADD3 R230, P1, PT, R5, R230, RZ ;  /* 0x000000e605e67210 */ /* 0x000fc80007f3e0ff */
[----:B------:R-:W-:-:S09]  /*84d0*/  LEA.HI.X.SX32 R231, R4, R231, 0x1, P1 ;  /* 0x000000e704e77211 */ /* 0x000fd200008f0eff */
.L_x_1305:
[----:B------:R-:W1:Y:S01]  /*84e0*/  LDCU UR6, c[0x0][0x440] ;  /* 0x00008800ff0677ac */ /* 0x000e620008000800 */
[----:B------:R-:W-:Y:S01]  /*84f0*/  IMAD.U32 R9, RZ, RZ, UR8 ;  /* 0x00000008ff097e24 */ /* 0x000fe2000f8e00ff */
[----:B------:R-:W-:Y:S01]  /*8500*/  SHF.R.U32.HI R219, RZ, 0x1, R217 ;  /* 0x00000001ffdb7819 */ /* 0x000fe200000116d9 */
[----:B------:R-:W-:Y:S01]  /*8510*/  IMAD.U32 R5, RZ, RZ, UR8 ;  /* 0x00000008ff057e24 */ /* 0x000fe2000f8e00ff */
[----:B------:R-:W-:Y:S01]  /*8520*/  LOP3.LUT R169, R181, 0x400, RZ, 0xc0, !PT ;  /* 0x00000400b5a97812 */ /* 0x000fe200078ec0ff */
[----:B------:R-:W-:Y:S01]  /*8530*/  IMAD.U32 R4, RZ, RZ, UR9 ;  /* 0x00000009ff047e24 */ /* 0x000fe2000f8e00ff */
[----:B------:R-:W-:Y:S01]  /*8540*/  LEA R8, P1, R9, R230, 0x5 ;  /* 0x000000e609087211 */ /* 0x000fe200078228ff */
[----:B------:R-:W-:Y:S01]  /*8550*/  IMAD.SHL.U32 R216, R217, 0x20, RZ ;  /* 0x00000020d9d87824 */ /* 0x000fe200078e00ff */
[----:B------:R-:W-:Y:S01]  /*8560*/  LOP3.LUT R7, R219, 0x8, RZ, 0xc0, !PT ;  /* 0x00000008db077812 */ /* 0x000fe200078ec0ff */
[----:B------:R-:W-:Y:S01]  /*8570*/  IMAD R169, R182, 0x2, R169 ;  /* 0x00000002b6a97824 */ /* 0x000fe200078e02a9 */
[----:B------:R-:W-:-:S02]  /*8580*/  LEA.HI.X R9, R5, R231, R4, 0x5, P1 ;  /* 0x000000e705097211 */ /* 0x000fc400008f2c04 */
[----:B------:R-:W-:Y:S01]  /*8590*/  LOP3.LUT R216, R216, 0x7c00, RZ, 0xc0, !PT ;  /* 0x00007c00d8d87812 */ /* 0x000fe200078ec0ff */
[----:B------:R-:W-:-:S03]  /*85a0*/  VIADD R28, R169, UR5 ;  /* 0x00000005a91c7c36 */ /* 0x000fc60008000000 */
[----:B------:R-:W-:Y:S01]  /*85b0*/  LOP3.LUT R181, R216, 0x200, R181, 0xf8, !PT ;  /* 0x00000200d8b57812 */ /* 0x000fe200078ef8b5 */
[----:B------:R-:W-:Y:S01]  /*85c0*/  IMAD.IADD R168, R171, 0x1, R28 ;  /* 0x00000001aba87824 */ /* 0x000fe200078e021c */
[----:B-1----:R-:W-:Y:S02]  /*85d0*/  ISETP.GE.AND P5, PT, R186, UR6, PT ;  /* 0x00000006ba007c0c */ /* 0x002fe4000bfa6270 */
[----:B------:R-:W-:Y:S02]  /*85e0*/  ISETP.GE.AND P4, PT, R185, UR6, PT ;  /* 0x00000006b9007c0c */ /* 0x000fe4000bf86270 */
[----:B------:R-:W-:Y:S02]  /*85f0*/  ISETP.GE.AND P3, PT, R184, UR6, PT ;  /* 0x00000006b8007c0c */ /* 0x000fe4000bf66270 */
        /* <DEDUP_REMOVED lines=18> */
[----:B------:R-:W-:Y:S01]  /*8720*/  IMAD.IADD R224, R167, 0x1, R226 ;  /* 0x00000001a7e07824 */ /* 0x000fe200078e02e2 */
[----:B------:R-:W1:Y:S01]  /*8730*/  LDCU UR6, c[0x0][0x50c] ;  /* 0x0000a180ff0677ac */ /* 0x000e620008000800 */
[----:B------:R-:W-:Y:S01]  /*8740*/  IADD3.X R5, PT, PT, R11, UR8, RZ, P1, !PT ;  /* 0x000000080b057c10 */ /* 0x000fe20008ffe4ff */
[----:B------:R-:W-:Y:S01]  /*8750*/  @P4 STS.128 [R166+0x12000], RZ ;  /* 0x012000ffa6004388 */ /* 0x000fe20000000c00 */
[----:B------:R-:W-:Y:S01]  /*8760*/  IMAD.IADD R167, R167, 0x1, R28 ;  /* 0x00000001a7a77824 */ /* 0x000fe200078e021c */
[----:B------:R-:W-:Y:S01]  /*8770*/  UIADD3 UR8, UPT, UPT, UR20, -0x2, URZ ;  /* 0xfffffffe14087890 */ /* 0x000fe2000fffe0ff */
[C---:B------:R-:W-:Y:S01]  /*8780*/  IMAD.IADD R218, R171.reuse, 0x1, R224 ;  /* 0x00000001abda7824 */ /* 0x040fe200078e02e0 */
[----:B------:R-:W-:Y:S01]  /*8790*/  @!PT LDS RZ, [RZ] ;  /* 0x00000000fffff984 */ /* 0x000fe20000000800 */
[----:B------:R-:W-:Y:S01]  /*87a0*/  @!PT LDS RZ, [RZ] ;  /* 0x00000000fffff984 */ /* 0x000fe20000000800 */
[----:B------:R-:W-:Y:S01]  /*87b0*/  @!PT LDS RZ, [RZ] ;  /* 0x00000000fffff984 */ /* 0x000fe20000000800 */
[----:B------:R-:W-:Y:S01]  /*87c0*/  @!P3 LDGSTS.E.BYPASS.LTC128B.128 [R166+0x14000], desc[UR22][R230.64+0x100] ;  /* 0x14000100e6a6bfae */ /* 0x000fe2000b981a16 */
[----:B------:R-:W-:Y:S01]  /*87d0*/  IMAD.IADD R171, R171, 0x1, R167 ;  /* 0x00000001abab7824 */ /* 0x000fe200078e02a7 */
        /* <DEDUP_REMOVED lines=71> */
[----:B------:R-:W1:Y:S04]  /*8c50*/  LDSM.16.M88.4 R16, [R169+UR5+0x9800] ;  /* 0x00980005a910783b */ /* 0x000e680008000200 */
[----:B------:R-:W-:Y:S04]  /*8c60*/  LDSM.16.M88.4 R188, [R225] ;  /* 0x00000000e1bc783b */ /* 0x000fe80000000200 */
[----:B--2---:R-:W2:Y:S04]  /*8c70*/  LDSM.16.M88.4 R8, [R168+0x8000] ;  /* 0x00800000a808783b */ /* 0x004ea80000000200 */
[----:B---3--:R-:W3:Y:S04]  /*8c80*/  LDSM.16.M88.4 R4, [R168+0x8800] ;  /* 0x00880000a804783b */ /* 0x008ee80000000200 */
[----:B------:R-:W3:Y:S04]  /*8c90*/  LDSM.16.M88.4 R20, [R168+0x9000] ;  /* 0x00900000a814783b */ /* 0x000ee80000000200 */
[----:B------:R-:W3:Y:S04]  /*8ca0*/  LDSM.16.M88.4 R192, [R168+0x9800] ;  /* 0x00980000a8c0783b */ /* 0x000ee80000000200 */
[----:B------:R-:W-:Y:S01]  /*8cb0*/  LDSM.16.M88.4 R184, [R167+0x8000] ;  /* 0x00800000a7b8783b */ /* 0x000fe20000000200 */
[C---:B----4-:R-:W-:Y:S03]  /*8cc0*/  HMMA.16816.F32.BF16 R12, R196.reuse, R24, RZ ;  /* 0x00000018c40c723c */ /* 0x050fe600000418ff */
[----:B------:R-:W-:Y:S04]  /*8cd0*/  LDSM.16.M88.4 R32, [R167+0x8800] ;  /* 0x00880000a720783b */ /* 0x000fe80000000200 */
[----:B------:R-:W-:Y:S01]  /*8ce0*/  LDSM.16.M88.4 R180, [R167+0x9000] ;  /* 0x00900000a7b4783b */ /* 0x000fe20000000200 */
[C---:B-----5:R-:W-:Y:S03]  /*8cf0*/  HMMA.16816.F32.BF16 R176, R196.reuse, R172, RZ ;  /* 0x000000acc4b0723c */ /* 0x060fe600000418ff */
[----:B------:R-:W-:Y:S04]  /*8d00*/  LDSM.16.M88.4 R28, [R167+0x9800] ;  /* 0x00980000a71c783b */ /* 0x000fe80000000200 */
[----:B------:R-:W-:Y:S01]  /*8d10*/  LDSM.16.M88.4 R212, [R171+0xa800] ;  /* 0x00a80000abd4783b */ /* 0x000fe20000000200 */
[C---:B-1----:R-:W-:Y:S03]  /*8d20*/  HMMA.16816.F32.BF16 R208, R196.reuse, R204, RZ ;  /* 0x000000ccc4d0723c */ /* 0x042fe600000418ff */
[----:B------:R-:W-:Y:S04]  /*8d30*/  LDSM.16.M88.4 R240, [R224+0x4000] ;  /* 0x00400000e0f0783b */ /* 0x000fe80000000200 */
[----:B------:R-:W-:Y:S01]  /*8d40*/  LDSM.16.M88.4 R244, [R169+UR5+0xe000] ;  /* 0x00e00005a9f4783b */ /* 0x000fe20008000200 */
[C---:B------:R-:W-:Y:S03]  /*8d50*/  HMMA.16816.F32.BF16 R24, R196.reuse, R26, RZ ;  /* 0x0000001ac418723c */ /* 0x040fe600000418ff */
[----:B------:R-:W-:Y:S04]  /*8d60*/  LDSM.16.M88.4 R220, [R167+0xd000] ;  /* 0x00d00000a7dc783b */ /* 0x000fe80000000200 */
[----:B------:R-:W0:Y:S01]  /*8d70*/  LDGDEPBAR ;  /* 0x00000000000079af */ /* 0x000e220000000000 */
[C---:B------:R-:W-:Y:S08]  /*8d80*/  HMMA.16816.F32.BF16 R172, R196.reuse, R174, RZ ;  /* 0x000000aec4ac723c */ /* 0x040ff000000418ff */
[C---:B------:R-:W-:Y:S08]  /*8d90*/  HMMA.16816.F32.BF16 R204, R196.reuse, R206, RZ ;  /* 0x000000cec4cc723c */ /* 0x040ff000000418ff */
[C---:B------:R-:W-:Y:S08]  /*8da0*/  HMMA.16816.F32.BF16 R200, R196.reuse, R16, RZ ;  /* 0x00000010c4c8723c */ /* 0x040ff000000418ff */
[----:B------:R-:W-:Y:S01]  /*8db0*/  HMMA.16816.F32.BF16 R196, R196, R18, RZ ;  /* 0x00000012c4c4723c */ /* 0x000fe200000418ff */
[----:B------:R-:W1:Y:S07]  /*8dc0*/  LDSM.16.M88.4 R16, [R224] ;  /* 0x00000000e010783b */ /* 0x000e6e0000000200 */
[C---:B--2---:R-:W-:Y:S08]  /*8dd0*/  HMMA.16816.F32.BF16 R12, R188.reuse, R8, R12 ;  /* 0x00000008bc0c723c */ /* 0x044ff0000004180c */
[C---:B------:R-:W-:Y:S01]  /*8de0*/  HMMA.16816.F32.BF16 R24, R188.reuse, R10, R24 ;  /* 0x0000000abc18723c */ /* 0x040fe20000041818 */
[----:B------:R-:W-:Y:S07]  /*8df0*/  LDSM.16.M88.4 R8, [R218] ;  /* 0x00000000da08783b */ /* 0x000fee0000000200 */
[C---:B---3--:R-:W-:Y:S08]  /*8e00*/  HMMA.16816.F32.BF16 R176, R188.reuse, R4, R176 ;  /* 0x00000004bcb0723c */ /* 0x048ff000000418b0 */
[C---:B------:R-:W-:Y:S01]  /*8e10*/  HMMA.16816.F32.BF16 R172, R188.reuse, R6, R172 ;  /* 0x00000006bcac723c */ /* 0x040fe200000418ac */
[----:B------:R-:W2:Y:S07]  /*8e20*/  LDSM.16.M88.4 R4, [R171+0x8000] ;  /* 0x00800000ab04783b */ /* 0x000eae0000000200 */
[C---:B------:R-:W-:Y:S08]  /*8e30*/  HMMA.16816.F32.BF16 R208, R188.reuse, R20, R208 ;  /* 0x00000014bcd0723c */ /* 0x040ff000000418d0 */
[C---:B------:R-:W-:Y:S01]  /*8e40*/  HMMA.16816.F32.BF16 R204, R188.reuse, R22, R204 ;  /* 0x00000016bccc723c */ /* 0x040fe200000418cc */
[----:B------:R-:W3:Y:S07]  /*8e50*/  LDSM.16.M88.4 R20, [R171+0x8800] ;  /* 0x00880000ab14783b */ /* 0x000eee0000000200 */
[C---:B------:R-:W-:Y:S08]  /*8e60*/  HMMA.16816.F32.BF16 R200, R188.reuse, R192, R200 ;  /* 0x000000c0bcc8723c */ /* 0x040ff000000418c8 */
[----:B------:R-:W-:Y:S01]  /*8e70*/  HMMA.16816.F32.BF16 R196, R188, R194, R196 ;  /* 0x000000c2bcc4723c */ /* 0x000fe200000418c4 */
[----:B------:R-:W-:Y:S04]  /*8e80*/  LDSM.16.M88.4 R188, [R169+UR5+0xa000] ;  /* 0x00a00005a9bc783b */ /* 0x000fe80008000200 */
[----:B------:R-:W-:Y:S03]  /*8e90*/  LDSM.16.M88.4 R192, [R169+UR5+0xc000] ;  /* 0x00c00005a9c0783b */ /* 0x000fe60008000200 */
        /* <DEDUP_REMOVED lines=12> */
[----:B------:R-:W-:Y:S03]  /*8f60*/  LDSM.16.M88.4 R28, [R169+UR5+0xb000] ;  /* 0x00b00005a91c783b */ /* 0x000fe60008000200 */
[C---:B--2---:R-:W-:Y:S08]  /*8f70*/  HMMA.16816.F32.BF16 R12, R8.reuse, R4, R12 ;  /* 0x00000004080c723c */ /* 0x044ff0000004180c */
[C---:B------:R-:W-:Y:S01]  /*8f80*/  HMMA.16816.F32.BF16 R24, R8.reuse, R6, R24 ;  /* 0x000000060818723c */ /* 0x040fe20000041818 */
[----:B------:R-:W2:Y:S07]  /*8f90*/  LDSM.16.M88.4 R4, [R226+0x2000] ;  /* 0x00200000e204783b */ /* 0x000eae0000000200 */
[C---:B---3--:R-:W-:Y:S08]  /*8fa0*/  HMMA.16816.F32.BF16 R176, R8.reuse, R20, R176 ;  /* 0x0000001408b0723c */ /* 0x048ff000000418b0 */
[C---:B------:R-:W-:Y:S01]  /*8fb0*/  HMMA.16816.F32.BF16 R172, R8.reuse, R22, R172 ;  /* 0x0000001608ac723c */ /* 0x040fe200000418ac */
[----:B------:R-:W3:Y:S07]  /*8fc0*/  LDSM.16.M88.4 R20, [R169+UR5+0xb800] ;  /* 0x00b80005a914783b */ /* 0x000eee0008000200 */
[C---:B-1----:R-:W-:Y:S08]  /*8fd0*/  HMMA.16816.F32.BF16 R208, R8.reuse, R32, R208 ;  /* 0x0000002008d0723c */ /* 0x042ff000000418d0 */
[C---:B------:R-:W-:Y:S01]  /*8fe0*/  HMMA.16816.F32.BF16 R204, R8.reuse, R34, R204 ;  /* 0x0000002208cc723c */ /* 0x040fe200000418cc */
[----:B------:R-:W-:Y:S07]  /*8ff0*/  LDSM.16.M88.4 R32, [R168+0xa000] ;  /* 0x00a00000a820783b */ /* 0x000fee0000000200 */
[C---:B----4-:R-:W-:Y:S08]  /*9000*/  HMMA.16816.F32.BF16 R200, R8.reuse, R16, R200 ;  /* 0x0000001008c8723c */ /* 0x050ff000000418c8 */
[----:B------:R-:W-:Y:S01]  /*9010*/  HMMA.16816.F32.BF16 R196, R8, R18, R196 ;  /* 0x0000001208c4723c */ /* 0x000fe200000418c4 */
[----:B------:R-:W1:Y:S04]  /*9020*/  LDSM.16.M88.4 R8, [R168+0xa800] ;  /* 0x00a80000a808783b */ /* 0x000e680000000200 */
[----:B------:R-:W4:Y:S03]  /*9030*/  LDSM.16.M88.4 R16, [R168+0xb000] ;  /* 0x00b00000a810783b */ /* 0x000f260000000200 */
        /* <DEDUP_REMOVED lines=9> */
[C---:B---3--:R-:W-:Y:S08]  /*90d0*/  HMMA.16816.F32.BF16 R200, R4.reuse, R20, R200 ;  /* 0x0000001404c8723c */ /* 0x048ff000000418c8 */
[----:B------:R-:W-:Y:S01]  /*90e0*/  HMMA.16816.F32.BF16 R196, R4, R22, R196 ;  /* 0x0000001604c4723c */ /* 0x000fe200000418c4 */
[----:B------:R-:W3:Y:S04]  /*90f0*/  LDSM.16.M88.4 R4, [R224+0x2000] ;  /* 0x00200000e004783b */ /* 0x000ee80000000200 */
[----:B------:R-:W5:Y:S03]  /*9100*/  LDSM.16.M88.4 R20, [R167+0xa800] ;  /* 0x00a80000a714783b */ /* 0x000f660000000200 */
[C---:B-1----:R-:W-:Y:S08]  /*9110*/  HMMA.16816.F32.BF16 R176, R180.reuse, R8, R176 ;  /* 0x00000008b4b0723c */ /* 0x042ff000000418b0 */
[C---:B------:R-:W-:Y:S01]  /*9120*/  HMMA.16816.F32.BF16 R172, R180.reuse, R10, R172 ;  /* 0x0000000ab4ac723c */ /* 0x040fe200000418ac */
[----:B------:R-:W1:Y:S07]  /*9130*/  LDSM.16.M88.4 R8, [R167+0xb000] ;  /* 0x00b00000a708783b */ /* 0x000e6e0000000200 */
[C---:B------:R-:W-:Y:S08]  /*9140*/  HMMA.16816.F32.BF16 R12, R180.reuse, R32, R12 ;  /* 0x00000020b40c723c */ /* 0x040ff0000004180c */
[C---:B------:R-:W-:Y:S01]  /*9150*/  HMMA.16816.F32.BF16 R24, R180.reuse, R34, R24 ;  /* 0x00000022b418723c */ /* 0x040fe20000041818 */
[----:B------:R-:W-:Y:S07]  /*9160*/  LDSM.16.M88.4 R32, [R171+0xa000] ;  /* 0x00a00000ab20783b */ /* 0x000fee0000000200 */
[C---:B----4-:R-:W-:Y:S08]  /*9170*/  HMMA.16816.F32.BF16 R208, R180.reuse, R16, R208 ;  /* 0x00000010b4d0723c */ /* 0x050ff000000418d0 */
[C---:B------:R-:W-:Y:S01]  /*9180*/  HMMA.16816.F32.BF16 R204, R180.reuse, R18, R204 ;  /* 0x00000012b4cc723c */ /* 0x040fe200000418cc */
[----:B------:R-:W4:Y:S07]  /*9190*/  LDSM.16.M88.4 R16, [R218+0x2000] ;  /* 0x00200000da10783b */ /* 0x000f2e0000000200 */
[C---:B--2---:R-:W-:Y:S08]  /*91a0*/  HMMA.16816.F32.BF16 R200, R180.reuse, R188, R200 ;  /* 0x000000bcb4c8723c */ /* 0x044ff000000418c8 */
[----:B------:R-:W-:Y:S01]  /*91b0*/  HMMA.16816.F32.BF16 R196, R180, R190, R196 ;  /* 0x000000beb4c4723c */ /* 0x000fe200000418c4 */
[----:B------:R-:W2:Y:S04]  /*91c0*/  LDSM.16.M88.4 R188, [R226+0x4000] ;  /* 0x00400000e2bc783b */ /* 0x000ea80000000200 */
[----:B------:R-:W2:Y:S03]  /*91d0*/  LDSM.16.M88.4 R180, [R171+0xb000] ;  /* 0x00b00000abb4783b */ /* 0x000ea60000000200 */
[C---:B---3--:R-:W-:Y:S08]  /*91e0*/  HMMA.16816.F32.BF16 R12, R4.reuse, R28, R12 ;  /* 0x0000001c040c723c */ /* 0x048ff0000004180c */
[C---:B------:R-:W-:Y:S01]  /*91f0*/  HMMA.16816.F32.BF16 R24, R4.reuse, R30, R24 ;  /* 0x0000001e0418723c */ /* 0x040fe20000041818 */
[----:B------:R-:W-:Y:S07]  /*9200*/  LDSM.16.M88.4 R28, [R168+0xc000] ;  /* 0x00c00000a81c783b */ /* 0x000fee0000000200 */
[C---:B-----5:R-:W-:Y:S08]  /*9210*/  HMMA.16816.F32.BF16 R176, R4.reuse, R20, R176 ;  /* 0x0000001404b0723c */ /* 0x060ff000000418b0 */
[C---:B------:R-:W-:Y:S01]  /*9220*/  HMMA.16816.F32.BF16 R172, R4.reuse, R22, R172 ;  /* 0x0000001604ac723c */ /* 0x040fe200000418ac */
[----:B------:R-:W3:Y:S07]  /*9230*/  LDSM.16.M88.4 R20, [R171+0xb800] ;  /* 0x00b80000ab14783b */ /* 0x000eee0000000200 */
[C---:B-1----:R-:W-:Y:S08]  /*9240*/  HMMA.16816.F32.BF16 R208, R4.reuse, R8, R208 ;  /* 0x0000000804d0723c */ /* 0x042ff000000418d0 */
[----:B------:R-:W-:Y:S01]  /*9250*/  HMMA.16816.F32.BF16 R204, R4, R10, R204 ;  /* 0x0000000a04cc723c */ /* 0x000fe200000418cc */
[----:B------:R-:W1:Y:S07]  /*9260*/  LDSM.16.M88.4 R8, [R225+0x4000] ;  /* 0x00400000e108783b */ /* 0x000e6e0000000200 */
[C---:B----4-:R-:W-:Y:S08]  /*9270*/  HMMA.16816.F32.BF16 R12, R16.reuse, R32, R12 ;  /* 0x00000020100c723c */ /* 0x050ff0000004180c */
[----:B------:R-:W-:Y:S01]  /*9280*/  HMMA.16816.F32.BF16 R24, R16, R34, R24 ;  /* 0x000000221018723c */ /* 0x000fe20000041818 */
[----:B------:R-:W-:Y:S07]  /*9290*/  LDSM.16.M88.4 R32, [R169+UR5+0xc800] ;  /* 0x00c80005a920783b */ /* 0x000fee0008000200 */
[C---:B------:R-:W-:Y:S08]  /*92a0*/  HMMA.16816.F32.BF16 R200, R4.reuse, R184, R200 ;  /* 0x000000b804c8723c */ /* 0x040ff000000418c8 */
[----:B------:R-:W-:Y:S01]  /*92b0*/  HMMA.16816.F32.BF16 R196, R4, R186, R196 ;  /* 0x000000ba04c4723c */ /* 0x000fe200000418c4 */
[----:B------:R-:W4:Y:S04]  /*92c0*/  LDSM.16.M88.4 R4, [R169+UR5+0xd000] ;  /* 0x00d00005a904783b */ /* 0x000f280008000200 */
[----:B------:R-:W5:Y:S03]  /*92d0*/  LDSM.16.M88.4 R184, [R167+0xc000] ;  /* 0x00c00000a7b8783b */ /* 0x000f660000000200 */
[C---:B--2---:R-:W-:Y:S08]  /*92e0*/  HMMA.16816.F32.BF16 R12, R188.reuse, R192, R12 ;  /* 0x000000c0bc0c723c */ /* 0x044ff0000004180c */
[----:B------:R-:W-:Y:S01]  /*92f0*/  HMMA.16816.F32.BF16 R24, R188, R194, R24 ;  /* 0x000000c2bc18723c */ /* 0x000fe20000041818 */
[----:B------:R-:W-:Y:S07]  /*9300*/  LDSM.16.M88.4 R192, [R218+0x4000] ;  /* 0x00400000dac0783b */ /* 0x000fee0000000200 */
[C---:B------:R-:W-:Y:S08]  /*9310*/  HMMA.16816.F32.BF16 R176, R16.reuse, R212, R176 ;  /* 0x000000d410b0723c */ /* 0x040ff000000418b0 */
[C---:B------:R-:W-:Y:S01]  /*9320*/  HMMA.16816.F32.BF16 R172, R16.reuse, R214, R172 ;  /* 0x000000d610ac723c */ /* 0x040fe200000418ac */
[----:B------:R-:W2:Y:S07]  /*9330*/  LDSM.16.M88.4 R212, [R169+UR5+0xd800] ;  /* 0x00d80005a9d4783b */ /* 0x000eae0008000200 */
[C---:B------:R-:W-:Y:S08]  /*9340*/  HMMA.16816.F32.BF16 R208, R16.reuse, R180, R208 ;  /* 0x000000b410d0723c */ /* 0x040ff000000418d0 */
[C---:B------:R-:W-:Y:S01]  /*9350*/  HMMA.16816.F32.BF16 R204, R16.reuse, R182, R204 ;  /* 0x000000b610cc723c */ /* 0x040fe200000418cc */
[----:B------:R-:W-:Y:S07]  /*9360*/  LDSM.16.M88.4 R180, [R171+0xc000] ;  /* 0x00c00000abb4783b */ /* 0x000fee0000000200 */
[C---:B---3--:R-:W-:Y:S08]  /*9370*/  HMMA.16816.F32.BF16 R200, R16.reuse, R20, R200 ;  /* 0x0000001410c8723c */ /* 0x048ff000000418c8 */
[----:B------:R-:W-:Y:S01]  /*9380*/  HMMA.16816.F32.BF16 R196, R16, R22, R196 ;  /* 0x0000001610c4723c */ /* 0x000fe200000418c4 */
[----:B------:R-:W3:Y:S04]  /*9390*/  LDSM.16.M88.4 R20, [R168+0xc800] ;  /* 0x00c80000a814783b */ /* 0x000ee80000000200 */
[----:B------:R-:W3:Y:S03]  /*93a0*/  LDSM.16.M88.4 R16, [R168+0xd000] ;  /* 0x00d00000a810783b */ /* 0x000ee60000000200 */
[C---:B-1----:R-:W-:Y:S08]  /*93b0*/  HMMA.16816.F32.BF16 R12, R8.reuse, R28, R12 ;  /* 0x0000001c080c723c */ /* 0x042ff0000004180c */
[----:B------:R-:W-:Y:S01]  /*93c0*/  HMMA.16816.F32.BF16 R24, R8, R30, R24 ;  /* 0x0000001e0818723c */ /* 0x000fe20000041818 */
[----:B------:R-:W1:Y:S07]  /*93d0*/  LDSM.16.M88.4 R28, [R168+0xd800] ;  /* 0x00d80000a81c783b */ /* 0x000e6e0000000200 */
[C---:B----4-:R-:W-:Y:S08]  /*93e0*/  HMMA.16816.F32.BF16 R208, R188.reuse, R4, R208 ;  /* 0x00000004bcd0723c */ /* 0x050ff000000418d0 */
[C---:B------:R-:W-:Y:S01]  /*93f0*/  HMMA.16816.F32.BF16 R204, R188.reuse, R6, R204 ;  /* 0x00000006bccc723c */ /* 0x040fe200000418cc */
[----:B------:R-:W4:Y:S07]  /*9400*/  LDSM.16.M88.4 R4, [R167+0xc800] ;  /* 0x00c80000a704783b */ /* 0x000f2e0000000200 */
[C---:B------:R-:W-:Y:S08]  /*9410*/  HMMA.16816.F32.BF16 R176, R188.reuse, R32, R176 ;  /* 0x00000020bcb0723c */ /* 0x040ff000000418b0 */
[----:B------:R-:W-:Y:S01]  /*9420*/  HMMA.16816.F32.BF16 R172, R188, R34, R172 ;  /* 0x00000022bcac723c */ /* 0x000fe200000418ac */
[----:B------:R-:W4:Y:S07]  /*9430*/  LDSM.16.M88.4 R32, [R226+0x6000] ;  /* 0x00600000e220783b */ /* 0x000f2e0000000200 */
[C---:B-----5:R-:W-:Y:S08]  /*9440*/  HMMA.16816.F32.BF16 R12, R240.reuse, R184, R12 ;  /* 0x000000b8f00c723c */ /* 0x060ff0000004180c */
[----:B------:R-:W-:Y:S01]  /*9450*/  HMMA.16816.F32.BF16 R24, R240, R186, R24 ;  /* 0x000000baf018723c */ /* 0x000fe20000041818 */
[----:B------:R-:W-:Y:S07]  /*9460*/  LDSM.16.M88.4 R184, [R171+0xd000] ;  /* 0x00d00000abb8783b */ /* 0x000fee0000000200 */
[C---:B--2---:R-:W-:Y:S08]  /*9470*/  HMMA.16816.F32.BF16 R200, R188.reuse, R212, R200 ;  /* 0x000000d4bcc8723c */ /* 0x044ff000000418c8 */
[----:B------:R-:W-:Y:S01]  /*9480*/  HMMA.16816.F32.BF16 R196, R188, R214, R196 ;  /* 0x000000d6bcc4723c */ /* 0x000fe200000418c4 */
[----:B------:R-:W2:Y:S04]  /*9490*/  LDSM.16.M88.4 R212, [R167+0xd800] ;  /* 0x00d80000a7d4783b */ /* 0x000ea80000000200 */
[----:B------:R-:W5:Y:S03]  /*94a0*/  LDSM.16.M88.4 R188, [R171+0xc800] ;  /* 0x00c80000abbc783b */ /* 0x000f660000000200 */
[C---:B---3--:R-:W-:Y:S08]  /*94b0*/  HMMA.16816.F32.BF16 R176, R8.reuse, R20, R176 ;  /* 0x0000001408b0723c */ /* 0x048ff000000418b0 */
[C---:B------:R-:W-:Y:S01]  /*94c0*/  HMMA.16816.F32.BF16 R172, R8.reuse, R22, R172 ;  /* 0x0000001608ac723c */ /* 0x040fe200000418ac */
[----:B------:R-:W-:Y:S07]  /*94d0*/  LDSM.16.M88.4 R20, [R225+0x6000] ;  /* 0x00600000e114783b */ /* 0x000fee0000000200 */
[C---:B------:R-:W-:Y:S08]  /*94e0*/  HMMA.16816.F32.BF16 R208, R8.reuse, R16, R208 ;  /* 0x0000001008d0723c */ /* 0x040ff000000418d0 */
[----:B------:R-:W-:Y:S01]  /*94f0*/  HMMA.16816.F32.BF16 R204, R8, R18, R204 ;  /* 0x0000001208cc723c */ /* 0x000fe200000418cc */
[----:B------:R-:W3:Y:S07]  /*9500*/  LDSM.16.M88.4 R16, [R168+0xe000] ;  /* 0x00e00000a810783b */ /* 0x000eee0000000200 */
[C---:B------:R-:W-:Y:S08]  /*9510*/  HMMA.16816.F32.BF16 R12, R192.reuse, R180, R12 ;  /* 0x000000b4c00c723c */ /* 0x040ff0000004180c */
[----:B------:R-:W-:Y:S01]  /*9520*/  HMMA.16816.F32.BF16 R24, R192, R182, R24 ;  /* 0x000000b6c018723c */ /* 0x000fe20000041818 */
[----:B------:R-:W3:Y:S07]  /*9530*/  LDSM.16.M88.4 R180, [R171+0xd800] ;  /* 0x00d80000abb4783b */ /* 0x000eee0000000200 */
[C---:B-1----:R-:W-:Y:S08]  /*9540*/  HMMA.16816.F32.BF16 R200, R8.reuse, R28, R200 ;  /* 0x0000001c08c8723c */ /* 0x042ff000000418c8 */
[----:B------:R-:W-:Y:S01]  /*9550*/  HMMA.16816.F32.BF16 R196, R8, R30, R196 ;  /* 0x0000001e08c4723c */ /* 0x000fe200000418c4 */
[----:B------:R-:W1:Y:S04]  /*9560*/  LDSM.16.M88.4 R28, [R169+UR5+0xe800] ;  /* 0x00e80005a91c783b */ /* 0x000e680008000200 */
[----:B------:R-:W-:Y:S03]  /*9570*/  LDSM.16.M88.4 R8, [R224+0x6000] ;  /* 0x00600000e008783b */ /* 0x000fe60000000200 */
[C---:B----4-:R-:W-:Y:S08]  /*9580*/  HMMA.16816.F32.BF16 R176, R240.reuse, R4, R176 ;  /* 0x00000004f0b0723c */ /* 0x050ff000000418b0 */
[----:B------:R-:W-:Y:S01]  /*9590*/  HMMA.16816.F32.BF16 R172, R240, R6, R172 ;  /* 0x00000006f0ac723c */ /* 0x000fe200000418ac */
[----:B------:R-:W4:Y:S07]  /*95a0*/  LDSM.16.M88.4 R4, [R167+0xe000] ;  /* 0x00e00000a704783b */ /* 0x000f2e0000000200 */
[C---:B------:R-:W-:Y:S08]  /*95b0*/  HMMA.16816.F32.BF16 R12, R32.reuse, R244, R12 ;  /* 0x000000f4200c723c */ /* 0x040ff0000004180c */
[----:B------:R-:W-:Y:S08]  /*95c0*/  HMMA.16816.F32.BF16 R24, R32, R246, R24 ;  /* 0x000000f62018723c */ /* 0x000ff00000041818 */
[C---:B------:R-:W-:Y:S08]  /*95d0*/  HMMA.16816.F32.BF16 R208, R240.reuse, R220, R208 ;  /* 0x000000dcf0d0723c */ /* 0x040ff000000418d0 */
[C---:B------:R-:W-:Y:S08]  /*95e0*/  HMMA.16816.F32.BF16 R204, R240.reuse, R222, R204 ;  /* 0x000000def0cc723c */ /* 0x040ff000000418cc */
[C---:B--2---:R-:W-:Y:S08]  /*95f0*/  HMMA.16816.F32.BF16 R200, R240.reuse, R212, R200 ;  /* 0x000000d4f0c8723c */ /* 0x044ff000000418c8 */
[----:B------:R-:W-:Y:S01]  /*9600*/  HMMA.16816.F32.BF16 R196, R240, R214, R196 ;  /* 0x000000d6f0c4723c */ /* 0x000fe200000418c4 */
[----:B------:R-:W2:Y:S04]  /*9610*/  LDSM.16.M88.4 R240, [R168+0xe800] ;  /* 0x00e80000a8f0783b */ /* 0x000ea80000000200 */
[----:B------:R-:W-:Y:S03]  /*9620*/  LDSM.16.M88.4 R212, [R218+0x6000] ;  /* 0x00600000dad4783b */ /* 0x000fe60000000200 */
[----:B-----5:R-:W-:Y:S08]  /*9630*/  HMMA.16816.F32.BF16 R176, R192, R188, R176 ;  /* 0x000000bcc0b0723c */ /* 0x020ff000000418b0 */
[----:B---3--:R-:W-:Y:S01]  /*9640*/  HMMA.16816.F32.BF16 R220, R20, R16, R12 ;  /* 0x0000001014dc723c */ /* 0x008fe2000004180c */
[----:B------:R-:W3:Y:S07]  /*9650*/  LDSM.16.M88.4 R12, [R171+0xe000] ;  /* 0x00e00000ab0c783b */ /* 0x000eee0000000200 */
[----:B------:R-:W-:Y:S08]  /*9660*/  HMMA.16816.F32.BF16 R172, R192, R190, R172 ;  /* 0x000000bec0ac723c */ /* 0x000ff000000418ac */
[----:B------:R-:W-:Y:S01]  /*9670*/  HMMA.16816.F32.BF16 R24, R20, R18, R24 ;  /* 0x000000121418723c */ /* 0x000fe20000041818 */
[----:B------:R-:W5:Y:S07]  /*9680*/  LDSM.16.M88.4 R16, [R169+UR5+0xf000] ;  /* 0x00f00005a910783b */ /* 0x000f6e0008000200 */
[C---:B------:R-:W-:Y:S08]  /*9690*/  HMMA.16816.F32.BF16 R200, R192.reuse, R180, R200 ;  /* 0x000000b4c0c8723c */ /* 0x040ff000000418c8 */
[----:B------:R-:W-:Y:S01]  /*96a0*/  HMMA.16816.F32.BF16 R196, R192, R182, R196 ;  /* 0x000000b6c0c4723c */ /* 0x000fe200000418c4 */
[----:B------:R-:W5:Y:S07]  /*96b0*/  LDSM.16.M88.4 R180, [R167+0xe800] ;  /* 0x00e80000a7b4783b */ /* 0x000f6e0000000200 */
[----:B-1----:R-:W-:Y:S08]  /*96c0*/  HMMA.16816.F32.BF16 R176, R32, R28, R176 ;  /* 0x0000001c20b0723c */ /* 0x002ff000000418b0 */
[----:B----4-:R-:W-:Y:S08]  /*96d0*/  HMMA.16816.F32.BF16 R220, R8, R4, R220 ;  /* 0x0000000408dc723c */ /* 0x010ff000000418dc */
[----:B------:R-:W-:Y:S01]  /*96e0*/  HMMA.16816.F32.BF16 R172, R32, R30, R172 ;  /* 0x0000001e20ac723c */ /* 0x000fe200000418ac */
[----:B------:R-:W1:Y:S07]  /*96f0*/  LDSM.16.M88.4 R28, [R168+0xf000] ;  /* 0x00f00000a81c783b */ /* 0x000e6e0000000200 */
[----:B------:R-:W-:Y:S01]  /*9700*/  HMMA.16816.F32.BF16 R24, R8, R6, R24 ;  /* 0x000000060818723c */ /* 0x000fe20000041818 */
[----:B------:R-:W4:Y:S07]  /*9710*/  LDSM.16.M88.4 R4, [R171+0xe800] ;  /* 0x00e80000ab04783b */ /* 0x000f2e0000000200 */
[----:B------:R-:W-:Y:S08]  /*9720*/  HMMA.16816.F32.BF16 R208, R192, R184, R208 ;  /* 0x000000b8c0d0723c */ /* 0x000ff000000418d0 */
[----:B--2---:R-:W-:Y:S08]  /*9730*/  HMMA.16816.F32.BF16 R176, R20, R240, R176 ;  /* 0x000000f014b0723c */ /* 0x004ff000000418b0 */
[C---:B---3--:R-:W-:Y:S08]  /*9740*/  HMMA.16816.F32.BF16 R220, R212.reuse, R12, R220 ;  /* 0x0000000cd4dc723c */ /* 0x048ff000000418dc */
[----:B------:R-:W-:Y:S01]  /*9750*/  HMMA.16816.F32.BF16 R24, R212, R14, R24 ;  /* 0x0000000ed418723c */ /* 0x000fe20000041818 */
[----:B------:R-:W2:Y:S07]  /*9760*/  LDSM.16.M88.4 R12, [R167+0xf000] ;  /* 0x00f00000a70c783b */ /* 0x000eae0000000200 */
[----:B-----5:R-:W-:Y:S03]  /*9770*/  HMMA.16816.F32.BF16 R208, R32, R16, R208 ;  /* 0x0000001020d0723c */ /* 0x020fe600000418d0 */
[----:B------:R-:W-:Y:S01]  /*9780*/  FMUL.FTZ R184, R220, UR6 ;  /* 0x00000006dcb87c20 */ /* 0x000fe20008410000 */
[----:B------:R-:W-:Y:S01]  /*9790*/  FMUL.FTZ R189, R222, UR6 ;  /* 0x00000006debd7c20 */ /* 0x000fe20008410000 */
[----:B------:R-:W-:-:S03]  /*97a0*/  FMUL.FTZ R185, R221, UR6 ;  /* 0x00000006ddb97c20 */ /* 0x000fc60008410000 */
[----:B------:R-:W-:Y:S01]  /*97b0*/  HMMA.16816.F32.BF16 R204, R192, R186, R204 ;  /* 0x000000bac0cc723c */ /* 0x000fe200000418cc */
[----:B------:R-:W3:Y:S01]  /*97c0*/  MUFU.TANH R184, R184 ;  /* 0x000000b800b87308 */ /* 0x000ee20000002400 */
[----:B------:R-:W-:Y:S01]  /*97d0*/  FMUL.FTZ R186, R223, UR6 ;  /* 0x00000006dfba7c20 */ /* 0x000fe20008410000 */
[----:B------:R-:W-:Y:S01]  /*97e0*/  FMUL.FTZ R24, R24, UR6 ;  /* 0x0000000618187c20 */ /* 0x000fe20008410000 */
[----:B------:R-:W-:Y:S01]  /*97f0*/  FMUL.FTZ R26, R26, UR6 ;  /* 0x000000061a1a7c20 */ /* 0x000fe20008410000 */
[----:B------:R-:W-:Y:S01]  /*9800*/  FMUL.FTZ R25, R25, UR6 ;  /* 0x0000000619197c20 */ /* 0x000fe20008410000 */
[----:B------:R-:W-:Y:S02]  /*9810*/  FMUL.FTZ R27, R27, UR6 ;  /* 0x000000061b1b7c20 */ /* 0x000fe40008410000 */
[----:B------:R-:W-:Y:S01]  /*9820*/  HMMA.16816.F32.BF16 R172, R20, R242, R172 ;  /* 0x000000f214ac723c */ /* 0x000fe200000418ac */
[----:B------:R-:W5:Y:S07]  /*9830*/  MUFU.TANH R189, R189 ;  /* 0x000000bd00bd7308 */ /* 0x000f6e0000002400 */
[----:B------:R-:W-:Y:S01]  /*9840*/  HMMA.16816.F32.BF16 R176, R8, R180, R176 ;  /* 0x000000b408b0723c */ /* 0x000fe200000418b0 */
[----:B------:R-:W5:Y:S07]  /*9850*/  MUFU.TANH R185, R185 ;  /* 0x000000b900b97308 */ /* 0x000f6e0000002400 */
[----:B-1----:R-:W-:Y:S01]  /*9860*/  HMMA.16816.F32.BF16 R208, R20, R28, R208 ;  /* 0x0000001c14d0723c */ /* 0x002fe200000418d0 */
[----:B------:R-:W-:Y:S01]  /*9870*/  IMAD.U32 R28, RZ, RZ, UR20 ;  /* 0x00000014ff1c7e24 */ /* 0x000fe2000f8e00ff */
[----:B------:R-:W1:Y:S06]  /*9880*/  MUFU.TANH R186, R186 ;  /* 0x000000ba00ba7308 */ /* 0x000e6c0000002400 */
[----:B------:R-:W-:Y:S01]  /*9890*/  HMMA.16816.F32.BF16 R204, R32, R18, R204 ;  /* 0x0000001220cc723c */ /* 0x000fe200000418cc */
[----:B------:R-:W5:Y:S01]  /*98a0*/  LDSM.16.M88.4 R16, [R171+0xf000] ;  /* 0x00f00000ab10783b */ /* 0x000f620000000200 */
[----:B------:R-:W1:Y:S06]  /*98b0*/  MUFU.TANH R187, R24 ;  /* 0x0000001800bb7308 */ /* 0x000e6c0000002400 */
[----:B------:R-:W-:Y:S01]  /*98c0*/  HMMA.16816.F32.BF16 R172, R8, R182, R172 ;  /* 0x000000b608ac723c */ /* 0x000fe200000418ac */
[----:B------:R3:W1:Y:S01]  /*98d0*/  LDSM.16.M88.4 R180, [R169+UR5+0xf800] ;  /* 0x00f80005a9b4783b */ /* 0x0006620008000200 */
[----:B------:R-:W1:Y:S06]  /*98e0*/  MUFU.TANH R191, R26 ;  /* 0x0000001a00bf7308 */ /* 0x000e6c0000002400 */
[----:B----4-:R-:W-:Y:S01]  /*98f0*/  HMMA.16816.F32.BF16 R176, R212, R4, R176 ;  /* 0x00000004d4b0723c */ /* 0x010fe200000418b0 */
[----:B------:R-:W-:Y:S01]  /*9900*/  IMAD.SHL.U32 R4, R217, 0x2, RZ ;  /* 0x00000002d9047824 */ /* 0x000fe200078e00ff */
[----:B------:R-:W4:Y:S06]  /*9910*/  MUFU.TANH R188, R25 ;  /* 0x0000001900bc7308 */ /* 0x000f2c0000002400 */
[----:B--2---:R-:W-:Y:S01]  /*9920*/  HMMA.16816.F32.BF16 R208, R8, R12, R208 ;  /* 0x0000000c08d0723c */ /* 0x004fe200000418d0 */
[----:B------:R-:W-:Y:S01]  /*9930*/  LOP3.LUT R13, R4, 0x6, RZ, 0xc0, !PT ;  /* 0x00000006040d7812 */ /* 0x000fe200078ec0ff */
[----:B------:R2:W4:Y:S04]  /*9940*/  MUFU.TANH R190, R27 ;  /* 0x0000001b00be7308 */ /* 0x0005280000002400 */
[----:B------:R-:W-:-:S02]  /*9950*/  IMAD R28, R28, 0x40, R13 ;  /* 0x000000401c1c7824 */ /* 0x000fc400078e020d */
[----:B------:R-:W-:Y:S01]  /*9960*/  HMMA.16816.F32.BF16 R172, R212, R6, R172 ;  /* 0x00000006d4ac723c */ /* 0x000fe200000418ac */
[----:B------:R4:W4:Y:S01]  /*9970*/  LDSM.16.M88.4 R4, [R168+0xf800] ;  /* 0x00f80000a804783b */ /* 0x0009220000000200 */
[----:B------:R-:W-:Y:S02]  /*9980*/  VIADD R13, R28, 0xffffff80 ;  /* 0xffffff801c0d7836 */ /* 0x000fe40000000000 */
[----:B------:R-:W-:Y:S01]  /*9990*/  FMUL.FTZ R176, R176, UR6 ;  /* 0x00000006b0b07c20 */ /* 0x000fe20008410000 */
[----:B---3--:R-:W-:Y:S01]  /*99a0*/  FMUL.FTZ R169, R178, UR6 ;  /* 0x00000006b2a97c20 */ /* 0x008fe20008410000 */
[----:B------:R-:W-:Y:S01]  /*99b0*/  FMUL.FTZ R177, R177, UR6 ;  /* 0x00000006b1b17c20 */ /* 0x000fe20008410000 */
[----:B------:R-:W-:Y:S01]  /*99c0*/  FMUL.FTZ R179, R179, UR6 ;  /* 0x00000006b3b37c20 */ /* 0x000fe20008410000 */
[C---:B------:R-:W-:Y:S01]  /*99d0*/  ISETP.GE.AND P1, PT, R13.reuse, R2, PT ;  /* 0x000000020d00720c */ /* 0x040fe20003f26270 */
[----:B------:R-:W-:Y:S01]  /*99e0*/  HMMA.16816.F32.BF16 R204, R20, R30, R204 ;  /* 0x0000001e14cc723c */ /* 0x000fe200000418cc */
[----:B------:R3:W3:Y:S02]  /*99f0*/  MUFU.TANH R192, R176 ;  /* 0x000000b000c07308 */ /* 0x0006e40000002400 */
[----:B------:R-:W-:Y:S01]  /*9a00*/  FSEL R30, R184, -INF , !P1 ;  /* 0xff800000b81e7808 */ /* 0x000fe20004800000 */
[----:B--2---:R2:W3:Y:S01]  /*9a10*/  LDSM.16.M88.4 R24, [R167+0xf800] ;  /* 0x00f80000a718783b */ /* 0x0044e20000000200 */
[----:B------:R-:W-:Y:S01]  /*9a20*/  ISETP.GE.AND P1, PT, R13, R0, PT ;  /* 0x000000000d00720c */ /* 0x000fe20003f26270 */
[----:B------:R-:W-:-:S02]  /*9a30*/  VIADD R13, R28, 0xffffff81 ;  /* 0xffffff811c0d7836 */ /* 0x000fc40000000000 */
[----:B-----5:R-:W-:Y:S01]  /*9a40*/  HMMA.16816.F32.BF16 R208, R212, R16, R208 ;  /* 0x00000010d4d0723c */ /* 0x020fe200000418d0 */
[----:B------:R-:W-:Y:S01]  /*9a50*/  FSEL R29, R189, -INF , !P1 ;  /* 0xff800000bd1d7808 */ /* 0x000fe20004800000 */
[----:B------:R-:W5:Y:S01]  /*9a60*/  MUFU.TANH R169, R169 ;  /* 0x000000a900a97308 */ /* 0x000f620000002400 */
[----:B------:R-:W-:Y:S01]  /*9a70*/  ISETP.GE.AND P1, PT, R13, R2, PT ;  /* 0x000000020d00720c */ /* 0x000fe20003f26270 */
[----:B------:R-:W-:Y:S01]  /*9a80*/  FMUL.FTZ R220, R172, UR6 ;  /* 0x00000006acdc7c20 */ /* 0x000fe20008410000 */
[----:B------:R-:W-:Y:S01]  /*9a90*/  FMUL.FTZ R172, R173, UR6 ;  /* 0x00000006adac7c20 */ /* 0x000fe20008410000 */
[----:B------:R-:W-:Y:S01]  /*9aa0*/  FMUL.FTZ R173, R174, UR6 ;  /* 0x00000006aead7c20 */ /* 0x000fe20008410000 */
[----:B------:R-:W-:Y:S01]  /*9ab0*/  FSEL R16, R185, -INF , !P1 ;  /* 0xff800000b9107808 */ /* 0x000fe20004800000 */
[----:B-1----:R-:W-:Y:S01]  /*9ac0*/  HMMA.16816.F32.BF16 R200, R32, R180, R200 ;  /* 0x000000b420c8723c */ /* 0x002fe200000418c8 */
[----:B------:R-:W-:Y:S01]  /*9ad0*/  ISETP.GE.AND P1, PT, R13, R0, PT ;  /* 0x000000000d00720c */ /* 0x000fe20003f26270 */
[----:B------:R-:W-:Y:S01]  /*9ae0*/  VIADD R13, R28, 0xffffff88 ;  /* 0xffffff881c0d7836 */ /* 0x000fe20000000000 */
[----:B------:R-:W1:Y:S02]  /*9af0*/  MUFU.TANH R222, R177 ;  /* 0x000000b100de7308 */ /* 0x000e640000002400 */
[----:B------:R-:W-:-:S02]  /*9b00*/  FSEL R17, R186, -INF , !P1 ;  /* 0xff800000ba117808 */ /* 0x000fc40004800000 */
[----:B------:R-:W-:Y:S01]  /*9b10*/  ISETP.GE.AND P1, PT, R13, R2, PT ;  /* 0x000000020d00720c */ /* 0x000fe20003f26270 */
[----:B------:R-:W-:Y:S03]  /*9b20*/  HMMA.16816.F32.BF16 R204, R8, R14, R204 ;  /* 0x0000000e08cc723c */ /* 0x000fe600000418cc */
[----:B----4-:R-:W-:Y:S01]  /*9b30*/  FSEL R168, R187, -INF , !P1 ;  /* 0xff800000bba87808 */ /* 0x010fe20004800000 */
[----:B------:R-:W4:Y:S01]  /*9b40*/  MUFU.TANH R195, R179 ;  /* 0x000000b300c37308 */ /* 0x000f220000002400 */
[----:B------:R-:W-:Y:S01]  /*9b50*/  ISETP.GE.AND P1, PT, R13, R0, PT ;  /* 0x000000000d00720c */ /* 0x000fe20003f26270 */
[----:B------:R-:W-:Y:S02]  /*9b60*/  VIADD R13, R28, 0xffffff89 ;  /* 0xffffff891c0d7836 */ /* 0x000fe40000000000 */
[----:B--2---:R-:W-:Y:S01]  /*9b70*/  FMUL.FTZ R167, R175, UR6 ;  /* 0x00000006afa77c20 */ /* 0x004fe20008410000 */
[----:B------:R-:W-:Y:S01]  /*9b80*/  HMMA.16816.F32.BF16 R196, R32, R182, R196 ;  /* 0x000000b620c4723c */ /* 0x000fe200000418c4 */
[----:B------:R-:W-:Y:S01]  /*9b90*/  FSEL R31, R191, -INF , !P1 ;  /* 0xff800000bf1f7808 */ /* 0x000fe20004800000 */
[----:B------:R-:W-:Y:S01]  /*9ba0*/  FMUL.FTZ R208, R208, UR6 ;  /* 0x00000006d0d07c20 */ /* 0x000fe20008410000 */
[C---:B------:R-:W-:Y:S01]  /*9bb0*/  ISETP.GE.AND P1, PT, R13.reuse, R2, PT ;  /* 0x000000020d00720c */ /* 0x040fe20003f26270 */
[----:B------:R-:W2:Y:S03]  /*9bc0*/  MUFU.TANH R220, R220 ;  /* 0x000000dc00dc7308 */ /* 0x000ea60000002400 */
[----:B---3--:R-:W-:Y:S01]  /*9bd0*/  FSEL R176, R188, -INF , !P1 ;  /* 0xff800000bcb07808 */ /* 0x008fe20004800000 */
[----:B------:R-:W-:Y:S01]  /*9be0*/  HMMA.16816.F32.BF16 R200, R20, R4, R200 ;  /* 0x0000000414c8723c */ /* 0x000fe200000418c8 */
[----:B------:R-:W-:Y:S01]  /*9bf0*/  ISETP.GE.AND P1, PT, R13, R0, PT ;  /* 0x000000000d00720c */ /* 0x000fe20003f26270 */
[----:B------:R-:W-:Y:S01]  /*9c00*/  VIADD R5, R28, 0xffffff90 ;  /* 0xffffff901c057836 */ /* 0x000fe20000000000 */
[----:B------:R-:W3:Y:S01]  /*9c10*/  LDSM.16.M88.4 R12, [R171+0xf800] ;  /* 0x00f80000ab0c783b */ /* 0x000ee20000000200 */
[----:B------:R-:W-:Y:S01]  /*9c20*/  FMUL.FTZ R4, R209, UR6 ;  /* 0x00000006d1047c20 */ /* 0x000fe20008410000 */
[----:B------:R-:W-:Y:S01]  /*9c30*/  FSEL R33, R190, -INF , !P1 ;  /* 0xff800000be217808 */ /* 0x000fe20004800000 */
[----:B------:R-:W2:Y:S01]  /*9c40*/  MUFU.TANH R173, R173 ;  /* 0x000000ad00ad7308 */ /* 0x000ea20000002400 */
[----:B------:R-:W-:Y:S01]  /*9c50*/  ISETP.GE.AND P1, PT, R5, R2, PT ;  /* 0x000000020500720c */ /* 0x000fe20003f26270 */
[----:B------:R-:W-:Y:S01]  /*9c60*/  HMMA.16816.F32.BF16 R204, R212, R18, R204 ;  /* 0x00000012d4cc723c */ /* 0x000fe200000418cc */
[----:B------:R-:W-:Y:S01]  /*9c70*/  FMUL.FTZ R19, R210, UR6 ;  /* 0x00000006d2137c20 */ /* 0x000fe20008410000 */
[----:B------:R-:W-:-:S04]  /*9c80*/  DEPBAR.LE SB0, 0x0 ;  /* 0x000080000000791a */ /* 0x000fc80000000000 */
[----:B------:R-:W-:Y:S01]  /*9c90*/  FSEL R192, R192, -INF , !P1 ;  /* 0xff800000c0c07808 */ /* 0x000fe20004800000 */
[----:B------:R-:W2:Y:S01]  /*9ca0*/  MUFU.TANH R172, R172 ;  /* 0x000000ac00ac7308 */ /* 0x000ea20000002400 */
[----:B------:R-:W-:Y:S01]  /*9cb0*/  ISETP.GE.AND P1, PT, R5, R0, PT ;  /* 0x000000000500720c */ /* 0x000fe20003f26270 */
[C---:B------:R-:W-:Y:S01]  /*9cc0*/  VIADD R5, R28.reuse, 0xffffff91 ;  /* 0xffffff911c057836 */ /* 0x040fe20000000000 */
[----:B------:R-:W-:Y:S01]  /*9cd0*/  HMMA.16816.F32.BF16 R196, R20, R6, R196 ;  /* 0x0000000614c4723c */ /* 0x000fe200000418c4 */
[----:B------:R-:W-:Y:S01]  /*9ce0*/  VIADD R21, R28, 0xffffff99 ;  /* 0xffffff991c157836 */ /* 0x000fe20000000000 */
[----:B-----5:R-:W-:Y:S02]  /*9cf0*/  FSEL R209, R169, -INF , !P1 ;  /* 0xff800000a9d17808 */ /* 0x020fe40004800000 */
[C---:B------:R-:W-:Y:S01]  /*9d00*/  ISETP.GE.AND P1, PT, R5.reuse, R2, PT ;  /* 0x000000020500720c */ /* 0x040fe20003f26270 */
[----:B------:R-:W5:Y:S03]  /*9d10*/  MUFU.TANH R167, R167 ;  /* 0x000000a700a77308 */ /* 0x000f660000002400 */
[----:B-1----:R-:W-:Y:S01]  /*9d20*/  FSEL R222, R222, -INF , !P1 ;  /* 0xff800000dede7808 */ /* 0x002fe20004800000 */
[----:B------:R-:W-:Y:S01]  /*9d30*/  HMMA.16816.F32.BF16 R200, R8, R24, R200 ;  /* 0x0000001808c8723c */ /* 0x000fe200000418c8 */
[----:B------:R-:W-:Y:S01]  /*9d40*/  ISETP.GE.AND P1, PT, R5, R0, PT ;  /* 0x000000000500720c */ /* 0x000fe20003f26270 */
[----:B------:R-:W-:-:S02]  /*9d50*/  VIADD R5, R28, 0xffffff98 ;  /* 0xffffff981c057836 */ /* 0x000fc40000000000 */
[----:B------:R-:W-:Y:S01]  /*9d60*/  FMUL.FTZ R24, R211, UR6 ;  /* 0x00000006d3187c20 */ /* 0x000fe20008410000 */
[----:B------:R-:W1:Y:S01]  /*9d70*/  MUFU.TANH R208, R208 ;  /* 0x000000d000d07308 */ /* 0x000e620000002400 */
[----:B----4-:R-:W-:Y:S01]  /*9d80*/  FSEL R195, R195, -INF , !P1 ;  /* 0xff800000c3c37808 */ /* 0x010fe20004800000 */
[----:B------:R-:W-:Y:S01]  /*9d90*/  FMUL.FTZ R174, R204, UR6 ;  /* 0x00000006ccae7c20 */ /* 0x000fe20008410000 */
[----:B------:R-:W-:Y:S01]  /*9da0*/  ISETP.GE.AND P1, PT, R5, R2, PT ;  /* 0x000000020500720c */ /* 0x000fe20003f26270 */
[----:B------:R-:W-:Y:S01]  /*9db0*/  FMUL.FTZ R175, R206, UR6 ;  /* 0x00000006ceaf7c20 */ /* 0x000fe20008410000 */
[----:B------:R-:W-:Y:S02]  /*9dc0*/  FMUL.FTZ R205, R205, UR6 ;  /* 0x00000006cdcd7c20 */ /* 0x000fe40008410000 */
[----:B--2---:R-:W-:Y:S01]  /*9dd0*/  FSEL R220, R220, -INF , !P1 ;  /* 0xff800000dcdc7808 */ /* 0x004fe20004800000 */
[----:B------:R-:W2:Y:S01]  /*9de0*/  MUFU.TANH R19, R19 ;  /* 0x0000001300137308 */ /* 0x000ea20000002400 */
[----:B------:R-:W-:Y:S01]  /*9df0*/  BAR.SYNC.DEFER_BLOCKING 0x0 ;  /* 0x0000000000007b1d */ /* 0x000fe20000010000 */
[----:B------:R-:W-:Y:S01]  /*9e00*/  ISETP.GE.AND P1, PT, R5, R0, PT ;  /* 0x000000000500720c */ /* 0x000fe20003f26270 */
[----:B------:R-:W-:Y:S01]  /*9e10*/  HMMA.16816.F32.BF16 R196, R8, R26, R196 ;  /* 0x0000001a08c4723c */ /* 0x000fe200000418c4 */
[----:B------:R-:W-:-:S02]  /*9e20*/  VIADD R9, R28, 0xffffffa1 ;  /* 0xffffffa11c097836 */ /* 0x000fc40000000000 */
[----:B------:R-:W-:Y:S01]  /*9e30*/  FSEL R187, R173, -INF , !P1 ;  /* 0xff800000adbb7808 */ /* 0x000fe20004800000 */
[----:B------:R-:W-:Y:S01]  /*9e40*/  FMUL.FTZ R173, R207, UR6 ;  /* 0x00000006cfad7c20 */ /* 0x000fe20008410000 */
[C---:B------:R-:W-:Y:S01]  /*9e50*/  ISETP.GE.AND P1, PT, R21.reuse, R2, PT ;  /* 0x000000021500720c */ /* 0x040fe20003f26270 */
[----:B------:R4:W2:Y:S03]  /*9e60*/  MUFU.TANH R18, R4 ;  /* 0x0000000400127308 */ /* 0x0008a60000002400 */
[----:B------:R-:W-:Y:S02]  /*9e70*/  FSEL R210, R172, -INF , !P1 ;  /* 0xff800000acd27808 */ /* 0x000fe40004800000 */
[----:B------:R-:W-:-:S03]  /*9e80*/  ISETP.GE.AND P1, PT, R21, R0, PT ;  /* 0x000000001500720c */ /* 0x000fc60003f26270 */
[----:B------:R-:W2:Y:S01]  /*9e90*/  MUFU.TANH R24, R24 ;  /* 0x0000001800187308 */ /* 0x000ea20000002400 */
[----:B-----5:R-:W-:-:S05]  /*9ea0*/  FSEL R167, R167, -INF , !P1 ;  /* 0xff800000a7a77808 */ /* 0x020fca0004800000 */
[C---:B---3--:R-:W-:Y:S02]  /*9eb0*/  HMMA.16816.F32.BF16 R196, R212.reuse, R14, R196 ;  /* 0x0000000ed4c4723c */ /* 0x048fe400000418c4 */
[----:B------:R-:W3:Y:S06]  /*9ec0*/  MUFU.TANH R174, R174 ;  /* 0x000000ae00ae7308 */ /* 0x000eec0000002400 */
[----:B----4-:R-:W-:Y:S01]  /*9ed0*/  HMMA.16816.F32.BF16 R4, R212, R12, R200 ;  /* 0x0000000cd404723c */ /* 0x010fe200000418c8 */
[----:B------:R-:W-:Y:S01]  /*9ee0*/  VIADD R13, R28, 0xffffffa0 ;  /* 0xffffffa01c0d7836 */ /* 0x000fe20000000000 */
[----:B------:R-:W4:Y:S04]  /*9ef0*/  MUFU.TANH R175, R175 ;  /* 0x000000af00af7308 */ /* 0x000f280000002400 */
[----:B------:R-:W-:-:S04]  /*9f00*/  ISETP.GE.AND P1, PT, R13, R2, PT ;  /* 0x000000020d00720c */ /* 0x000fc80003f26270 */
[----:B-1----:R-:W-:Y:S01]  /*9f10*/  FSEL R208, R208, -INF , !P1 ;  /* 0xff800000d0d07808 */ /* 0x002fe20004800000 */
[----:B------:R-:W1:Y:S01]  /*9f20*/  MUFU.TANH R12, R205 ;  /* 0x000000cd000c7308 */ /* 0x000e620000002400 */
[----:B------:R-:W-:Y:S01]  /*9f30*/  ISETP.GE.AND P1, PT, R13, R0, PT ;  /* 0x000000000d00720c */ /* 0x000fe20003f26270 */
[----:B------:R-:W-:Y:S01]  /*9f40*/  FMUL.FTZ R182, R196, UR6 ;  /* 0x00000006c4b67c20 */ /* 0x000fe20008410000 */
[----:B------:R-:W-:Y:S01]  /*9f50*/  FMUL.FTZ R180, R197, UR6 ;  /* 0x00000006c5b47c20 */ /* 0x000fe20008410000 */
[----:B------:R-:W-:Y:S01]  /*9f60*/  FMUL.FTZ R179, R198, UR6 ;  /* 0x00000006c6b37c20 */ /* 0x000fe20008410000 */
[----:B--2---:R-:W-:Y:S01]  /*9f70*/  FSEL R203, R19, -INF , !P1 ;  /* 0xff80000013cb7808 */ /* 0x004fe20004800000 */
[----:B------:R-:W-:Y:S01]  /*9f80*/  FMUL.FTZ R199, R199, UR6 ;  /* 0x00000006c7c77c20 */ /* 0x000fe20008410000 */
[----:B------:R-:W-:Y:S01]  /*9f90*/  ISETP.GE.AND P1, PT, R9, R2, PT ;  /* 0x000000020900720c */ /* 0x000fe20003f26270 */
[----:B------:R-:W2:Y:S01]  /*9fa0*/  MUFU.TANH R173, R173 ;  /* 0x000000ad00ad7308 */ /* 0x000ea20000002400 */
[----:B------:R-:W-:Y:S01]  /*9fb0*/  FMUL.FTZ R4, R4, UR6 ;  /* 0x0000000604047c20 */ /* 0x000fe20008410000 */
[----:B------:R-:W-:Y:S01]  /*9fc0*/  FMUL.FTZ R6, R6, UR6 ;  /* 0x0000000606067c20 */ /* 0x000fe20008410000 */
[----:B------:R-:W-:Y:S01]  /*9fd0*/  FSEL R206, R18, -INF , !P1 ;  /* 0xff80000012ce7808 */ /* 0x000fe20004800000 */
[----:B------:R-:W-:Y:S01]  /*9fe0*/  FMUL.FTZ R5, R5, UR6 ;  /* 0x0000000605057c20 */ /* 0x000fe20008410000 */
[----:B------:R-:W-:Y:S01]  /*9ff0*/  ISETP.GE.AND P1, PT, R9, R0, PT ;  /* 0x000000000900720c */ /* 0x000fe20003f26270 */
[----:B------:R-:W-:-:S02]  /*a000*/  VIADD R9, R28, 0xffffffa8 ;  /* 0xffffffa81c097836 */ /* 0x000fc40000000000 */
[----:B------:R-:W-:Y:S01]  /*a010*/  FMUL.FTZ R181, R7, UR6 ;  /* 0x0000000607b57c20 */ /* 0x000fe20008410000 */
[----:B------:R-:W5:Y:S01]  /*a020*/  MUFU.TANH R204, R4 ;  /* 0x0000000400cc7308 */ /* 0x000f620000002400 */
[----:B------:R-:W-:Y:S01]  /*a030*/  FSEL R201, R24, -INF , !P1 ;  /* 0xff80000018c97808 */ /* 0x000fe20004800000 */
[----:B------:R-:W-:Y:S01]  /*a040*/  VIADD R7, R28, 0xffffffb0 ;  /* 0xffffffb01c077836 */ /* 0x000fe20000000000 */
[----:B------:R-:W-:-:S04]  /*a050*/  ISETP.GE.AND P1, PT, R9, R2, PT ;  /* 0x000000020900720c */ /* 0x000fc80003f26270 */
[----:B---3--:R-:W-:Y:S01]  /*a060*/  FSEL R174, R174, -INF , !P1 ;  /* 0xff800000aeae7808 */ /* 0x008fe20004800000 */
[----:B------:R-:W3:Y:S01]  /*a070*/  MUFU.TANH R183, R6 ;  /* 0x0000000600b77308 */ /* 0x000ee20000002400 */
[----:B------:R-:W-:Y:S01]  /*a080*/  ISETP.GE.AND P1, PT, R9, R0, PT ;  /* 0x000000000900720c */ /* 0x000fe20003f26270 */
[----:B------:R-:W-:-:S03]  /*a090*/  VIADD R9, R28, 0xffffffa9 ;  /* 0xffffffa91c097836 */ /* 0x000fc60000000000 */
[----:B----4-:R-:W-:Y:S02]  /*a0a0*/  FSEL R175, R175, -INF , !P1 ;  /* 0xff800000afaf7808 */ /* 0x010fe40004800000 */
[C---:B------:R-:W-:Y:S01]  /*a0b0*/  ISETP.GE.AND P1, PT, R9.reuse, R2, PT ;  /* 0x000000020900720c */ /* 0x040fe20003f26270 */
[----:B------:R-:W4:Y:S03]  /*a0c0*/  MUFU.TANH R5, R5 ;  /* 0x0000000500057308 */ /* 0x000f260000002400 */
[----:B-1----:R-:W-:Y:S02]  /*a0d0*/  FSEL R172, R12, -INF , !P1 ;  /* 0xff8000000cac7808 */ /* 0x002fe40004800000 */
[----:B------:R-:W-:-:S03]  /*a0e0*/  ISETP.GE.AND P1, PT, R9, R0, PT ;  /* 0x000000000900720c */ /* 0x000fc60003f26270 */
[----:B------:R-:W1:Y:S01]  /*a0f0*/  MUFU.TANH R181, R181 ;  /* 0x000000b500b57308 */ /* 0x000e620000002400 */
[----:B--2---:R-:W-:Y:S02]  /*a100*/  FSEL R173, R173, -INF , !P1 ;  /* 0xff800000adad7808 */ /* 0x004fe40004800000 */
[----:B------:R-:W-:-:S04]  /*a110*/  ISETP.GE.AND P1, PT, R7, R2, PT ;  /* 0x000000020700720c */ /* 0x000fc80003f26270 */
[----:B-----5:R-:W-:Y:S01]  /*a120*/  FSEL R204, R204, -INF , !P1 ;  /* 0xff800000cccc7808 */ /* 0x020fe20004800000 */
[----:B------:R-:W2:Y:S01]  /*a130*/  MUFU.TANH R182, R182 ;  /* 0x000000b600b67308 */ /* 0x000ea20000002400 */
[----:B------:R-:W-:Y:S01]  /*a140*/  ISETP.GE.AND P1, PT, R7, R0, PT ;  /* 0x000000000700720c */ /* 0x000fe20003f26270 */
[----:B------:R-:W-:-:S03]  /*a150*/  VIADD R7, R28, 0xffffffb1 ;  /* 0xffffffb11c077836 */ /* 0x000fc60000000000 */
[----:B---3--:R-:W-:Y:S02]  /*a160*/  FSEL R183, R183, -INF , !P1 ;  /* 0xff800000b7b77808 */ /* 0x008fe40004800000 */
[----:B------:R-:W-:Y:S01]  /*a170*/  ISETP.GE.AND P1, PT, R7, R2, PT ;  /* 0x000000020700720c */ /* 0x000fe20003f26270 */
[----:B------:R-:W3:Y:S03]  /*a180*/  MUFU.TANH R180, R180 ;  /* 0x000000b400b47308 */ /* 0x000ee60000002400 */
[----:B----4-:R-:W-:Y:S01]  /*a190*/  FSEL R202, R5, -INF , !P1 ;  /* 0xff80000005ca7808 */ /* 0x010fe20004800000 */
[C---:B------:R-:W-:Y:S01]  /*a1a0*/  VIADD R5, R28.reuse, 0xffffffb9 ;  /* 0xffffffb91c057836 */ /* 0x040fe20000000000 */
[----:B------:R-:W-:Y:S01]  /*a1b0*/  ISETP.GE.AND P1, PT, R7, R0, PT ;  /* 0x000000000700720c */ /* 0x000fe20003f26270 */
[----:B------:R-:W-:Y:S02]  /*a1c0*/  VIADD R7, R28, 0xffffffb8 ;  /* 0xffffffb81c077836 */ /* 0x000fe40000000000 */
[----:B------:R-:W4:Y:S01]  /*a1d0*/  MUFU.TANH R179, R179 ;  /* 0x000000b300b37308 */ /* 0x000f220000002400 */
[----:B-1----:R-:W-:-:S02]  /*a1e0*/  FSEL R181, R181, -INF , !P1 ;  /* 0xff800000b5b57808 */ /* 0x002fc40004800000 */
[----:B------:R-:W-:-:S04]  /*a1f0*/  ISETP.GE.AND P1, PT, R7, R2, PT ;  /* 0x000000020700720c */ /* 0x000fc80003f26270 */
[----:B--2---:R-:W-:Y:S01]  /*a200*/  FSEL R182, R182, -INF , !P1 ;  /* 0xff800000b6b67808 */ /* 0x004fe20004800000 */
[----:B------:R-:W1:Y:S01]  /*a210*/  MUFU.TANH R177, R199 ;  /* 0x000000c700b17308 */ /* 0x000e620000002400 */
[----:B------:R-:W-:-:S04]  /*a220*/  ISETP.GE.AND P1, PT, R5, R2, PT ;  /* 0x000000020500720c */ /* 0x000fc80003f26270 */
[----:B---3--:R-:W-:Y:S02]  /*a230*/  FSEL R180, R180, -INF , !P1 ;  /* 0xff800000b4b47808 */ /* 0x008fe40004800000 */
[----:B------:R-:W-:-:S04]  /*a240*/  ISETP.GE.AND P1, PT, R7, R0, PT ;  /* 0x000000000700720c */ /* 0x000fc80003f26270 */
[----:B----4-:R-:W-:Y:S02]  /*a250*/  FSEL R179, R179, -INF , !P1 ;  /* 0xff800000b3b37808 */ /* 0x010fe40004800000 */
[----:B------:R-:W-:-:S04]  /*a260*/  ISETP.GE.AND P1, PT, R5, R0, PT ;  /* 0x000000000500720c */ /* 0x000fc80003f26270 */
[----:B-1----:R-:W-:Y:S01]  /*a270*/  FSEL R177, R177, -INF , !P1 ;  /* 0xff800000b1b17808 */ /* 0x002fe20004800000 */
        /* <DEDUP_REMOVED lines=66> */
.L_x_1307:
[----:B------:R-:W-:Y:S01]  /*a6a0*/  UMOV UR6, URZ ;  /* 0x000000ff00067c82 */ /* 0x000fe20008000000 */
[----:B------:R-:W-:Y:S01]  /*a6b0*/  USHF.L.U32 UR4, UR10, 0x6, URZ ;  /* 0x000000060a047899 */ /* 0x000fe200080006ff */
[----:B------:R-:W-:-:S05]  /*a6c0*/  IADD3 R5, P1, PT, RZ, -UR6, RZ ;  /* 0x80000006ff057c10 */ /* 0x000fca000ff3e0ff */
[----:B------:R-:W-:-:S05]  /*a6d0*/  IMAD.X R0, RZ, RZ, ~UR4, P1 ;  /* 0x80000004ff007e24 */ /* 0x000fca00088e06ff */
[----:B------:R-:W-:-:S04]  /*a6e0*/  SHF.R.S64 R5, R5, 0x1f, R0 ;  /* 0x0000001f05057819 */ /* 0x000fc80000001000 */
[----:B------:R-:W-:-:S04]  /*a6f0*/  IADD3 R228, P1, PT, R5, R228, RZ ;  /* 0x000000e405e47210 */ /* 0x000fc80007f3e0ff */
[----:B------:R-:W-:-:S09]  /*a700*/  LEA.HI.X.SX32 R227, R0, R227, 0x1, P1 ;  /* 0x000000e300e37211 */ /* 0x000fd200008f0eff */
.L_x_1308:
        /* <DEDUP_REMOVED lines=96> */
.L_x_1306:
        /* <DEDUP_REMOVED lines=23> */
[----:B------:R-:W3:Y:S04]  /*ae80*/  SHFL.BFLY PT, R5, R4, 0x2, 0x1f ;  /* 0x0c401f0004057f89 */ /* 0x000ee800000e0000 */
        /* <DEDUP_REMOVED lines=14> */
[----:B------:R-:W-:Y:S01]  /*af70*/  FADD.FTZ R4, R164, -R5 ;  /* 0x80000005a4047221 */ /* 0x000fe20000010000 */
[----:B------:R-:W-:Y:S01]  /*af80*/  FSEL R178, R178, RZ, P1 ;  /* 0x000000ffb2b27208 */ /* 0x000fe20000800000 */
[----:B------:R-:W-:Y:S01]  /*af90*/  FADD.FTZ R3, R3, -R6 ;  /* 0x8000000603037221 */ /* 0x000fe20000010000 */
[----:B------:R-:W-:Y:S01]  /*afa0*/  PLOP3.LUT P1, PT, PT, PT, UP0, 0x80, 0x8 ;  /* 0x000000000008781c */ /* 0x000fe20003f2f008 */
[----:B------:R-:W-:Y:S01]  /*afb0*/  FMUL.FTZ R193, R4, UR4 ;  /* 0x0000000404c17c20 */ /* 0x000fe20008410000 */
[--C-:B------:R-:W-:Y:S01]  /*afc0*/  FFMA.FTZ R171, R16, UR4, -R199.reuse ;  /* 0x0000000410ab7c23 */ /* 0x100fe200080108c7 */
[----:B------:R-:W-:Y:S01]  /*afd0*/  FMUL.FTZ R3, R3, UR4 ;  /* 0x0000000403037c20 */ /* 0x000fe20008410000 */
[----:B------:R-:W-:Y:S01]  /*afe0*/  IADD3 R16, PT, PT, R218, 0x10000, RZ ;  /* 0x00010000da107810 */ /* 0x000fe20007ffe0ff */
[--C-:B------:R-:W-:Y:S01]  /*aff0*/  FFMA.FTZ R188, R30, UR4, -R199.reuse ;  /* 0x000000041ebc7c23 */ /* 0x100fe200080108c7 */
[--C-:B------:R-:W-:Y:S01]  /*b000*/  FFMA.FTZ R184, R29, UR4, -R178.reuse ;  /* 0x000000041db87c23 */ /* 0x100fe200080108b2 */
[----:B------:R-:W1:Y:S01]  /*b010*/  MUFU.EX2 R193, R193 ;  /* 0x000000c100c17308 */ /* 0x000e620000000800 */
[----:B------:R-:W-:Y:S01]  /*b020*/  @P0 IADD3 R197, PT, PT, R16, -0x40, RZ ;  /* 0xffffffc010c50810 */ /* 0x000fe20007ffe0ff */
[--C-:B------:R-:W-:Y:S01]  /*b030*/  FFMA.FTZ R185, R31, UR4, -R178.reuse ;  /* 0x000000041fb97c23 */ /* 0x100fe200080108b2 */
[--C-:B------:R-:W-:Y:S01]  /*b040*/  FFMA.FTZ R186, R168, UR4, -R199.reuse ;  /* 0x00000004a8ba7c23 */ /* 0x100fe200080108c7 */
[--C-:B------:R-:W-:Y:S01]  /*b050*/  FFMA.FTZ R190, R33, UR4, -R178.reuse ;  /* 0x0000000421be7c23 */ /* 0x100fe200080108b2 */
[--C-:B------:R-:W-:Y:S01]  /*b060*/  FFMA.FTZ R169, R176, UR4, -R199.reuse ;  /* 0x00000004b0a97c23 */ /* 0x100fe200080108c7 */
[----:B------:R-:W2:Y:S01]  /*b070*/  LDSM.16.MT88.4 R28, [R197] ;  /* 0x00000000c51c783b */ /* 0x000ea20000004200 */
[--C-:B------:R-:W-:Y:S01]  /*b080*/  FFMA.FTZ R168, R17, UR4, -R178.reuse ;  /* 0x0000000411a87c23 */ /* 0x100fe200080108b2 */
[----:B------:R-:W3:Y:S01]  /*b090*/  MUFU.EX2 R3, R3 ;  /* 0x0000000300037308 */ /* 0x000ee20000000800 */
[----:B------:R-:W-:Y:S01]  /*b0a0*/  IADD3 R176, PT, PT, R194, R218, RZ ;  /* 0x000000dac2b07210 */ /* 0x000fe20007ffe0ff */
[--C-:B------:R-:W-:Y:S01]  /*b0b0*/  FFMA.FTZ R192, R192, UR4, -R199.reuse ;  /* 0x00000004c0c07c23 */ /* 0x100fe200080108c7 */
[----:B------:R-:W-:Y:S01]  /*b0c0*/  IADD3 R194, PT, PT, R194, R197, RZ ;  /* 0x000000c5c2c27210 */ /* 0x000fe20007ffe0ff */
[--C-:B------:R-:W-:Y:S01]  /*b0d0*/  FFMA.FTZ R191, R222, UR4, -R199.reuse ;  /* 0x00000004debf7c23 */ /* 0x100fe200080108c7 */
[--C-:B------:R-:W-:Y:S01]  /*b0e0*/  FFMA.FTZ R200, R220, UR4, -R199.reuse ;  /* 0x00000004dcc87c23 */ /* 0x100fe200080108c7 */
[----:B------:R-:W-:Y:S01]  /*b0f0*/  LDSM.16.MT88.4 R20, [R176+0x10000] ;  /* 0x01000000b014783b */ /* 0x000fe20000004200 */
        /* <DEDUP_REMOVED lines=73> */
[----:B------:R-:W-:Y:S01]  /*b590*/  FMUL.FTZ R82, R82, R3 ;  /* 0x0000000352527220 */ /* 0x000fe20000410000 */
        /* <DEDUP_REMOVED lines=57> */
[--C-:B------:R-:W-:Y:S01]  /*b930*/  FFMA.FTZ R195, R195, UR4, -R178.reuse ;  /* 0x00000004c3c37c23 */ /* 0x100fe200080108b2 */
[--C-:B------:R-:W-:Y:S01]  /*b940*/  FFMA.FTZ R187, R187, UR4, -R178.reuse ;  /* 0x00000004bbbb7c23 */ /* 0x100fe200080108b2 */
[--C-:B------:R-:W-:Y:S01]  /*b950*/  FFMA.FTZ R196, R167, UR4, -R178.reuse ;  /* 0x00000004a7c47c23 */ /* 0x100fe200080108b2 */
        /* <DEDUP_REMOVED lines=9> */
[----:B------:R-:W-:Y:S01]  /*b9f0*/  MUFU.EX2 R192, R192 ;  /* 0x000000c000c07308 */ /* 0x000fe20000000800 */
[-C--:B------:R-:W-:Y:S01]  /*ba00*/  FMUL.FTZ R116, R116, R193.reuse ;  /* 0x000000c174747220 */ /* 0x080fe20000410000 */
[C---:B------:R-:W-:Y:S01]  /*ba10*/  HMMA.16816.F32.BF16 R48, R4.reuse, R138, R48 ;  /* 0x0000008a0430723c */ /* 0x040fe20000041830 */
[----:B------:R-:W1:Y:S01]  /*ba20*/  LDSM.16.MT88.4 R136, [R218+0x14000] ;  /* 0x01400000da88783b */ /* 0x000e620000004200 */
[----:B------:R-:W-:Y:S01]  /*ba30*/  FMUL.FTZ R117, R117, R193 ;  /* 0x000000c175757220 */ /* 0x000fe20000410000 */
[-C--:B------:R-:W-:Y:S01]  /*ba40*/  FMUL.FTZ R118, R118, R3.reuse ;  /* 0x0000000376767220 */ /* 0x080fe20000410000 */
[----:B------:R-:W-:Y:S01]  /*ba50*/  FMUL.FTZ R119, R119, R3 ;  /* 0x0000000377777220 */ /* 0x000fe20000410000 */
[-C--:B------:R-:W-:Y:S01]  /*ba60*/  FMUL.FTZ R120, R120, R193.reuse ;  /* 0x000000c178787220 */ /* 0x080fe20000410000 */
[----:B------:R-:W2:Y:S01]  /*ba70*/  MUFU.EX2 R191, R191 ;  /* 0x000000bf00bf7308 */ /* 0x000ea20000000800 */
[----:B------:R-:W-:Y:S01]  /*ba80*/  FMUL.FTZ R121, R121, R193 ;  /* 0x000000c179797220 */ /* 0x000fe20000410000 */
[C---:B---3--:R-:W-:Y:S01]  /*ba90*/  HMMA.16816.F32.BF16 R60, R4.reuse, R140, R60 ;  /* 0x0000008c043c723c */ /* 0x048fe2000004183c */
[-C--:B------:R-:W-:Y:S01]  /*baa0*/  FMUL.FTZ R122, R122, R3.reuse ;  /* 0x000000037a7a7220 */ /* 0x080fe20000410000 */
[----:B------:R-:W-:Y:S01]  /*bab0*/  FMUL.FTZ R123, R123, R3 ;  /* 0x000000037b7b7220 */ /* 0x000fe20000410000 */
[-C--:B------:R-:W-:Y:S01]  /*bac0*/  FMUL.FTZ R124, R124, R193.reuse ;  /* 0x000000c17c7c7220 */ /* 0x080fe20000410000 */
[----:B------:R-:W-:Y:S01]  /*bad0*/  FMUL.FTZ R125, R125, R193 ;  /* 0x000000c17d7d7220 */ /* 0x000fe20000410000 */
[-C--:B------:R-:W-:Y:S01]  /*bae0*/  FMUL.FTZ R126, R126, R3.reuse ;  /* 0x000000037e7e7220 */ /* 0x080fe20000410000 */
[----:B------:R-:W-:Y:S01]  /*baf0*/  MUFU.EX2 R200, R200 ;  /* 0x000000c800c87308 */ /* 0x000fe20000000800 */
[----:B------:R-:W-:Y:S01]  /*bb00*/  FMUL.FTZ R127, R127, R3 ;  /* 0x000000037f7f7220 */ /* 0x000fe20000410000 */
[C---:B------:R-:W-:Y:S01]  /*bb10*/  HMMA.16816.F32.BF16 R64, R4.reuse, R142, R64 ;  /* 0x0000008e0440723c */ /* 0x040fe20000041840 */
[----:B------:R-:W3:Y:S01]  /*bb20*/  LDSM.16.MT88.4 R140, [R197+0x4000] ;  /* 0x00400000c58c783b */ /* 0x000ee20000004200 */
[-C--:B------:R-:W-:Y:S01]  /*bb30*/  FMUL.FTZ R128, R128, R193.reuse ;  /* 0x000000c180807220 */ /* 0x080fe20000410000 */
[----:B------:R-:W-:Y:S01]  /*bb40*/  FMUL.FTZ R129, R129, R193 ;  /* 0x000000c181817220 */ /* 0x000fe20000410000 */
[-C--:B------:R-:W-:Y:S01]  /*bb50*/  FMUL.FTZ R130, R130, R3.reuse ;  /* 0x0000000382827220 */ /* 0x080fe20000410000 */
[----:B------:R-:W-:Y:S01]  /*bb60*/  FMUL.FTZ R131, R131, R3 ;  /* 0x0000000383837220 */ /* 0x000fe20000410000 */
[----:B------:R-:W-:Y:S01]  /*bb70*/  MUFU.EX2 R189, R189 ;  /* 0x000000bd00bd7308 */ /* 0x000fe20000000800 */
[----:B------:R-:W-:Y:S01]  /*bb80*/  LDSM.16.MT88.4 R164, [R218+0x12800] ;  /* 0x01280000daa4783b */ /* 0x000fe20000004200 */
[C---:B----4-:R-:W-:Y:S01]  /*bb90*/  HMMA.16816.F32.BF16 R76, R4.reuse, R144, R76 ;  /* 0x00000090044c723c */ /* 0x050fe2000004184c */
[--C-:B------:R-:W-:Y:S01]  /*bba0*/  FFMA.FTZ R205, R208, UR4, -R199.reuse ;  /* 0x00000004d0cd7c23 */ /* 0x100fe200080108c7 */
[--C-:B------:R-:W-:Y:S01]  /*bbb0*/  FFMA.FTZ R210, R201, UR4, -R178.reuse ;  /* 0x00000004c9d27c23 */ /* 0x100fe200080108b2 */
[----:B------:R-:W-:Y:S01]  /*bbc0*/  LDSM.16.MT88.4 R160, [R197+0x2800] ;  /* 0x00280000c5a0783b */ /* 0x000fe20000004200 */
[--C-:B------:R-:W-:Y:S01]  /*bbd0*/  FFMA.FTZ R206, R206, UR4, -R199.reuse ;  /* 0x00000004cece7c23 */ /* 0x100fe200080108c7 */
[--C-:B------:R-:W-:Y:S01]  /*bbe0*/  FFMA.FTZ R207, R174, UR4, -R199.reuse ;  /* 0x00000004aecf7c23 */ /* 0x100fe200080108c7 */
[----:B------:R-:W-:Y:S01]  /*bbf0*/  MUFU.EX2 R198, R198 ;  /* 0x000000c600c67308 */ /* 0x000fe20000000800 */
[--C-:B------:R-:W-:Y:S01]  /*bc00*/  FFMA.FTZ R208, R172, UR4, -R199.reuse ;  /* 0x00000004acd07c23 */ /* 0x100fe200080108c7 */
[C---:B------:R-:W-:Y:S01]  /*bc10*/  HMMA.16816.F32.BF16 R80, R4.reuse, R146, R80 ;  /* 0x000000920450723c */ /* 0x040fe20000041850 */
[----:B------:R-:W4:Y:S01]  /*bc20*/  LDSM.16.MT88.4 R144, [R218+0x16000] ;  /* 0x01600000da90783b */ /* 0x000f220000004200 */
[--C-:B------:R-:W-:Y:S01]  /*bc30*/  FFMA.FTZ R203, R203, UR4, -R178.reuse ;  /* 0x00000004cbcb7c23 */ /* 0x100fe200080108b2 */
[--C-:B------:R-:W-:Y:S01]  /*bc40*/  FFMA.FTZ R201, R175, UR4, -R178.reuse ;  /* 0x00000004afc97c23 */ /* 0x100fe200080108b2 */
[--C-:B------:R-:W-:Y:S01]  /*bc50*/  FFMA.FTZ R212, R173, UR4, -R178.reuse ;  /* 0x00000004add47c23 */ /* 0x100fe200080108b2 */
[--C-:B------:R-:W-:Y:S01]  /*bc60*/  FFMA.FTZ R209, R202, UR4, -R199.reuse ;  /* 0x00000004cad17c23 */ /* 0x100fe200080108c7 */
[----:B------:R-:W5:Y:S01]  /*bc70*/  MUFU.EX2 R195, R195 ;  /* 0x000000c300c37308 */ /* 0x000f620000000800 */
[----:B------:R-:W-:Y:S01]  /*bc80*/  LDSM.16.MT88.4 R172, [R194+0x1000] ;  /* 0x00100000c2ac783b */ /* 0x000fe20000004200 */
[C---:B------:R-:W-:Y:S01]  /*bc90*/  HMMA.16816.F32.BF16 R132, R4.reuse, R154, R132 ;  /* 0x0000009a0484723c */ /* 0x040fe20000041884 */
[--C-:B------:R-:W-:Y:S01]  /*bca0*/  FFMA.FTZ R204, R204, UR4, -R199.reuse ;  /* 0x00000004cccc7c23 */ /* 0x100fe200080108c7 */
[--C-:B------:R-:W-:Y:S01]  /*bcb0*/  FFMA.FTZ R202, R182, UR4, -R199.reuse ;  /* 0x00000004b6ca7c23 */ /* 0x100fe200080108c7 */
[----:B------:R-:W-:Y:S01]  /*bcc0*/  LDSM.16.MT88.4 R152, [R194+0x6000] ;  /* 0x00600000c298783b */ /* 0x000fe20000004200 */
[----:B------:R-:W-:Y:S01]  /*bcd0*/  FFMA.FTZ R199, R180, UR4, -R199 ;  /* 0x00000004b4c77c23 */ /* 0x000fe200080108c7 */
[--C-:B------:R-:W-:Y:S01]  /*bce0*/  FFMA.FTZ R211, R183, UR4, -R178.reuse ;  /* 0x00000004b7d37c23 */ /* 0x100fe200080108b2 */
[----:B------:R-:W-:Y:S01]  /*bcf0*/  MUFU.EX2 R187, R187 ;  /* 0x000000bb00bb7308 */ /* 0x000fe20000000800 */
[--C-:B------:R-:W-:Y:S01]  /*bd00*/  FFMA.FTZ R214, R181, UR4, -R178.reuse ;  /* 0x00000004b5d67c23 */ /* 0x100fe200080108b2 */
[C---:B-1----:R-:W-:Y:S01]  /*bd10*/  HMMA.16816.F32.BF16 R68, R4.reuse, R136, R68 ;  /* 0x000000880444723c */ /* 0x042fe20000041844 */
[--C-:B------:R-:W-:Y:S01]  /*bd20*/  FFMA.FTZ R213, R179, UR4, -R178.reuse ;  /* 0x00000004b3d57c23 */ /* 0x100fe200080108b2 */
[----:B------:R-:W-:Y:S01]  /*bd30*/  FFMA.FTZ R220, R177, UR4, -R178 ;  /* 0x00000004b1dc7c23 */ /* 0x000fe200080108b2 */
[----:B------:R-:W-:Y:S01]  /*bd40*/  FFMA.FTZ R188, R237, R193, R188 ;  /* 0x000000c1edbc7223 */ /* 0x000fe200000100bc */
[----:B------:R-:W-:Y:S01]  /*bd50*/  FFMA.FTZ R3, R235, R3, R184 ;  /* 0x00000003eb037223 */ /* 0x000fe200000100b8 */
[----:B------:R-:W-:Y:S01]  /*bd60*/  LDSM.16.MT88.4 R180, [R197+0x3800] ;  /* 0x00380000c5b4783b */ /* 0x000fe20000004200 */
[----:B------:R-:W1:Y:S01]  /*bd70*/  MUFU.EX2 R196, R196 ;  /* 0x000000c400c47308 */ /* 0x000e620000000800 */
[----:B------:R-:W-:Y:S01]  /*bd80*/  FADD.FTZ R171, R171, R188 ;  /* 0x000000bcabab7221 */ /* 0x000fe20000010000 */
[----:B------:R-:W-:Y:S01]  /*bd90*/  HMMA.16816.F32.BF16 R72, R4, R138, R72 ;  /* 0x0000008a0448723c */ /* 0x000fe20000041848 */
[----:B------:R-:W2:Y:S01]  /*bda0*/  LDSM.16.MT88.4 R136, [R194+0x4000] ;  /* 0x00400000c288783b */ /* 0x000ea20000004200 */
[----:B------:R-:W-:Y:S01]  /*bdb0*/  FADD.FTZ R168, R168, R3 ;  /* 0x00000003a8a87221 */ /* 0x000fe20000010000 */
[----:B------:R-:W-:Y:S01]  /*bdc0*/  FADD.FTZ R186, R186, R171 ;  /* 0x000000abbaba7221 */ /* 0x000fe20000010000 */
[----:B------:R-:W-:-:S02]  /*bdd0*/  UMOV UR4, UR8 ;  /* 0x0000000800047c82 */ /* 0x000fc40008000000 */
[----:B------:R-:W-:Y:S01]  /*bde0*/  MUFU.EX2 R205, R205 ;  /* 0x000000cd00cd7308 */ /* 0x000fe20000000800 */
[----:B------:R-:W-:Y:S01]  /*bdf0*/  FADD.FTZ R3, R185, R168 ;  /* 0x000000a8b9037221 */ /* 0x000fe20000010000 */
[----:B---3--:R-:W-:Y:S01]  /*be00*/  HMMA.16816.F32.BF16 R84, R4, R140, R84 ;  /* 0x0000008c0454723c */ /* 0x008fe20000041854 */
[----:B------:R-:W-:Y:S02]  /*be10*/  FADD.FTZ R169, R169, R186 ;  /* 0x000000baa9a97221 */ /* 0x000fe40000010000 */
[----:B------:R-:W-:-:S03]  /*be20*/  FADD.FTZ R3, R190, R3 ;  /* 0x00000003be037221 */ /* 0x000fc60000010000 */
[----:B------:R-:W3:Y:S02]  /*be30*/  MUFU.EX2 R206, R206 ;  /* 0x000000ce00ce7308 */ /* 0x000ee40000000800 */
[C---:B------:R-:W-:Y:S01]  /*be40*/  HMMA.16816.F32.BF16 R88, R4.reuse, R142, R88 ;  /* 0x0000008e0458723c */ /* 0x040fe20000041858 */
[----:B------:R-:W5:Y:S05]  /*be50*/  LDSM.16.MT88.4 R140, [R176+0x16000] ;  /* 0x01600000b08c783b */ /* 0x000f6a0000004200 */
[----:B------:R-:W-:Y:S02]  /*be60*/  MUFU.EX2 R207, R207 ;  /* 0x000000cf00cf7308 */ /* 0x000fe40000000800 */
[C---:B------:R-:W-:Y:S06]  /*be70*/  HMMA.16816.F32.BF16 R16, R4.reuse, R20, R16 ;  /* 0x000000140410723c */ /* 0x040fec0000041810 */
[----:B------:R-:W-:Y:S02]  /*be80*/  MUFU.EX2 R208, R208 ;  /* 0x000000d000d07308 */ /* 0x000fe40000000800 */
[C---:B------:R-:W-:Y:S01]  /*be90*/  HMMA.16816.F32.BF16 R20, R4.reuse, R22, R148 ;  /* 0x000000160414723c */ /* 0x040fe20000041894 */
[----:B------:R-:W-:Y:S05]  /*bea0*/  LDSM.16.MT88.4 R148, [R176+0x10800] ;  /* 0x01080000b094783b */ /* 0x000fea0000004200 */
[----:B------:R-:W-:Y:S02]  /*beb0*/  MUFU.EX2 R203, R203 ;  /* 0x000000cb00cb7308 */ /* 0x000fe40000000800 */
[C---:B----4-:R-:W-:Y:S06]  /*bec0*/  HMMA.16816.F32.BF16 R100, R4.reuse, R144, R100 ;  /* 0x000000900464723c */ /* 0x050fec0000041864 */
[----:B------:R-:W4:Y:S02]  /*bed0*/  MUFU.EX2 R210, R210 ;  /* 0x000000d200d27308 */ /* 0x000f240000000800 */
[C---:B--2---:R-:W-:Y:S06]  /*bee0*/  HMMA.16816.F32.BF16 R92, R4.reuse, R136, R92 ;  /* 0x00000088045c723c */ /* 0x044fec000004185c */
[----:B------:R-:W-:Y:S02]  /*bef0*/  MUFU.EX2 R201, R201 ;  /* 0x000000c900c97308 */ /* 0x000fe40000000800 */
[C---:B------:R-:W-:Y:S01]  /*bf00*/  HMMA.16816.F32.BF16 R96, R4.reuse, R138, R96 ;  /* 0x0000008a0460723c */ /* 0x040fe20000041860 */
[----:B------:R-:W2:Y:S05]  /*bf10*/  LDSM.16.MT88.4 R136, [R197+0x6000] ;  /* 0x00600000c588783b */ /* 0x000eaa0000004200 */
[----:B------:R-:W4:Y:S02]  /*bf20*/  MUFU.EX2 R212, R212 ;  /* 0x000000d400d47308 */ /* 0x000f240000000800 */
[C---:B------:R-:W-:Y:S01]  /*bf30*/  HMMA.16816.F32.BF16 R104, R4.reuse, R146, R104 ;  /* 0x000000920468723c */ /* 0x040fe20000041868 */
[----:B------:R-:W3:Y:S05]  /*bf40*/  LDSM.16.MT88.4 R144, [R218+0x10800] ;  /* 0x01080000da90783b */ /* 0x000eea0000004200 */
[----:B------:R-:W-:Y:S02]  /*bf50*/  MUFU.EX2 R204, R204 ;  /* 0x000000cc00cc7308 */ /* 0x000fe40000000800 */
[C---:B-----5:R-:W-:Y:S06]  /*bf60*/  HMMA.16816.F32.BF16 R108, R4.reuse, R140, R108 ;  /* 0x0000008c046c723c */ /* 0x060fec000004186c */
[----:B------:R-:W5:Y:S02]  /*bf70*/  MUFU.EX2 R209, R209 ;  /* 0x000000d100d17308 */ /* 0x000f640000000800 */
[C---:B------:R-:W-:Y:S01]  /*bf80*/  HMMA.16816.F32.BF16 R112, R4.reuse, R142, R112 ;  /* 0x0000008e0470723c */ /* 0x040fe20000041870 */
[----:B------:R-:W4:Y:S05]  /*bf90*/  LDSM.16.MT88.4 R140, [R197+0x800] ;  /* 0x00080000c58c783b */ /* 0x000f2a0000004200 */
[----:B------:R-:W-:Y:S02]  /*bfa0*/  MUFU.EX2 R202, R202 ;  /* 0x000000ca00ca7308 */ /* 0x000fe40000000800 */
[C---:B------:R-:W-:Y:S06]  /*bfb0*/  HMMA.16816.F32.BF16 R8, R4.reuse, R12, R8 ;  /* 0x0000000c0408723c */ /* 0x040fec0000041808 */
[----:B------:R-:W-:Y:S02]  /*bfc0*/  MUFU.EX2 R199, R199 ;  /* 0x000000c700c77308 */ /* 0x000fe40000000800 */
[C---:B------:R-:W-:Y:S01]  /*bfd0*/  HMMA.16816.F32.BF16 R12, R4.reuse, R14, R156 ;  /* 0x0000000e040c723c */ /* 0x040fe2000004189c */
[----:B------:R-:W-:Y:S05]  /*bfe0*/  LDSM.16.MT88.4 R156, [R194+0x2800] ;  /* 0x00280000c29c783b */ /* 0x000fea0000004200 */
[----:B------:R-:W-:Y:S02]  /*bff0*/  MUFU.EX2 R211, R211 ;  /* 0x000000d300d37308 */ /* 0x000fe40000000800 */
[C---:B--2---:R-:W-:Y:S06]  /*c000*/  HMMA.16816.F32.BF16 R116, R4.reuse, R136, R116 ;  /* 0x000000880474723c */ /* 0x044fec0000041874 */
[----:B------:R-:W2:Y:S02]  /*c010*/  MUFU.EX2 R214, R214 ;  /* 0x000000d600d67308 */ /* 0x000ea40000000800 */
[C---:B------:R-:W-:Y:S01]  /*c020*/  HMMA.16816.F32.BF16 R120, R4.reuse, R138, R120 ;  /* 0x0000008a0478723c */ /* 0x040fe20000041878 */
[----:B------:R-:W5:Y:S05]  /*c030*/  LDSM.16.MT88.4 R136, [R194+0x800] ;  /* 0x00080000c288783b */ /* 0x000f6a0000004200 */
[----:B------:R-:W-:Y:S02]  /*c040*/  MUFU.EX2 R213, R213 ;  /* 0x000000d500d57308 */ /* 0x000fe40000000800 */
[C---:B------:R-:W-:Y:S06]  /*c050*/  HMMA.16816.F32.BF16 R124, R4.reuse, R152, R124 ;  /* 0x00000098047c723c */ /* 0x040fec000004187c */
[----:B------:R-:W2:Y:S02]  /*c060*/  MUFU.EX2 R220, R220 ;  /* 0x000000dc00dc7308 */ /* 0x000ea40000000800 */
[----:B------:R-:W-:Y:S01]  /*c070*/  HMMA.16816.F32.BF16 R4, R4, R154, R128 ;  /* 0x0000009a0404723c */ /* 0x000fe20000041880 */
[----:B------:R-:W-:Y:S01]  /*c080*/  F2FP.BF16.F32.PACK_AB R128, R191, R192 ;  /* 0x000000c0bf80723e */ /* 0x000fe200000010ff */
[----:B------:R-:W-:Y:S01]  /*c090*/  LDSM.16.MT88.4 R152, [R218+0x14800] ;  /* 0x01480000da98783b */ /* 0x000fe20000004200 */
[----:B------:R-:W-:Y:S01]  /*c0a0*/  F2FP.BF16.F32.PACK_AB R129, R195, R198 ;  /* 0x000000c6c381723e */ /* 0x000fe200000010ff */
[----:B------:R-:W-:Y:S01]  /*c0b0*/  FADD.FTZ R192, R192, R169 ;  /* 0x000000a9c0c07221 */ /* 0x000fe20000010000 */
[----:B------:R-:W-:-:S02]  /*c0c0*/  F2FP.BF16.F32.PACK_AB R130, R189, R200 ;  /* 0x000000c8bd82723e */ /* 0x000fc400000010ff */
[----:B-1----:R-:W-:Y:S01]  /*c0d0*/  F2FP.BF16.F32.PACK_AB R131, R196, R187 ;  /* 0x000000bbc483723e */ /* 0x002fe200000010ff */
[----:B------:R-:W-:-:S04]  /*c0e0*/  FADD.FTZ R191, R191, R192 ;  /* 0x000000c0bfbf7221 */ /* 0x000fc80000010000 */
[----:B------:R-:W-:Y:S02]  /*c0f0*/  FADD.FTZ R200, R200, R191 ;  /* 0x000000bfc8c87221 */ /* 0x000fe40000010000 */
[----:B---3--:R-:W-:Y:S02]  /*c100*/  HMMA.16816.F32.BF16 R8, R128, R144, R8 ;  /* 0x000000908008723c */ /* 0x008fe40000041808 */
[----:B------:R-:W-:-:S06]  /*c110*/  FADD.FTZ R200, R189, R200 ;  /* 0x000000c8bdc87221 */ /* 0x000fcc0000010000 */
        /* <DEDUP_REMOVED lines=36> */
[----:B------:R-:W1:Y:S07]  /*c360*/  LDSM.16.MT88.4 R144, [R176+0x11000] ;  /* 0x01100000b090783b */ /* 0x000e6e0000004200 */
[C---:B--2---:R-:W-:Y:S08]  /*c370*/  HMMA.16816.F32.BF16 R108, R128.reuse, R152, R108 ;  /* 0x00000098806c723c */ /* 0x044ff0000004186c */
[C---:B------:R-:W-:Y:S01]  /*c380*/  HMMA.16816.F32.BF16 R112, R128.reuse, R154, R112 ;  /* 0x0000009a8070723c */ /* 0x040fe20000041870 */
[----:B------:R-:W-:Y:S07]  /*c390*/  LDSM.16.MT88.4 R152, [R176+0x13000] ;  /* 0x01300000b098783b */ /* 0x000fee0000004200 */
        /* <DEDUP_REMOVED lines=13> */
[----:B----4-:R-:W-:Y:S01]  /*c470*/  HMMA.16816.F32.BF16 R160, R4, R156, R8 ;  /* 0x0000009c04a0723c */ /* 0x010fe20000041808 */
[----:B------:R-:W2:Y:S01]  /*c480*/  LDSM.16.MT88.4 R8, [R218+0x15000] ;  /* 0x01500000da08783b */ /* 0x000ea20000004200 */
[----:B------:R-:W-:-:S06]  /*c490*/  FADD.FTZ R207, R208, R207 ;  /* 0x000000cfd0cf7221 */ /* 0x000fcc0000010000 */
[C---:B------:R-:W-:Y:S01]  /*c4a0*/  HMMA.16816.F32.BF16 R156, R4.reuse, R158, R12 ;  /* 0x0000009e049c723c */ /* 0x040fe2000004180c */
[----:B------:R-:W3:Y:S07]  /*c4b0*/  LDSM.16.MT88.4 R12, [R176+0x15000] ;  /* 0x01500000b00c783b */ /* 0x000eee0000004200 */
[C---:B-1----:R-:W-:Y:S08]  /*c4c0*/  HMMA.16816.F32.BF16 R16, R4.reuse, R144, R16 ;  /* 0x000000900410723c */ /* 0x042ff00000041810 */
[C---:B------:R-:W-:Y:S01]  /*c4d0*/  HMMA.16816.F32.BF16 R20, R4.reuse, R146, R20 ;  /* 0x000000920414723c */ /* 0x040fe20000041814 */
[----:B------:R-:W1:Y:S07]  /*c4e0*/  LDSM.16.MT88.4 R144, [R197+0x5000] ;  /* 0x00500000c590783b */ /* 0x000e6e0000004200 */
[C---:B------:R-:W-:Y:S08]  /*c4f0*/  HMMA.16816.F32.BF16 R24, R4.reuse, R136, R24 ;  /* 0x000000880418723c */ /* 0x040ff00000041818 */
        /* <DEDUP_REMOVED lines=21> */
[C---:B------:R-:W-:Y:S01]  /*c650*/  HMMA.16816.F32.BF16 R132, R4.reuse, R174, R132 ;  /* 0x000000ae0484723c */ /* 0x040fe20000041884 */
[----:B------:R-:W-:Y:S07]  /*c660*/  LDSM.16.MT88.4 R172, [R197+0x7800] ;  /* 0x00780000c5ac783b */ /* 0x000fee0000004200 */
[C---:B------:R-:W-:Y:S08]  /*c670*/  HMMA.16816.F32.BF16 R36, R4.reuse, R164, R36 ;  /* 0x000000a40424723c */ /* 0x040ff00000041824 */
[C---:B------:R-:W-:Y:S01]  /*c680*/  HMMA.16816.F32.BF16 R40, R4.reuse, R166, R40 ;  /* 0x000000a60428723c */ /* 0x040fe20000041828 */
[----:B------:R-:W-:Y:S07]  /*c690*/  LDSM.16.MT88.4 R164, [R218+0x11800] ;  /* 0x01180000daa4783b */ /* 0x000fee0000004200 */
[C---:B------:R-:W-:Y:S08]  /*c6a0*/  HMMA.16816.F32.BF16 R44, R4.reuse, R152, R44 ;  /* 0x00000098042c723c */ /* 0x040ff0000004182c */
[C---:B------:R-:W-:Y:S08]  /*c6b0*/  HMMA.16816.F32.BF16 R48, R4.reuse, R154, R48 ;  /* 0x0000009a0430723c */ /* 0x040ff00000041830 */
[C---:B------:R-:W-:Y:S08]  /*c6c0*/  HMMA.16816.F32.BF16 R52, R4.reuse, R148, R52 ;  /* 0x000000940434723c */ /* 0x040ff00000041834 */
[C---:B------:R-:W-:Y:S01]  /*c6d0*/  HMMA.16816.F32.BF16 R56, R4.reuse, R150, R56 ;  /* 0x000000960438723c */ /* 0x040fe20000041838 */
[----:B------:R-:W3:Y:S07]  /*c6e0*/  LDSM.16.MT88.4 R148, [R176+0x11800] ;  /* 0x01180000b094783b */ /* 0x000eee0000004200 */
[C---:B----4-:R-:W-:Y:S08]  /*c6f0*/  HMMA.16816.F32.BF16 R92, R4.reuse, R32, R92 ;  /* 0x00000020045c723c */ /* 0x050ff0000004185c */
[C---:B------:R-:W-:Y:S01]  /*c700*/  HMMA.16816.F32.BF16 R96, R4.reuse, R34, R96 ;  /* 0x000000220460723c */ /* 0x040fe20000041860 */
[----:B------:R-:W4:Y:S04]  /*c710*/  LDSM.16.MT88.4 R32, [R176+0x13800] ;  /* 0x01380000b020783b */ /* 0x000f280000004200 */
[----:B------:R-:W-:Y:S03]  /*c720*/  LDSM.16.MT88.4 R176, [R197+0x5800] ;  /* 0x00580000c5b0783b */ /* 0x000fe60000004200 */
[C---:B-----5:R-:W-:Y:S08]  /*c730*/  HMMA.16816.F32.BF16 R100, R4.reuse, R140, R100 ;  /* 0x0000008c0464723c */ /* 0x060ff00000041864 */
[C---:B------:R-:W-:Y:S01]  /*c740*/  HMMA.16816.F32.BF16 R104, R4.reuse, R142, R104 ;  /* 0x0000008e0468723c */ /* 0x040fe20000041868 */
[----:B------:R-:W5:Y:S07]  /*c750*/  LDSM.16.MT88.4 R140, [R197+0x1800] ;  /* 0x00180000c58c783b */ /* 0x000f6e0000004200 */
[C---:B-1----:R-:W-:Y:S08]  /*c760*/  HMMA.16816.F32.BF16 R124, R4.reuse, R144, R124 ;  /* 0x00000090047c723c */ /* 0x042ff0000004187c */
[----:B------:R-:W-:Y:S01]  /*c770*/  HMMA.16816.F32.BF16 R128, R4, R146, R128 ;  /* 0x000000920480723c */ /* 0x000fe20000041880 */
        /* <DEDUP_REMOVED lines=9> */
[C---:B------:R-:W-:Y:S01]  /*c810*/  HMMA.16816.F32.BF16 R112, R4.reuse, R10, R112 ;  /* 0x0000000a0470723c */ /* 0x040fe20000041870 */
[----:B------:R-:W1:Y:S07]  /*c820*/  LDSM.16.MT88.4 R8, [R218+0x15800] ;  /* 0x01580000da08783b */ /* 0x000e6e0000004200 */
[C---:B---3--:R-:W-:Y:S08]  /*c830*/  HMMA.16816.F32.BF16 R76, R4.reuse, R12, R76 ;  /* 0x0000000c044c723c */ /* 0x048ff0000004184c */
[C---:B------:R-:W-:Y:S01]  /*c840*/  HMMA.16816.F32.BF16 R80, R4.reuse, R14, R80 ;  /* 0x0000000e0450723c */ /* 0x040fe20000041850 */
[----:B------:R-:W2:Y:S07]  /*c850*/  LDSM.16.MT88.4 R12, [R194+0x5800] ;  /* 0x00580000c20c783b */ /* 0x000eae0000004200 */
[C---:B------:R-:W-:Y:S01]  /*c860*/  HMMA.16816.F32.BF16 R152, R4.reuse, R148, R16 ;  /* 0x000000940498723c */ /* 0x040fe20000041810 */
[----:B------:R-:W-:Y:S07]  /*c870*/  LDSM.16.MT88.4 R16, [R194+0x3800] ;  /* 0x00380000c210783b */ /* 0x000fee0000004200 */
[C---:B------:R-:W-:Y:S01]  /*c880*/  HMMA.16816.F32.BF16 R148, R4.reuse, R150, R20 ;  /* 0x000000960494723c */ /* 0x040fe20000041814 */
[----:B------:R-:W-:Y:S07]  /*c890*/  LDSM.16.MT88.4 R20, [R218+0x13800] ;  /* 0x01380000da14783b */ /* 0x000fee0000004200 */
[C---:B----4-:R-:W-:Y:S08]  /*c8a0*/  HMMA.16816.F32.BF16 R44, R4.reuse, R32, R44 ;  /* 0x00000020042c723c */ /* 0x050ff0000004182c */
[C---:B------:R-:W-:Y:S01]  /*c8b0*/  HMMA.16816.F32.BF16 R48, R4.reuse, R34, R48 ;  /* 0x000000220430723c */ /* 0x040fe20000041830 */
[----:B------:R-:W3:Y:S07]  /*c8c0*/  LDSM.16.MT88.4 R32, [R194+0x1800] ;  /* 0x00180000c220783b */ /* 0x000eee0000004200 */
[C---:B-----5:R-:W-:Y:S01]  /*c8d0*/  HMMA.16816.F32.BF16 R144, R4.reuse, R140, R24 ;  /* 0x0000008c0490723c */ /* 0x060fe20000041818 */
[----:B------:R-:W4:Y:S07]  /*c8e0*/  LDSM.16.MT88.4 R24, [R218+0x17800] ;  /* 0x01780000da18783b */ /* 0x000f2e0000004200 */
[C---:B-1----:R-:W-:Y:S08]  /*c8f0*/  HMMA.16816.F32.BF16 R68, R4.reuse, R8, R68 ;  /* 0x000000080444723c */ /* 0x042ff00000041844 */
[C---:B------:R-:W-:Y:S01]  /*c900*/  HMMA.16816.F32.BF16 R72, R4.reuse, R10, R72 ;  /* 0x0000000a0448723c */ /* 0x040fe20000041848 */
[----:B------:R-:W1:Y:S07]  /*c910*/  LDSM.16.MT88.4 R8, [R194+0x7800] ;  /* 0x00780000c208783b */ /* 0x000e6e0000004200 */
[----:B--2---:R-:W-:Y:S01]  /*c920*/  HMMA.16816.F32.BF16 R92, R4, R12, R92 ;  /* 0x0000000c045c723c */ /* 0x004fe2000004185c */
[----:B------:R-:W-:Y:S01]  /*c930*/  FADD.FTZ R12, R198, R3 ;  /* 0x00000003c60c7221 */ /* 0x000fe20000010000 */
[----:B------:R-:W-:-:S02]  /*c940*/  MOV R3, R0 ;  /* 0x0000000000037202 */ /* 0x000fc40000000f00 */
        /* <DEDUP_REMOVED lines=29> */
[C---:B-1----:R-:W-:Y:S08]  /*cb20*/  HMMA.16816.F32.BF16 R124, R4.reuse, R8, R124 ;  /* 0x00000008047c723c */ /* 0x042ff0000004187c */
[C---:B------:R-:W-:Y:S08]  /*cb30*/  HMMA.16816.F32.BF16 R128, R4.reuse, R10, R128 ;  /* 0x0000000a0480723c */ /* 0x040ff00000041880 */
[----:B------:R-:W-:Y:S01]  /*cb40*/  HMMA.16816.F32.BF16 R160, R4, R164, R160 ;  /* 0x000000a404a0723c */ /* 0x000fe200000418a0 */
[----:B------:R-:W-:-:S02]  /*cb50*/  MOV R164, R2 ;  /* 0x0000000200a47202 */ /* 0x000fc40000000f00 */
[----:B------:R-:W-:Y:S01]  /*cb60*/  @P1 MOV R164, R2 ;  /* 0x0000000200a41202 */ /* 0x000fe20000000f00 */
[----:B------:R-:W-:-:S01]  /*cb70*/  NOP ;  /* 0x0000000000007918 */ /* 0x000fc20000000000 */
[----:B------:R-:W-:-:S15]  /*cb80*/  BRA.U UP0, `(.L_x_1309) ;  /* 0x0000000100047547 */ /* 0x000fde000b800000 */
.L_x_1303:
[----:B------:R-:W-:-:S12]  /*cb90*/  UIADD3 UR24, UPT, UPT, UR4, -0x1, URZ ;  /* 0xffffffff04187890 */ /* 0x000fd8000fffe0ff */
.L_x_1309:
        /* <DEDUP_REMOVED lines=16> */
[----:B------:R-:W2:Y:S01]  /*cca0*/  LDCU UR4, c[0x0][0x45c] ;  /* 0x00008b80ff0477ac */ /* 0x000ea20008000800 */
[----:B---3--:R-:W-:-:S02]  /*ccb0*/  UISETP.NE.U32.AND UP0, UPT, UR8, URZ, UPT ;  /* 0x000000ff0800728c */ /* 0x008fc4000bf05070 */
[----:B------:R-:W-:Y:S02]  /*ccc0*/  UISETP.NE.AND.EX UP1, UPT, UR7, URZ, UPT, UP1 ;  /* 0x000000ff0700728c */ /* 0x000fe4000bf25310 */
[----:B------:R-:W-:Y:S01]  /*ccd0*/  UISETP.NE.AND.EX UP0, UPT, UR9, URZ, UPT, UP0 ;  /* 0x000000ff0900728c */ /* 0x000fe2000bf05300 */
[----:B------:R-:W3:Y:S01]  /*cce0*/  LDCU.64 UR10, c[0x0][0x3a0] ;  /* 0x00007400ff0a77ac */ /* 0x000ee20008000a00 */
[----:B------:R-:W2:Y:S01]  /*ccf0*/  LDCU.64 UR8, c[0x0][0x3c0] ;  /* 0x00007800ff0877ac */ /* 0x000ea20008000a00 */
[----:B------:R-:W2:Y:S01]  /*cd00*/  LDCU.64 UR12, c[0x0][0x3a8] ;  /* 0x00007500ff0c77ac */ /* 0x000ea20008000a00 */
[----:B------:R-:W2:Y:S01]  /*cd10*/  LDCU.64 UR6, c[0x0][0x3b8] ;  /* 0x00007700ff0677ac */ /* 0x000ea20008000a00 */
[----:B------:R-:W-:Y:S02]  /*cd20*/  UIADD3 UR24, UPT, UPT, UR24, 0x1, URZ ;  /* 0x0000000118187890 */ /* 0x000fe4000fffe0ff */
[----:B-1--4-:R-:W-:-:S12]  /*cd30*/  ULEA UR5, UR5, UR14, 0x18 ;  /* 0x0000000e05057291 */ /* 0x012fd8000f8ec0ff */
.L_x_1314:
        /* <DEDUP_REMOVED lines=45> */
[----:B------:R-:W-:Y:S05]  /*d010*/  UMOV UR15, UR8 ;  /* 0x00000008000f7c82 */ /* 0x000fea0008000000 */
        /* <DEDUP_REMOVED lines=59> */
.L_x_1311:
[----:B------:R-:W-:Y:S01]  /*d3d0*/  @!PT LDS RZ, [RZ] ;  /* 0x00000000fffff984 */ /* 0x000fe20000000800 */
[----:B------:R-:W-:Y:S01]  /*d3e0*/  @!PT LDS RZ, [RZ] ;  /* 0x00000000fffff984 */ /* 0x000fe20000000800 */
[----:B------:R-:W-:Y:S01]  /*d3f0*/  @!PT LDS RZ, [RZ] ;  /* 0x00000000fffff984 */ /* 0x000fe20000000800 */
[----:B------:R-:W-:Y:S01]  /*d400*/  @!P4 LDGSTS.E.BYPASS.LTC128B.128 [R239+0x10000], desc[UR22][R230.64] ;  /* 0x10000000e6efcfae */ /* 0x000fe2000b981a16 */
[----:B------:R-:W-:Y:S01]  /*d410*/  MOV R167, UR15 ;  /* 0x0000000f00a77c02 */ /* 0x000fe20008000f00 */
[----:B------:R-:W-:Y:S01]  /*d420*/  USHF.L.U32 UR14, UR15, 0x5, URZ ;  /* 0x000000050f0e7899 */ /* 0x000fe200080006ff */
[----:B------:R-:W-:Y:S02]  /*d430*/  MOV R165, UR15 ;  /* 0x0000000f00a57c02 */ /* 0x000fe40008000f00 */
[----:B------:R-:W-:Y:S01]  /*d440*/  @P4 STS.128 [R239+0x10000], RZ ;  /* 0x010000ffef004388 */ /* 0x000fe20000000c00 */
[----:B------:R-:W-:Y:S01]  /*d450*/  LEA R166, P0, R167, R230, 0x5 ;  /* 0x000000e6a7a67211 */ /* 0x000fe200078028ff */
[----:B------:R-:W-:Y:S01]  /*d460*/  UIADD3 UR24, UPT, UPT, UR24, -0x1, URZ ;  /* 0xffffffff18187890 */ /* 0x000fe2000fffe0ff */
[--C-:B------:R-:W-:Y:S02]  /*d470*/  SHF.L.U64.HI R165, R165, 0x5, R164.reuse ;  /* 0x00000005a5a57819 */ /* 0x100fe400000102a4 */
[----:B------:R-:W-:Y:S01]  /*d480*/  @!PT LDS RZ, [RZ] ;  /* 0x00000000fffff984 */ /* 0x000fe20000000800 */
[----:B------:R-:W-:Y:S01]  /*d490*/  @!PT LDS RZ, [RZ] ;  /* 0x00000000fffff984 */ /* 0x000fe20000000800 */
[----:B------:R-:W-:Y:S01]  /*d4a0*/  @!PT LDS RZ, [RZ] ;  /* 0x00000000fffff984 */ /* 0x000fe20000000800 */
[----:B------:R-:W-:Y:S01]  /*d4b0*/  @!P3 LDGSTS.E.BYPASS.LTC128B.128 [R239+0x12000], desc[UR22][R230.64+0x80] ;  /* 0x12000080e6efbfae */ /* 0x000fe2000b981a16 */
[----:B------:R-:W-:Y:S01]  /*d4c0*/  LEA.HI.X R167, R167, R231, R164, 0x5, P0 ;  /* 0x000000e7a7a77211 */ /* 0x000fe200000f2ca4 */
[----:B------:R-:W-:Y:S01]  /*d4d0*/  UISETP.GT.AND UP2, UPT, UR24, UR18, UPT ;  /* 0x000000121800728c */ /* 0x000fe2000bf44270 */
[----:B------:R-:W-:Y:S02]  /*d4e0*/  IADD3 R204, P5, PT, R166, UR14, RZ ;  /* 0x0000000ea6cc7c10 */ /* 0x000fe4000ffbe0ff */
[----:B------:R-:W-:Y:S01]  /*d4f0*/  @P3 STS.128 [R239+0x12000], RZ ;  /* 0x012000ffef003388 */ /* 0x000fe20000000c00 */
[----:B------:R-:W-:Y:S02]  /*d500*/  LEA R225, R225, UR5, 0x1 ;  /* 0x00000005e1e17c11 */ /* 0x000fe4000f8e08ff */
[C---:B------:R-:W-:Y:S02]  /*d510*/  IADD3.X R205, PT, PT, R165.reuse, R167, RZ, P5, !PT ;  /* 0x000000a7a5cd7210 */ /* 0x040fe40002ffe4ff */
[----:B------:R-:W-:Y:S01]  /*d520*/  @!PT LDS RZ, [RZ] ;  /* 0x00000000fffff984 */ /* 0x000fe20000000800 */
[----:B------:R-:W-:Y:S01]  /*d530*/  @!PT LDS RZ, [RZ] ;  /* 0x00000000fffff984 */ /* 0x000fe20000000800 */
[----:B------:R-:W-:Y:S01]  /*d540*/  @!PT LDS RZ, [RZ] ;  /* 0x00000000fffff984 */ /* 0x000fe20000000800 */
[----:B------:R-:W-:Y:S01]  /*d550*/  @!P2 LDGSTS.E.BYPASS.LTC128B.128 [R239+0x14000], desc[UR22][R230.64+0x100] ;  /* 0x14000100e6efafae */ /* 0x000fe2000b981a16 */
[----:B------:R-:W-:Y:S02]  /*d560*/  IADD3 R164, P0, PT, R204, UR14, RZ ;  /* 0x0000000ecca47c10 */ /* 0x000fe4000ff1e0ff */
        /* <DEDUP_REMOVED lines=12> */
[C---:B------:R-:W-:Y:S02]  /*d630*/  IADD3 R222, PT, PT, R220.reuse, R225, RZ ;  /* 0x000000e1dcde7210 */ /* 0x040fe40007ffe0ff */
[----:B------:R-:W-:Y:S01]  /*d640*/  @!PT LDS RZ, [RZ] ;  /* 0x00000000fffff984 */ /* 0x000fe20000000800 */
[----:B------:R-:W-:Y:S01]  /*d650*/  @!PT LDS RZ, [RZ] ;  /* 0x00000000fffff984 */ /* 0x000fe20000000800 */
[----:B------:R-:W-:Y:S01]  /*d660*/  @!PT LDS RZ, [RZ] ;  /* 0x00000000fffff984 */ /* 0x000fe20000000800 */
[----:B------:R-:W-:Y:S01]  /*d670*/  @!P4 LDGSTS.E.BYPASS.LTC128B.128 [R239+0x10800], desc[UR22][R166.64] ;  /* 0x10800000a6efcfae */ /* 0x000fe2000b981a16 */
[----:B------:R-:W-:Y:S02]  /*d680*/  IADD3 R221, PT, PT, R220, R3, RZ ;  /* 0x00000003dcdd7210 */ /* 0x000fe40007ffe0ff */
[----:B------:R-:W-:Y:S02]  /*d690*/  SEL R2, R2, 0xffffffc0, !P0 ;  /* 0xffffffc002027807 */ /* 0x000fe40004000000 */
[----:B------:R-:W-:Y:S02]  /*d6a0*/  @P4 STS.128 [R239+0x10800], RZ ;  /* 0x010800ffef004388 */ /* 0x000fe40000000c00 */
[C---:B------:R-:W-:Y:S03]  /*d6b0*/  IADD3 R223, PT, PT, R2.reuse, R225, RZ ;  /* 0x000000e102df7210 */ /* 0x040fe60007ffe0ff */
        /* <DEDUP_REMOVED lines=59> */
[----:B------:R-:W2:Y:S05]  /*da70*/  LDSM.16.M88.4 R176, [R224+UR5+0x8000] ;  /* 0x00800005e0b0783b */ /* 0x000eaa0008000200 */
[----:B------:R-:W4:Y:S05]  /*da80*/  LDSM.16.M88.4 R180, [R224+UR5+0x8800] ;  /* 0x00880005e0b4783b */ /* 0x000f2a0008000200 */
[----:B------:R-:W5:Y:S05]  /*da90*/  LDSM.16.M88.4 R184, [R224+UR5+0x9000] ;  /* 0x00900005e0b8783b */ /* 0x000f6a0008000200 */
[----:B------:R-:W0:Y:S05]  /*daa0*/  LDGDEPBAR ;  /* 0x00000000000079af */ /* 0x000e2a0000000000 */
[----:B------:R-:W3:Y:S05]  /*dab0*/  LDSM.16.M88.4 R188, [R224+UR5+0x9800] ;  /* 0x00980005e0bc783b */ /* 0x000eea0008000200 */
[----:B------:R-:W-:Y:S05]  /*dac0*/  LDSM.16.M88.4 R192, [R222] ;  /* 0x00000000dec0783b */ /* 0x000fea0000000200 */
[----:B------:R-:W3:Y:S05]  /*dad0*/  LDSM.16.M88.4 R196, [R221+0x8000] ;  /* 0x00800000ddc4783b */ /* 0x000eea0000000200 */
[----:B------:R-:W3:Y:S05]  /*dae0*/  LDSM.16.M88.4 R200, [R221+0x8800] ;  /* 0x00880000ddc8783b */ /* 0x000eea0000000200 */
[----:B-1----:R-:W-:Y:S01]  /*daf0*/  LDSM.16.M88.4 R164, [R3+0x8800] ;  /* 0x0088000003a4783b */ /* 0x002fe20000000200 */
[C---:B--2---:R-:W-:Y:S04]  /*db00*/  HMMA.16816.F32.BF16 R4, R172.reuse, R176, RZ ;  /* 0x000000b0ac04723c */ /* 0x044fe800000418ff */
[----:B------:R-:W-:Y:S04]  /*db10*/  LDSM.16.M88.4 R204, [R2+0x8000] ;  /* 0x0080000002cc783b */ /* 0x000fe80000000200 */
[C---:B------:R-:W-:Y:S01]  /*db20*/  HMMA.16816.F32.BF16 R8, R172.reuse, R178, RZ ;  /* 0x000000b2ac08723c */ /* 0x040fe200000418ff */
[----:B------:R-:W-:Y:S05]  /*db30*/  LDSM.16.M88.4 R176, [R221+0x9800] ;  /* 0x00980000ddb0783b */ /* 0x000fea0000000200 */
[----:B------:R-:W-:Y:S02]  /*db40*/  LDSM.16.M88.4 R208, [R3+0xa000] ;  /* 0x00a0000003d0783b */ /* 0x000fe40000000200 */
[C---:B----4-:R-:W-:Y:S03]  /*db50*/  HMMA.16816.F32.BF16 R12, R172.reuse, R180, RZ ;  /* 0x000000b4ac0c723c */ /* 0x050fe600000418ff */
[----:B------:R-:W-:Y:S05]  /*db60*/  LDSM.16.M88.4 R212, [R221+0xc000] ;  /* 0x00c00000ddd4783b */ /* 0x000fea0000000200 */
[C---:B------:R-:W-:Y:S01]  /*db70*/  HMMA.16816.F32.BF16 R16, R172.reuse, R182, RZ ;  /* 0x000000b6ac10723c */ /* 0x040fe200000418ff */
[----:B------:R-:W-:Y:S07]  /*db80*/  LDSM.16.M88.4 R180, [R223] ;  /* 0x00000000dfb4783b */ /* 0x000fee0000000200 */
[C---:B-----5:R-:W-:Y:S08]  /*db90*/  HMMA.16816.F32.BF16 R20, R172.reuse, R184, RZ ;  /* 0x000000b8ac14723c */ /* 0x060ff000000418ff */
[C---:B------:R-:W-:Y:S01]  /*dba0*/  HMMA.16816.F32.BF16 R24, R172.reuse, R186, RZ ;  /* 0x000000baac18723c */ /* 0x040fe200000418ff */
[----:B------:R-:W-:Y:S07]  /*dbb0*/  LDSM.16.M88.4 R184, [R3+0x8000] ;  /* 0x0080000003b8783b */ /* 0x000fee0000000200 */
[C---:B---3--:R-:W-:Y:S08]  /*dbc0*/  HMMA.16816.F32.BF16 R28, R172.reuse, R188, RZ ;  /* 0x000000bcac1c723c */ /* 0x048ff000000418ff */
        /* <DEDUP_REMOVED lines=183> */
[----:B------:R-:W-:Y:S02]  /*e740*/  FMUL.FTZ R247, R7, UR17 ;  /* 0x0000001107f77c20 */ /* 0x000fe40008410000 */
[C---:B------:R-:W-:Y:S01]  /*e750*/  HMMA.16816.F32.BF16 R16, R200.reuse, R166, R16 ;  /* 0x000000a6c810723c */ /* 0x040fe20000041810 */
[----:B------:R-:W2:Y:S01]  /*e760*/  MUFU.TANH R246, R246 ;  /* 0x000000f600f67308 */ /* 0x000ea20000002400 */
[----:B------:R-:W3:Y:S01]  /*e770*/  LDSM.16.M88.4 R164, [R2+0xf800] ;  /* 0x00f8000002a4783b */ /* 0x000ee20000000200 */
[----:B------:R-:W-:Y:S04]  /*e780*/  DEPBAR.LE SB0, 0x0 ;  /* 0x000080000000791a */ /* 0x000fe80000000000 */
[----:B------:R-:W-:Y:S01]  /*e790*/  FMUL.FTZ R252, R8, UR17 ;  /* 0x0000001108fc7c20 */ /* 0x000fe20008410000 */
[C---:B-1----:R-:W-:Y:S03]  /*e7a0*/  HMMA.16816.F32.BF16 R20, R200.reuse, R172, R20 ;  /* 0x000000acc814723c */ /* 0x042fe60000041814 */
[----:B------:R-:W1:Y:S01]  /*e7b0*/  MUFU.TANH R244, R244 ;  /* 0x000000f400f47308 */ /* 0x000e620000002400 */
[----:B------:R-:W-:Y:S01]  /*e7c0*/  BAR.SYNC.DEFER_BLOCKING 0x0 ;  /* 0x0000000000007b1d */ /* 0x000fe20000010000 */
[----:B------:R-:W-:Y:S01]  /*e7d0*/  FMUL.FTZ R250, R9, UR17 ;  /* 0x0000001109fa7c20 */ /* 0x000fe20008410000 */
[----:B------:R-:W-:Y:S01]  /*e7e0*/  FMUL.FTZ R248, R10, UR17 ;  /* 0x000000110af87c20 */ /* 0x000fe20008410000 */
[----:B------:R-:W-:Y:S01]  /*e7f0*/  FMUL.FTZ R251, R11, UR17 ;  /* 0x000000110bfb7c20 */ /* 0x000fe20008410000 */
[C---:B------:R-:W-:Y:S05]  /*e800*/  HMMA.16816.F32.BF16 R24, R200.reuse, R174, R24 ;  /* 0x000000aec818723c */ /* 0x040fea0000041818 */
[----:B------:R-:W4:Y:S01]  /*e810*/  MUFU.TANH R249, R249 ;  /* 0x000000f900f97308 */ /* 0x000f220000002400 */
[----:B------:R-:W-:Y:S01]  /*e820*/  FMUL.FTZ R240, R12, UR17 ;  /* 0x000000110cf07c20 */ /* 0x000fe20008410000 */
[----:B------:R-:W-:Y:S01]  /*e830*/  FMUL.FTZ R242, R13, UR17 ;  /* 0x000000110df27c20 */ /* 0x000fe20008410000 */
[----:B------:R-:W-:Y:S01]  /*e840*/  FMUL.FTZ R245, R14, UR17 ;  /* 0x000000110ef57c20 */ /* 0x000fe20008410000 */
[----:B------:R-:W-:Y:S01]  /*e850*/  FMUL.FTZ R243, R15, UR17 ;  /* 0x000000110ff37c20 */ /* 0x000fe20008410000 */
[----:B------:R-:W-:Y:S01]  /*e860*/  FMUL.FTZ R238, R16, UR17 ;  /* 0x0000001110ee7c20 */ /* 0x000fe20008410000 */
[----:B------:R-:W-:Y:S04]  /*e870*/  FMUL.FTZ R236, R17, UR17 ;  /* 0x0000001111ec7c20 */ /* 0x000fe80008410000 */
[----:B------:R-:W1:Y:S01]  /*e880*/  MUFU.TANH R247, R247 ;  /* 0x000000f700f77308 */ /* 0x000e620000002400 */
        /* <DEDUP_REMOVED lines=10> */
[----:B------:R-:W-:Y:S06]  /*e930*/  FMUL.FTZ R207, R27, UR17 ;  /* 0x000000111bcf7c20 */ /* 0x000fec0008410000 */
[----:B------:R-:W1:Y:S01]  /*e940*/  MUFU.TANH R250, R250 ;  /* 0x000000fa00fa7308 */ /* 0x000e620000002400 */
[C---:B---3--:R-:W-:Y:S09]  /*e950*/  HMMA.16816.F32.BF16 R28, R200.reuse, R164, R28 ;  /* 0x000000a4c81c723c */ /* 0x048ff2000004181c */
[----:B------:R-:W3:Y:S01]  /*e960*/  MUFU.TANH R248, R248 ;  /* 0x000000f800f87308 */ /* 0x000ee20000002400 */
[----:B------:R-:W-:Y:S09]  /*e970*/  HMMA.16816.F32.BF16 R32, R200, R166, R32 ;  /* 0x000000a6c820723c */ /* 0x000ff20000041820 */
        /* <DEDUP_REMOVED lines=8> */
[----:B------:R-:W-:Y:S01]  /*ea00*/  FMUL.FTZ R34, R34, UR17 ;  /* 0x0000001122227c20 */ /* 0x000fe20008410000 */
[----:B------:R-:W-:Y:S06]  /*ea10*/  FMUL.FTZ R35, R35, UR17 ;  /* 0x0000001123237c20 */ /* 0x000fec0008410000 */
        /* <DEDUP_REMOVED lines=23> */
[----:B--234-:R-:W-:Y:S05]  /*eb90*/  BRA.U !UP2, `(.L_x_1312) ;  /* 0x000000090ab87547 */ /* 0x01cfea000b800000 */
[----:B------:R-:W-:Y:S01]  /*eba0*/  UPLOP3.LUT UP1, UPT, UPT, UPT, UP0, 0x80, 0x8 ;  /* 0x000000000008789c */ /* 0x000fe20003f2f000 */
[----:B------:R-:W2:Y:S05]  /*ebb0*/  LDC R2, c[0x0][0x3bc] ;  /* 0x0000ef00ff027b82 */ /* 0x000eaa0000000800 */
[----:B------:R-:W-:Y:S02]  /*ebc0*/  PLOP3.LUT P6, PT, PT, PT, UP1, 0x80, 0x8 ;  /* 0x000000000008781c */ /* 0x000fe40003fcf018 */
[----:B------:R-:W-:Y:S03]  /*ebd0*/  PLOP3.LUT P5, PT, PT, PT, UP1, 0x80, 0x8 ;  /* 0x000000000008781c */ /* 0x000fe60003faf018 */
[----:B------:R-:W3:Y:S01]  /*ebe0*/  @!UP1 LDCU UR15, c[0x0][0x3b8] ;  /* 0x00007700ff0f97ac */ /* 0x000ee20008000800 */
[----:B------:R-:W-:Y:S02]  /*ebf0*/  @!UP1 UMOV UR21, URZ ;  /* 0x000000ff00159c82 */ /* 0x000fe40008000000 */
[----:B------:R-:W-:Y:S02]  /*ec00*/  @!UP1 UIADD3 UR21, UP2, UPT, URZ, -UR21, URZ ;  /* 0x80000015ff159290 */ /* 0x000fe4000ff5e0ff */
[----:B---3--:R-:W-:Y:S04]  /*ec10*/  @!UP1 USHF.L.U32 UR14, UR15, 0x6, URZ ;  /* 0x000000060f0e9899 */ /* 0x008fe800080006ff */
[----:B------:R-:W-:Y:S04]  /*ec20*/  @!UP1 UIADD3.X UR14, UPT, UPT, URZ, ~UR14, URZ, UP2, !UPT ;  /* 0x8000000eff0e9290 */ /* 0x000fe800097fe4ff */
[----:B------:R-:W-:Y:S02]  /*ec30*/  @!UP1 USHF.R.S64 UR21, UR21, 0x1f, UR14 ;  /* 0x0000001f15159899 */ /* 0x000fe4000800100e */
[----:B------:R-:W-:Y:S04]  /*ec40*/  IMAD.U32 R4, RZ, RZ, UR14 ;  /* 0x0000000eff047e24 */ /* 0x000fe8000f8e00ff */
[----:B------:R-:W-:Y:S04]  /*ec50*/  @!P6 IADD3 R228, P6, PT, R228, UR21, RZ ;  /* 0x00000015e4e4ec10 */ /* 0x000fe8000ffde0ff */
[----:B------:R-:W-:Y:S01]  /*ec60*/  @!P5 LEA.HI.X.SX32 R227, R4, R227, 0x1, P6 ;  /* 0x000000e304e3d211 */ /* 0x000fe200030f0eff */
[----:B------:R-:W-:Y:S08]  /*ec70*/  BRA.U !UP1, `(.L_x_1313) ;  /* 0x0000000509007547 */ /* 0x000ff0000b800000 */
[----:B------:R-:W3:Y:S01]  /*ec80*/  LDC R4, c[0x0][0x4f0] ;  /* 0x00013c00ff047b82 */ /* 0x000ee20000000800 */
[----:B------:R-:W-:Y:S02]  /*ec90*/  UIADD3 UR15, UPT, UPT, UR25, -0x80, URZ ;  /* 0xffffff80190f7890 */ /* 0x000fe4000fffe0ff */
[----:B------:R-:W-:Y:S06]  /*eca0*/  UIADD3 UR14, UPT, UPT, UR25, -0x40, URZ ;  /* 0xffffffc0190e7890 */ /* 0x000fec000fffe0ff */
[----:B------:R-:W-:Y:S04]  /*ecb0*/  MOV R7, UR14 ;  /* 0x0000000e00077c02 */ /* 0x000fe80008000f00 */
[----:B------:R-:W-:Y:S02]  /*ecc0*/  IABS R7, R7 ;  /* 0x0000000700077213 */ /* 0x000fe40000000000 */
[----:B---3--:R-:W-:Y:S04]  /*ecd0*/  IABS R3, R4 ;  /* 0x0000000400037213 */ /* 0x008fe80000000000 */
[----:B------:R-:W3:Y:S10]  /*ece0*/  I2F.RP R6, R3 ;  /* 0x0000000300067306 */ /* 0x000ef40000209400 */
[----:B---3--:R-:W3:Y:S02]  /*ecf0*/  MUFU.RCP R5, R6 ;  /* 0x0000000600057308 */ /* 0x008ee40000001000 */
[----:B---3--:R-:W-:Y:S02]  /*ed00*/  VIADD R8, R5, 0xffffffe ;  /* 0x0ffffffe05087836 */ /* 0x008fe40000000000 */
[----:B------:R-:W-:Y:S06]  /*ed10*/  IMAD.U32 R5, RZ, RZ, UR15 ;  /* 0x0000000fff057e24 */ /* 0x000fec000f8e00ff */
[----:B------:R-:W3:Y:S01]  /*ed20*/  F2I.FTZ.U32.TRUNC.NTZ R9, R8 ;  /* 0x0000000800097305 */ /* 0x000ee2000021f000 */
[----:B------:R-:W-:Y:S01]  /*ed30*/  IABS R5, R5 ;  /* 0x0000000500057213 */ /* 0x000fe20000000000 */
[--C-:B---3--:R-:W-:Y:S02]  /*ed40*/  IMAD.MOV R10, RZ, RZ, -R9.reuse ;  /* 0x000000ffff0a7224 */ /* 0x108fe400078e0a09 */
[----:B------:R-:W-:Y:S02]  /*ed50*/  IMAD.MOV.U32 R8, RZ, RZ, RZ ;  /* 0x000000ffff087224 */ /* 0x000fe400078e00ff */
[----:B------:R-:W-:Y:S04]  /*ed60*/  IMAD R10, R10, R3, RZ ;  /* 0x000000030a0a7224 */ /* 0x000fe800078e02ff */
[----:B------:R-:W-:Y:S06]  /*ed70*/  IMAD.HI.U32 R10, R9, R10, R8 ;  /* 0x0000000a090a7227 */ /* 0x000fec00078e0008 */
[C---:B------:R-:W-:Y:S04]  /*ed80*/  IMAD.HI.U32 R9, R10.reuse, R5, RZ ;  /* 0x000000050a097227 */ /* 0x040fe800078e00ff */
[----:B------:R-:W-:Y:S04]  /*ed90*/  IMAD.HI.U32 R10, R10, R7, RZ ;  /* 0x000000070a0a7227 */ /* 0x000fe800078e00ff */
[----:B------:R-:W-:Y:S01]  /*eda0*/  IMAD.MOV R6, RZ, RZ, -R9 ;  /* 0x000000ffff067224 */ /* 0x000fe200078e0a09 */
[C---:B------:R-:W-:Y:S03]  /*edb0*/  IADD3 R8, PT, PT, -R10.reuse, RZ, RZ ;  /* 0x000000ff0a087210 */ /* 0x040fe60007ffe1ff */
[C---:B------:R-:W-:Y:S02]  /*edc0*/  IMAD R5, R3.reuse, R6, R5 ;  /* 0x0000000603057224 */ /* 0x040fe400078e0205 */
[C---:B------:R-:W-:Y:S03]  /*edd0*/  IMAD R7, R3.reuse, R8, R7 ;  /* 0x0000000803077224 */ /* 0x040fe600078e0207 */
[C---:B------:R-:W-:Y:S02]  /*ede0*/  ISETP.GT.U32.AND P5, PT, R3.reuse, R5, PT ;  /* 0x000000050300720c */ /* 0x040fe40003fa4070 */
[----:B------:R-:W-:Y:S11]  /*edf0*/  ISETP.GT.U32.AND P6, PT, R3, R7, PT ;  /* 0x000000070300720c */ /* 0x000ff60003fc4070 */
[----:B------:R-:W-:Y:S01]  /*ee00*/  @!P5 IADD3 R9, PT, PT, R9, 0x1, RZ ;  /* 0x000000010909d810 */ /* 0x000fe20007ffe0ff */
[--C-:B------:R-:W-:Y:S02]  /*ee10*/  @!P5 IMAD.IADD R5, R5, 0x1, -R3.reuse ;  /* 0x000000010505d824 */ /* 0x100fe400078e0a03 */
[----:B------:R-:W-:Y:S02]  /*ee20*/  @!P6 IMAD.IADD R7, R7, 0x1, -R3 ;  /* 0x000000010707e824 */ /* 0x000fe400078e0a03 */
[----:B------:R-:W-:Y:S01]  /*ee30*/  @!P6 VIADD R10, R10, 0x1 ;  /* 0x000000010a0ae836 */ /* 0x000fe20000000000 */
[-C--:B------:R-:W-:Y:S02]  /*ee40*/  ISETP.GE.U32.AND P5, PT, R5, R3.reuse, PT ;  /* 0x000000030500720c */ /* 0x080fe40003fa6070 */
[----:B------:R-:W-:Y:S02]  /*ee50*/  ISETP.GE.U32.AND P6, PT, R7, R3, PT ;  /* 0x000000030700720c */ /* 0x000fe40003fc6070 */
[C---:B------:R-:W-:Y:S01]  /*ee60*/  LOP3.LUT R3, R4.reuse, UR15, RZ, 0x3c, !PT ;  /* 0x0000000f04037c12 */ /* 0x040fe2000f8e3cff */
[----:B------:R-:W-:Y:S01]  /*ee70*/  UMOV UR15, UR6 ;  /* 0x00000006000f7c82 */ /* 0x000fe20008000000 */
[----:B------:R-:W-:Y:S07]  /*ee80*/  LOP3.LUT R5, R4, UR14, RZ, 0x3c, !PT ;  /* 0x0000000e04057c12 */ /* 0x000fee000f8e3cff */
[----:B------:R-:W-:Y:S01]  /*ee90*/  @P5 VIADD R9, R9, 0x1 ;  /* 0x0000000109095836 */ /* 0x000fe20000000000 */
[----:B------:R-:W-:Y:S02]  /*eea0*/  ISETP.GE.AND P5, PT, R3, RZ, PT ;  /* 0x000000ff0300720c */ /* 0x000fe40003fa6270 */
[----:B------:R-:W-:Y:S02]  /*eeb0*/  @P6 IADD3 R10, PT, PT, R10, 0x1, RZ ;  /* 0x000000010a0a6810 */ /* 0x000fe40007ffe0ff */
[----:B------:R-:W-:Y:S02]  /*eec0*/  ISETP.GE.AND P6, PT, R5, RZ, PT ;  /* 0x000000ff0500720c */ /* 0x000fe40003fc6270 */
[----:B------:R-:W-:Y:S07]  /*eed0*/  LOP3.LUT R5, RZ, R4, RZ, 0x33, !PT ;  /* 0x00000004ff057212 */ /* 0x000fee00078e33ff */
[----:B------:R-:W-:Y:S01]  /*eee0*/  @!P5 IMAD.MOV R9, RZ, RZ, -R9 ;  /* 0x000000ffff09d224 */ /* 0x000fe200078e0a09 */
[----:B------:R-:W-:Y:S03]  /*eef0*/  ISETP.NE.AND P5, PT, R4, RZ, PT ;  /* 0x000000ff0400720c */ /* 0x000fe60003fa5270 */
[----:B------:R-:W-:Y:S01]  /*ef00*/  @!P6 IMAD.MOV R10, RZ, RZ, -R10 ;  /* 0x000000ffff0ae224 */ /* 0x000fe200078e0a0a */
[C---:B------:R-:W-:Y:S04]  /*ef10*/  SEL R9, R5.reuse, R9, !P5 ;  /* 0x0000000905097207 */ /* 0x040fe80006800000 */
[----:B------:R-:W-:Y:S02]  /*ef20*/  SEL R5, R5, R10, !P5 ;  /* 0x0000000a05057207 */ /* 0x000fe40006800000 */
[-C--:B------:R-:W-:Y:S02]  /*ef30*/  LEA R6, P6, R9, R232.reuse, 0x2 ;  /* 0x000000e809067211 */ /* 0x080fe400078c10ff */
[----:B------:R-:W-:Y:S02]  /*ef40*/  LEA R12, P5, R5, R232, 0x2 ;  /* 0x000000e8050c7211 */ /* 0x000fe400078a10ff */
[-C--:B------:R-:W-:Y:S02]  /*ef50*/  LEA.HI.X.SX32 R7, R9, R233.reuse, 0x2, P6 ;  /* 0x000000e909077211 */ /* 0x080fe400030f16ff */
[C---:B------:R-:W-:Y:S02]  /*ef60*/  LEA.HI.X.SX32 R13, R5.reuse, R233, 0x2, P5 ;  /* 0x000000e9050d7211 */ /* 0x040fe400028f16ff */
[----:B------:R-:W-:Y:S01]  /*ef70*/  IADD3 R9, PT, PT, R5, -R9, RZ ;  /* 0x8000000905097210 */ /* 0x000fe20007ffe0ff */
[----:B------:R-:W3:Y:S04]  /*ef80*/  LDG.E R6, desc[UR22][R6.64] ;  /* 0x0000001606067981 */ /* 0x000ee8000c1e1900 */
[----:B------:R-:W-:Y:S01]  /*ef90*/  IMAD R9, R9, R4, -0x40 ;  /* 0xffffffc009097424 */ /* 0x000fe200078e0204 */
[----:B------:R-:W3:Y:S04]  /*efa0*/  LDG.E R3, desc[UR22][R12.64] ;  /* 0x000000160c037981 */ /* 0x000ee8000c1e1900 */
[----:B------:R-:W-:Y:S05]  /*efb0*/  SHF.R.S32.HI R4, RZ, 0x1f, R9 ;  /* 0x0000001fff047819 */ /* 0x000fea0000011409 */
[----:B------:R-:W-:Y:S04]  /*efc0*/  IMAD R4, R4, UR15, RZ ;  /* 0x0000000f04047c24 */ /* 0x000fe8000f8e02ff */
[C---:B------:R-:W-:Y:S02]  /*efd0*/  IMAD R4, R9.reuse, UR7, R4 ;  /* 0x0000000709047c24 */ /* 0x040fe4000f8e0204 */
[----:B------:R-:W-:Y:S04]  /*efe0*/  IMAD.WIDE.U32 R8, R9, UR15, RZ ;  /* 0x0000000f09087c25 */ /* 0x000fe8000f8e00ff */
        /* <DEDUP_REMOVED lines=9> */
.L_x_1313:
        /* <DEDUP_REMOVED lines=12> */
[--C-:B--2---:R-:W-:Y:S02]  /*f140*/  SHF.L.U64.HI R3, R3, 0x5, R2.reuse ;  /* 0x0000000503037819 */ /* 0x104fe40000010202 */
[----:B------:R-:W-:Y:S02]  /*f150*/  LEA.HI.X R5, R5, R227, R2, 0x5, P5 ;  /* 0x000000e305057211 */ /* 0x000fe400028f2c02 */
[----:B------:R-:W-:Y:S04]  /*f160*/  IADD3 R8, P6, PT, R4, UR14, RZ ;  /* 0x0000000e04087c10 */ /* 0x000fe8000ffde0ff */
[----:B------:R-:W-:Y:S01]  /*f170*/  IADD3 R2, P5, PT, R8, UR14, RZ ;  /* 0x0000000e08027c10 */ /* 0x000fe2000ffbe0ff */
[C---:B------:R-:W-:Y:S05]  /*f180*/  IMAD.X R9, R3.reuse, 0x1, R5, P6 ;  /* 0x0000000103097824 */ /* 0x040fea00030e0605 */
[----:B------:R-:W-:Y:S02]  /*f190*/  IADD3.X R3, PT, PT, R3, R9, RZ, P5, !PT ;  /* 0x0000000903037210 */ /* 0x000fe40002ffe4ff */
[----:B---3--:R-:W-:Y:S05]  /*f1a0*/  @!P3 MOV R229, R227 ;  /* 0x000000e300e5b202 */ /* 0x008fea0000000f00 */
        /* <DEDUP_REMOVED lines=77> */
.L_x_1312:
[----:B-1--4-:R-:W-:Y:S01]  /*f680*/  FMNMX3.FTZ R3, R169, R246, R244, !PT ;  /* 0x000000f6a9037276 */ /* 0x012fe200078100f4 */
        /* <DEDUP_REMOVED lines=20> */
[----:B------:R-:W-:Y:S01]  /*f7d0*/  IADD3 R185, PT, PT, R218, 0x10040, RZ ;  /* 0x00010040dab97810 */ /* 0x000fe20007ffe0ff */
[----:B------:R-:W1:Y:S01]  /*f7e0*/  SHFL.BFLY PT, R3, R6, 0x2, 0x1f ;  /* 0x0c401f0006037f89 */ /* 0x000e6200000e0000 */
[----:B------:R-:W-:Y:S07]  /*f7f0*/  @P0 IADD3 R185, PT, PT, R226, -0x40, RZ ;  /* 0xffffffc0e2b90810 */ /* 0x000fee0007ffe0ff */
[----:B------:R-:W2:Y:S01]  /*f800*/  SHFL.BFLY PT, R2, R7, 0x2, 0x1f ;  /* 0x0c401f0007027f89 */ /* 0x000ea200000e0000 */
[----:B------:R-:W-:Y:S07]  /*f810*/  IADD3 R220, PT, PT, R220, R185, RZ ;  /* 0x000000b9dcdc7210 */ /* 0x000fee0007ffe0ff */
[----:B------:R-:W-:Y:S08]  /*f820*/  LDSM.16.MT88.4 R28, [R185] ;  /* 0x00000000b91c783b */ /* 0x000ff00000004200 */
[----:B------:R-:W-:Y:S01]  /*f830*/  LDSM.16.MT88.4 R176, [R185+0x4800] ;  /* 0x00480000b9b0783b */ /* 0x000fe20000004200 */
        /* <DEDUP_REMOVED lines=19> */
[--C-:B------:R-:W-:Y:S01]  /*f970*/  FFMA.FTZ R188, R250, UR4, -R181.reuse ;  /* 0x00000004fabc7c23 */ /* 0x100fe200080108b5 */
[----:B------:R-:W-:Y:S01]  /*f980*/  FMUL.FTZ R6, R0, UR4 ;  /* 0x0000000400067c20 */ /* 0x000fe20008410000 */
[--C-:B------:R-:W-:Y:S01]  /*f990*/  FFMA.FTZ R191, R249, UR4, -R180.reuse ;  /* 0x00000004f9bf7c23 */ /* 0x100fe200080108b4 */
[--C-:B------:R-:W-:Y:S01]  /*f9a0*/  FFMA.FTZ R186, R247, UR4, -R180.reuse ;  /* 0x00000004f7ba7c23 */ /* 0x100fe200080108b4 */
[--C-:B------:R-:W-:Y:S01]  /*f9b0*/  FFMA.FTZ R187, R248, UR4, -R180.reuse ;  /* 0x00000004f8bb7c23 */ /* 0x100fe200080108b4 */
[--C-:B------:R-:W-:Y:S01]  /*f9c0*/  FFMA.FTZ R184, R251, UR4, -R180.reuse ;  /* 0x00000004fbb87c23 */ /* 0x100fe200080108b4 */
[----:B------:R-:W1:Y:S01]  /*f9d0*/  MUFU.EX2 R2, R5 ;  /* 0x0000000500027308 */ /* 0x000e620000000800 */
[--C-:B------:R-:W-:Y:S01]  /*f9e0*/  FFMA.FTZ R192, R240, UR4, -R181.reuse ;  /* 0x00000004f0c07c23 */ /* 0x100fe200080108b5 */
[--C-:B------:R-:W-:Y:S01]  /*f9f0*/  FFMA.FTZ R195, R242, UR4, -R181.reuse ;  /* 0x00000004f2c37c23 */ /* 0x100fe200080108b5 */
[--C-:B------:R-:W-:Y:S01]  /*fa00*/  FFMA.FTZ R194, R245, UR4, -R180.reuse ;  /* 0x00000004f5c27c23 */ /* 0x100fe200080108b4 */
[--C-:B------:R-:W-:Y:S01]  /*fa10*/  FFMA.FTZ R197, R243, UR4, -R180.reuse ;  /* 0x00000004f3c57c23 */ /* 0x100fe200080108b4 */
[--C-:B------:R-:W-:Y:S01]  /*fa20*/  FFMA.FTZ R196, R238, UR4, -R181.reuse ;  /* 0x00000004eec47c23 */ /* 0x100fe200080108b5 */
[--C-:B------:R-:W-:Y:S01]  /*fa30*/  FFMA.FTZ R199, R236, UR4, -R181.reuse ;  /* 0x00000004ecc77c23 */ /* 0x100fe200080108b5 */
        /* <DEDUP_REMOVED lines=97> */
[----:B------:R-:W-:Y:S01]  /*10050*/  FMUL.FTZ R15, R0, R155 ;  /* 0x0000009b000f7220 */ /* 0x000fe20000410000 */
[----:B------:R-:W-:Y:S01]  /*10060*/  FMUL.FTZ R81, R2, R81 ;  /* 0x0000005102517220 */ /* 0x000fe20000410000 */
[----:B------:R-:W1:Y:S01]  /*10070*/  LDSM.16.MT88.4 R152, [R220] ;  /* 0x00000000dc98783b */ /* 0x000e620000004200 */
        /* <DEDUP_REMOVED lines=12> */
[----:B------:R-:W-:Y:S01]  /*10140*/  MUFU.EX2 R211, R211 ;  /* 0x000000d300d37308 */ /* 0x000fe20000000800 */
[C---:B------:R-:W-:Y:S01]  /*10150*/  FMUL.FTZ R22, R0.reuse, R146 ;  /* 0x0000009200167220 */ /* 0x040fe20000410000 */
[----:B------:R-:W-:Y:S01]  /*10160*/  FMUL.FTZ R23, R0, R147 ;  /* 0x0000009300177220 */ /* 0x000fe20000410000 */
[----:B------:R-:W-:Y:S01]  /*10170*/  FMUL.FTZ R89, R2, R89 ;  /* 0x0000005902597220 */ /* 0x000fe20000410000 */
[----:B------:R-:W2:Y:S01]  /*10180*/  LDSM.16.MT88.4 R144, [R218+0x12000] ;  /* 0x01200000da90783b */ /* 0x000ea20000004200 */
        /* <DEDUP_REMOVED lines=16> */
[----:B------:R-:W3:Y:S01]  /*10290*/  LDSM.16.MT88.4 R136, [R171+0x12000] ;  /* 0x01200000ab88783b */ /* 0x000ee20000004200 */
[C---:B------:R-:W-:Y:S01]  /*102a0*/  FMUL.FTZ R98, R0.reuse, R98 ;  /* 0x0000006200627220 */ /* 0x040fe20000410000 */
[----:B------:R-:W-:Y:S01]  /*102b0*/  FMUL.FTZ R99, R0, R99 ;  /* 0x0000006300637220 */ /* 0x000fe20000410000 */
[C---:B------:R-:W-:Y:S01]  /*102c0*/  FMUL.FTZ R100, R2.reuse, R100 ;  /* 0x0000006402647220 */ /* 0x040fe20000410000 */
[----:B------:R-:W-:Y:S01]  /*102d0*/  FMUL.FTZ R101, R2, R101 ;  /* 0x0000006502657220 */ /* 0x000fe20000410000 */
[C---:B-1----:R-:W-:Y:S01]  /*102e0*/  HMMA.16816.F32.BF16 R28, R160.reuse, R152, R28 ;  /* 0x00000098a01c723c */ /* 0x042fe2000004181c */
        /* <DEDUP_REMOVED lines=8> */
[----:B------:R-:W1:Y:S01]  /*10370*/  MUFU.EX2 R195, R195 ;  /* 0x000000c300c37308 */ /* 0x000e620000000800 */
[----:B------:R-:W-:Y:S01]  /*10380*/  FMUL.FTZ R107, R0, R107 ;  /* 0x0000006b006b7220 */ /* 0x000fe20000410000 */
[C---:B------:R-:W-:Y:S01]  /*10390*/  FMUL.FTZ R108, R2.reuse, R108 ;  /* 0x0000006c026c7220 */ /* 0x040fe20000410000 */
[----:B------:R-:W-:Y:S01]  /*103a0*/  FMUL.FTZ R109, R2, R109 ;  /* 0x0000006d026d7220 */ /* 0x000fe20000410000 */
[C---:B------:R-:W-:Y:S01]  /*103b0*/  FMUL.FTZ R110, R0.reuse, R110 ;  /* 0x0000006e006e7220 */ /* 0x040fe20000410000 */
[----:B------:R-:W-:Y:S01]  /*103c0*/  FMUL.FTZ R111, R0, R111 ;  /* 0x0000006f006f7220 */ /* 0x000fe20000410000 */
[C---:B--2---:R-:W-:Y:S04]  /*103d0*/  HMMA.16816.F32.BF16 R36, R160.reuse, R144, R36 ;  /* 0x00000090a024723c */ /* 0x044fe80000041824 */
[----:B------:R-:W-:Y:S01]  /*103e0*/  MUFU.EX2 R194, R194 ;  /* 0x000000c200c27308 */ /* 0x000fe20000000800 */
[C---:B------:R-:W-:Y:S01]  /*103f0*/  FMUL.FTZ R112, R2.reuse, R112 ;  /* 0x0000007002707220 */ /* 0x040fe20000410000 */
[----:B------:R-:W-:Y:S01]  /*10400*/  FMUL.FTZ R113, R2, R113 ;  /* 0x0000007102717220 */ /* 0x000fe20000410000 */
[C---:B------:R-:W-:Y:S01]  /*10410*/  FMUL.FTZ R114, R0.reuse, R114 ;  /* 0x0000007200727220 */ /* 0x040fe20000410000 */
[----:B------:R-:W-:Y:S01]  /*10420*/  FMUL.FTZ R115, R0, R115 ;  /* 0x0000007300737220 */ /* 0x000fe20000410000 */
[C---:B------:R-:W-:Y:S01]  /*10430*/  FMUL.FTZ R116, R2.reuse, R116 ;  /* 0x0000007402747220 */ /* 0x040fe20000410000 */
[C---:B------:R-:W-:Y:S01]  /*10440*/  HMMA.16816.F32.BF16 R40, R160.reuse, R146, R40 ;  /* 0x00000092a028723c */ /* 0x040fe20000041828 */
[----:B------:R-:W-:Y:S03]  /*10450*/  LDSM.16.MT88.4 R144, [R185+0x800] ;  /* 0x00080000b990783b */ /* 0x000fe60000004200 */
[----:B------:R-:W2:Y:S01]  /*10460*/  MUFU.EX2 R197, R197 ;  /* 0x000000c500c57308 */ /* 0x000ea20000000800 */
        /* <DEDUP_REMOVED lines=8> */
[C---:B---3--:R-:W-:Y:S01]  /*104f0*/  HMMA.16816.F32.BF16 R44, R160.reuse, R136, R44 ;  /* 0x00000088a02c723c */ /* 0x048fe2000004182c */
[----:B------:R-:W-:Y:S02]  /*10500*/  MUFU.EX2 R196, R196 ;  /* 0x000000c400c47308 */ /* 0x000fe40000000800 */
[----:B------:R-:W-:Y:S01]  /*10510*/  FMUL.FTZ R125, R2, R125 ;  /* 0x0000007d027d7220 */ /* 0x000fe20000410000 */
[C---:B------:R-:W-:Y:S01]  /*10520*/  FMUL.FTZ R126, R0.reuse, R126 ;  /* 0x0000007e007e7220 */ /* 0x040fe20000410000 */
[----:B------:R-:W-:Y:S01]  /*10530*/  FMUL.FTZ R127, R0, R127 ;  /* 0x0000007f007f7220 */ /* 0x000fe20000410000 */
[C---:B------:R-:W-:Y:S01]  /*10540*/  FMUL.FTZ R128, R2.reuse, R128 ;  /* 0x0000008002807220 */ /* 0x040fe20000410000 */
[----:B------:R-:W-:Y:S01]  /*10550*/  FMUL.FTZ R129, R2, R129 ;  /* 0x0000008102817220 */ /* 0x000fe20000410000 */
[C---:B------:R-:W-:Y:S01]  /*10560*/  HMMA.16816.F32.BF16 R48, R160.reuse, R138, R48 ;  /* 0x0000008aa030723c */ /* 0x040fe20000041830 */
[----:B------:R-:W3:Y:S02]  /*10570*/  LDSM.16.MT88.4 R136, [R218+0x14000] ;  /* 0x01400000da88783b */ /* 0x000ee40000004200 */
[----:B------:R-:W4:Y:S01]  /*10580*/  MUFU.EX2 R199, R199 ;  /* 0x000000c700c77308 */ /* 0x000f220000000800 */
[C---:B------:R-:W-:Y:S01]  /*10590*/  FMUL.FTZ R130, R0.reuse, R130 ;  /* 0x0000008200827220 */ /* 0x040fe20000410000 */
[----:B------:R-:W-:Y:S01]  /*105a0*/  FMUL.FTZ R131, R0, R131 ;  /* 0x0000008300837220 */ /* 0x000fe20000410000 */
[--C-:B------:R-:W-:Y:S01]  /*105b0*/  FFMA.FTZ R209, R209, UR4, -R180.reuse ;  /* 0x00000004d1d17c23 */ /* 0x100fe200080108b4 */
[--C-:B------:R-:W-:Y:S01]  /*105c0*/  FFMA.FTZ R210, R207, UR4, -R180.reuse ;  /* 0x00000004cfd27c23 */ /* 0x100fe200080108b4 */
[--C-:B------:R-:W-:Y:S01]  /*105d0*/  FFMA.FTZ R206, R206, UR4, -R181.reuse ;  /* 0x00000004cece7c23 */ /* 0x100fe200080108b5 */
[C---:B------:R-:W-:Y:S04]  /*105e0*/  HMMA.16816.F32.BF16 R52, R160.reuse, R132, R52 ;  /* 0x00000084a034723c */ /* 0x040fe80000041834 */
[----:B------:R-:W-:Y:S01]  /*105f0*/  MUFU.EX2 R198, R198 ;  /* 0x000000c600c67308 */ /* 0x000fe20000000800 */
[--C-:B------:R-:W-:Y:S01]  /*10600*/  FFMA.FTZ R207, R208, UR4, -R181.reuse ;  /* 0x00000004d0cf7c23 */ /* 0x100fe200080108b5 */
[--C-:B------:R-:W-:Y:S01]  /*10610*/  FFMA.FTZ R168, R168, UR4, -R180.reuse ;  /* 0x00000004a8a87c23 */ /* 0x100fe200080108b4 */
[--C-:B------:R-:W-:Y:S01]  /*10620*/  FFMA.FTZ R167, R167, UR4, -R180.reuse ;  /* 0x00000004a7a77c23 */ /* 0x100fe200080108b4 */
[--C-:B------:R-:W-:Y:S01]  /*10630*/  FFMA.FTZ R205, R205, UR4, -R181.reuse ;  /* 0x00000004cdcd7c23 */ /* 0x100fe200080108b5 */
[----:B------:R-:W-:Y:S01]  /*10640*/  FFMA.FTZ R181, R204, UR4, -R181 ;  /* 0x00000004ccb57c23 */ /* 0x000fe200080108b5 */
[C---:B------:R-:W-:Y:S01]  /*10650*/  HMMA.16816.F32.BF16 R56, R160.reuse, R134, R56 ;  /* 0x00000086a038723c */ /* 0x040fe20000041838 */
[----:B------:R-:W5:Y:S03]  /*10660*/  LDSM.16.MT88.4 R132, [R171+0x14000] ;  /* 0x01400000ab84783b */ /* 0x000f660000004200 */
[----:B------:R-:W-:Y:S01]  /*10670*/  MUFU.EX2 R209, R209 ;  /* 0x000000d100d17308 */ /* 0x000fe20000000800 */
[--C-:B------:R-:W-:Y:S01]  /*10680*/  FFMA.FTZ R166, R166, UR4, -R180.reuse ;  /* 0x00000004a6a67c23 */ /* 0x100fe200080108b4 */
[----:B------:R-:W-:Y:S01]  /*10690*/  FFMA.FTZ R180, R165, UR4, -R180 ;  /* 0x00000004a5b47c23 */ /* 0x000fe200080108b4 */
[----:B------:R-:W-:Y:S01]  /*106a0*/  FFMA.FTZ R193, R2, R237, R193 ;  /* 0x000000ed02c17223 */ /* 0x000fe200000100c1 */
[----:B------:R-:W-:Y:S01]  /*106b0*/  FFMA.FTZ R191, R0, R235, R191 ;  /* 0x000000eb00bf7223 */ /* 0x000fe200000100bf */
[C---:B------:R-:W-:Y:S05]  /*106c0*/  HMMA.16816.F32.BF16 R60, R160.reuse, R140, R60 ;  /* 0x0000008ca03c723c */ /* 0x040fea000004183c */
[----:B------:R-:W-:Y:S01]  /*106d0*/  MUFU.EX2 R204, R181 ;  /* 0x000000b500cc7308 */ /* 0x000fe20000000800 */
[----:B------:R-:W-:Y:S01]  /*106e0*/  FADD.FTZ R190, R190, R193 ;  /* 0x000000c1bebe7221 */ /* 0x000fe20000010000 */
[----:B------:R-:W-:Y:S01]  /*106f0*/  FADD.FTZ R186, R186, R191 ;  /* 0x000000bfbaba7221 */ /* 0x000fe20000010000 */
[C---:B------:R-:W-:Y:S01]  /*10700*/  HMMA.16816.F32.BF16 R64, R160.reuse, R142, R64 ;  /* 0x0000008ea040723c */ /* 0x040fe20000041840 */
[----:B------:R-:W1:Y:S06]  /*10710*/  LDSM.16.MT88.4 R140, [R185+0x4000] ;  /* 0x00400000b98c783b */ /* 0x000e6c0000004200 */
[----:B------:R2:W-:Y:S01]  /*10720*/  MUFU.EX2 R165, R180 ;  /* 0x000000b400a57308 */ /* 0x0005e20000000800 */
[----:B------:R-:W-:Y:S04]  /*10730*/  FADD.FTZ R187, R187, R186 ;  /* 0x000000babbbb7221 */ /* 0x000fe80000010000 */
[----:B------:R-:W-:Y:S01]  /*10740*/  FADD.FTZ R187, R184, R187 ;  /* 0x000000bbb8bb7221 */ /* 0x000fe20000010000 */
[C---:B---3--:R-:W-:Y:S04]  /*10750*/  HMMA.16816.F32.BF16 R68, R160.reuse, R136, R68 ;  /* 0x00000088a044723c */ /* 0x048fe80000041844 */
[----:B------:R-:W-:Y:S04]  /*10760*/  MUFU.EX2 R210, R210 ;  /* 0x000000d200d27308 */ /* 0x000fe80000000800 */
[C---:B------:R-:W-:Y:S01]  /*10770*/  HMMA.16816.F32.BF16 R72, R160.reuse, R138, R72 ;  /* 0x0000008aa048723c */ /* 0x040fe20000041848 */
[----:B------:R-:W3:Y:S05]  /*10780*/  LDSM.16.MT88.4 R136, [R220+0x4000] ;  /* 0x00400000dc88783b */ /* 0x000eea0000004200 */
[----:B------:R-:W4:Y:S02]  /*10790*/  MUFU.EX2 R201, R201 ;  /* 0x000000c900c97308 */ /* 0x000f240000000800 */
[C---:B-----5:R-:W-:Y:S01]  /*107a0*/  HMMA.16816.F32.BF16 R76, R160.reuse, R132, R76 ;  /* 0x00000084a04c723c */ /* 0x060fe2000004184c */
[----:B--2---:R-:W-:Y:S07]  /*107b0*/  LDSM.16.MT88.4 R180, [R185+0x5800] ;  /* 0x00580000b9b4783b */ /* 0x004fee0000004200 */
[----:B------:R-:W-:Y:S01]  /*107c0*/  MUFU.EX2 R206, R206 ;  /* 0x000000ce00ce7308 */ /* 0x000fe20000000800 */
[C---:B------:R-:W-:Y:S01]  /*107d0*/  HMMA.16816.F32.BF16 R80, R160.reuse, R134, R80 ;  /* 0x00000086a050723c */ /* 0x040fe20000041850 */
[----:B------:R-:W2:Y:S08]  /*107e0*/  LDSM.16.MT88.4 R132, [R218+0x16000] ;  /* 0x01600000da84783b */ /* 0x000eb00000004200 */
[----:B------:R-:W5:Y:S01]  /*107f0*/  MUFU.EX2 R207, R207 ;  /* 0x000000cf00cf7308 */ /* 0x000f620000000800 */
[C---:B-1----:R-:W-:Y:S09]  /*10800*/  HMMA.16816.F32.BF16 R84, R160.reuse, R140, R84 ;  /* 0x0000008ca054723c */ /* 0x042ff20000041854 */
[----:B------:R-:W-:Y:S01]  /*10810*/  MUFU.EX2 R168, R168 ;  /* 0x000000a800a87308 */ /* 0x000fe20000000800 */
[C---:B------:R-:W-:Y:S01]  /*10820*/  HMMA.16816.F32.BF16 R88, R160.reuse, R142, R88 ;  /* 0x0000008ea058723c */ /* 0x040fe20000041858 */
[----:B------:R-:W1:Y:S08]  /*10830*/  LDSM.16.MT88.4 R140, [R171+0x16000] ;  /* 0x01600000ab8c783b */ /* 0x000e700000004200 */
[----:B------:R-:W5:Y:S01]  /*10840*/  MUFU.EX2 R167, R167 ;  /* 0x000000a700a77308 */ /* 0x000f620000000800 */
[C---:B---3--:R-:W-:Y:S09]  /*10850*/  HMMA.16816.F32.BF16 R92, R160.reuse, R136, R92 ;  /* 0x00000088a05c723c */ /* 0x048ff2000004185c */
[----:B------:R-:W3:Y:S01]  /*10860*/  MUFU.EX2 R205, R205 ;  /* 0x000000cd00cd7308 */ /* 0x000ee20000000800 */
[C---:B------:R-:W-:Y:S01]  /*10870*/  HMMA.16816.F32.BF16 R96, R160.reuse, R138, R96 ;  /* 0x0000008aa060723c */ /* 0x040fe20000041860 */
[----:B------:R-:W4:Y:S08]  /*10880*/  LDSM.16.MT88.4 R136, [R185+0x6000] ;  /* 0x00600000b988783b */ /* 0x000f300000004200 */
[----:B------:R-:W3:Y:S01]  /*10890*/  MUFU.EX2 R166, R166 ;  /* 0x000000a600a67308 */ /* 0x000ee20000000800 */
[C---:B--2---:R-:W-:Y:S08]  /*108a0*/  HMMA.16816.F32.BF16 R100, R160.reuse, R132, R100 ;  /* 0x00000084a064723c */ /* 0x044ff00000041864 */
[C---:B------:R-:W-:Y:S01]  /*108b0*/  HMMA.16816.F32.BF16 R104, R160.reuse, R134, R104 ;  /* 0x00000086a068723c */ /* 0x040fe20000041868 */
[----:B------:R-:W2:Y:S07]  /*108c0*/  LDSM.16.MT88.4 R132, [R220+0x6000] ;  /* 0x00600000dc84783b */ /* 0x000eae0000004200 */
[C---:B-1----:R-:W-:Y:S08]  /*108d0*/  HMMA.16816.F32.BF16 R108, R160.reuse, R140, R108 ;  /* 0x0000008ca06c723c */ /* 0x042ff0000004186c */
[C---:B------:R-:W-:Y:S01]  /*108e0*/  HMMA.16816.F32.BF16 R112, R160.reuse, R142, R112 ;  /* 0x0000008ea070723c */ /* 0x040fe20000041870 */
[----:B------:R-:W-:Y:S07]  /*108f0*/  LDSM.16.MT88.4 R140, [R171+0x10800] ;  /* 0x01080000ab8c783b */ /* 0x000fee0000004200 */
[C---:B----4-:R-:W-:Y:S08]  /*10900*/  HMMA.16816.F32.BF16 R116, R160.reuse, R136, R116 ;  /* 0x00000088a074723c */ /* 0x050ff00000041874 */
[C---:B------:R-:W-:Y:S01]  /*10910*/  HMMA.16816.F32.BF16 R120, R160.reuse, R138, R120 ;  /* 0x0000008aa078723c */ /* 0x040fe20000041878 */
[----:B------:R-:W1:Y:S07]  /*10920*/  LDSM.16.MT88.4 R136, [R218+0x10800] ;  /* 0x01080000da88783b */ /* 0x000e6e0000004200 */
[C---:B--2---:R-:W-:Y:S03]  /*10930*/  HMMA.16816.F32.BF16 R124, R160.reuse, R132, R124 ;  /* 0x00000084a07c723c */ /* 0x044fe6000004187c */
        /* <DEDUP_REMOVED lines=10> */
[C---:B-1----:R-:W-:Y:S08]  /*109e0*/  HMMA.16816.F32.BF16 R4, R132.reuse, R136, R4 ;  /* 0x000000888404723c */ /* 0x042ff00000041804 */
[C---:B------:R-:W-:Y:S01]  /*109f0*/  HMMA.16816.F32.BF16 R8, R132.reuse, R138, R8 ;  /* 0x0000008a8408723c */ /* 0x040fe20000041808 */
[----:B------:R-:W1:Y:S07]  /*10a00*/  LDSM.16.MT88.4 R136, [R185+0x2800] ;  /* 0x00280000b988783b */ /* 0x000e6e0000004200 */
[C---:B------:R-:W-:Y:S08]  /*10a10*/  HMMA.16816.F32.BF16 R12, R132.reuse, R140, R12 ;  /* 0x0000008c840c723c */ /* 0x040ff0000004180c */
        /* <DEDUP_REMOVED lines=40> */
[----:B------:R-:W2:Y:S07]  /*10ca0*/  LDSM.16.MT88.4 R140, [R185+0x1000] ;  /* 0x00100000b98c783b */ /* 0x000eae0000004200 */
        /* <DEDUP_REMOVED lines=35> */
[----:B---3--:R-:W-:Y:S01]  /*10ee0*/  F2FP.BF16.F32.PACK_AB R174, R204, R205 ;  /* 0x000000cdccae723e */ /* 0x008fe200000010ff */
[----:B------:R-:W-:Y:S01]  /*10ef0*/  FADD.FTZ R167, R167, R168 ;  /* 0x000000a8a7a77221 */ /* 0x000fe20000010000 */
[C---:B------:R-:W-:Y:S03]  /*10f00*/  F2FP.BF16.F32.PACK_AB R175, R165.reuse, R166 ;  /* 0x000000a6a5af723e */ /* 0x040fe600000010ff */
        /* <DEDUP_REMOVED lines=83> */
[----:B------:R-:W-:Y:S11]  /*11440*/  BRA.U UP2, `(.L_x_1314) ;  /* 0xffffffb9023c7547 */ /* 0x000ff6000b83ffff */
.L_x_1310:
        /* <DEDUP_REMOVED lines=208> */
[----:B------:R5:W-:Y:S04]  /*12150*/  STS.64 [R7], R136 ;  /* 0x0000008807007388 */ /* 0x000be80000000a00 */
[----:B------:R-:W-:Y:S04]  /*12160*/  STS.64 [R7+0x800], R138 ;  /* 0x0008008a07007388 */ /* 0x000fe80000000a00 */
[----:B------:R3:W-:Y:S04]  /*12170*/  STS.64 [R170], R132 ;  /* 0x00000084aa007388 */ /* 0x0007e80000000a00 */
[----:B------:R1:W-:Y:S04]  /*12180*/  STS.64 [R170+0x800], R134 ;  /* 0x00080086aa007388 */ /* 0x0003e80000000a00 */
[----:B------:R-:W-:Y:S04]  /*12190*/  STS.64 [R9+0x4000], R36 ;  /* 0x0040002409007388 */ /* 0x000fe80000000a00 */
[----:B------:R-:W-:Y:S04]  /*121a0*/  STS.64 [R9+0x4800], R38 ;  /* 0x0048002609007388 */ /* 0x000fe80000000a00 */
[----:B------:R-:W-:Y:S01]  /*121b0*/  STS.64 [R8+0x4000], R40 ;  /* 0x0040002808007388 */ /* 0x000fe20000000a00 */
[----:B-----5:R-:W-:-:S03]  /*121c0*/  MOV R137, UR4 ;  /* 0x0000000400897c02 */ /* 0x020fc60008000f00 */
[----:B------:R-:W-:Y:S04]  /*121d0*/  STS.64 [R8+0x4800], R42 ;  /* 0x0048002a08007388 */ /* 0x000fe80000000a00 */
[----:B------:R-:W-:Y:S01]  /*121e0*/  STS.64 [R11+0x4000], R44 ;  /* 0x0040002c0b007388 */ /* 0x000fe20000000a00 */
[----:B---3--:R-:W-:-:S03]  /*121f0*/  MOV R133, 0xff800000 ;  /* 0xff80000000857802 */ /* 0x008fc60000000f00 */
[----:B------:R-:W-:Y:S01]  /*12200*/  STS.64 [R11+0x4800], R46 ;  /* 0x0048002e0b007388 */ /* 0x000fe20000000a00 */
[----:B-1----:R-:W-:-:S03]  /*12210*/  MOV R134, 0xff800000 ;  /* 0xff80000000867802 */ /* 0x002fc60000000f00 */
[----:B------:R-:W-:Y:S01]  /*12220*/  STS.64 [R12+0x4000], R48 ;  /* 0x004000300c007388 */ /* 0x000fe20000000a00 */
[----:B------:R-:W-:-:S03]  /*12230*/  IADD3 R135, PT, PT, R217, 0x20, RZ ;  /* 0x00000020d9877810 */ /* 0x000fc60007ffe0ff */
        /* <DEDUP_REMOVED lines=27> */
[----:B------:R-:W-:Y:S04]  /*123f0*/  STS.64 [R8+0xc000], R104 ;  /* 0x00c0006808007388 */ /* 0x000fe80000000a00 */
[----:B------:R-:W-:Y:S04]  /*12400*/  STS.64 [R8+0xc800], R106 ;  /* 0x00c8006a08007388 */ /* 0x000fe80000000a00 */
[----:B------:R-:W-:Y:S04]  /*12410*/  STS.64 [R11+0xc000], R108 ;  /* 0x00c0006c0b007388 */ /* 0x000fe80000000a00 */
[----:B------:R3:W-:Y:S04]  /*12420*/  STS.64 [R11+0xc800], R110 ;  /* 0x00c8006e0b007388 */ /* 0x0007e80000000a00 */
[----:B------:R2:W-:Y:S04]  /*12430*/  STS.64 [R12+0xc000], R112 ;  /* 0x00c000700c007388 */ /* 0x0005e80000000a00 */
[----:B------:R2:W-:Y:S01]  /*12440*/  STS.64 [R12+0xc800], R114 ;  /* 0x00c800720c007388 */ /* 0x0005e20000000a00 */
[----:B-1----:R-:W-:-:S03]  /*12450*/  @P6 FMUL.FTZ R9, R6, 0.69314718246459960938 ;  /* 0x3f31721806096820 */ /* 0x002fc60000410000 */
[----:B------:R1:W-:Y:S01]  /*12460*/  STS.64 [R10+0xc000], R116 ;  /* 0x00c000740a007388 */ /* 0x0003e20000000a00 */
[----:B------:R-:W-:-:S03]  /*12470*/  @P6 FFMA.FTZ R134, R164, R15, R9 ;  /* 0x0000000fa4866223 */ /* 0x000fc60000010009 */
[----:B------:R1:W-:Y:S04]  /*12480*/  STS.64 [R10+0xc800], R118 ;  /* 0x00c800760a007388 */ /* 0x0003e80000000a00 */
[----:B------:R1:W-:Y:S04]  /*12490*/  STS.64 [R13+0xc000], R120 ;  /* 0x00c000780d007388 */ /* 0x0003e80000000a00 */
[----:B------:R1:W-:Y:S01]  /*124a0*/  STS.64 [R13+0xc800], R122 ;  /* 0x00c8007a0d007388 */ /* 0x0003e20000000a00 */
[----:B---3--:R-:W-:-:S03]  /*124b0*/  LOP3.LUT R11, R4, 0x3f00, RZ, 0xc0, !PT ;  /* 0x00003f00040b7812 */ /* 0x008fc600078ec0ff */
[----:B------:R1:W-:Y:S01]  /*124c0*/  STS.64 [R7+0xc000], R124 ;  /* 0x00c0007c07007388 */ /* 0x0003e20000000a00 */
[----:B----4-:R-:W-:Y:S01]  /*124d0*/  @P3 FMUL.FTZ R4, R5, 0.69314718246459960938 ;  /* 0x3f31721805043820 */ /* 0x010fe20000410000 */
[----:B------:R-:W-:Y:S02]  /*124e0*/  LOP3.LUT R11, R11, 0x3c, R0, 0xf8, !PT ;  /* 0x0000003c0b0b7812 */ /* 0x000fe400078ef800 */
[----:B------:R1:W-:Y:S01]  /*124f0*/  STS.64 [R7+0xc800], R126 ;  /* 0x00c8007e07007388 */ /* 0x0003e20000000a00 */
[----:B--2---:R-:W-:Y:S01]  /*12500*/  @P3 FFMA.FTZ R133, R3, R14, R4 ;  /* 0x0000000e03853223 */ /* 0x004fe20000010004 */
[----:B------:R-:W-:Y:S02]  /*12510*/  IADD3 R3, PT, PT, R217, 0x28, RZ ;  /* 0x00000028d9037810 */ /* 0x000fe40007ffe0ff */
[----:B------:R1:W-:Y:S01]  /*12520*/  STS.64 [R170+0xc000], R128 ;  /* 0x00c00080aa007388 */ /* 0x0003e20000000a00 */
[----:B------:R-:W-:-:S03]  /*12530*/  IADD3 R132, P3, PT, R11, UR4, RZ ;  /* 0x000000040b847c10 */ /* 0x000fc6000ff7e0ff */
[----:B------:R1:W-:Y:S01]  /*12540*/  STS.64 [R170+0xc800], R130 ;  /* 0x00c80082aa007388 */ /* 0x0003e20000000a00 */
[----:B------:R-:W-:Y:S06]  /*12550*/  BAR.SYNC.DEFER_BLOCKING 0x0 ;  /* 0x0000000000007b1d */ /* 0x000fec0000010000 */
[----:B------:R1:W2:Y:S04]  /*12560*/  LDS.128 R128, [R165+UR5] ;  /* 0x00000005a5807984 */ /* 0x0002a80008000c00 */
[----:B------:R1:W3:Y:S04]  /*12570*/  LDS.128 R124, [R165+UR5+0x800] ;  /* 0x00080005a57c7984 */ /* 0x0002e80008000c00 */
        /* <DEDUP_REMOVED lines=30> */
[----:B--234-:R-:W-:Y:S05]  /*12760*/  @P5 BRA `(.L_x_1316) ;  /* 0x00000000002c5947 */ /* 0x01cfea0003800000 */
        /* <DEDUP_REMOVED lines=11> */
.L_x_1316:
[----:B------:R-:W-:Y:S05]  /*12820*/  BSYNC.RECONVERGENT B0 ;  /* 0x0000000000007941 */ /* 0x000fea0003800200 */
.L_x_1315:
        /* <DEDUP_REMOVED lines=14> */
[----:B------:R-:W3:Y:S01]  /*12910*/  LDCU UR6, c[0x0][0x440] ;  /* 0x00008800ff0677ac */ /* 0x000ee20008000800 */
[----:B--2---:R-:W-:-:S04]  /*12920*/  LEA R140, P3, R132, UR4, 0x2 ;  /* 0x00000004848c7c11 */ /* 0x004fc8000f8610ff */
[----:B------:R-:W-:Y:S02]  /*12930*/  LEA.HI.X R141, R132, UR5, R137, 0x2, P3 ;  /* 0x00000005848d7c11 */ /* 0x000fe400098f1489 */
[----:B---3--:R-:W-:Y:S02]  /*12940*/  ISETP.GE.AND P4, PT, R136, UR6, PT ;  /* 0x0000000688007c0c */ /* 0x008fe4000bf86270 */
[----:B------:R-:W-:-:S11]  /*12950*/  ISETP.GE.AND P3, PT, R135, UR6, PT ;  /* 0x0000000687007c0c */ /* 0x000fd6000bf66270 */
[----:B------:R2:W-:Y:S01]  /*12960*/  @!P4 STG.E.128 desc[UR22][R140.64], R128 ;  /* 0x000000808c00c986 */ /* 0x0005e2000c101d16 */
[----:B------:R-:W-:-:S03]  /*12970*/  ISETP.GE.AND P4, PT, R134, UR6, PT ;  /* 0x0000000686007c0c */ /* 0x000fc6000bf86270 */
[----:B-1----:R2:W-:Y:S01]  /*12980*/  @!P3 STG.E.128 desc[UR22][R140.64+0x100], R96 ;  /* 0x000100608c00b986 */ /* 0x0025e2000c101d16 */
[----:B------:R-:W-:-:S09]  /*12990*/  ISETP.GE.AND P3, PT, R0, UR6, PT ;  /* 0x0000000600007c0c */ /* 0x000fd2000bf66270 */
[----:B------:R2:W-:Y:S04]  /*129a0*/  @!P4 STG.E.128 desc[UR22][R140.64+0x200], R64 ;  /* 0x000200408c00c986 */ /* 0x0005e8000c101d16 */
[----:B------:R2:W-:Y:S02]  /*129b0*/  @!P3 STG.E.128 desc[UR22][R140.64+0x300], R32 ;  /* 0x000300208c00b986 */ /* 0x0005e4000c101d16 */
.L_x_1318:
[----:B------:R-:W-:Y:S05]  /*129c0*/  BSYNC.RECONVERGENT B0 ;  /* 0x0000000000007941 */ /* 0x000fea0003800200 */
.L_x_1317:
        /* <DEDUP_REMOVED lines=26> */
.L_x_1320:
[----:B------:R-:W-:Y:S05]  /*12b70*/  BSYNC.RECONVERGENT B0 ;  /* 0x0000000000007941 */ /* 0x000fea0003800200 */
.L_x_1319:
        /* <DEDUP_REMOVED lines=24> */
.L_x_1322:
[----:B------:R-:W-:Y:S05]  /*12d00*/  BSYNC.RECONVERGENT B0 ;  /* 0x0000000000007941 */ /* 0x000fea0003800200 */
.L_x_1321:
[----:B------:R-:W-:Y:S04]  /*12d10*/  BSSY.RECONVERGENT B0, `(.L_x_1323) ;  /* 0x0000017000007945 */ /* 0x000fe80003800200 */
[----:B------:R-:W-:Y:S05]  /*12d20*/  @P0 BRA `(.L_x_1324) ;  /* 0x0000000000540947 */ /* 0x000fea0003800000 */
[----:B------:R-:W1:Y:S02]  /*12d30*/  LDCU UR4, c[0x0][0x440] ;  /* 0x00008800ff0477ac */ /* 0x000e640008000800 */
[----:B-1----:R-:W-:Y:S02]  /*12d40*/  ISETP.GE.AND P4, PT, R136, UR4, PT ;  /* 0x0000000488007c0c */ /* 0x002fe4000bf86270 */
[----:B------:R-:W-:Y:S02]  /*12d50*/  ISETP.GE.AND P3, PT, R135, UR4, PT ;  /* 0x0000000487007c0c */ /* 0x000fe4000bf66270 */
[----:B------:R-:W-:Y:S02]  /*12d60*/  ISETP.GE.AND P2, PT, R134, UR4, PT ;  /* 0x0000000486007c0c */ /* 0x000fe4000bf46270 */
[----:B------:R-:W-:-:S07]  /*12d70*/  ISETP.GE.AND P1, PT, R0, UR4, PT ;  /* 0x0000000400007c0c */ /* 0x000fce000bf26270 */
[----:B---3--:R-:W1:Y:S08]  /*12d80*/  @!P4 LDC.64 R24, c[0x0][0x3f8] ;  /* 0x0000fe00ff18cb82 */ /* 0x008e700000000a00 */
        /* <DEDUP_REMOVED lines=15> */
.L_x_1324:
[----:B------:R-:W-:Y:S05]  /*12e80*/  BSYNC.RECONVERGENT B0 ;  /* 0x0000000000007941 */ /* 0x000fea0003800200 */
.L_x_1323:
[----:B------:R-:W-:Y:S01]  /*12e90*/  ISETP.NE.AND P0, PT, R133, RZ, PT ;  /* 0x000000ff8500720c */ /* 0x000fe20003f05270 */
[----:B------:R-:W-:-:S12]  /*12ea0*/  BSSY.RECONVERGENT B0, `(.L_x_1325) ;  /* 0x0000017000007945 */ /* 0x000fd80003800200 */
[----:B------:R-:W-:Y:S05]  /*12eb0*/  @P0 BRA `(.L_x_1326) ;  /* 0x0000000000540947 */ /* 0x000fea0003800000 */
[----:B------:R-:W4:Y:S02]  /*12ec0*/  LDCU UR4, c[0x0][0x440] ;  /* 0x00008800ff0477ac */ /* 0x000f240008000800 */
[----:B----4-:R-:W-:Y:S02]  /*12ed0*/  ISETP.GE.AND P0, PT, R136, UR4, PT ;  /* 0x0000000488007c0c */ /* 0x010fe4000bf06270 */
[----:B------:R-:W-:Y:S02]  /*12ee0*/  ISETP.GE.AND P3, PT, R135, UR4, PT ;  /* 0x0000000487007c0c */ /* 0x000fe4000bf66270 */
[----:B------:R-:W-:-:S09]  /*12ef0*/  ISETP.GE.AND P2, PT, R134, UR4, PT ;  /* 0x0000000486007c0c */ /* 0x000fd2000bf46270 */
[----:B-123--:R-:W1:Y:S08]  /*12f00*/  @!P0 LDC.64 R2, c[0x0][0x3f8] ;  /* 0x0000fe00ff028b82 */ /* 0x00ee700000000a00 */
[----:B------:R-:W2:Y:S08]  /*12f10*/  @!P3 LDC.64 R22, c[0x0][0x3f8] ;  /* 0x0000fe00ff16bb82 */ /* 0x000eb00000000a00 */
[----:B------:R-:W3:Y:S01]  /*12f20*/  @!P2 LDC.64 R20, c[0x0][0x3f8] ;  /* 0x0000fe00ff14ab82 */ /* 0x000ee20000000a00 */
[----:B-1----:R-:W-:-:S04]  /*12f30*/  @!P0 LEA R24, P1, R132, R2, 0x2 ;  /* 0x0000000284188211 */ /* 0x002fc800078210ff */
[----:B------:R-:W-:Y:S02]  /*12f40*/  @!P0 LEA.HI.X R25, R132, R3, R137, 0x2, P1 ;  /* 0x0000000384198211 */ /* 0x000fe400008f1489 */
[----:B------:R-:W-:-:S03]  /*12f50*/  ISETP.GE.AND P1, PT, R0, UR4, PT ;  /* 0x0000000400007c0c */ /* 0x000fc6000bf26270 */
[----:B------:R4:W-:Y:S01]  /*12f60*/  @!P0 STG.E.128 desc[UR22][R24.64+0x8000], R112 ;  /* 0x0080007018008986 */ /* 0x0009e2000c101d16 */
[----:B--2---:R-:W-:-:S04]  /*12f70*/  @!P3 LEA R22, P0, R132, R22, 0x2 ;  /* 0x000000168416b211 */ /* 0x004fc800078010ff */
[C---:B------:R-:W-:Y:S02]  /*12f80*/  @!P3 LEA.HI.X R23, R132.reuse, R23, R137, 0x2, P0 ;  /* 0x000000178417b211 */ /* 0x040fe400000f1489 */
[----:B---3--:R-:W-:-:S03]  /*12f90*/  @!P2 LEA R20, P0, R132, R20, 0x2 ;  /* 0x000000148414a211 */ /* 0x008fc600078010ff */
[----:B------:R-:W1:Y:S01]  /*12fa0*/  @!P1 LDC.64 R2, c[0x0][0x3f8] ;  /* 0x0000fe00ff029b82 */ /* 0x000e620000000a00 */
[C---:B------:R-:W-:Y:S01]  /*12fb0*/  @!P2 LEA.HI.X R21, R132.reuse, R21, R137, 0x2, P0 ;  /* 0x000000158415a211 */ /* 0x040fe200000f1489 */
[----:B------:R4:W-:Y:S04]  /*12fc0*/  @!P3 STG.E.128 desc[UR22][R22.64+0x8100], R80 ;  /* 0x008100501600b986 */ /* 0x0009e8000c101d16 */
[----:B------:R4:W-:Y:S01]  /*12fd0*/  @!P2 STG.E.128 desc[UR22][R20.64+0x8200], R48 ;  /* 0x008200301400a986 */ /* 0x0009e2000c101d16 */
[----:B-1----:R-:W-:-:S04]  /*12fe0*/  @!P1 LEA R2, P0, R132, R2, 0x2 ;  /* 0x0000000284029211 */ /* 0x002fc800078010ff */
[----:B------:R-:W-:-:S05]  /*12ff0*/  @!P1 LEA.HI.X R3, R132, R3, R137, 0x2, P0 ;  /* 0x0000000384039211 */ /* 0x000fca00000f1489 */
[----:B------:R4:W-:Y:S04]  /*13000*/  @!P1 STG.E.128 desc[UR22][R2.64+0x8300], R16 ;  /* 0x0083001002009986 */ /* 0x0009e8000c101d16 */
.L_x_1326:
[----:B------:R-:W-:Y:S05]  /*13010*/  BSYNC.RECONVERGENT B0 ;  /* 0x0000000000007941 */ /* 0x000fea0003800200 */
.L_x_1325:
        /* <DEDUP_REMOVED lines=8> */
[----:B-1--4-:R-:W1:Y:S08]  /*130a0*/  @!P4 LDC.64 R20, c[0x0][0x3f8] ;  /* 0x0000fe00ff14cb82 */ /* 0x012e700000000a00 */
[----:B------:R-:W4:Y:S08]  /*130b0*/  @!P3 LDC.64 R18, c[0x0][0x3f8] ;  /* 0x0000fe00ff12bb82 */ /* 0x000f300000000a00 */
[----:B------:R-:W5:Y:S08]  /*130c0*/  @!P2 LDC.64 R16, c[0x0][0x3f8] ;  /* 0x0000fe00ff10ab82 */ /* 0x000f700000000a00 */
[----:B--23--:R-:W2:Y:S01]  /*130d0*/  @!P1 LDC.64 R2, c[0x0][0x3f8] ;  /* 0x0000fe00ff029b82 */ /* 0x00cea20000000a00 */
[----:B-1----:R-:W-:-:S04]  /*130e0*/  @!P4 LEA R20, P0, R132, R20, 0x2 ;  /* 0x000000148414c211 */ /* 0x002fc800078010ff */
[C---:B------:R-:W-:Y:S02]  /*130f0*/  @!P4 LEA.HI.X R21, R132.reuse, R21, R137, 0x2, P0 ;  /* 0x000000158415c211 */ /* 0x040fe400000f1489 */
[----:B----4-:R-:W-:-:S03]  /*13100*/  @!P3 LEA R18, P0, R132, R18, 0x2 ;  /* 0x000000128412b211 */ /* 0x010fc600078010ff */
[----:B------:R1:W-:Y:S01]  /*13110*/  @!P4 STG.E.128 desc[UR22][R20.64+0xa000], R108 ;  /* 0x00a0006c1400c986 */ /* 0x0003e2000c101d16 */
[C---:B------:R-:W-:Y:S02]  /*13120*/  @!P3 LEA.HI.X R19, R132.reuse, R19, R137, 0x2, P0 ;  /* 0x000000138413b211 */ /* 0x040fe400000f1489 */
[----:B-----5:R-:W-:-:S03]  /*13130*/  @!P2 LEA R16, P0, R132, R16, 0x2 ;  /* 0x000000108410a211 */ /* 0x020fc600078010ff */
[----:B------:R1:W-:Y:S01]  /*13140*/  @!P3 STG.E.128 desc[UR22][R18.64+0xa100], R76 ;  /* 0x00a1004c1200b986 */ /* 0x0003e2000c101d16 */
[C---:B------:R-:W-:Y:S02]  /*13150*/  @!P2 LEA.HI.X R17, R132.reuse, R17, R137, 0x2, P0 ;  /* 0x000000118411a211 */ /* 0x040fe400000f1489 */
[----:B--2---:R-:W-:-:S03]  /*13160*/  @!P1 LEA R2, P0, R132, R2, 0x2 ;  /* 0x0000000284029211 */ /* 0x004fc600078010ff */
[----:B------:R1:W-:Y:S01]  /*13170*/  @!P2 STG.E.128 desc[UR22][R16.64+0xa200], R44 ;  /* 0x00a2002c1000a986 */ /* 0x0003e2000c101d16 */
[----:B------:R-:W-:-:S05]  /*13180*/  @!P1 LEA.HI.X R3, R132, R3, R137, 0x2, P0 ;  /* 0x0000000384039211 */ /* 0x000fca00000f1489 */
[----:B------:R1:W-:Y:S04]  /*13190*/  @!P1 STG.E.128 desc[UR22][R2.64+0xa300], R12 ;  /* 0x00a3000c02009986 */ /* 0x0003e8000c101d16 */
.L_x_1328:
[----:B------:R-:W-:Y:S05]  /*131a0*/  BSYNC.RECONVERGENT B0 ;  /* 0x0000000000007941 */ /* 0x000fea0003800200 */
.L_x_1327:
        /* <DEDUP_REMOVED lines=24> */
.L_x_1330:
[----:B------:R-:W-:Y:S05]  /*13330*/  BSYNC.RECONVERGENT B0 ;  /* 0x0000000000007941 */ /* 0x000fea0003800200 */
.L_x_1329:
[----:B------:R-:W-:Y:S05]  /*13340*/  @P6 EXIT ;  /* 0x000000000000694d */ /* 0x000fea0003800000 */
[----:B------:R-:W5:Y:S02]  /*13350*/  LDCU UR4, c[0x0][0x440] ;  /* 0x00008800ff0477ac */ /* 0x000f640008000800 */
[----:B-----5:R-:W-:Y:S02]  /*13360*/  ISETP.GE.AND P5, PT, R136, UR4, PT ;  /* 0x0000000488007c0c */ /* 0x020fe4000bfa6270 */
[----:B------:R-:W-:Y:S02]  /*13370*/  ISETP.GE.AND P4, PT, R135, UR4, PT ;  /* 0x0000000487007c0c */ /* 0x000fe4000bf86270 */
[----:B------:R-:W-:-:S09]  /*13380*/  ISETP.GE.AND P2, PT, R134, UR4, PT ;  /* 0x0000000486007c0c */ /* 0x000fd2000bf46270 */
[----:B-1----:R-:W1:Y:S08]  /*13390*/  @!P5 LDC.64 R10, c[0x0][0x3f8] ;  /* 0x0000fe00ff0adb82 */ /* 0x002e700000000a00 */
[----:B------:R-:W5:Y:S08]  /*133a0*/  @!P4 LDC.64 R8, c[0x0][0x3f8] ;  /* 0x0000fe00ff08cb82 */ /* 0x000f700000000a00 */
[----:B--234-:R-:W2:Y:S01]  /*133b0*/  @!P2 LDC.64 R2, c[0x0][0x3f8] ;  /* 0x0000fe00ff02ab82 */ /* 0x01cea20000000a00 */
[----:B-1----:R-:W-:-:S04]  /*133c0*/  @!P5 LEA R10, P0, R132, R10, 0x2 ;  /* 0x0000000a840ad211 */ /* 0x002fc800078010ff */
[--C-:B------:R-:W-:Y:S02]  /*133d0*/  @!P5 LEA.HI.X R11, R132, R11, R137.reuse, 0x2, P0 ;  /* 0x0000000b840bd211 */ /* 0x100fe400000f1489 */
[----:B------:R-:W-:Y:S02]  /*133e0*/  ISETP.GE.AND P0, PT, R0, UR4, PT ;  /* 0x0000000400007c0c */ /* 0x000fe4000bf06270 */
[C---:B-----5:R-:W-:Y:S01]  /*133f0*/  @!P4 LEA R8, P3, R132.reuse, R8, 0x2 ;  /* 0x000000088408c211 */ /* 0x060fe200078610ff */
        /* <DEDUP_REMOVED lines=12> */
.L_x_1331:
        /* <DEDUP_REMOVED lines=12> */
.L_x_4065:


//--------------------- .text._ZN5flash24flash_fwd_splitkv_kernelI23Flash_fwd_kernel_traitsILi256ELi64ELi64ELi4ELb0ELb0EN7cutlass10bfloat16_tE19Flash_kernel_traitsILi256ELi64ELi64ELi4ES3_EELb1ELb0ELb0ELb0ELb0ELb0ELb1ELb1EEEvNS_16Flash_fwd_paramsE --------------------------
	.section	.text._ZN5flash24flash_fwd_splitkv_kernelI23Flash_fwd_kernel_traitsILi256ELi64ELi64ELi4ELb0ELb0EN7cutlass10bfloat16_tE19Flash_kernel_traitsILi256ELi64ELi64ELi4ES3_EELb1ELb0ELb0ELb0ELb0ELb0ELb1ELb1EEEvNS_16Flash_fwd_paramsE,"ax",@progbits
	.align	128
        .global         _ZN5flash24flash_fwd_splitkv_kernelI23Flash_fwd_kernel_traitsILi256ELi64ELi64ELi4ELb0ELb0EN7cutlass10bfloat16_tE19Flash_kernel_traitsILi256ELi64ELi64ELi4ES3_EELb1ELb0ELb0ELb0ELb0ELb0ELb1ELb1EEEvNS_16Flash_fwd_paramsE
        .type           _ZN5flash24flash_fwd_splitkv_kernelI23Flash_fwd_kernel_traitsILi256ELi64ELi64ELi4ELb0ELb0EN7cutlass10bfloat16_tE19Flash_kernel_traitsILi256ELi64ELi64ELi4ES3_EELb1ELb0ELb0ELb0ELb0ELb0ELb1ELb1EEEvNS_16Flash_fwd_paramsE,@function
        .size           _ZN5flash24flash_fwd_splitkv_kernelI23Flash_fwd_kernel_traitsILi256ELi64ELi64ELi4ELb0ELb0EN7cutlass10bfloat16_tE19Flash_kernel_traitsILi256ELi64ELi64ELi4ES3_EELb1ELb0ELb0ELb0ELb0ELb0ELb1ELb1EEEvNS_16Flash_fwd_paramsE,(.L_x_4066 - _ZN5flash24flash_fwd_splitkv_kernelI23Flash_fwd_kernel_traitsILi256ELi64ELi64ELi4ELb0ELb0EN7cutlass10bfloat16_tE19Flash_kernel_traitsILi256ELi64ELi64ELi4ES3_EELb1ELb0ELb0ELb0ELb0ELb0ELb1ELb1EEEvNS_16Flash_fwd_paramsE)
        .other          _ZN5flash24flash_fwd_splitkv_kernelI23Flash_fwd_kernel_traitsILi256ELi64ELi64ELi4ELb0ELb0EN7cutlass10bfloat16_tE19Flash_kernel_traitsILi256ELi64ELi64ELi4ES3_EELb1ELb0ELb0ELb0ELb0ELb0ELb1ELb1EEEvNS_16Flash_fwd_paramsE,@"STO_CUDA_ENTRY STV_DEFAULT"
_ZN5flash24flash_fwd_splitkv_kernelI23Flash_fwd_kernel_traitsILi256ELi64ELi64ELi4ELb0ELb0EN7cutlass10bfloat16_tE19Flash_kernel_traitsILi256ELi64ELi64ELi4ES3_EELb1ELb0ELb0ELb0ELb0ELb0ELb1ELb1EEEvNS_16Flash_fwd_paramsE:
.text._ZN5flash24flash_fwd_splitkv_kernelI23Flash_fwd_kernel_traitsILi256ELi64ELi64ELi4ELb0ELb0EN7cutlass10bfloat16_tE19Flash_kernel_traitsILi256ELi64ELi64ELi4ES3_EELb1ELb0ELb0ELb0ELb0ELb0ELb1ELb1EEEvNS_16Flash_fwd_paramsE:
[----:B------:R-:W-:Y:S01]  /*0000*/  LDC R1, c[0x0][0x37c] ;  /* 0x0000df00ff017b82 */ /* 0x000fe20000000800 */
[----:B------:R-:W1:Y:S07]  /*0010*/  LDCU UR8, c[0x0][0x3e0] ;  /* 0x00007c00ff0877ac */ /* 0x000e6e0008000800 */
[----:B------:R-:W2:Y:S01]  /*0020*/  S2UR UR9, SR_CTAID.Z ;  /* 0x00000000000979c3 */ /* 0x000ea20000002700 */
[----:B------:R-:W3:Y:S01]  /*0030*/  LDCU.64 UR12, c[0x0][0x460] ;  /* 0x00008c00ff0c77ac */ /* 0x000ee20008000a00 */
[----:B------:R-:W4:Y:S01]  /*0040*/  LDCU.64 UR10, c[0x0][0x478] ;  /* 0x00008f00ff0a77ac */ /* 0x000f220008000a00 */
[----:B------:R-:W3:Y:S01]  /*0050*/  LDCU.U8 UR14, c[0x0][0x532] ;  /* 0x0000a640ff0e77ac */ /* 0x000ee20008000000 */
[----:B-1----:R-:W1:Y:S01]  /*0060*/  I2F.U32.RP R2, UR8 ;  /* 0x0000000800027d06 */ /* 0x002e620008209000 */
[----:B------:R-:W-:-:S07]  /*0070*/  UISETP.NE.U32.AND UP0, UPT, UR8, URZ, UPT ;  /* 0x000000ff0800728c */ /* 0x000fce000bf05070 */
        /* <DEDUP_REMOVED lines=16> */
[----:B------:R-:W-:Y:S01]  /*0180*/  @UP2 UIADD3 UR21, UPT, UPT, UR21, 0x1, URZ ;  /* 0x0000000115152890 */ /* 0x000fe2000fffe0ff */
[----:B------:R-:W-:Y:S01]  /*0190*/  ISETP.NE.AND.EX P4, PT, RZ, UR7, PT, P4 ;  /* 0x00000007ff007c0c */ /* 0x000fe2000bf85340 */
[----:B------:R-:W-:Y:S02]  /*01a0*/  UISETP.GE.U32.AND UP1, UPT, UR4, UR8, UPT ;  /* 0x000000080400728c */ /* 0x000fe4000bf26070 */
[----:B------:R-:W-:Y:S01]  /*01b0*/  UISETP.NE.AND.EX UP3, UPT, UR7, URZ, UPT, UP3 ;  /* 0x000000ff0700728c */ /* 0x000fe2000bf65330 */
[----:B------:R-:W1:Y:S04]  /*01c0*/  LDCU.64 UR6, c[0x0][0x468] ;  /* 0x00008d00ff0677ac */ /* 0x000e680008000a00 */
[----:B------:R-:W2:Y:S01]  /*01d0*/  LDCU.64 UR4, c[0x0][0x358] ;  /* 0x00006b00ff0477ac */ /* 0x000ea20008000a00 */
[----:B------:R-:W-:-:S03]  /*01e0*/  PLOP3.LUT P2, PT, PT, PT, UP3, 0x80, 0x8 ;  /* 0x000000000008781c */ /* 0x000fc60003f4f038 */
[----:B------:R-:W-:Y:S02]  /*01f0*/  @UP1 UIADD3 UR21, UPT, UPT, UR21, 0x1, URZ ;  /* 0x0000000115151890 */ /* 0x000fe4000fffe0ff */
[----:B------:R-:W-:Y:S02]  /*0200*/  @!UP0 ULOP3.LUT UR21, URZ, UR8, URZ, 0x33, !UPT ;  /* 0x00000008ff158292 */ /* 0x000fe4000f8e33ff */
[----:B----4-:R-:W-:Y:S02]  /*0210*/  UISETP.NE.U32.AND UP2, UPT, UR10, URZ, UPT ;  /* 0x000000ff0a00728c */ /* 0x010fe4000bf45070 */
[----:B---3--:R-:W-:Y:S02]  /*0220*/  UIMAD.WIDE.U32 UR12, UR21, 0x4, UR12 ;  /* 0x00000004150c78a5 */ /* 0x008fe4000f8e000c */
[----:B------:R-:W-:Y:S02]  /*0230*/  UISETP.NE.AND.EX UP2, UPT, UR11, URZ, UPT, UP2 ;  /* 0x000000ff0b00728c */ /* 0x000fe4000bf45320 */
[----:B------:R-:W-:-:S02]  /*0240*/  UISETP.NE.AND UP4, UPT, UR14, URZ, UPT ;  /* 0x000000ff0e00728c */ /* 0x000fc4000bf85270 */
[----:B------:R-:W-:Y:S01]  /*0250*/  IMAD.U32 R6, RZ, RZ, UR12 ;  /* 0x0000000cff067e24 */ /* 0x000fe2000f8e00ff */
[----:B-1----:R-:W-:Y:S01]  /*0260*/  UISETP.EQ.U32.AND UP5, UPT, UR6, URZ, UPT ;  /* 0x000000ff0600728c */ /* 0x002fe2000bfa2070 */
[----:B------:R-:W-:-:S03]  /*0270*/  IMAD.U32 R7, RZ, RZ, UR13 ;  /* 0x0000000dff077e24 */ /* 0x000fc6000f8e00ff */
[----:B------:R-:W1:Y:S02]  /*0280*/  LDCU.64 UR12, c[0x0][0x470] ;  /* 0x00008e00ff0c77ac */ /* 0x000e640008000a00 */
[----:B--2---:R-:W2:Y:S01]  /*0290*/  @P4 LDG.E R5, desc[UR4][R6.64] ;  /* 0x0000000406054981 */ /* 0x004ea2000c1e1900 */
[----:B------:R-:W-:Y:S02]  /*02a0*/  USHF.L.U32 UR15, UR21, 0x2, URZ ;  /* 0x00000002150f7899 */ /* 0x000fe400080006ff */
[----:B------:R-:W-:Y:S01]  /*02b0*/  UISETP.EQ.OR.EX UP5, UPT, UR7, URZ, !UP4, UP5 ;  /* 0x000000ff0700728c */ /* 0x000fe2000e7a2750 */
[----:B------:R3:W4:Y:S01]  /*02c0*/  @P2 LDG.E R2, desc[UR4][R6.64+0x4] ;  /* 0x0000040406022981 */ /* 0x000722000c1e1900 */
[----:B------:R-:W-:Y:S01]  /*02d0*/  USHF.R.U32.HI UR14, URZ, 0x1e, UR21 ;  /* 0x0000001eff0e7899 */ /* 0x000fe20008011615 */
[----:B------:R-:W-:Y:S01]  /*02e0*/  PLOP3.LUT P1, PT, PT, PT, UP2, 0x80, 0x8 ;  /* 0x000000000008781c */ /* 0x000fe20003f2f028 */
[----:B------:R-:W-:Y:S02]  /*02f0*/  UIADD3 UR16, UP1, UPT, UR15, UR6, URZ ;  /* 0x000000060f107290 */ /* 0x000fe4000ff3e0ff */
[----:B------:R-:W-:Y:S01]  /*0300*/  PLOP3.LUT P3, PT, PT, PT, UP5, 0x80, 0x8 ;  /* 0x000000000008781c */ /* 0x000fe20003f6f058 */
[----:B------:R-:W-:-:S02]  /*0310*/  @UP2 UIADD3 UR18, UP0, UPT, UR15, UR10, URZ ;  /* 0x0000000a0f122290 */ /* 0x000fc4000ff1e0ff */
[----:B------:R-:W-:Y:S02]  /*0320*/  UIADD3.X UR10, UPT, UPT, UR14, UR7, URZ, UP1, !UPT ;  /* 0x000000070e0a7290 */ /* 0x000fe40008ffe4ff */
[----:B------:R-:W-:Y:S01]  /*0330*/  @UP2 UIADD3.X UR19, UPT, UPT, UR14, UR11, URZ, UP0, !UPT ;  /* 0x0000000b0e132290 */ /* 0x000fe200087fe4ff */
[----:B-1----:R-:W-:Y:S01]  /*0340*/  ISETP.NE.U32.AND P0, PT, RZ, UR12, PT ;  /* 0x0000000cff007c0c */ /* 0x002fe2000bf05070 */
[----:B------:R-:W-:Y:S01]  /*0350*/  UIADD3 UR12, UP0, UPT, UR15, UR12, URZ ;  /* 0x0000000c0f0c7290 */ /* 0x000fe2000ff1e0ff */
[----:B------:R-:W-:Y:S02]  /*0360*/  IMAD.U32 R8, RZ, RZ, UR18 ;  /* 0x00000012ff087e24 */ /* 0x000fe4000f8e00ff */
[----:B------:R-:W-:Y:S01]  /*0370*/  ISETP.NE.AND.EX P0, PT, RZ, UR13, PT, P0 ;  /* 0x0000000dff007c0c */ /* 0x000fe2000bf05300 */
[----:B------:R-:W-:Y:S01]  /*0380*/  UIADD3.X UR13, UPT, UPT, UR14, UR13, URZ, UP0, !UPT ;  /* 0x0000000d0e0d7290 */ /* 0x000fe200087fe4ff */
[----:B------:R-:W-:Y:S02]  /*0390*/  IMAD.U32 R9, RZ, RZ, UR19 ;  /* 0x00000013ff097e24 */ /* 0x000fe4000f8e00ff */
[----:B------:R-:W-:-:S02]  /*03a0*/  IMAD.U32 R108, RZ, RZ, UR12 ;  /* 0x0000000cff6c7e24 */ /* 0x000fc4000f8e00ff */
[----:B---3--:R-:W-:Y:S01]  /*03b0*/  IMAD.U32 R6, RZ, RZ, UR16 ;  /* 0x00000010ff067e24 */ /* 0x008fe2000f8e00ff */
[----:B------:R1:W5:Y:S01]  /*03c0*/  @P1 LDG.E R0, desc[UR4][R8.64] ;  /* 0x0000000408001981 */ /* 0x000362000c1e1900 */
[----:B------:R-:W-:-:S05]  /*03d0*/  IMAD.U32 R7, RZ, RZ, UR10 ;  /* 0x0000000aff077e24 */ /* 0x000fca000f8e00ff */
[----:B------:R-:W3:Y:S01]  /*03e0*/  @!P3 LDG.E R4, desc[UR4][R6.64] ;  /* 0x000000040604b981 */ /* 0x000ee2000c1e1900 */
[----:B------:R-:W-:-:S05]  /*03f0*/  IMAD.U32 R109, RZ, RZ, UR13 ;  /* 0x0000000dff6d7e24 */ /* 0x000fca000f8e00ff */
[----:B------:R1:W5:Y:S01]  /*0400*/  @P0 LDG.E R3, desc[UR4][R108.64] ;  /* 0x000000046c030981 */ /* 0x000362000c1e1900 */
[----:B------:R-:W1:Y:S01]  /*0410*/  S2UR UR12, SR_CTAID.X ;  /* 0x00000000000c79c3 */ /* 0x000e620000002500 */
[----:B------:R-:W4:Y:S01]  /*0420*/  @!UP3 LDCU UR20, c[0x0][0x434] ;  /* 0x00008680ff14b7ac */ /* 0x000f220008000800 */
[----:B------:R-:W-:Y:S01]  /*0430*/  UMOV UR18, 0xffffffff ;  /* 0xffffffff00127882 */ /* 0x000fe20000000000 */
[----:B------:R-:W-:Y:S01]  /*0440*/  UISETP.NE.U32.AND UP0, UPT, UR6, URZ, UPT ;  /* 0x000000ff0600728c */ /* 0x000fe2000bf05070 */
[----:B------:R-:W-:-:S03]  /*0450*/  UMOV UR11, 0xffffffff ;  /* 0xffffffff000b7882 */ /* 0x000fc60000000000 */
[----:B------:R-:W-:Y:S02]  /*0460*/  UISETP.NE.AND.EX UP0, UPT, UR7, URZ, UPT, UP0 ;  /* 0x000000ff0700728c */ /* 0x000fe4000bf05300 */
[----:B-1----:R-:W-:-:S09]  /*0470*/  USHF.L.U32 UR24, UR12, 0x6, URZ ;  /* 0x000000060c187899 */ /* 0x002fd200080006ff */
[----:B------:R-:W1:Y:S01]  /*0480*/  @!UP0 LDCU UR23, c[0x0][0x438] ;  /* 0x00008700ff1787ac */ /* 0x000e620008000800 */
[----:B--2---:R-:W-:Y:S02]  /*0490*/  @P4 R2UR UR18, R5 ;  /* 0x00000000051242ca */ /* 0x004fe400000e0000 */
[----:B----4-:R-:W-:-:S13]  /*04a0*/  @P2 R2UR UR10, R2 ;  /* 0x00000000020a22ca */ /* 0x010fda00000e0000 */
[----:B------:R-:W-:-:S04]  /*04b0*/  @UP3 UIADD3 UR20, UPT, UPT, UR10, -UR18, URZ ;  /* 0x800000120a143290 */ /* 0x000fc8000fffe0ff */
[----:B------:R-:W-:-:S06]  /*04c0*/  UISETP.GT.AND UP1, UPT, UR20, UR24, UPT ;  /* 0x000000181400728c */ /* 0x000fcc000bf24270 */
[----:B------:R-:W-:Y:S02]  /*04d0*/  PLOP3.LUT P2, PT, PT, PT, UP1, 0x80, 0x8 ;  /* 0x000000000008781c */ /* 0x000fe40003f4f018 */
[----:B---3--:R-:W-:Y:S01]  /*04e0*/  @!P3 R2UR UR11, R4 ;  /* 0x00000000040bb2ca */ /* 0x008fe200000e0000 */
[----:B-1----:R-:W-:-:S14]  /*04f0*/  BRA.U !UP0, `(.L_x_1332) ;  /* 0x0000000108187547 */ /* 0x002fdc000b800000 */
[----:B------:R-:W-:-:S13]  /*0500*/  PLOP3.LUT P3, PT, PT, PT, UP4, 0x80, 0x8 ;  /* 0x000000000008781c */ /* 0x000fda0003f6f048 */
[----:B------:R-:W2:Y:S04]  /*0510*/  @P3 LDG.E R2, desc[UR4][R6.64+0x4] ;  /* 0x0000040406023981 */ /* 0x000ea8000c1e1900 */
[----:B------:R-:W3:Y:S01]  /*0520*/  @!P3 LDG.E R4, desc[UR4][R6.64] ;  /* 0x000000040604b981 */ /* 0x000ee2000c1e1900 */
[----:B--2---:R-:W-:-:S13]  /*0530*/  @P3 R2UR UR23, R2 ;  /* 0x00000000021732ca */ /* 0x004fda00000e0000 */
[----:B------:R-:W-:-:S07]  /*0540*/  @UP4 UIADD3 UR23, UPT, UPT, UR23, -UR11, URZ ;  /* 0x8000000b17174290 */ /* 0x000fce000fffe0ff */
[----:B---3--:R-:W-:-:S15]  /*0550*/  @!P3 R2UR UR23, R4 ;  /* 0x000000000417b2ca */ /* 0x008fde00000e0000 */
.L_x_1332:
[----:B------:R-:W-:Y:S05]  /*0560*/  @!P2 EXIT ;  /* 0x000000000000a94d */ /* 0x000fea0003800000 */
[----:B------:R-:W1:Y:S01]  /*0570*/  LDCU UR16, c[0x0][0x374] ;  /* 0x00006e80ff1077ac */ /* 0x000e620008000800 */
[----:B------:R-:W2:Y:S01]  /*0580*/  LDC R2, c[0x0][0x374] ;  /* 0x0000dd00ff027b82 */ /* 0x000ea20000000800 */
[----:B-----5:R-:W-:Y:S01]  /*0590*/  @P1 R2UR UR26, R0 ;  /* 0x00000000001a12ca */ /* 0x020fe200000e0000 */
[----:B------:R-:W3:Y:S01]  /*05a0*/  S2R R64, SR_TID.X ;  /* 0x0000000000407919 */ /* 0x000ee20000002100 */
[----:B------:R-:W4:Y:S01]  /*05b0*/  LDCU UR7, c[0x0][0x438] ;  /* 0x00008700ff0777ac */ /* 0x000f220008000800 */
[----:B------:R-:W-:Y:S01]  /*05c0*/  UMOV UR30, URZ ;  /* 0x000000ff001e7c82 */ /* 0x000fe20008000000 */
[----:B------:R-:W3:Y:S01]  /*05d0*/  @!UP2 LDCU UR25, c[0x0][0x43c] ;  /* 0x00008780ff19a7ac */ /* 0x000ee20008000800 */
[----:B------:R-:W-:Y:S01]  /*05e0*/  UMOV UR10, URZ ;  /* 0x000000ff000a7c82 */ /* 0x000fe20008000000 */
[----:B------:R-:W-:Y:S01]  /*05f0*/  @P0 R2UR UR10, R3 ;  /* 0x00000000030a02ca */ /* 0x000fe200000e0000 */
[----:B------:R-:W-:-:S04]  /*0600*/  UIADD3 UR12, UPT, UPT, UR12, 0x1, URZ ;  /* 0x000000010c0c7890 */ /* 0x000fc8000fffe0ff */
[----:B------:R-:W-:Y:S02]  /*0610*/  ULEA UR12, UR12, -UR20, 0x6 ;  /* 0x800000140c0c7291 */ /* 0x000fe4000f8e30ff */
[----:B----4-:R-:W-:Y:S01]  /*0620*/  UIADD3 UR7, UPT, UPT, UR7, 0x3f, URZ ;  /* 0x0000003f07077890 */ /* 0x010fe2000fffe0ff */
[----:B--2---:R-:W-:-:S03]  /*0630*/  IABS R4, R2 ;  /* 0x0000000200047213 */ /* 0x004fc60000000000 */
[----:B------:R-:W-:Y:S01]  /*0640*/  USHF.R.S32.HI UR6, URZ, 0x1f, UR7 ;  /* 0x0000001fff067899 */ /* 0x000fe20008011407 */
[----:B------:R-:W-:Y:S01]  /*0650*/  IABS R2, R2 ;  /* 0x0000000200027213 */ /* 0x000fe20000000000 */
[----:B------:R-:W-:Y:S01]  /*0660*/  UIADD3 UR23, UPT, UPT, UR23, -UR10, URZ ;  /* 0x8000000a17177290 */ /* 0x000fe2000fffe0ff */
        /* <DEDUP_REMOVED lines=17> */
[----:B------:R-:W-:-:S03]  /*0780*/  UIMAD.WIDE.U32 UR28, UR31, UR28, UR30 ;  /* 0x0000001c1f1c72a5 */ /* 0x000fc6000f8e001e */
[----:B------:R-:W1:Y:S01]  /*0790*/  @!UP2 LDCU.64 UR6, c[0x0][0x488] ;  /* 0x00009100ff06a7ac */ /* 0x000e620008000a00 */
[----:B------:R-:W-:-:S07]  /*07a0*/  UIMAD.WIDE.U32 UR28, UR29, UR27, URZ ;  /* 0x0000001b1d1c72a5 */ /* 0x000fce000f8e00ff */
[----:B------:R-:W-:Y:S02]  /*07b0*/  UMOV UR19, UR29 ;  /* 0x0000001d00137c82 */ /* 0x000fe40008000000 */
[----:B------:R-:W-:-:S04]  /*07c0*/  UIMAD UR17, UR19, UR17, UR27 ;  /* 0x00000011131172a4 */ /* 0x000fc8000f8e021b */
[----:B------:R-:W-:Y:S02]  /*07d0*/  UISETP.GT.U32.AND UP1, UPT, UR13, UR17, UPT ;  /* 0x000000110d00728c */ /* 0x000fe4000bf24070 */
[----:B-1----:R-:W-:-:S04]  /*07e0*/  @!UP2 UISETP.NE.U32.AND UP0, UPT, UR6, URZ, UPT ;  /* 0x000000ff0600a28c */ /* 0x002fc8000bf05070 */
[----:B------:R-:W-:-:S04]  /*07f0*/  @!UP2 UISETP.NE.AND.EX UP0, UPT, UR7, URZ, UPT, UP0 ;  /* 0x000000ff0700a28c */ /* 0x000fc8000bf05300 */
[----:B---3--:R-:W-:Y:S02]  /*0800*/  @!UP2 USEL UR6, UR25, URZ, UP0 ;  /* 0x000000ff1906a287 */ /* 0x008fe40008000000 */
[----:B------:R-:W-:Y:S02]  /*0810*/  @!UP1 UIADD3 UR17, UPT, UPT, UR17, -UR13, URZ ;  /* 0x8000000d11119290 */ /* 0x000fe4000fffe0ff */
[----:B------:R-:W-:Y:S02]  /*0820*/  @UP2 UIADD3 UR25, UPT, UPT, UR26, -UR10, URZ ;  /* 0x8000000a1a192290 */ /* 0x000fe4000fffe0ff */
[----:B------:R-:W-:Y:S02]  /*0830*/  @!UP2 UIADD3 UR25, UPT, UPT, UR23, UR6, URZ ;  /* 0x000000061719a290 */ /* 0x000fe4000fffe0ff */
[----:B------:R-:W-:Y:S01]  /*0840*/  UISETP.GE.U32.AND UP2, UPT, UR17, UR13, UPT ;  /* 0x0000000d1100728c */ /* 0x000fe2000bf46070 */
[----:B------:R-:W1:Y:S01]  /*0850*/  S2UR UR13, SR_CTAID.Y ;  /* 0x00000000000d79c3 */ /* 0x000e620000002600 */
[----:B------:R-:W-:-:S02]  /*0860*/  @!UP1 UIADD3 UR19, UPT, UPT, UR19, 0x1, URZ ;  /* 0x0000000113139890 */ /* 0x000fc4000fffe0ff */
[----:B------:R-:W-:Y:S02]  /*0870*/  UIADD3 UR6, UPT, UPT, UR25, 0x3f, URZ ;  /* 0x0000003f19067890 */ /* 0x000fe4000fffe0ff */
[----:B------:R-:W-:Y:S02]  /*0880*/  UISETP.GE.AND UP1, UPT, UR22, URZ, UPT ;  /* 0x000000ff1600728c */ /* 0x000fe4000bf26270 */
[----:B------:R-:W-:Y:S02]  /*0890*/  UISETP.NE.AND UP0, UPT, UR16, URZ, UPT ;  /* 0x000000ff1000728c */ /* 0x000fe4000bf05270 */
[----:B------:R-:W-:Y:S02]  /*08a0*/  USHF.R.S32.HI UR7, URZ, 0x1f, UR6 ;  /* 0x0000001fff077899 */ /* 0x000fe40008011406 */
[----:B------:R-:W-:Y:S01]  /*08b0*/  @UP2 UIADD3 UR19, UPT, UPT, UR19, 0x1, URZ ;  /* 0x0000000113132890 */ /* 0x000fe2000fffe0ff */
[----:B------:R-:W2:Y:S01]  /*08c0*/  LDCU UR17, c[0x0][0x508] ;  /* 0x0000a100ff1177ac */ /* 0x000ea20008000800 */
[----:B------:R-:W-:-:S05]  /*08d0*/  ULEA.HI UR7, UR7, UR6, URZ, 0x6 ;  /* 0x0000000607077291 */ /* 0x000fca000f8f30ff */
[----:B------:R-:W-:Y:S02]  /*08e0*/  UMOV UR22, UR19 ;  /* 0x0000001300167c82 */ /* 0x000fe40008000000 */
[----:B------:R-:W-:Y:S02]  /*08f0*/  @!UP1 UIADD3 UR22, UPT, UPT, -UR22, URZ, URZ ;  /* 0x000000ff16169290 */ /* 0x000fe4000fffe1ff */
[----:B------:R-:W-:Y:S02]  /*0900*/  USHF.R.S32.HI UR19, URZ, 0x6, UR7 ;  /* 0x00000006ff137899 */ /* 0x000fe40008011407 */
[----:B------:R-:W-:-:S04]  /*0910*/  @!UP0 ULOP3.LUT UR22, URZ, UR16, URZ, 0x33, !UPT ;  /* 0x00000010ff168292 */ /* 0x000fc8000f8e33ff */
[----:B-1----:R-:W-:Y:S01]  /*0920*/  UIMAD UR7, UR22, UR13, URZ ;  /* 0x0000000d160772a4 */ /* 0x002fe2000f8e02ff */
[----:B------:R-:W-:Y:S01]  /*0930*/  IMAD.U32 R3, RZ, RZ, UR19 ;  /* 0x00000013ff037e24 */ /* 0x000fe2000f8e00ff */
[----:B--2---:R-:W-:Y:S01]  /*0940*/  UIADD3 UR17, UPT, UPT, UR6, UR17, UR12 ;  /* 0x0000001106117290 */ /* 0x004fe2000fffe00c */
[----:B------:R-:W-:-:S03]  /*0950*/  IMAD.U32 R0, RZ, RZ, UR22 ;  /* 0x00000016ff007e24 */ /* 0x000fc6000f8e00ff */
[----:B------:R-:W-:Y:S02]  /*0960*/  USHF.R.S32.HI UR6, URZ, 0x1f, UR17 ;  /* 0x0000001fff067899 */ /* 0x000fe40008011411 */
[----:B------:R-:W-:Y:S02]  /*0970*/  VIADDMNMX R0, R0, UR7, R3, PT ;  /* 0x0000000700007c46 */ /* 0x000fe4000b800103 */
[----:B------:R-:W-:Y:S02]  /*0980*/  ULEA.HI UR6, UR6, UR17, URZ, 0x6 ;  /* 0x0000001106067291 */ /* 0x000fe4000f8f30ff */
[----:B------:R-:W-:Y:S02]  /*0990*/  R2UR UR12, R0 ;  /* 0x00000000000c72ca */ /* 0x000fe400000e0000 */
[----:B------:R-:W-:Y:S02]  /*09a0*/  USHF.R.S32.HI UR22, URZ, 0x6, UR6 ;  /* 0x00000006ff167899 */ /* 0x000fe40008011406 */
[----:B------:R-:W-:-:S04]  /*09b0*/  UIADD3 UR6, UPT, UPT, -UR21, URZ, URZ ;  /* 0x000000ff15067290 */ /* 0x000fc8000fffe1ff */
[----:B------:R-:W-:-:S05]  /*09c0*/  UIMAD UR6, UR8, UR6, UR9 ;  /* 0x00000006080672a4 */ /* 0x000fca000f8e0209 */
[----:B------:R-:W-:-:S04]  /*09d0*/  UISETP.LT.AND UP0, UPT, UR12, UR22, UPT ;  /* 0x000000160c00728c */ /* 0x000fc8000bf01270 */
[----:B------:R-:W-:-:S04]  /*09e0*/  USEL UR22, UR12, UR22, UP0 ;  /* 0x000000160c167287 */ /* 0x000fc80008000000 */
[----:B------:R-:W-:-:S09]  /*09f0*/  UISETP.GE.AND UP0, UPT, UR7, UR22, UPT ;  /* 0x000000160700728c */ /* 0x000fd2000bf06270 */
[----:B------:R-:W-:Y:S05]  /*0a00*/  BRA.U !UP0, `(.L_x_1333) ;  /* 0x0000000d08fc7547 */ /* 0x000fea000b800000 */
        /* <DEDUP_REMOVED lines=41> */
.L_x_1335:
[----:B------:R-:W-:Y:S05]  /*0ca0*/  BSYNC.RECONVERGENT B0 ;  /* 0x0000000000007941 */ /* 0x000fea0003800200 */
.L_x_1334:
        /* <DEDUP_REMOVED lines=31> */
.L_x_1337:
[----:B------:R-:W-:Y:S05]  /*0ea0*/  BSYNC.RECONVERGENT B0 ;  /* 0x0000000000007941 */ /* 0x000fea0003800200 */
.L_x_1336:
        /* <DEDUP_REMOVED lines=24> */
.L_x_1339:
[----:B------:R-:W-:Y:S05]  /*1030*/  BSYNC.RECONVERGENT B0 ;  /* 0x0000000000007941 */ /* 0x000fea0003800200 */
.L_x_1338:
        /* <DEDUP_REMOVED lines=24> */
.L_x_1341:
[----:B------:R-:W-:Y:S05]  /*11c0*/  BSYNC.RECONVERGENT B0 ;  /* 0x0000000000007941 */ /* 0x000fea0003800200 */
.L_x_1340:
        /* <DEDUP_REMOVED lines=24> */
.L_x_1343:
[----:B------:R-:W-:Y:S05]  /*1350*/  BSYNC.RECONVERGENT B0 ;  /* 0x0000000000007941 */ /* 0x000fea0003800200 */
.L_x_1342:
        /* <DEDUP_REMOVED lines=24> */
.L_x_1345:
[----:B------:R-:W-:Y:S05]  /*14e0*/  BSYNC.RECONVERGENT B0 ;  /* 0x0000000000007941 */ /* 0x000fea0003800200 */
.L_x_1344:
        /* <DEDUP_REMOVED lines=23> */
.L_x_1347:
[----:B------:R-:W-:Y:S05]  /*1660*/  BSYNC.RECONVERGENT B0 ;  /* 0x0000000000007941 */ /* 0x000fea0003800200 */
.L_x_1346:
        /* <DEDUP_REMOVED lines=23> */
.L_x_1349:
[----:B------:R-:W-:Y:S05]  /*17e0*/  BSYNC.RECONVERGENT B0 ;  /* 0x0000000000007941 */ /* 0x000fea0003800200 */
.L_x_1348:
        /* <DEDUP_REMOVED lines=33> */
.L_x_1333:
[----:B------:R-:W1:Y:S01]  /*1a00*/  LDCU.64 UR8, c[0x0][0x4d8] ;  /* 0x00009b00ff0877ac */ /* 0x000e620008000a00 */
[----:B------:R-:W-:Y:S01]  /*1a10*/  MOV R5, UR21 ;  /* 0x0000001500057c02 */ /* 0x000fe20008000f00 */
[----:B------:R-:W2:Y:S01]  /*1a20*/  LDCU.64 UR12, c[0x0][0x4e0] ;  /* 0x00009c00ff0c77ac */ /* 0x000ea20008000a00 */
[----:B-1----:R-:W-:-:S04]  /*1a30*/  UISETP.NE.U32.AND UP1, UPT, UR8, URZ, UPT ;  /* 0x000000ff0800728c */ /* 0x002fc8000bf25070 */
[----:B------:R-:W-:Y:S02]  /*1a40*/  UISETP.NE.AND.EX UP1, UPT, UR9, URZ, UPT, UP1 ;  /* 0x000000ff0900728c */ /* 0x000fe4000bf25310 */
[----:B--2---:R-:W-:-:S04]  /*1a50*/  UISETP.NE.U32.AND UP0, UPT, UR12, URZ, UPT ;  /* 0x000000ff0c00728c */ /* 0x004fc8000bf05070 */
[----:B------:R-:W-:-:S03]  /*1a60*/  UISETP.NE.AND.EX UP0, UPT, UR13, URZ, UPT, UP0 ;  /* 0x000000ff0d00728c */ /* 0x000fc6000bf05300 */
[----:B------:R-:W-:Y:S08]  /*1a70*/  BRA.U !UP1, `(.L_x_1350) ;  /* 0x0000000109147547 */ /* 0x000ff0000b800000 */
[----:B------:R-:W-:-:S04]  /*1a80*/  UIADD3 UR8, UP1, UPT, UR15, UR8, URZ ;  /* 0x000000080f087290 */ /* 0x000fc8000ff3e0ff */
[----:B------:R-:W-:Y:S02]  /*1a90*/  UIADD3.X UR9, UPT, UPT, UR14, UR9, URZ, UP1, !UPT ;  /* 0x000000090e097290 */ /* 0x000fe40008ffe4ff */
[----:B------:R-:W-:-:S04]  /*1aa0*/  MOV R2, UR8 ;  /* 0x0000000800027c02 */ /* 0x000fc80008000f00 */
[----:B------:R-:W-:-:S05]  /*1ab0*/  MOV R3, UR9 ;  /* 0x0000000900037c02 */ /* 0x000fca0008000f00 */
[----:B------:R1:W5:Y:S02]  /*1ac0*/  LDG.E R5, desc[UR4][R2.64] ;  /* 0x0000000402057981 */ /* 0x000364000c1e1900 */
.L_x_1350:
[----:B------:R-:W-:Y:S05]  /*1ad0*/  BRA.U !UP0, `(.L_x_1351) ;  /* 0x0000000508a87547 */ /* 0x000fea000b800000 */
[----:B-1----:R-:W1:Y:S01]  /*1ae0*/  LDC R3, c[0x0][0x4f0] ;  /* 0x00013c00ff037b82 */ /* 0x002e620000000800 */
[----:B------:R-:W-:Y:S01]  /*1af0*/  ULEA UR19, UR22, 0xffffffc0, 0x6 ;  /* 0xffffffc016137891 */ /* 0x000fe2000f8e30ff */
[----:B------:R-:W2:Y:S05]  /*1b00*/  LDCU.64 UR8, c[0x0][0x4e8] ;  /* 0x00009d00ff0877ac */ /* 0x000eaa0008000a00 */
[----:B------:R-:W-:Y:S01]  /*1b10*/  MOV R0, UR19 ;  /* 0x0000001300007c02 */ /* 0x000fe20008000f00 */
[----:B------:R-:W3:Y:S01]  /*1b20*/  LDC R13, c[0x0][0x3e8] ;  /* 0x0000fa00ff0d7b82 */ /* 0x000ee20000000800 */
[----:B------:R-:W4:Y:S02]  /*1b30*/  LDCU.64 UR16, c[0x0][0x3b8] ;  /* 0x00007700ff1077ac */ /* 0x000f240008000a00 */
[----:B------:R-:W-:Y:S01]  /*1b40*/  IABS R0, R0 ;  /* 0x0000000000007213 */ /* 0x000fe20000000000 */
[----:B------:R-:W4:Y:S01]  /*1b50*/  LDCU.64 UR14, c[0x0][0x3c0] ;  /* 0x00007800ff0e77ac */ /* 0x000f220008000a00 */
[----:B--2---:R-:W-:Y:S01]  /*1b60*/  UIMAD.WIDE.U32 UR10, UR21, UR8, URZ ;  /* 0x00000008150a72a5 */ /* 0x004fe2000f8e00ff */
[----:B-1----:R-:W-:-:S03]  /*1b70*/  IABS R4, R3 ;  /* 0x0000000300047213 */ /* 0x002fc60000000000 */
[----:B------:R-:W-:Y:S02]  /*1b80*/  UIMAD UR9, UR21, UR9, UR11 ;  /* 0x00000009150972a4 */ /* 0x000fe4000f8e020b */
[----:B------:R-:W-:Y:S01]  /*1b90*/  ULEA UR8, UP0, UR10, UR12, 0x2 ;  /* 0x0000000c0a087291 */ /* 0x000fe2000f8010ff */
[----:B------:R-:W1:Y:S03]  /*1ba0*/  I2F.RP R8, R4 ;  /* 0x0000000400087306 */ /* 0x000e660000209400 */
[----:B------:R-:W-:Y:S02]  /*1bb0*/  ULEA.HI.X UR9, UR10, UR13, UR9, 0x2, UP0 ;  /* 0x0000000d0a097291 */ /* 0x000fe400080f1409 */
[----:B------:R-:W-:Y:S01]  /*1bc0*/  MOV R230, UR8 ;  /* 0x0000000800e67c02 */ /* 0x000fe20008000f00 */
[----:B------:R-:W2:Y:S03]  /*1bd0*/  LDCU.64 UR10, c[0x0][0x3a0] ;  /* 0x00007400ff0a77ac */ /* 0x000ea60008000a00 */
[----:B------:R-:W-:-:S05]  /*1be0*/  IMAD.U32 R231, RZ, RZ, UR9 ;  /* 0x00000009ffe77e24 */ /* 0x000fca000f8e00ff */
[----:B------:R-:W2:Y:S01]  /*1bf0*/  LDCU.64 UR8, c[0x0][0x3a8] ;  /* 0x00007500ff0877ac */ /* 0x000ea20008000a00 */
[----:B-1----:R-:W1:Y:S02]  /*1c00*/  MUFU.RCP R6, R8 ;  /* 0x0000000800067308 */ /* 0x002e640000001000 */
[----:B-1----:R-:W-:-:S06]  /*1c10*/  IADD3 R6, PT, PT, R6, 0xffffffe, RZ ;  /* 0x0ffffffe06067810 */ /* 0x002fcc0007ffe0ff */
[----:B------:R-:W1:Y:S02]  /*1c20*/  F2I.FTZ.U32.TRUNC.NTZ R7, R6 ;  /* 0x0000000600077305 */ /* 0x000e64000021f000 */
[----:B-1---5:R-:W-:Y:S02]  /*1c30*/  IMAD.MOV R5, RZ, RZ, -R7 ;  /* 0x000000ffff057224 */ /* 0x022fe400078e0a07 */
[----:B------:R-:W-:Y:S02]  /*1c40*/  IMAD.MOV.U32 R6, RZ, RZ, RZ ;  /* 0x000000ffff067224 */ /* 0x000fe400078e00ff */
[----:B------:R-:W-:-:S04]  /*1c50*/  IMAD R2, R5, R4, RZ ;  /* 0x0000000405027224 */ /* 0x000fc800078e02ff */
[----:B------:R-:W-:-:S06]  /*1c60*/  IMAD.HI.U32 R7, R7, R2, R6 ;  /* 0x0000000207077227 */ /* 0x000fcc00078e0006 */
[----:B------:R-:W-:-:S05]  /*1c70*/  IMAD.HI.U32 R2, R7, R0, RZ ;  /* 0x0000000007027227 */ /* 0x000fca00078e00ff */
[----:B------:R-:W-:-:S05]  /*1c80*/  IADD3 R5, PT, PT, -R2, RZ, RZ ;  /* 0x000000ff02057210 */ /* 0x000fca0007ffe1ff */
[----:B------:R-:W-:Y:S01]  /*1c90*/  IMAD R5, R4, R5, R0 ;  /* 0x0000000504057224 */ /* 0x000fe200078e0200 */
[----:B------:R-:W-:-:S04]  /*1ca0*/  LOP3.LUT R0, R3, UR19, RZ, 0x3c, !PT ;  /* 0x0000001303007c12 */ /* 0x000fc8000f8e3cff */
[----:B------:R-:W-:Y:S02]  /*1cb0*/  ISETP.GT.U32.AND P2, PT, R4, R5, PT ;  /* 0x000000050400720c */ /* 0x000fe40003f44070 */
[----:B------:R-:W-:-:S11]  /*1cc0*/  ISETP.GE.AND P1, PT, R0, RZ, PT ;  /* 0x000000ff0000720c */ /* 0x000fd60003f26270 */
[----:B------:R-:W-:Y:S01]  /*1cd0*/  @!P2 IMAD.IADD R5, R5, 0x1, -R4 ;  /* 0x000000010505a824 */ /* 0x000fe200078e0a04 */
[----:B------:R-:W-:Y:S02]  /*1ce0*/  @!P2 IADD3 R2, PT, PT, R2, 0x1, RZ ;  /* 0x000000010202a810 */ /* 0x000fe40007ffe0ff */
[----:B------:R-:W-:Y:S02]  /*1cf0*/  ISETP.NE.AND P2, PT, R3, RZ, PT ;  /* 0x000000ff0300720c */ /* 0x000fe40003f45270 */
[----:B------:R-:W-:-:S13]  /*1d00*/  ISETP.GE.U32.AND P3, PT, R5, R4, PT ;  /* 0x000000040500720c */ /* 0x000fda0003f66070 */
[----:B------:R-:W-:-:S05]  /*1d10*/  @P3 VIADD R2, R2, 0x1 ;  /* 0x0000000102023836 */ /* 0x000fca0000000000 */
[----:B------:R-:W-:-:S05]  /*1d20*/  MOV R0, R2 ;  /* 0x0000000200007202 */ /* 0x000fca0000000f00 */
[----:B------:R-:W-:Y:S01]  /*1d30*/  @!P1 IMAD.MOV R0, RZ, RZ, -R0 ;  /* 0x000000ffff009224 */ /* 0x000fe200078e0a00 */
[----:B------:R-:W-:-:S05]  /*1d40*/  @!P2 LOP3.LUT R0, RZ, R3, RZ, 0x33, !PT ;  /* 0x00000003ff00a212 */ /* 0x000fca00078e33ff */
[----:B------:R-:W-:-:S05]  /*1d50*/  IMAD.WIDE R14, R0, 0x4, R230 ;  /* 0x00000004000e7825 */ /* 0x000fca00078e02e6 */
[----:B------:R-:W2:Y:S01]  /*1d60*/  LDG.E R4, desc[UR4][R14.64] ;  /* 0x000000040e047981 */ /* 0x000ea2000c1e1900 */
[----:B---3--:R-:W-:Y:S02]  /*1d70*/  IABS R2, R13 ;  /* 0x0000000d00027213 */ /* 0x008fe40000000000 */
[----:B------:R-:W-:Y:S02]  /*1d80*/  MOV R5, UR6 ;  /* 0x0000000600057c02 */ /* 0x000fe40008000f00 */
[----:B------:R-:W1:Y:S01]  /*1d90*/  I2F.RP R10, R2 ;  /* 0x00000002000a7306 */ /* 0x000e620000209400 */
[----:B------:R-:W-:Y:S02]  /*1da0*/  IADD3 R0, PT, PT, -R0, RZ, RZ ;  /* 0x000000ff00007210 */ /* 0x000fe40007ffe1ff */
[----:B------:R-:W-:Y:S02]  /*1db0*/  IABS R5, R5 ;  /* 0x0000000500057213 */ /* 0x000fe40000000000 */
[----:B------:R-:W-:Y:S01]  /*1dc0*/  ISETP.NE.AND P4, PT, R13, RZ, PT ;  /* 0x000000ff0d00720c */ /* 0x000fe20003f85270 */
[----:B------:R-:W-:-:S02]  /*1dd0*/  IMAD R0, R3, R0, UR19 ;  /* 0x0000001303007e24 */ /* 0x000fc4000f8e0200 */
[----:B----4-:R-:W-:Y:S01]  /*1de0*/  IMAD.U32 R3, RZ, RZ, UR15 ;  /* 0x0000000fff037e24 */ /* 0x010fe2000f8e00ff */
[----:B-1----:R-:W1:Y:S02]  /*1df0*/  MUFU.RCP R8, R10 ;  /* 0x0000000a00087308 */ /* 0x002e640000001000 */
[----:B-1----:R-:W-:-:S06]  /*1e00*/  IADD3 R8, PT, PT, R8, 0xffffffe, RZ ;  /* 0x0ffffffe08087810 */ /* 0x002fcc0007ffe0ff */
[----:B------:R-:W1:Y:S02]  /*1e10*/  F2I.FTZ.U32.TRUNC.NTZ R9, R8 ;  /* 0x0000000800097305 */ /* 0x000e64000021f000 */
[----:B-1----:R-:W-:Y:S01]  /*1e20*/  IMAD.MOV R7, RZ, RZ, -R9 ;  /* 0x000000ffff077224 */ /* 0x002fe200078e0a09 */
[----:B------:R-:W-:-:S03]  /*1e30*/  MOV R8, RZ ;  /* 0x000000ff00087202 */ /* 0x000fc60000000f00 */
[----:B------:R-:W-:-:S04]  /*1e40*/  IMAD R6, R7, R2, RZ ;  /* 0x0000000207067224 */ /* 0x000fc800078e02ff */
[----:B------:R-:W-:-:S04]  /*1e50*/  IMAD.HI.U32 R9, R9, R6, R8 ;  /* 0x0000000609097227 */ /* 0x000fc800078e0008 */
[----:B------:R-:W-:-:S04]  /*1e60*/  IMAD.MOV.U32 R6, RZ, RZ, R5 ;  /* 0x000000ffff067224 */ /* 0x000fc800078e0005 */
[----:B------:R-:W-:-:S05]  /*1e70*/  IMAD.HI.U32 R16, R9, R6, RZ ;  /* 0x0000000609107227 */ /* 0x000fca00078e00ff */
[----:B------:R-:W-:-:S05]  /*1e80*/  IADD3 R5, PT, PT, -R16, RZ, RZ ;  /* 0x000000ff10057210 */ /* 0x000fca0007ffe1ff */
[----:B------:R-:W-:-:S05]  /*1e90*/  IMAD R7, R2, R5, R6 ;  /* 0x0000000502077224 */ /* 0x000fca00078e0206 */
[----:B------:R-:W-:-:S13]  /*1ea0*/  ISETP.GT.U32.AND P2, PT, R2, R7, PT ;  /* 0x000000070200720c */ /* 0x000fda0003f44070 */
[----:B------:R-:W-:Y:S01]  /*1eb0*/  @!P2 IADD3 R7, PT, PT, R7, -R2, RZ ;  /* 0x800000020707a210 */ /* 0x000fe20007ffe0ff */
[----:B------:R-:W-:-:S03]  /*1ec0*/  @!P2 VIADD R16, R16, 0x1 ;  /* 0x000000011010a836 */ /* 0x000fc60000000000 */
[----:B------:R-:W-:Y:S02]  /*1ed0*/  ISETP.GE.U32.AND P1, PT, R7, R2, PT ;  /* 0x000000020700720c */ /* 0x000fe40003f26070 */
[----:B------:R-:W-:Y:S02]  /*1ee0*/  LOP3.LUT R2, R13, UR6, RZ, 0x3c, !PT ;  /* 0x000000060d027c12 */ /* 0x000fe4000f8e3cff */
[----:B------:R-:W-:Y:S02]  /*1ef0*/  LOP3.LUT R13, RZ, R13, RZ, 0x33, !PT ;  /* 0x0000000dff0d7212 */ /* 0x000fe400078e33ff */
[----:B------:R-:W-:Y:S02]  /*1f00*/  ISETP.GE.AND P3, PT, R2, RZ, PT ;  /* 0x000000ff0200720c */ /* 0x000fe40003f66270 */
[----:B------:R-:W-:-:S05]  /*1f10*/  MOV R2, UR14 ;  /* 0x0000000e00027c02 */ /* 0x000fca0008000f00 */
[----:B------:R-:W-:-:S05]  /*1f20*/  @P1 IADD3 R16, PT, PT, R16, 0x1, RZ ;  /* 0x0000000110101810 */ /* 0x000fca0007ffe0ff */
[----:B------:R-:W-:-:S05]  /*1f30*/  IMAD.MOV.U32 R8, RZ, RZ, R16 ;  /* 0x000000ffff087224 */ /* 0x000fca00078e0010 */
[----:B------:R-:W-:-:S04]  /*1f40*/  @!P3 IADD3 R8, PT, PT, -R8, RZ, RZ ;  /* 0x000000ff0808b210 */ /* 0x000fc80007ffe1ff */
[----:B------:R-:W-:Y:S02]  /*1f50*/  SEL R8, R13, R8, !P4 ;  /* 0x000000080d087207 */ /* 0x000fe40006000000 */
[----:B--2---:R-:W-:Y:S01]  /*1f60*/  SHF.R.S32.HI R5, RZ, 0x1f, R4 ;  /* 0x0000001fff057819 */ /* 0x004fe20000011404 */
[----:B------:R-:W-:-:S04]  /*1f70*/  IMAD.WIDE.U32 R6, R4, UR10, RZ ;  /* 0x0000000a04067c25 */ /* 0x000fc8000f8e00ff */
[C---:B------:R-:W-:Y:S02]  /*1f80*/  IMAD R9, R5.reuse, UR10, RZ ;  /* 0x0000000a05097c24 */ /* 0x040fe4000f8e02ff */
[----:B------:R-:W-:Y:S02]  /*1f90*/  IMAD R5, R5, UR8, RZ ;  /* 0x0000000805057c24 */ /* 0x000fe4000f8e02ff */
[C---:B------:R-:W-:Y:S02]  /*1fa0*/  IMAD R14, R4.reuse, UR11, R9 ;  /* 0x0000000b040e7c24 */ /* 0x040fe4000f8e0209 */
[C---:B------:R-:W-:Y:S02]  /*1fb0*/  IMAD R10, R4.reuse, UR9, R5 ;  /* 0x00000009040a7c24 */ /* 0x040fe4000f8e0205 */
[----:B------:R-:W-:Y:S01]  /*1fc0*/  IMAD.WIDE.U32 R4, R4, UR8, RZ ;  /* 0x0000000804047c25 */ /* 0x000fe2000f8e00ff */
[----:B------:R-:W-:Y:S01]  /*1fd0*/  IADD3 R15, PT, PT, R7, R14, RZ ;  /* 0x0000000e070f7210 */ /* 0x000fe20007ffe0ff */
[----:B------:R-:W1:Y:S01]  /*1fe0*/  LDCU.128 UR8, c[0x0][0x3d0] ;  /* 0x00007a00ff0877ac */ /* 0x000e620008000c00 */
[----:B------:R-:W-:Y:S01]  /*1ff0*/  MOV R14, R6 ;  /* 0x00000006000e7202 */ /* 0x000fe20000000f00 */
[----:B------:R-:W-:Y:S01]  /*2000*/  IMAD.IADD R11, R5, 0x1, R10 ;  /* 0x00000001050b7824 */ /* 0x000fe200078e020a */
[----:B------:R-:W-:Y:S01]  /*2010*/  MOV R6, UR16 ;  /* 0x0000001000067c02 */ /* 0x000fe20008000f00 */
[----:B------:R-:W-:Y:S01]  /*2020*/  IMAD.MOV.U32 R10, RZ, RZ, R4 ;  /* 0x000000ffff0a7224 */ /* 0x000fe200078e0004 */
[----:B------:R-:W-:-:S02]  /*2030*/  SHF.R.S32.HI R5, RZ, 0x1f, R0 ;  /* 0x0000001fff057819 */ /* 0x000fc40000011400 */
[----:B------:R-:W-:Y:S01]  /*2040*/  MOV R7, UR17 ;  /* 0x0000001100077c02 */ /* 0x000fe20008000f00 */
[----:B------:R-:W-:-:S04]  /*2050*/  IMAD.WIDE.U32 R14, R0, R6, R14 ;  /* 0x00000006000e7225 */ /* 0x000fc800078e000e */
[C---:B------:R-:W-:Y:S02]  /*2060*/  IMAD R4, R5.reuse, R6, RZ ;  /* 0x0000000605047224 */ /* 0x040fe400078e02ff */
[-C--:B------:R-:W-:Y:S02]  /*2070*/  IMAD R5, R5, R2.reuse, RZ ;  /* 0x0000000205057224 */ /* 0x080fe400078e02ff */
[C---:B------:R-:W-:Y:S02]  /*2080*/  IMAD R4, R0.reuse, R7, R4 ;  /* 0x0000000700047224 */ /* 0x040fe400078e0204 */
[C---:B------:R-:W-:Y:S02]  /*2090*/  IMAD R5, R0.reuse, R3, R5 ;  /* 0x0000000300057224 */ /* 0x040fe400078e0205 */
[----:B------:R-:W-:Y:S01]  /*20a0*/  IMAD.WIDE.U32 R10, R0, R2, R10 ;  /* 0x00000002000a7225 */ /* 0x000fe200078e000a */
[----:B------:R-:W-:Y:S02]  /*20b0*/  SHF.R.S32.HI R0, RZ, 0x1f, R8 ;  /* 0x0000001fff007819 */ /* 0x000fe40000011408 */
[----:B------:R-:W-:-:S02]  /*20c0*/  IADD3 R15, PT, PT, R15, R4, RZ ;  /* 0x000000040f0f7210 */ /* 0x000fc40007ffe0ff */
[----:B------:R-:W-:Y:S01]  /*20d0*/  IADD3 R11, PT, PT, R11, R5, RZ ;  /* 0x000000050b0b7210 */ /* 0x000fe20007ffe0ff */
[C---:B-1----:R-:W-:Y:S02]  /*20e0*/  IMAD R9, R0.reuse, UR10, RZ ;  /* 0x0000000a00097c24 */ /* 0x042fe4000f8e02ff */
[----:B------:R-:W-:Y:S02]  /*20f0*/  IMAD R5, R0, UR8, RZ ;  /* 0x0000000800057c24 */ /* 0x000fe4000f8e02ff */
[----:B------:R-:W-:-:S04]  /*2100*/  IMAD.WIDE.U32 R14, R8, UR8, R14 ;  /* 0x00000008080e7c25 */ /* 0x000fc8000f8e000e */
[C---:B------:R-:W-:Y:S02]  /*2110*/  IMAD R9, R8.reuse, UR11, R9 ;  /* 0x0000000b08097c24 */ /* 0x040fe4000f8e0209 */
[----:B------:R-:W-:-:S04]  /*2120*/  IMAD.WIDE.U32 R10, R8, UR10, R10 ;  /* 0x0000000a080a7c25 */ /* 0x000fc8000f8e000a */
[----:B------:R-:W-:Y:S01]  /*2130*/  IMAD R5, R8, UR9, R5 ;  /* 0x0000000908057c24 */ /* 0x000fe2000f8e0205 */
[----:B------:R-:W-:Y:S02]  /*2140*/  MOV R8, R14 ;  /* 0x0000000e00087202 */ /* 0x000fe40000000f00 */
[----:B------:R-:W-:Y:S01]  /*2150*/  IADD3 R9, PT, PT, R11, R9, RZ ;  /* 0x000000090b097210 */ /* 0x000fe20007ffe0ff */
[----:B------:R-:W-:Y:S01]  /*2160*/  IMAD.IADD R0, R15, 0x1, R5 ;  /* 0x000000010f007824 */ /* 0x000fe200078e0205 */
[----:B------:R-:W-:Y:S06]  /*2170*/  BRA `(.L_x_1352) ;  /* 0x0000000400787947 */ /* 0x000fec0003800000 */
.L_x_1351:
[----:B------:R-:W-:-:S09]  /*2180*/  UISETP.NE.AND UP0, UPT, UR11, -0x1, UPT ;  /* 0xffffffff0b00788c */ /* 0x000fd2000bf05270 */
[----:B------:R-:W-:Y:S05]  /*2190*/  BRA.U UP0, `(.L_x_1353) ;  /* 0x0000000100347547 */ /* 0x000fea000b800000 */
[----:B------:R-:W1:Y:S01]  /*21a0*/  LDC.64 R6, c[0x0][0x3b8] ;  /* 0x0000ee00ff067b82 */ /* 0x000e620000000a00 */
[----:B------:R-:W2:Y:S01]  /*21b0*/  LDCU.64 UR8, c[0x0][0x3a0] ;  /* 0x00007400ff0877ac */ /* 0x000ea20008000a00 */
[----:B-----5:R-:W-:Y:S01]  /*21c0*/  SHF.R.S32.HI R0, RZ, 0x1f, R5 ;  /* 0x0000001fff007819 */ /* 0x020fe20000011405 */
[----:B------:R-:W-:-:S04]  /*21d0*/  USHF.R.S32.HI UR14, URZ, 0x1f, UR10 ;  /* 0x0000001fff0e7899 */ /* 0x000fc8000801140a */
[----:B--2---:R-:W-:-:S04]  /*21e0*/  IMAD R0, R0, UR8, RZ ;  /* 0x0000000800007c24 */ /* 0x004fc8000f8e02ff */
[----:B------:R-:W-:Y:S02]  /*21f0*/  IMAD R0, R5, UR9, R0 ;  /* 0x0000000905007c24 */ /* 0x000fe4000f8e0200 */
[C---:B-1----:R-:W-:Y:S02]  /*2200*/  IMAD R2, R6.reuse, UR14, RZ ;  /* 0x0000000e06027c24 */ /* 0x042fe4000f8e02ff */
[----:B------:R-:W-:-:S04]  /*2210*/  IMAD.WIDE.U32 R8, R6, UR10, RZ ;  /* 0x0000000a06087c25 */ /* 0x000fc8000f8e00ff */
[----:B------:R-:W-:-:S05]  /*2220*/  IMAD R2, R7, UR10, R2 ;  /* 0x0000000a07027c24 */ /* 0x000fca000f8e0202 */
[----:B------:R-:W-:-:S03]  /*2230*/  IADD3 R9, PT, PT, R9, R2, RZ ;  /* 0x0000000209097210 */ /* 0x000fc60007ffe0ff */
[----:B------:R-:W-:-:S05]  /*2240*/  IMAD.WIDE.U32 R14, R5, UR8, R8 ;  /* 0x00000008050e7c25 */ /* 0x000fca000f8e0008 */
[----:B------:R-:W-:Y:S01]  /*2250*/  IADD3 R15, PT, PT, R15, R0, RZ ;  /* 0x000000000f0f7210 */ /* 0x000fe20007ffe0ff */
[----:B------:R-:W-:Y:S05]  /*2260*/  BRA `(.L_x_1354) ;  /* 0x0000000000187947 */ /* 0x000fea0003800000 */
.L_x_1353:
[----:B------:R-:W2:Y:S01]  /*2270*/  LDC.64 R6, c[0x0][0x3b8] ;  /* 0x0000ee00ff067b82 */ /* 0x000ea20000000a00 */
[----:B------:R-:W-:-:S06]  /*2280*/  UIADD3 UR8, UPT, UPT, UR10, UR11, URZ ;  /* 0x0000000b0a087290 */ /* 0x000fcc000fffe0ff */
[----:B--2---:R-:W-:Y:S02]  /*2290*/  IMAD R15, R7, UR8, RZ ;  /* 0x00000008070f7c24 */ /* 0x004fe4000f8e02ff */
[----:B-1----:R-:W-:-:S05]  /*22a0*/  IMAD.WIDE.U32 R2, R6, UR8, RZ ;  /* 0x0000000806027c25 */ /* 0x002fca000f8e00ff */
[----:B------:R-:W-:Y:S02]  /*22b0*/  IADD3 R15, PT, PT, R3, R15, RZ ;  /* 0x0000000f030f7210 */ /* 0x000fe40007ffe0ff */
[----:B------:R-:W-:Y:S02]  /*22c0*/  MOV R14, R2 ;  /* 0x00000002000e7202 */ /* 0x000fe40000000f00 */
.L_x_1354:
        /* <DEDUP_REMOVED lines=13> */
[----:B------:R-:W-:Y:S06]  /*23a0*/  BRA `(.L_x_1356) ;  /* 0x0000000000187947 */ /* 0x000fec0003800000 */
.L_x_1355:
[----:B------:R-:W1:Y:S01]  /*23b0*/  LDC.64 R2, c[0x0][0x3c0] ;  /* 0x0000f000ff027b82 */ /* 0x000e620000000a00 */
[----:B------:R-:W-:-:S06]  /*23c0*/  UIADD3 UR10, UPT, UPT, UR10, UR11, URZ ;  /* 0x0000000b0a0a7290 */ /* 0x000fcc000fffe0ff */
[----:B-1---5:R-:W-:Y:S02]  /*23d0*/  IMAD R5, R3, UR10, RZ ;  /* 0x0000000a03057c24 */ /* 0x022fe4000f8e02ff */
[----:B------:R-:W-:-:S05]  /*23e0*/  IMAD.WIDE.U32 R8, R2, UR10, RZ ;  /* 0x0000000a02087c25 */ /* 0x000fca000f8e00ff */
[----:B------:R-:W-:Y:S02]  /*23f0*/  IADD3 R5, PT, PT, R9, R5, RZ ;  /* 0x0000000509057210 */ /* 0x000fe40007ffe0ff */
[----:B------:R-:W-:-:S07]  /*2400*/  MOV R4, R8 ;  /* 0x0000000800047202 */ /* 0x000fce0000000f00 */
.L_x_1356:
[----:B------:R-:W1:Y:S01]  /*2410*/  LDC R13, c[0x0][0x3e8] ;  /* 0x0000fa00ff0d7b82 */ /* 0x000e620000000800 */
[----:B------:R-:W-:Y:S01]  /*2420*/  IMAD.U32 R8, RZ, RZ, UR6 ;  /* 0x00000006ff087e24 */ /* 0x000fe2000f8e00ff */
[----:B------:R-:W-:Y:S01]  /*2430*/  MOV R18, R4 ;  /* 0x0000000400127202 */ /* 0x000fe20000000f00 */
[----:B------:R-:W-:Y:S01]  /*2440*/  ULEA UR8, UR22, 0xffffffc0, 0x6 ;  /* 0xffffffc016087891 */ /* 0x000fe2000f8e30ff */
[----:B------:R-:W-:Y:S02]  /*2450*/  MOV R19, R5 ;  /* 0x0000000500137202 */ /* 0x000fe40000000f00 */
[----:B------:R-:W-:Y:S02]  /*2460*/  CS2R R230, SRZ ;  /* 0x0000000000e67805 */ /* 0x000fe4000001ff00 */
[----:B------:R-:W-:Y:S01]  /*2470*/  IABS R8, R8 ;  /* 0x0000000800087213 */ /* 0x000fe20000000000 */
[----:B------:R-:W-:Y:S01]  /*2480*/  USHF.R.S32.HI UR9, URZ, 0x1f, UR8 ;  /* 0x0000001fff097899 */ /* 0x000fe20008011408 */
[----:B------:R-:W2:Y:S01]  /*2490*/  LDC.64 R4, c[0x0][0x3d0] ;  /* 0x0000f400ff047b82 */ /* 0x000ea20000000a00 */
[----:B------:R-:W-:-:S04]  /*24a0*/  IMAD.WIDE.U32 R14, R6, UR8, R14 ;  /* 0x00000008060e7c25 */ /* 0x000fc8000f8e000e */
[----:B------:R-:W-:Y:S01]  /*24b0*/  IMAD.WIDE.U32 R18, R2, UR8, R18 ;  /* 0x0000000802127c25 */ /* 0x000fe2000f8e0012 */
[----:B-1----:R-:W-:Y:S02]  /*24c0*/  IABS R0, R13 ;  /* 0x0000000d00007213 */ /* 0x002fe40000000000 */
[----:B------:R-:W-:Y:S02]  /*24d0*/  ISETP.NE.AND P4, PT, R13, RZ, PT ;  /* 0x000000ff0d00720c */ /* 0x000fe40003f85270 */
[----:B------:R-:W1:Y:S08]  /*24e0*/  I2F.RP R12, R0 ;  /* 0x00000000000c7306 */ /* 0x000e700000209400 */
[----:B-1----:R-:W1:Y:S02]  /*24f0*/  MUFU.RCP R10, R12 ;  /* 0x0000000c000a7308 */ /* 0x002e640000001000 */
[----:B-1----:R-:W-:-:S06]  /*2500*/  IADD3 R10, PT, PT, R10, 0xffffffe, RZ ;  /* 0x0ffffffe0a0a7810 */ /* 0x002fcc0007ffe0ff */
[----:B------:R-:W1:Y:S02]  /*2510*/  F2I.FTZ.U32.TRUNC.NTZ R11, R10 ;  /* 0x0000000a000b7305 */ /* 0x000e64000021f000 */
[----:B-1----:R-:W-:Y:S02]  /*2520*/  IADD3 R9, PT, PT, RZ, -R11, RZ ;  /* 0x8000000bff097210 */ /* 0x002fe40007ffe0ff */
[----:B------:R-:W-:-:S03]  /*2530*/  MOV R10, RZ ;  /* 0x000000ff000a7202 */ /* 0x000fc60000000f00 */
[----:B------:R-:W-:-:S04]  /*2540*/  IMAD R9, R9, R0, RZ ;  /* 0x0000000009097224 */ /* 0x000fc800078e02ff */
[----:B------:R-:W-:-:S04]  /*2550*/  IMAD.HI.U32 R9, R11, R9, R10 ;  /* 0x000000090b097227 */ /* 0x000fc800078e000a */
[----:B------:R-:W-:Y:S02]  /*2560*/  IMAD R10, R2, UR9, RZ ;  /* 0x00000009020a7c24 */ /* 0x000fe4000f8e02ff */
[----:B------:R-:W-:-:S04]  /*2570*/  IMAD.HI.U32 R16, R9, R8, RZ ;  /* 0x0000000809107227 */ /* 0x000fc800078e00ff */
[----:B------:R-:W-:Y:S02]  /*2580*/  IMAD.MOV R9, RZ, RZ, -R16 ;  /* 0x000000ffff097224 */ /* 0x000fe400078e0a10 */
[----:B------:R-:W-:Y:S02]  /*2590*/  IMAD R10, R3, UR8, R10 ;  /* 0x00000008030a7c24 */ /* 0x000fe4000f8e020a */
[----:B------:R-:W-:Y:S02]  /*25a0*/  IMAD R9, R0, R9, R8 ;  /* 0x0000000900097224 */ /* 0x000fe400078e0208 */
[----:B------:R-:W-:-:S03]  /*25b0*/  IMAD.IADD R19, R19, 0x1, R10 ;  /* 0x0000000113137824 */ /* 0x000fc600078e020a */
[----:B------:R-:W-:-:S13]  /*25c0*/  ISETP.GT.U32.AND P2, PT, R0, R9, PT ;  /* 0x000000090000720c */ /* 0x000fda0003f44070 */
[----:B------:R-:W-:Y:S01]  /*25d0*/  @!P2 IADD3 R9, PT, PT, R9, -R0, RZ ;  /* 0x800000000909a210 */ /* 0x000fe20007ffe0ff */
[----:B------:R-:W-:-:S03]  /*25e0*/  @!P2 VIADD R16, R16, 0x1 ;  /* 0x000000011010a836 */ /* 0x000fc60000000000 */
[----:B------:R-:W-:Y:S02]  /*25f0*/  ISETP.GE.U32.AND P1, PT, R9, R0, PT ;  /* 0x000000000900720c */ /* 0x000fe40003f26070 */
[----:B------:R-:W-:Y:S01]  /*2600*/  LOP3.LUT R0, R13, UR6, RZ, 0x3c, !PT ;  /* 0x000000060d007c12 */ /* 0x000fe2000f8e3cff */
[----:B------:R-:W1:Y:S01]  /*2610*/  LDC.64 R8, c[0x0][0x3d8] ;  /* 0x0000f600ff087b82 */ /* 0x000e620000000a00 */
[----:B------:R-:W-:Y:S02]  /*2620*/  LOP3.LUT R13, RZ, R13, RZ, 0x33, !PT ;  /* 0x0000000dff0d7212 */ /* 0x000fe400078e33ff */
[----:B------:R-:W-:Y:S01]  /*2630*/  ISETP.GE.AND P3, PT, R0, RZ, PT ;  /* 0x000000ff0000720c */ /* 0x000fe20003f66270 */
[----:B------:R-:W-:-:S04]  /*2640*/  IMAD R0, R6, UR9, RZ ;  /* 0x0000000906007c24 */ /* 0x000fc8000f8e02ff */
[----:B------:R-:W-:Y:S02]  /*2650*/  IMAD R0, R7, UR8, R0 ;  /* 0x0000000807007c24 */ /* 0x000fe4000f8e0200 */
[----:B------:R-:W-:-:S03]  /*2660*/  @P1 VIADD R16, R16, 0x1 ;  /* 0x0000000110101836 */ /* 0x000fc60000000000 */
[----:B------:R-:W-:Y:S02]  /*2670*/  IADD3 R15, PT, PT, R15, R0, RZ ;  /* 0x000000000f0f7210 */ /* 0x000fe40007ffe0ff */
[----:B------:R-:W-:-:S04]  /*2680*/  MOV R12, R16 ;  /* 0x00000010000c7202 */ /* 0x000fc80000000f00 */
[----:B------:R-:W-:-:S04]  /*2690*/  @!P3 IADD3 R12, PT, PT, -R12, RZ, RZ ;  /* 0x000000ff0c0cb210 */ /* 0x000fc80007ffe1ff */
[----:B------:R-:W-:-:S04]  /*26a0*/  SEL R11, R13, R12, !P4 ;  /* 0x0000000c0d0b7207 */ /* 0x000fc80006000000 */
[----:B------:R-:W-:Y:S01]  /*26b0*/  SHF.R.S32.HI R17, RZ, 0x1f, R11 ;  /* 0x0000001fff117819 */ /* 0x000fe2000001140b */
[----:B-1----:R-:W-:-:S04]  /*26c0*/  IMAD.WIDE.U32 R18, R11, R8, R18 ;  /* 0x000000080b127225 */ /* 0x002fc800078e0012 */
[C---:B--2---:R-:W-:Y:S02]  /*26d0*/  IMAD R10, R17.reuse, R4, RZ ;  /* 0x00000004110a7224 */ /* 0x044fe400078e02ff */
[----:B------:R-:W-:Y:S02]  /*26e0*/  IMAD R0, R17, R8, RZ ;  /* 0x0000000811007224 */ /* 0x000fe400078e02ff */
[----:B------:R-:W-:-:S04]  /*26f0*/  IMAD.WIDE.U32 R14, R11, R4, R14 ;  /* 0x000000040b0e7225 */ /* 0x000fc800078e000e */
[C---:B------:R-:W-:Y:S01]  /*2700*/  IMAD R5, R11.reuse, R5, R10 ;  /* 0x000000050b057224 */ /* 0x040fe200078e020a */
[----:B------:R-:W-:Y:S01]  /*2710*/  MOV R10, R18 ;  /* 0x00000012000a7202 */ /* 0x000fe20000000f00 */
[----:B------:R-:W-:Y:S01]  /*2720*/  IMAD R9, R11, R9, R0 ;  /* 0x000000090b097224 */ /* 0x000fe200078e0200 */
[----:B------:R-:W-:Y:S02]  /*2730*/  MOV R8, R14 ;  /* 0x0000000e00087202 */ /* 0x000fe40000000f00 */
[----:B------:R-:W-:Y:S01]  /*2740*/  IADD3 R0, PT, PT, R15, R5, RZ ;  /* 0x000000050f007210 */ /* 0x000fe20007ffe0ff */
[----:B------:R-:W-:-:S07]  /*2750*/  IMAD.IADD R9, R19, 0x1, R9 ;  /* 0x0000000113097824 */ /* 0x000fce00078e0209 */
.L_x_1352:
[----:B------:R-:W-:Y:S01]  /*2760*/  UISETP.NE.AND UP0, UPT, UR18, -0x1, UPT ;  /* 0xffffffff1200788c */ /* 0x000fe2000bf05270 */
[----:B------:R-:W-:Y:S01]  /*2770*/  IMAD.MOV.U32 R74, RZ, RZ, RZ ;  /* 0x000000ffff4a7224 */ /* 0x000fe200078e00ff */
[----:B------:R-:W1:Y:S01]  /*2780*/  LDCU.64 UR14, c[0x0][0x3b0] ;  /* 0x00007600ff0e77ac */ /* 0x000e620008000a00 */
[----:B------:R-:W-:Y:S01]  /*2790*/  IMAD.SHL.U32 R100, R64, 0x8, RZ ;  /* 0x0000000840647824 */ /* 0x000fe200078e00ff */
[----:B------:R-:W2:Y:S01]  /*27a0*/  LDCU.64 UR8, c[0x0][0x3c8] ;  /* 0x00007900ff0877ac */ /* 0x000ea20008000a00 */
[----:B------:R-:W3:Y:S06]  /*27b0*/  S2R R5, SR_CTAID.X ;  /* 0x0000000000057919 */ /* 0x000eec0000002500 */
[----:B------:R-:W4:Y:S01]  /*27c0*/  @!UP0 LDCU.64 UR10, c[0x0][0x398] ;  /* 0x00007300ff0a87ac */ /* 0x000f220008000a00 */
[----:B------:R-:W-:Y:S01]  /*27d0*/  LOP3.LUT R14, R100, 0x38, RZ, 0xc0, !PT ;  /* 0x00000038640e7812 */ /* 0x000fe200078ec0ff */
[----:B------:R3:W5:Y:S01]  /*27e0*/  @P0 LDG.E R74, desc[UR4][R108.64] ;  /* 0x000000046c4a0981 */ /* 0x000762000c1e1900 */
[----:B------:R-:W-:Y:S01]  /*27f0*/  SHF.R.U32.HI R106, RZ, 0x3, R64 ;  /* 0x00000003ff6a7819 */ /* 0x000fe20000011640 */
[----:B------:R-:W-:Y:S01]  /*2800*/  USHF.R.S32.HI UR16, URZ, 0x1f, UR6 ;  /* 0x0000001fff107899 */ /* 0x000fe20008011406 */
[C---:B------:R-:W-:Y:S01]  /*2810*/  IADD3 R18, P1, PT, R14.reuse, R8, RZ ;  /* 0x000000080e127210 */ /* 0x040fe20007f3e0ff */
[----:B------:R-:W-:Y:S01]  /*2820*/  IMAD.MOV.U32 R107, RZ, RZ, RZ ;  /* 0x000000ffff6b7224 */ /* 0x000fe200078e00ff */
[----:B------:R-:W-:Y:S01]  /*2830*/  IADD3 R8, P0, PT, R14, R10, RZ ;  /* 0x0000000a0e087210 */ /* 0x000fe20007f1e0ff */
[----:B------:R-:W-:Y:S01]  /*2840*/  IMAD.SHL.U32 R67, R64, 0x40, RZ ;  /* 0x0000004040437824 */ /* 0x000fe200078e00ff */
[----:B-1----:R-:W-:Y:S01]  /*2850*/  @UP0 UIMAD.WIDE.U32 UR26, UR18, UR14, URZ ;  /* 0x0000000e121a02a5 */ /* 0x002fe2000f8e00ff */
[----:B------:R-:W-:Y:S01]  /*2860*/  IADD3.X R19, PT, PT, RZ, R0, RZ, P1, !PT ;  /* 0x00000000ff137210 */ /* 0x000fe20000ffe4ff */
[----:B------:R-:W-:Y:S01]  /*2870*/  IMAD.SHL.U32 R61, R6, 0x10, RZ ;  /* 0x00000010063d7824 */ /* 0x000fe200078e00ff */
[----:B------:R-:W1:Y:S01]  /*2880*/  LDC R0, c[0x0][0x450] ;  /* 0x00011400ff007b82 */ /* 0x000e620000000800 */
[----:B--2---:R-:W-:Y:S01]  /*2890*/  UIMAD UR16, UR16, UR8, URZ ;  /* 0x00000008101072a4 */ /* 0x004fe2000f8e02ff */
[----:B------:R-:W-:Y:S01]  /*28a0*/  IMAD.U32 R104, RZ, RZ, UR8 ;  /* 0x00000008ff687e24 */ /* 0x000fe2000f8e00ff */
[----:B------:R-:W-:Y:S01]  /*28b0*/  SHF.L.U32 R96, R64, 0x2, RZ ;  /* 0x0000000240607819 */ /* 0x000fe200000006ff */
[----:B------:R-:W-:Y:S01]  /*28c0*/  IMAD.X R9, RZ, RZ, R9, P0 ;  /* 0x000000ffff097224 */ /* 0x000fe200000e0609 */
[----:B------:R-:W-:Y:S01]  /*28d0*/  UIMAD UR16, UR6, UR9, UR16 ;  /* 0x00000009061072a4 */ /* 0x000fe2000f8e0210 */
[----:B------:R-:W-:Y:S01]  /*28e0*/  IMAD.WIDE.U32 R10, R106, R6, R18 ;  /* 0x000000066a0a7225 */ /* 0x000fe200078e0012 */
[----:B----4-:R-:W-:Y:S01]  /*28f0*/  @!UP0 UIMAD.WIDE.U32 UR28, UR21, UR10, URZ ;  /* 0x0000000a151c82a5 */ /* 0x010fe2000f8e00ff */
[----:B------:R-:W-:Y:S01]  /*2900*/  LOP3.LUT R96, R96, 0x1c, RZ, 0xc0, !PT ;  /* 0x0000001c60607812 */ /* 0x000fe200078ec0ff */
[----:B------:R-:W2:Y:S01]  /*2910*/  LDCU.64 UR8, c[0x0][0x390] ;  /* 0x00007200ff0877ac */ /* 0x000ea20008000a00 */
[----:B------:R-:W-:Y:S01]  /*2920*/  IMAD.WIDE.U32 R8, R106, R2, R8 ;  /* 0x000000026a087225 */ /* 0x000fe200078e0008 */
[----:B------:R-:W-:Y:S01]  /*2930*/  LOP3.LUT R67, R67, 0x1c0, RZ, 0xc0, !PT ;  /* 0x000001c043437812 */ /* 0x000fe200078ec0ff */
[----:B------:R-:W-:-:S02]  /*2940*/  @!UP0 UIMAD UR11, UR21, UR11, UR29 ;  /* 0x0000000b150b82a4 */ /* 0x000fc4000f8e021d */
[----:B------:R-:W-:Y:S01]  /*2950*/  IMAD R69, R106, R3, R9 ;  /* 0x000000036a457224 */ /* 0x000fe200078e0209 */
[----:B------:R-:W-:Y:S01]  /*2960*/  @!UP0 UMOV UR10, UR28 ;  /* 0x0000001c000a8c82 */ /* 0x000fe20008000000 */
[----:B------:R-:W-:Y:S01]  /*2970*/  @UP0 UMOV UR10, UR26 ;  /* 0x0000001a000a0c82 */ /* 0x000fe20008000000 */
[----:B------:R-:W-:Y:S01]  /*2980*/  @UP0 UIMAD UR11, UR18, UR15, UR27 ;  /* 0x0000000f120b02a4 */ /* 0x000fe2000f8e021b */
[----:B------:R-:W-:Y:S01]  /*2990*/  IADD3 R20, P2, PT, R14, UR10, RZ ;  /* 0x0000000a0e147c10 */ /* 0x000fe2000ff5e0ff */
[----:B------:R-:W-:Y:S01]  /*29a0*/  IMAD R71, R106, R7, R11 ;  /* 0x000000076a477224 */ /* 0x000fe200078e020b */
[----:B------:R-:W-:Y:S01]  /*29b0*/  SHF.L.U32 R68, R8, 0x1, RZ ;  /* 0x0000000108447819 */ /* 0x000fe200000006ff */
[----:B------:R-:W-:Y:S01]  /*29c0*/  IMAD.SHL.U32 R70, R10, 0x2, RZ ;  /* 0x000000020a467824 */ /* 0x000fe200078e00ff */
[----:B------:R-:W-:Y:S01]  /*29d0*/  SHF.L.U64.HI R69, R8, 0x1, R69 ;  /* 0x0000000108457819 */ /* 0x000fe20000010245 */
[----:B------:R-:W-:Y:S01]  /*29e0*/  IMAD.X R21, RZ, RZ, UR11, P2 ;  /* 0x0000000bff157e24 */ /* 0x000fe200090e06ff */
[----:B-1----:R-:W-:Y:S01]  /*29f0*/  LEA.HI R99, R0, R0, RZ, 0x1 ;  /* 0x0000000000637211 */ /* 0x002fe200078f08ff */
[----:B---3--:R-:W-:Y:S01]  /*2a00*/  IMAD.WIDE.U32 R4, R5, 0x40, R106 ;  /* 0x0000004005047825 */ /* 0x008fe200078e006a */
[----:B------:R-:W-:Y:S01]  /*2a10*/  SHF.L.U64.HI R71, R10, 0x1, R71 ;  /* 0x000000010a477819 */ /* 0x000fe20000010247 */
[----:B------:R-:W-:Y:S01]  /*2a20*/  UIADD3 UR27, UPT, UPT, UR22, -0x1, URZ ;  /* 0xffffffff161b7890 */ /* 0x000fe2000fffe0ff */
[----:B------:R-:W-:Y:S01]  /*2a30*/  SHF.R.S32.HI R99, RZ, 0x1, R99 ;  /* 0x00000001ff637819 */ /* 0x000fe20000011463 */
[----:B------:R-:W-:Y:S01]  /*2a40*/  IMAD.WIDE.U32 R104, R104, UR6, R20 ;  /* 0x0000000668687c25 */ /* 0x000fe2000f8e0014 */
[----:B------:R-:W-:Y:S01]  /*2a50*/  USHF.R.S32.HI UR6, URZ, 0x1f, UR23 ;  /* 0x0000001fff067899 */ /* 0x000fe20008011417 */
[----:B--2---:R-:W-:Y:S01]  /*2a60*/  IADD3 R68, P0, PT, R68, UR8, RZ ;  /* 0x0000000844447c10 */ /* 0x004fe2000ff1e0ff */
[----:B------:R-:W1:Y:S01]  /*2a70*/  LDCU.64 UR10, c[0x0][0x388] ;  /* 0x00007100ff0a77ac */ /* 0x000e620008000a00 */
[----:B------:R-:W-:Y:S01]  /*2a80*/  IMAD R97, R106, R99, R96 ;  /* 0x000000636a617224 */ /* 0x000fe200078e0260 */
[----:B------:R-:W-:Y:S01]  /*2a90*/  SHF.R.U32.HI R98, RZ, 0x1, R64 ;  /* 0x00000001ff627819 */ /* 0x000fe20000011640 */
[----:B------:R-:W-:Y:S01]  /*2aa0*/  VIADD R105, R105, UR16 ;  /* 0x0000001069697c36 */ /* 0x000fe20008000000 */
[----:B------:R-:W-:Y:S01]  /*2ab0*/  ULEA.HI UR6, UR6, UR23, URZ, 0x6 ;  /* 0x0000001706067291 */ /* 0x000fe2000f8f30ff */
[----:B------:R-:W-:Y:S01]  /*2ac0*/  IMAD R5, R5, UR14, RZ ;  /* 0x0000000e05057c24 */ /* 0x000fe2000f8e02ff */
[----:B------:R-:W-:Y:S01]  /*2ad0*/  IADD3.X R69, PT, PT, R69, UR9, RZ, P0, !PT ;  /* 0x0000000945457c10 */ /* 0x000fe200087fe4ff */
[----:B------:R-:W-:Y:S01]  /*2ae0*/  IMAD.IADD R96, R96, 0x1, R97 ;  /* 0x0000000160607824 */ /* 0x000fe200078e0261 */
[----:B------:R-:W-:Y:S01]  /*2af0*/  USHF.R.S32.HI UR6, URZ, 0x6, UR6 ;  /* 0x00000006ff067899 */ /* 0x000fe20008011406 */
[C---:B------:R-:W-:Y:S01]  /*2b00*/  IMAD R5, R4.reuse, UR15, R5 ;  /* 0x0000000f04057c24 */ /* 0x040fe2000f8e0205 */
[----:B------:R-:W-:Y:S01]  /*2b10*/  LOP3.LUT R67, R67, 0x38, R100, 0xf8, !PT ;  /* 0x0000003843437812 */ /* 0x000fe200078ef864 */
[----:B------:R-:W-:Y:S01]  /*2b20*/  IMAD.WIDE.U32 R104, R4, UR14, R104 ;  /* 0x0000000e04687c25 */ /* 0x000fe2000f8e0068 */
[----:B------:R-:W-:Y:S01]  /*2b30*/  UISETP.LT.AND UP0, UPT, UR7, UR6, UPT ;  /* 0x000000060700728c */ /* 0x000fe2000bf01270 */
[----:B------:R-:W-:Y:S01]  /*2b40*/  SHF.L.U64.HI R60, R6, 0x4, R7 ;  /* 0x00000004063c7819 */ /* 0x000fe20000010207 */
[----:B------:R-:W-:Y:S01]  /*2b50*/  USHF.L.U32 UR26, UR27, 0x6, URZ ;  /* 0x000000061b1a7899 */ /* 0x000fe200080006ff */
[C---:B------:R-:W-:Y:S01]  /*2b60*/  SHF.L.U64.HI R62, R2.reuse, 0x4, R3 ;  /* 0x00000004023e7819 */ /* 0x040fe20000010203 */
[----:B------:R-:W-:Y:S01]  /*2b70*/  USEL UR6, UR7, UR6, !UP0 ;  /* 0x0000000607067287 */ /* 0x000fe2000c000000 */
[----:B------:R-:W-:Y:S01]  /*2b80*/  IMAD.SHL.U32 R63, R2, 0x10, RZ ;  /* 0x00000010023f7824 */ /* 0x000fe200078e00ff */
[----:B-1----:R-:W-:Y:S01]  /*2b90*/  IADD3 R70, P1, PT, R70, UR10, RZ ;  /* 0x0000000a46467c10 */ /* 0x002fe2000ff3e0ff */
[----:B------:R-:W-:Y:S01]  /*2ba0*/  IMAD.MOV.U32 R228, RZ, RZ, R68 ;  /* 0x000000ffffe47224 */ /* 0x000fe200078e0044 */
[----:B------:R-:W-:Y:S01]  /*2bb0*/  UISETP.GT.AND UP0, UPT, UR22, UR6, UPT ;  /* 0x000000061600728c */ /* 0x000fe2000bf04270 */
[C---:B------:R-:W-:Y:S01]  /*2bc0*/  LOP3.LUT R11, R14.reuse, 0x40, RZ, 0xfc, !PT ;  /* 0x000000400e0b7812 */ /* 0x040fe200078efcff */
[----:B------:R-:W-:Y:S01]  /*2bd0*/  IMAD.MOV.U32 R229, RZ, RZ, R69 ;  /* 0x000000ffffe57224 */ /* 0x000fe200078e0045 */
[----:B------:R-:W-:Y:S01]  /*2be0*/  IADD3.X R71, PT, PT, R71, UR11, RZ, P1, !PT ;  /* 0x0000000b47477c10 */ /* 0x000fe20008ffe4ff */
[----:B------:R-:W-:Y:S01]  /*2bf0*/  IMAD.MOV.U32 R226, RZ, RZ, R70 ;  /* 0x000000ffffe27224 */ /* 0x000fe200078e0046 */
[C---:B------:R-:W-:Y:S01]  /*2c00*/  LOP3.LUT R10, R14.reuse, 0x80, RZ, 0xfc, !PT ;  /* 0x000000800e0a7812 */ /* 0x040fe200078efcff */
[----:B------:R-:W-:Y:S01]  /*2c10*/  IMAD.IADD R66, R105, 0x1, R5 ;  /* 0x0000000169427824 */ /* 0x000fe200078e0205 */
[----:B------:R-:W-:-:S02]  /*2c20*/  LOP3.LUT R9, R14, 0xc0, RZ, 0xfc, !PT ;  /* 0x000000c00e097812 */ /* 0x000fc400078efcff */
[----:B------:R-:W-:Y:S02]  /*2c30*/  LOP3.LUT R65, R67, 0x8, R98, 0x78, !PT ;  /* 0x0000000843417812 */ /* 0x000fe400078e7862 */
[----:B------:R-:W-:Y:S02]  /*2c40*/  SHF.R.S32.HI R88, RZ, 0x1f, R97 ;  /* 0x0000001fff587819 */ /* 0x000fe40000011461 */
[----:B------:R-:W-:Y:S02]  /*2c50*/  SHF.R.S32.HI R86, RZ, 0x1f, R96 ;  /* 0x0000001fff567819 */ /* 0x000fe40000011460 */
[----:B------:R-:W-:Y:S01]  /*2c60*/  MOV R227, R71 ;  /* 0x0000004700e37202 */ /* 0x000fe20000000f00 */
[----:B------:R-:W-:Y:S06]  /*2c70*/  BRA.U !UP0, `(.L_x_1357) ;  /* 0x000000a9080c7547 */ /* 0x000fec000b800000 */
[----:B------:R-:W1:Y:S01]  /*2c80*/  LDC.64 R2, c[0x0][0x4a0] ;  /* 0x00012800ff027b82 */ /* 0x000e620000000a00 */
[----:B------:R-:W2:Y:S01]  /*2c90*/  LDCU.128 UR16, c[0x0][0x4b0] ;  /* 0x00009600ff1077ac */ /* 0x000ea20008000c00 */
[----:B------:R-:W-:Y:S01]  /*2ca0*/  IMAD.U32 R94, RZ, RZ, UR26 ;  /* 0x0000001aff5e7e24 */ /* 0x000fe2000f8e00ff */
[----:B------:R-:W-:Y:S01]  /*2cb0*/  @!P3 IADD3 R16, PT, PT, -R16, RZ, RZ ;  /* 0x000000ff1010b210 */ /* 0x000fe20007ffe1ff */
[----:B------:R-:W-:Y:S01]  /*2cc0*/  IMAD.MOV.U32 R15, RZ, RZ, RZ ;  /* 0x000000ffff0f7224 */ /* 0x000fe200078e00ff */
[----:B------:R-:W3:Y:S01]  /*2cd0*/  LDCU.128 UR8, c[0x0][0x490] ;  /* 0x00009200ff0877ac */ /* 0x000ee20008000c00 */
[----:B-----5:R-:W-:Y:S01]  /*2ce0*/  IADD3 R74, PT, PT, R74, UR26, RZ ;  /* 0x0000001a4a4a7c10 */ /* 0x020fe2000fffe0ff */
[----:B------:R-:W-:Y:S01]  /*2cf0*/  IMAD.SHL.U32 R95, R99, 0x10, RZ ;  /* 0x00000010635f7824 */ /* 0x000fe200078e00ff */
[----:B------:R-:W4:Y:S01]  /*2d00*/  LDC.64 R84, c[0x0][0x4a8] ;  /* 0x00012a00ff547b82 */ /* 0x000f220000000a00 */
[----:B------:R-:W4:Y:S01]  /*2d10*/  LDCU.128 UR12, c[0x0][0x4c0] ;  /* 0x00009800ff0c77ac */ /* 0x000f220008000c00 */
[----:B------:R-:W-:Y:S01]  /*2d20*/  SHF.R.S32.HI R5, RZ, 0x1f, R94 ;  /* 0x0000001fff057819 */ /* 0x000fe2000001145e */
[----:B------:R-:W-:Y:S01]  /*2d30*/  IMAD R74, R74, R99, RZ ;  /* 0x000000634a4a7224 */ /* 0x000fe200078e02ff */
[----:B------:R-:W-:Y:S01]  /*2d40*/  SEL R16, R13, R16, !P4 ;  /* 0x000000100d107207 */ /* 0x000fe20006000000 */
[----:B------:R-:W4:Y:S01]  /*2d50*/  LDCU UR30, c[0x0][0x450] ;  /* 0x00008a00ff1e77ac */ /* 0x000f220008000800 */
[C---:B------:R-:W-:Y:S01]  /*2d60*/  IMAD R90, R99.reuse, 0x30, RZ ;  /* 0x00000030635a7824 */ /* 0x040fe200078e02ff */
[----:B------:R-:W-:Y:S01]  /*2d70*/  IADD3 R93, PT, PT, R106, 0x10, RZ ;  /* 0x000000106a5d7810 */ /* 0x000fe20007ffe0ff */
[----:B------:R-:W-:Y:S01]  /*2d80*/  IMAD.SHL.U32 R89, R99, 0x20, RZ ;  /* 0x0000002063597824 */ /* 0x000fe200078e00ff */
[----:B------:R-:W-:Y:S01]  /*2d90*/  SHF.R.S32.HI R75, RZ, 0x1f, R74 ;  /* 0x0000001fff4b7819 */ /* 0x000fe2000001144a */
[----:B------:R-:W4:Y:S01]  /*2da0*/  LDCU.U8 UR32, c[0x0][0x533] ;  /* 0x0000a660ff2077ac */ /* 0x000f220008000000 */
[----:B------:R-:W-:Y:S01]  /*2db0*/  IADD3 R50, P1, PT, R74, R97, RZ ;  /* 0x000000614a327210 */ /* 0x000fe20007f3e0ff */
[C---:B------:R-:W-:Y:S01]  /*2dc0*/  VIADD R92, R106.reuse, 0x20 ;  /* 0x000000206a5c7836 */ /* 0x040fe20000000000 */
[----:B------:R-:W-:Y:S01]  /*2dd0*/  IADD3 R91, PT, PT, R106, 0x30, RZ ;  /* 0x000000306a5b7810 */ /* 0x000fe20007ffe0ff */
[----:B------:R-:W-:Y:S01]  /*2de0*/  UMOV UR31, URZ ;  /* 0x000000ff001f7c82 */ /* 0x000fe20008000000 */
[----:B---3--:R-:W-:Y:S01]  /*2df0*/  IMAD.U32 R7, RZ, RZ, UR10 ;  /* 0x0000000aff077e24 */ /* 0x008fe2000f8e00ff */
[----:B------:R-:W-:Y:S01]  /*2e00*/  USHF.R.S32.HI UR10, URZ, 0x1f, UR23 ;  /* 0x0000001fff0a7899 */ /* 0x000fe20008011417 */
[----:B-1----:R-:W-:Y:S01]  /*2e10*/  IMAD.WIDE.U32 R18, R2, UR21, R14 ;  /* 0x0000001502127c25 */ /* 0x002fe2000f8e000e */
[----:B------:R-:W-:Y:S01]  /*2e20*/  SHF.R.S32.HI R82, RZ, 0x1f, R89 ;  /* 0x0000001fff527819 */ /* 0x000fe20000011459 */
[----:B------:R-:W-:Y:S01]  /*2e30*/  UIMAD UR28, UR22, -0x40, UR25 ;  /* 0xffffffc0161c78a4 */ /* 0x000fe2000f8e0219 */
[----:B------:R-:W-:Y:S01]  /*2e40*/  SHF.R.S32.HI R80, RZ, 0x1f, R90 ;  /* 0x0000001fff507819 */ /* 0x000fe2000001145a */
[----:B------:R-:W-:Y:S01]  /*2e50*/  IMAD R19, R3, UR21, R19 ;  /* 0x0000001503137c24 */ /* 0x000fe2000f8e0213 */
[----:B------:R-:W1:Y:S01]  /*2e60*/  LDCU UR29, c[0x0][0x440] ;  /* 0x00008800ff1d77ac */ /* 0x000e620008000800 */
[----:B--2---:R-:W-:Y:S01]  /*2e70*/  IMAD R3, R5, UR16, RZ ;  /* 0x0000001005037c24 */ /* 0x004fe2000f8e02ff */
[----:B----4-:R-:W-:Y:S01]  /*2e80*/  SHF.L.U32 R81, R84, 0x6, RZ ;  /* 0x0000000654517819 */ /* 0x010fe200000006ff */
[----:B------:R-:W-:Y:S01]  /*2e90*/  IMAD.WIDE.U32 R6, R7, UR21, R14 ;  /* 0x0000001507067c25 */ /* 0x000fe2000f8e000e */
[----:B------:R-:W-:-:S03]  /*2ea0*/  UISETP.NE.AND UP1, UPT, UR32, URZ, UPT ;  /* 0x000000ff2000728c */ /* 0x000fc6000bf25270 */
[C---:B------:R-:W-:Y:S01]  /*2eb0*/  IMAD R2, R94.reuse, UR17, R3 ;  /* 0x000000115e027c24 */ /* 0x040fe2000f8e0203 */
[----:B------:R-:W-:Y:S01]  /*2ec0*/  SHF.R.S32.HI R3, RZ, 0x1f, R16 ;  /* 0x0000001fff037819 */ /* 0x000fe20000011410 */
[----:B------:R-:W-:Y:S02]  /*2ed0*/  IMAD.U32 R0, RZ, RZ, UR11 ;  /* 0x0000000bff007e24 */ /* 0x000fe4000f8e00ff */
[----:B------:R-:W-:-:S04]  /*2ee0*/  IMAD.WIDE.U32 R12, R94, UR16, R18 ;  /* 0x000000105e0c7c25 */ /* 0x000fc8000f8e0012 */
[----:B------:R-:W-:Y:S01]  /*2ef0*/  IMAD R19, R0, UR21, R7 ;  /* 0x0000001500137c24 */ /* 0x000fe2000f8e0207 */
[----:B------:R-:W-:Y:S01]  /*2f00*/  IADD3 R13, PT, PT, R13, R2, RZ ;  /* 0x000000020d0d7210 */ /* 0x000fe20007ffe0ff */
[----:B------:R-:W-:Y:S01]  /*2f10*/  IMAD R7, R3, UR12, RZ ;  /* 0x0000000c03077c24 */ /* 0x000fe2000f8e02ff */
[----:B------:R-:W-:Y:S01]  /*2f20*/  IADD3 R2, P0, PT, R106, -UR23, RZ ;  /* 0x800000176a027c10 */ /* 0x000fe2000ff1e0ff */
[----:B------:R-:W-:Y:S02]  /*2f30*/  IMAD.MOV.U32 R18, RZ, RZ, R6 ;  /* 0x000000ffff127224 */ /* 0x000fe400078e0006 */
[----:B------:R-:W-:Y:S02]  /*2f40*/  IMAD R0, R5, R84, RZ ;  /* 0x0000005405007224 */ /* 0x000fe400078e02ff */
[C---:B------:R-:W-:Y:S02]  /*2f50*/  IMAD R4, R16.reuse, UR13, R7 ;  /* 0x0000000d10047c24 */ /* 0x040fe4000f8e0207 */
[----:B------:R-:W-:Y:S01]  /*2f60*/  IMAD.WIDE.U32 R6, R16, UR12, R12 ;  /* 0x0000000c10067c25 */ /* 0x000fe2000f8e000c */
[----:B------:R-:W2:Y:S03]  /*2f70*/  LDCU.64 UR12, c[0x0][0x4d0] ;  /* 0x00009a00ff0c77ac */ /* 0x000ea60008000a00 */
[----:B------:R-:W-:-:S02]  /*2f80*/  IMAD R0, R94, R85, R0 ;  /* 0x000000555e007224 */ /* 0x000fc400078e0200 */
[----:B------:R-:W-:-:S04]  /*2f90*/  IMAD.WIDE.U32 R18, R94, R84, R18 ;  /* 0x000000545e127225 */ /* 0x000fc800078e0012 */
[----:B------:R-:W-:Y:S01]  /*2fa0*/  IMAD R3, R3, UR18, RZ ;  /* 0x0000001203037c24 */ /* 0x000fe2000f8e02ff */
[----:B------:R-:W-:Y:S01]  /*2fb0*/  IADD3 R19, PT, PT, R19, R0, RZ ;  /* 0x0000000013137210 */ /* 0x000fe20007ffe0ff */
[----:B------:R-:W-:Y:S02]  /*2fc0*/  IMAD.IADD R5, R7, 0x1, R4 ;  /* 0x0000000107057824 */ /* 0x000fe400078e0204 */
[----:B------:R-:W-:Y:S02]  /*2fd0*/  IMAD.MOV.U32 R4, RZ, RZ, R6 ;  /* 0x000000ffff047224 */ /* 0x000fe400078e0006 */
[----:B------:R-:W-:Y:S01]  /*2fe0*/  IMAD R6, R16, UR19, R3 ;  /* 0x0000001310067c24 */ /* 0x000fe2000f8e0203 */
[----:B------:R-:W-:Y:S01]  /*2ff0*/  UIMAD UR19, UR22, -0x40, UR23 ;  /* 0xffffffc0161378a4 */ /* 0x000fe2000f8e0217 */
[C---:B------:R-:W-:Y:S02]  /*3000*/  IMAD.X R3, R75.reuse, 0x1, R88, P1 ;  /* 0x000000014b037824 */ /* 0x040fe400008e0658 */
[----:B------:R-:W-:Y:S01]  /*3010*/  IMAD.X R13, RZ, RZ, ~UR10, P0 ;  /* 0x8000000aff0d7e24 */ /* 0x000fe200080e06ff */
[----:B------:R-:W-:Y:S01]  /*3020*/  IADD3 R74, P0, PT, R74, R96, RZ ;  /* 0x000000604a4a7210 */ /* 0x000fe20007f1e0ff */
[----:B------:R-:W-:Y:S01]  /*3030*/  IMAD.WIDE.U32 R16, R16, UR18, R18 ;  /* 0x0000001210107c25 */ /* 0x000fe2000f8e0012 */
[C---:B------:R-:W-:Y:S01]  /*3040*/  SHF.L.U64.HI R0, R50.reuse, 0x1, R3 ;  /* 0x0000000132007819 */ /* 0x040fe20000010203 */
[----:B------:R-:W3:Y:S01]  /*3050*/  LDCU.64 UR10, c[0x0][0x488] ;  /* 0x00009100ff0a77ac */ /* 0x000ee20008000a00 */
[----:B------:R-:W-:Y:S01]  /*3060*/  IADD3.X R75, PT, PT, R75, R86, RZ, P0, !PT ;  /* 0x000000564b4b7210 */ /* 0x000fe200007fe4ff */
[----:B------:R-:W-:Y:S01]  /*3070*/  IMAD.SHL.U32 R50, R50, 0x2, RZ ;  /* 0x0000000232327824 */ /* 0x000fe200078e00ff */
[----:B------:R-:W-:Y:S01]  /*3080*/  MOV R18, UR30 ;  /* 0x0000001e00127c02 */ /* 0x000fe20008000f00 */
[----:B------:R-:W-:Y:S01]  /*3090*/  IMAD.IADD R7, R17, 0x1, R6 ;  /* 0x0000000111077824 */ /* 0x000fe200078e0206 */
[----:B------:R-:W-:Y:S01]  /*30a0*/  MOV R6, R16 ;  /* 0x0000001000067202 */ /* 0x000fe20000000f00 */
[C---:B------:R-:W-:Y:S01]  /*30b0*/  IMAD R73, R13.reuse, UR16, RZ ;  /* 0x000000100d497c24 */ /* 0x040fe2000f8e02ff */
[----:B------:R-:W-:Y:S01]  /*30c0*/  IADD3 R16, P0, PT, R50, UR14, RZ ;  /* 0x0000000e32107c10 */ /* 0x000fe2000ff1e0ff */
[-C--:B------:R-:W-:Y:S01]  /*30d0*/  IMAD R13, R13, R84.reuse, RZ ;  /* 0x000000540d0d7224 */ /* 0x080fe200078e02ff */
[----:B------:R-:W-:Y:S01]  /*30e0*/  SHF.L.U64.HI R75, R74, 0x1, R75 ;  /* 0x000000014a4b7819 */ /* 0x000fe2000001024b */
[----:B------:R-:W-:Y:S01]  /*30f0*/  IMAD R73, R2, UR17, R73 ;  /* 0x0000001102497c24 */ /* 0x000fe2000f8e0249 */
[----:B------:R-:W-:Y:S01]  /*3100*/  IADD3.X R17, PT, PT, R0, UR15, RZ, P0, !PT ;  /* 0x0000000f00117c10 */ /* 0x000fe200087fe4ff */
[----:B------:R-:W-:Y:S01]  /*3110*/  IMAD.WIDE.U32 R4, R2, UR16, R4 ;  /* 0x0000001002047c25 */ /* 0x000fe2000f8e0004 */
[----:B--2---:R-:W-:Y:S01]  /*3120*/  IADD3 R50, P0, PT, R50, UR12, RZ ;  /* 0x0000000c32327c10 */ /* 0x004fe2000ff1e0ff */
[----:B------:R-:W-:Y:S01]  /*3130*/  USHF.L.U32 UR18, UR16, 0x6, URZ ;  /* 0x0000000610127899 */ /* 0x000fe200080006ff */
[----:B------:R-:W-:Y:S01]  /*3140*/  SHF.L.U32 R74, R74, 0x1, RZ ;  /* 0x000000014a4a7819 */ /* 0x000fe200000006ff */
[----:B------:R-:W-:Y:S01]  /*3150*/  IMAD R13, R2, R85, R13 ;  /* 0x00000055020d7224 */ /* 0x000fe200078e020d */
[----:B------:R-:W-:Y:S01]  /*3160*/  IADD3.X R51, PT, PT, R0, UR13, RZ, P0, !PT ;  /* 0x0000000d00337c10 */ /* 0x000fe200087fe4ff */
[----:B------:R-:W-:Y:S01]  /*3170*/  IMAD.WIDE.U32 R2, R2, R84, R6 ;  /* 0x0000005402027225 */ /* 0x000fe200078e0006 */
[----:B------:R-:W-:Y:S01]  /*3180*/  IADD3 R0, P0, PT, RZ, -UR31, RZ ;  /* 0x8000001fff007c10 */ /* 0x000fe2000ff1e0ff */
[----:B------:R-:W2:Y:S01]  /*3190*/  LDCU.64 UR16, c[0x0][0x3c0] ;  /* 0x00007800ff1077ac */ /* 0x000ea20008000a00 */
[----:B------:R-:W-:Y:S01]  /*31a0*/  IADD3 R76, P1, PT, R74, UR14, RZ ;  /* 0x0000000e4a4c7c10 */ /* 0x000fe2000ff3e0ff */
[----:B------:R-:W-:Y:S01]  /*31b0*/  IMAD.IADD R73, R5, 0x1, R73 ;  /* 0x0000000105497824 */ /* 0x000fe200078e0249 */
[----:B------:R-:W-:Y:S01]  /*31c0*/  LEA R72, P2, R4, UR8, 0x1 ;  /* 0x0000000804487c11 */ /* 0x000fe2000f8408ff */
[----:B------:R-:W-:Y:S01]  /*31d0*/  IMAD.X R81, RZ, RZ, ~R81, P0 ;  /* 0x000000ffff517224 */ /* 0x000fe200000e0e51 */
[----:B------:R-:W-:Y:S01]  /*31e0*/  IADD3 R13, PT, PT, R3, R13, RZ ;  /* 0x0000000d030d7210 */ /* 0x000fe20007ffe0ff */
[----:B------:R-:W-:Y:S01]  /*31f0*/  IMAD.SHL.U32 R87, R84, 0x10, RZ ;  /* 0x0000001054577824 */ /* 0x000fe200078e00ff */
[----:B------:R-:W-:Y:S01]  /*3200*/  IADD3.X R3, PT, PT, RZ, ~UR18, RZ, P0, !PT ;  /* 0x80000012ff037c10 */ /* 0x000fe200087fe4ff */
[----:B------:R-:W-:Y:S01]  /*3210*/  UMOV UR18, UR22 ;  /* 0x0000001600127c82 */ /* 0x000fe20008000000 */
[----:B------:R-:W-:Y:S01]  /*3220*/  IADD3.X R77, PT, PT, R75, UR15, RZ, P1, !PT ;  /* 0x0000000f4b4d7c10 */ /* 0x000fe20008ffe4ff */
[----:B------:R-:W4:Y:S01]  /*3230*/  LDCU.64 UR14, c[0x0][0x3b8] ;  /* 0x00007700ff0e77ac */ /* 0x000f220008000a00 */
[----:B------:R-:W-:-:S02]  /*3240*/  LEA.HI.X R73, R4, UR9, R73, 0x1, P2 ;  /* 0x0000000904497c11 */ /* 0x000fc400090f0c49 */
[----:B---3--:R-:W-:Y:S02]  /*3250*/  LEA R12, P2, R2, UR10, 0x1 ;  /* 0x0000000a020c7c11 */ /* 0x008fe4000f8408ff */
[----:B------:R-:W-:Y:S02]  /*3260*/  IADD3 R74, P1, PT, R74, UR12, RZ ;  /* 0x0000000c4a4a7c10 */ /* 0x000fe4000ff3e0ff */
[----:B------:R-:W-:Y:S02]  /*3270*/  SHF.L.U64.HI R85, R84, 0x4, R85 ;  /* 0x0000000454557819 */ /* 0x000fe40000010255 */
[C---:B------:R-:W-:Y:S02]  /*3280*/  SHF.R.S64 R83, R0.reuse, 0x1f, R81 ;  /* 0x0000001f00537819 */ /* 0x040fe40000001051 */
[----:B------:R-:W-:Y:S02]  /*3290*/  SHF.R.S32.HI R84, RZ, 0x1f, R95 ;  /* 0x0000001fff547819 */ /* 0x000fe4000001145f */
[----:B------:R-:W-:-:S02]  /*32a0*/  SHF.R.S64 R79, R0, 0x1f, R3 ;  /* 0x0000001f004f7819 */ /* 0x000fc40000001003 */
[----:B------:R-:W-:Y:S02]  /*32b0*/  SHF.R.S32.HI R78, RZ, 0x1f, R3 ;  /* 0x0000001fff4e7819 */ /* 0x000fe40000011403 */
[----:B------:R-:W-:Y:S02]  /*32c0*/  SHF.R.S32.HI R81, RZ, 0x1f, R81 ;  /* 0x0000001fff517819 */ /* 0x000fe40000011451 */
[----:B------:R-:W-:Y:S01]  /*32d0*/  LEA.HI.X R13, R2, UR11, R13, 0x1, P2 ;  /* 0x0000000b020d7c11 */ /* 0x000fe200090f0c0d */
[----:B------:R-:W3:Y:S01]  /*32e0*/  LDCU.128 UR8, c[0x0][0x3a0] ;  /* 0x00007400ff0877ac */ /* 0x000ee20008000c00 */
[----:B------:R-:W-:Y:S01]  /*32f0*/  IADD3.X R75, PT, PT, R75, UR13, RZ, P1, !PT ;  /* 0x0000000d4b4b7c10 */ /* 0x000fe20008ffe4ff */
[----:B--2-4-:R-:W1:Y:S06]  /*3300*/  LDCU.64 UR12, c[0x0][0x4e0] ;  /* 0x00009c00ff0c77ac */ /* 0x014e6c0008000a00 */
.L_x_1441:
[----:B------:R-:W-:Y:S01]  /*3310*/  UIADD3 UR28, UPT, UPT, UR28, 0x40, URZ ;  /* 0x000000401c1c7890 */ /* 0x000fe2000fffe0ff */
[----:B------:R-:W-:Y:S01]  /*3320*/  BSSY.RECONVERGENT B0, `(.L_x_1358) ;  /* 0x0000013000007945 */ /* 0x000fe20003800200 */
[----:B------:R-:W-:Y:S04]  /*3330*/  UIADD3 UR19, UPT, UPT, UR19, 0x40, URZ ;  /* 0x0000004013137890 */ /* 0x000fe8000fffe0ff */
[C---:B------:R-:W-:Y:S02]  /*3340*/  ISETP.GE.AND P5, PT, R106.reuse, UR28, PT ;  /* 0x0000001c6a007c0c */ /* 0x040fe4000bfa6270 */
[C---:B------:R-:W-:Y:S02]  /*3350*/  ISETP.GE.AND P4, PT, R93.reuse, UR28, PT ;  /* 0x0000001c5d007c0c */ /* 0x040fe4000bf86270 */
[----:B------:R-:W-:Y:S02]  /*3360*/  ISETP.GE.AND P5, PT, R106, UR19, !P5 ;  /* 0x000000136a007c0c */ /* 0x000fe4000efa6270 */
[----:B------:R-:W-:Y:S11]  /*3370*/  ISETP.GE.AND P4, PT, R93, UR19, !P4 ;  /* 0x000000135d007c0c */ /* 0x000ff6000e786270 */
[----:B------:R-:W-:Y:S05]  /*3380*/  @!P5 BRA `(.L_x_1359) ;  /* 0x000000000030d947 */ /* 0x000fea0003800000 */
[----:B-1----:R-:W-:Y:S02]  /*3390*/  ISETP.GE.AND P1, PT, R14, UR29, PT ;  /* 0x0000001d0e007c0c */ /* 0x002fe4000bf26270 */
[----:B------:R-:W-:Y:S11]  /*33a0*/  ISETP.GE.AND P0, PT, R11, UR29, PT ;  /* 0x0000001d0b007c0c */ /* 0x000ff6000bf06270 */
[----:B------:R-:W2:Y:S04]  /*33b0*/  @!P1 LDG.E.128 R4, desc[UR4][R72.64] ;  /* 0x0000000448049981 */ /* 0x000ea8000c1e1d00 */
[----:B--2---:R1:W-:Y:S01]  /*33c0*/  @!P1 STG.E.128 desc[UR4][R68.64], R4 ;  /* 0x0000000444009986 */ /* 0x0043e2000c101d04 */
[----:B------:R-:W-:Y:S03]  /*33d0*/  ISETP.GE.AND P1, PT, R10, UR29, PT ;  /* 0x0000001d0a007c0c */ /* 0x000fe6000bf26270 */
[----:B------:R-:W2:Y:S04]  /*33e0*/  @!P0 LDG.E.128 R24, desc[UR4][R72.64+0x80] ;  /* 0x0000800448188981 */ /* 0x000ea8000c1e1d00 */
[----:B--2---:R2:W-:Y:S01]  /*33f0*/  @!P0 STG.E.128 desc[UR4][R68.64+0x80], R24 ;  /* 0x0000801844008986 */ /* 0x0045e2000c101d04 */
[----:B------:R-:W-:Y:S05]  /*3400*/  ISETP.GE.AND P0, PT, R9, UR29, PT ;  /* 0x0000001d09007c0c */ /* 0x000fea000bf06270 */
[----:B------:R-:W4:Y:S04]  /*3410*/  @!P1 LDG.E.128 R20, desc[UR4][R72.64+0x100] ;  /* 0x0001000448149981 */ /* 0x000f28000c1e1d00 */
[----:B----4-:R2:W-:Y:S04]  /*3420*/  @!P1 STG.E.128 desc[UR4][R68.64+0x100], R20 ;  /* 0x0001001444009986 */ /* 0x0105e8000c101d04 */
[----:B-1----:R-:W4:Y:S04]  /*3430*/  @!P0 LDG.E.128 R4, desc[UR4][R72.64+0x180] ;  /* 0x0001800448048981 */ /* 0x002f28000c1e1d00 */
[----:B----4-:R2:W-:Y:S02]  /*3440*/  @!P0 STG.E.128 desc[UR4][R68.64+0x180], R4 ;  /* 0x0001800444008986 */ /* 0x0105e4000c101d04 */
.L_x_1359:
[----:B-1-3--:R-:W-:Y:S05]  /*3450*/  BSYNC.RECONVERGENT B0 ;  /* 0x0000000000007941 */ /* 0x00afea0003800200 */
.L_x_1358:
        /* <DEDUP_REMOVED lines=9> */
[----:B------:R-:W3:Y:S04]  /*34f0*/  @!P1 LDG.E.128 R28, desc[UR4][R34.64] ;  /* 0x00000004221c9981 */ /* 0x000ee8000c1e1d00 */
[----:B---3--:R1:W-:Y:S01]  /*3500*/  @!P1 STG.E.128 desc[UR4][R32.64], R28 ;  /* 0x0000001c20009986 */ /* 0x0083e2000c101d04 */
[----:B------:R-:W-:Y:S05]  /*3510*/  ISETP.GE.AND P1, PT, R10, UR29, PT ;  /* 0x0000001d0a007c0c */ /* 0x000fea000bf26270 */
[----:B--2---:R-:W2:Y:S04]  /*3520*/  @!P0 LDG.E.128 R24, desc[UR4][R34.64+0x80] ;  /* 0x0000800422188981 */ /* 0x004ea8000c1e1d00 */
[----:B--2---:R1:W-:Y:S01]  /*3530*/  @!P0 STG.E.128 desc[UR4][R32.64+0x80], R24 ;  /* 0x0000801820008986 */ /* 0x0043e2000c101d04 */
[----:B------:R-:W-:Y:S03]  /*3540*/  ISETP.GE.AND P0, PT, R9, UR29, PT ;  /* 0x0000001d09007c0c */ /* 0x000fe6000bf06270 */
[----:B------:R-:W2:Y:S04]  /*3550*/  @!P1 LDG.E.128 R20, desc[UR4][R34.64+0x100] ;  /* 0x0001000422149981 */ /* 0x000ea8000c1e1d00 */
[----:B--2---:R1:W-:Y:S06]  /*3560*/  @!P1 STG.E.128 desc[UR4][R32.64+0x100], R20 ;  /* 0x0001001420009986 */ /* 0x0043ec000c101d04 */
[----:B------:R-:W2:Y:S04]  /*3570*/  @!P0 LDG.E.128 R4, desc[UR4][R34.64+0x180] ;  /* 0x0001800422048981 */ /* 0x000ea8000c1e1d00 */
[----:B--2---:R1:W-:Y:S02]  /*3580*/  @!P0 STG.E.128 desc[UR4][R32.64+0x180], R4 ;  /* 0x0001800420008986 */ /* 0x0043e4000c101d04 */
.L_x_1361:
[----:B------:R-:W-:Y:S05]  /*3590*/  BSYNC.RECONVERGENT B0 ;  /* 0x0000000000007941 */ /* 0x000fea0003800200 */
.L_x_1360:
[C---:B------:R-:W-:Y:S01]  /*35a0*/  ISETP.GE.AND P3, PT, R92.reuse, UR28, PT ;  /* 0x0000001c5c007c0c */ /* 0x040fe2000bf66270 */
[----:B------:R-:W-:Y:S03]  /*35b0*/  BSSY.RECONVERGENT B0, `(.L_x_1362) ;  /* 0x0000016000007945 */ /* 0x000fe60003800200 */
[----:B------:R-:W-:Y:S11]  /*35c0*/  ISETP.GE.AND P3, PT, R92, UR19, !P3 ;  /* 0x000000135c007c0c */ /* 0x000ff6000df66270 */
[----:B------:R-:W-:Y:S02]  /*35d0*/  @!UPT UIADD3 URZ, UPT, UPT, URZ, URZ, URZ ;  /* 0x000000fffffff290 */ /* 0x000fe4000fffe0ff */
[----:B------:R-:W-:Y:S05]  /*35e0*/  @!P3 BRA `(.L_x_1363) ;  /* 0x000000000048b947 */ /* 0x000fea0003800000 */
[----:B------:R-:W3:Y:S01]  /*35f0*/  LDC.64 R2, c[0x0][0x4b0] ;  /* 0x00012c00ff027b82 */ /* 0x000ee20000000a00 */
[----:B------:R-:W-:Y:S02]  /*3600*/  ISETP.GE.AND P1, PT, R14, UR29, PT ;  /* 0x0000001d0e007c0c */ /* 0x000fe4000bf26270 */
[C---:B---3--:R-:W-:Y:S04]  /*3610*/  LEA R34, P0, R2.reuse, R72, 0x6 ;  /* 0x0000004802227211 */ /* 0x048fe800078030ff */
[----:B------:R-:W-:Y:S02]  /*3620*/  LEA.HI.X R35, R2, R73, R3, 0x6, P0 ;  /* 0x0000004902237211 */ /* 0x000fe400000f3403 */
[----:B------:R-:W3:Y:S01]  /*3630*/  LDC.64 R2, c[0x0][0x3c0] ;  /* 0x0000f000ff027b82 */ /* 0x000ee20000000a00 */
[----:B------:R-:W-:Y:S04]  /*3640*/  ISETP.GE.AND P0, PT, R11, UR29, PT ;  /* 0x0000001d0b007c0c */ /* 0x000fe8000bf06270 */
[----:B-12---:R-:W2:Y:S01]  /*3650*/  @!P1 LDG.E.128 R4, desc[UR4][R34.64] ;  /* 0x0000000422049981 */ /* 0x006ea2000c1e1d00 */
[C---:B---3--:R-:W-:Y:S04]  /*3660*/  LEA R32, P2, R2.reuse, R68, 0x6 ;  /* 0x0000004402207211 */ /* 0x048fe800078430ff */
        /* <DEDUP_REMOVED lines=10> */
.L_x_1363:
[----:B------:R-:W-:Y:S05]  /*3710*/  BSYNC.RECONVERGENT B0 ;  /* 0x0000000000007941 */ /* 0x000fea0003800200 */
.L_x_1362:
[C---:B------:R-:W-:Y:S01]  /*3720*/  ISETP.GE.AND P2, PT, R91.reuse, UR28, PT ;  /* 0x0000001c5b007c0c */ /* 0x040fe2000bf46270 */
[----:B------:R-:W-:Y:S03]  /*3730*/  BSSY.RECONVERGENT B0, `(.L_x_1364) ;  /* 0x0000018000007945 */ /* 0x000fe60003800200 */
[----:B------:R-:W-:Y:S11]  /*3740*/  ISETP.GE.AND P2, PT, R91, UR19, !P2 ;  /* 0x000000135b007c0c */ /* 0x000ff6000d746270 */
[----:B------:R-:W-:Y:S02]  /*3750*/  @!UPT UIADD3 URZ, UPT, UPT, URZ, URZ, URZ ;  /* 0x000000fffffff290 */ /* 0x000fe4000fffe0ff */
[----:B------:R-:W-:Y:S05]  /*3760*/  @!P2 BRA `(.L_x_1365) ;  /* 0x000000000050a947 */ /* 0x000fea0003800000 */
[----:B------:R-:W1:Y:S01]  /*3770*/  LDC.64 R2, c[0x0][0x4b0] ;  /* 0x00012c00ff027b82 */ /* 0x000e620000000a00 */
[----:B------:R-:W-:Y:S02]  /*3780*/  ISETP.GE.AND P1, PT, R14, UR29, PT ;  /* 0x0000001d0e007c0c */ /* 0x000fe4000bf26270 */
[----:B------:R-:W-:Y:S01]  /*3790*/  ISETP.GE.AND P0, PT, R11, UR29, PT ;  /* 0x0000001d0b007c0c */ /* 0x000fe2000bf06270 */
[----:B-1-3--:R-:W-:Y:S04]  /*37a0*/  IMAD.WIDE.U32 R32, R2, 0x60, R72 ;  /* 0x0000006002207825 */ /* 0x00afe800078e0048 */
[----:B------:R-:W-:Y:S05]  /*37b0*/  IMAD R3, R3, 0x60, RZ ;  /* 0x0000006003037824 */ /* 0x000fea00078e02ff */
[----:B------:R-:W-:Y:S02]  /*37c0*/  IADD3 R33, PT, PT, R33, R3, RZ ;  /* 0x0000000321217210 */ /* 0x000fe40007ffe0ff */
[----:B------:R-:W1:Y:S03]  /*37d0*/  LDC.64 R2, c[0x0][0x3c0] ;  /* 0x0000f000ff027b82 */ /* 0x000e660000000a00 */
[----:B--2---:R-:W2:Y:S01]  /*37e0*/  @!P1 LDG.E.128 R4, desc[UR4][R32.64] ;  /* 0x0000000420049981 */ /* 0x004ea2000c1e1d00 */
        /* <DEDUP_REMOVED lines=12> */
.L_x_1365:
[----:B------:R-:W-:Y:S05]  /*38b0*/  BSYNC.RECONVERGENT B0 ;  /* 0x0000000000007941 */ /* 0x000fea0003800200 */
.L_x_1364:
[----:B------:R-:W-:Y:S01]  /*38c0*/  ISETP.NE.AND P0, PT, R18, RZ, PT ;  /* 0x000000ff1200720c */ /* 0x000fe20003f05270 */
[----:B------:R-:W-:Y:S01]  /*38d0*/  UIADD3 UR18, UPT, UPT, UR18, -0x1, URZ ;  /* 0xffffffff12127890 */ /* 0x000fe2000fffe0ff */
[----:B------:R-:W-:Y:S01]  /*38e0*/  BSSY.RECONVERGENT B2, `(.L_x_1366) ;  /* 0x000095d000027945 */ /* 0x000fe20003800200 */
[----:B------:R-:W-:Y:S01]  /*38f0*/  IMAD.MOV.U32 R102, RZ, RZ, R94 ;  /* 0x000000ffff667224 */ /* 0x000fe200078e005e */
[----:B------:R-:W-:Y:S09]  /*3900*/  IADD3 R94, PT, PT, R94, -0x40, RZ ;  /* 0xffffffc05e5e7810 */ /* 0x000ff20007ffe0ff */
[----:B------:R-:W-:Y:S05]  /*3910*/  @P0 BRA `(.L_x_1367) ;  /* 0x0000000400400947 */ /* 0x000fea0003800000 */
[----:B------:R-:W-:Y:S04]  /*3920*/  BSSY.RECONVERGENT B0, `(.L_x_1368) ;  /* 0x000000e000007945 */ /* 0x000fe80003800200 */
[----:B------:R-:W-:Y:S05]  /*3930*/  @!P5 BRA `(.L_x_1369) ;  /* 0x000000000030d947 */ /* 0x000fea0003800000 */
[----:B------:R-:W-:Y:S02]  /*3940*/  ISETP.GE.AND P1, PT, R14, UR29, PT ;  /* 0x0000001d0e007c0c */ /* 0x000fe4000bf26270 */
[----:B------:R-:W-:Y:S11]  /*3950*/  ISETP.GE.AND P0, PT, R11, UR29, PT ;  /* 0x0000001d0b007c0c */ /* 0x000ff6000bf06270 */
[----:B-1-34-:R-:W3:Y:S04]  /*3960*/  @!P1 LDG.E.128 R28, desc[UR4][R12.64] ;  /* 0x000000040c1c9981 */ /* 0x01aee8000c1e1d00 */
[----:B---3--:R1:W-:Y:S01]  /*3970*/  @!P1 STG.E.128 desc[UR4][R70.64], R28 ;  /* 0x0000001c46009986 */ /* 0x0083e2000c101d04 */
[----:B------:R-:W-:Y:S03]  /*3980*/  ISETP.GE.AND P1, PT, R10, UR29, PT ;  /* 0x0000001d0a007c0c */ /* 0x000fe6000bf26270 */
[----:B--2---:R-:W2:Y:S04]  /*3990*/  @!P0 LDG.E.128 R24, desc[UR4][R12.64+0x80] ;  /* 0x000080040c188981 */ /* 0x004ea8000c1e1d00 */
[----:B--2---:R1:W-:Y:S01]  /*39a0*/  @!P0 STG.E.128 desc[UR4][R70.64+0x80], R24 ;  /* 0x0000801846008986 */ /* 0x0043e2000c101d04 */
[----:B------:R-:W-:Y:S05]  /*39b0*/  ISETP.GE.AND P0, PT, R9, UR29, PT ;  /* 0x0000001d09007c0c */ /* 0x000fea000bf06270 */
[----:B------:R-:W2:Y:S04]  /*39c0*/  @!P1 LDG.E.128 R20, desc[UR4][R12.64+0x100] ;  /* 0x000100040c149981 */ /* 0x000ea8000c1e1d00 */
[----:B--2---:R1:W-:Y:S04]  /*39d0*/  @!P1 STG.E.128 desc[UR4][R70.64+0x100], R20 ;  /* 0x0001001446009986 */ /* 0x0043e8000c101d04 */
[----:B------:R-:W2:Y:S04]  /*39e0*/  @!P0 LDG.E.128 R4, desc[UR4][R12.64+0x180] ;  /* 0x000180040c048981 */ /* 0x000ea8000c1e1d00 */
[----:B--2---:R1:W-:Y:S02]  /*39f0*/  @!P0 STG.E.128 desc[UR4][R70.64+0x180], R4 ;  /* 0x0001800446008986 */ /* 0x0043e4000c101d04 */
.L_x_1369:
[----:B------:R-:W-:Y:S05]  /*3a00*/  BSYNC.RECONVERGENT B0 ;  /* 0x0000000000007941 */ /* 0x000fea0003800200 */
.L_x_1368:
        /* <DEDUP_REMOVED lines=18> */
.L_x_1371:
[----:B------:R-:W-:Y:S05]  /*3b30*/  BSYNC.RECONVERGENT B0 ;  /* 0x0000000000007941 */ /* 0x000fea0003800200 */
.L_x_1370:
[----:B------:R-:W-:Y:S04]  /*3b40*/  BSSY.RECONVERGENT B0, `(.L_x_1372) ;  /* 0x0000014000007945 */ /* 0x000fe80003800200 */
[----:B------:R-:W-:Y:S05]  /*3b50*/  @!P3 BRA `(.L_x_1373) ;  /* 0x000000000048b947 */ /* 0x000fea0003800000 */
[----:B-1----:R-:W3:Y:S01]  /*3b60*/  LDC.64 R2, c[0x0][0x4a8] ;  /* 0x00012a00ff027b82 */ /* 0x002ee20000000a00 */
[----:B------:R-:W-:Y:S02]  /*3b70*/  ISETP.GE.AND P1, PT, R14, UR29, PT ;  /* 0x0000001d0e007c0c */ /* 0x000fe4000bf26270 */
[C---:B---3--:R-:W-:Y:S04]  /*3b80*/  LEA R32, P0, R2.reuse, R12, 0x6 ;  /* 0x0000000c02207211 */ /* 0x048fe800078030ff */
[----:B------:R-:W-:Y:S02]  /*3b90*/  LEA.HI.X R33, R2, R13, R3, 0x6, P0 ;  /* 0x0000000d02217211 */ /* 0x000fe400000f3403 */
[----:B------:R-:W1:Y:S01]  /*3ba0*/  LDC.64 R2, c[0x0][0x3b8] ;  /* 0x0000ee00ff027b82 */ /* 0x000e620000000a00 */
[----:B------:R-:W-:Y:S04]  /*3bb0*/  ISETP.GE.AND P0, PT, R11, UR29, PT ;  /* 0x0000001d0b007c0c */ /* 0x000fe8000bf06270 */
[----:B--2-4-:R-:W2:Y:S01]  /*3bc0*/  @!P1 LDG.E.128 R4, desc[UR4][R32.64] ;  /* 0x0000000420049981 */ /* 0x014ea2000c1e1d00 */
        /* <DEDUP_REMOVED lines=11> */
.L_x_1373:
[----:B------:R-:W-:Y:S05]  /*3c80*/  BSYNC.RECONVERGENT B0 ;  /* 0x0000000000007941 */ /* 0x000fea0003800200 */
.L_x_1372:
[----:B-1----:R-:W-:Y:S01]  /*3c90*/  MOV R18, RZ ;  /* 0x000000ff00127202 */ /* 0x002fe20000000f00 */
[----:B------:R-:W-:Y:S05]  /*3ca0*/  @!P2 BRA `(.L_x_1374) ;  /* 0x000000900080a947 */ /* 0x000fea0003800000 */
[----:B------:R-:W1:Y:S01]  /*3cb0*/  LDC.64 R2, c[0x0][0x4a8] ;  /* 0x00012a00ff027b82 */ /* 0x000e620000000a00 */
[----:B------:R-:W-:Y:S02]  /*3cc0*/  ISETP.GE.AND P0, PT, R14, UR29, PT ;  /* 0x0000001d0e007c0c */ /* 0x000fe4000bf06270 */
[----:B------:R-:W-:Y:S01]  /*3cd0*/  ISETP.GE.AND P1, PT, R11, UR29, PT ;  /* 0x0000001d0b007c0c */ /* 0x000fe2000bf26270 */
[----:B-1----:R-:W-:Y:S02]  /*3ce0*/  IMAD R3, R3, 0x60, RZ ;  /* 0x0000006003037824 */ /* 0x002fe400078e02ff */
[----:B---34-:R-:W-:Y:S05]  /*3cf0*/  IMAD.WIDE.U32 R28, R2, 0x60, R12 ;  /* 0x00000060021c7825 */ /* 0x018fea00078e000c */
        /* <DEDUP_REMOVED lines=18> */
.L_x_1367:
        /* <DEDUP_REMOVED lines=56> */
.L_x_1379:
[----:B------:R-:W-:Y:S05]  /*41a0*/  BSYNC.RECONVERGENT B0 ;  /* 0x0000000000007941 */ /* 0x000fea0003800200 */
.L_x_1378:
        /* <DEDUP_REMOVED lines=48> */
.L_x_1381:
[----:B------:R-:W-:Y:S05]  /*44b0*/  BSYNC.RECONVERGENT B0 ;  /* 0x0000000000007941 */ /* 0x000fea0003800200 */
.L_x_1380:
        /* <DEDUP_REMOVED lines=48> */
.L_x_1383:
[----:B------:R-:W-:Y:S05]  /*47c0*/  BSYNC.RECONVERGENT B0 ;  /* 0x0000000000007941 */ /* 0x000fea0003800200 */
.L_x_1382:
        /* <DEDUP_REMOVED lines=47> */
.L_x_1377:
[----:B------:R-:W-:Y:S05]  /*4ac0*/  BSYNC.RECONVERGENT B1 ;  /* 0x0000000000017941 */ /* 0x000fea0003800200 */
.L_x_1376:
        /* <DEDUP_REMOVED lines=65> */
.L_x_1387:
[----:B------:R-:W-:Y:S05]  /*4ee0*/  BSYNC.RECONVERGENT B0 ;  /* 0x0000000000007941 */ /* 0x000fea0003800200 */
.L_x_1386:
        /* <DEDUP_REMOVED lines=48> */
.L_x_1389:
[----:B------:R-:W-:Y:S05]  /*51f0*/  BSYNC.RECONVERGENT B0 ;  /* 0x0000000000007941 */ /* 0x000fea0003800200 */
.L_x_1388:
        /* <DEDUP_REMOVED lines=48> */
.L_x_1391:
[----:B------:R-:W-:Y:S05]  /*5500*/  BSYNC.RECONVERGENT B0 ;  /* 0x0000000000007941 */ /* 0x000fea0003800200 */
.L_x_1390:
        /* <DEDUP_REMOVED lines=47> */
.L_x_1385:
[----:B------:R-:W-:Y:S05]  /*5800*/  BSYNC.RECONVERGENT B1 ;  /* 0x0000000000017941 */ /* 0x000fea0003800200 */
.L_x_1384:
        /* <DEDUP_REMOVED lines=65> */
.L_x_1395:
[----:B------:R-:W-:Y:S05]  /*5c20*/  BSYNC.RECONVERGENT B0 ;  /* 0x0000000000007941 */ /* 0x000fea0003800200 */
.L_x_1394:
        /* <DEDUP_REMOVED lines=48> */
.L_x_1397:
[----:B------:R-:W-:Y:S05]  /*5f30*/  BSYNC.RECONVERGENT B0 ;  /* 0x0000000000007941 */ /* 0x000fea0003800200 */
.L_x_1396:
        /* <DEDUP_REMOVED lines=48> */
.L_x_1399:
[----:B------:R-:W-:Y:S05]  /*6240*/  BSYNC.RECONVERGENT B0 ;  /* 0x0000000000007941 */ /* 0x000fea0003800200 */
.L_x_1398:
        /* <DEDUP_REMOVED lines=47> */
.L_x_1393:
[----:B------:R-:W-:Y:S05]  /*6540*/  BSYNC.RECONVERGENT B1 ;  /* 0x0000000000017941 */ /* 0x000fea0003800200 */
.L_x_1392:
        /* <DEDUP_REMOVED lines=10> */
[----:B--2---:R-:W-:Y:S01]  /*65f0*/  IMAD R5, R3, 0x60, RZ ;  /* 0x0000006003057824 */ /* 0x004fe200078e02ff */
[-C--:B-1----:R-:W-:Y:S01]  /*6600*/  ISETP.GE.AND P5, PT, R14, R0.reuse, PT ;  /* 0x000000000e00720c */ /* 0x082fe20003fa6270 */
[----:B------:R-:W-:Y:S01]  /*6610*/  IMAD.WIDE.U32 R40, R2, 0x60, R70 ;  /* 0x0000006002287825 */ /* 0x000fe200078e0046 */
[-C--:B------:R-:W-:Y:S02]  /*6620*/  ISETP.GE.AND P3, PT, R11, R0.reuse, PT ;  /* 0x000000000b00720c */ /* 0x080fe40003f66270 */
        /* <DEDUP_REMOVED lines=53> */
.L_x_1403:
[----:B------:R-:W-:Y:S05]  /*6980*/  BSYNC.RECONVERGENT B0 ;  /* 0x0000000000007941 */ /* 0x000fea0003800200 */
.L_x_1402:
        /* <DEDUP_REMOVED lines=48> */
.L_x_1405:
[----:B------:R-:W-:Y:S05]  /*6c90*/  BSYNC.RECONVERGENT B0 ;  /* 0x0000000000007941 */ /* 0x000fea0003800200 */
.L_x_1404:
        /* <DEDUP_REMOVED lines=48> */
.L_x_1407:
[----:B------:R-:W-:Y:S05]  /*6fa0*/  BSYNC.RECONVERGENT B0 ;  /* 0x0000000000007941 */ /* 0x000fea0003800200 */
.L_x_1406:
        /* <DEDUP_REMOVED lines=47> */
.L_x_1401:
[----:B------:R-:W-:Y:S05]  /*72a0*/  BSYNC.RECONVERGENT B1 ;  /* 0x0000000000017941 */ /* 0x000fea0003800200 */
.L_x_1400:
        /* <DEDUP_REMOVED lines=8> */
.L_x_1375:
        /* <DEDUP_REMOVED lines=95> */
.L_x_1411:
[----:B------:R-:W-:Y:S05]  /*7920*/  BSYNC.RECONVERGENT B0 ;  /* 0x0000000000007941 */ /* 0x000fea0003800200 */
.L_x_1410:
        /* <DEDUP_REMOVED lines=89> */
.L_x_1413:
[----:B------:R-:W-:Y:S05]  /*7ec0*/  BSYNC.RECONVERGENT B0 ;  /* 0x0000000000007941 */ /* 0x000fea0003800200 */
.L_x_1412:
        /* <DEDUP_REMOVED lines=89> */
.L_x_1415:
[----:B------:R-:W-:Y:S05]  /*8460*/  BSYNC.RECONVERGENT B0 ;  /* 0x0000000000007941 */ /* 0x000fea0003800200 */
.L_x_1414:
        /* <DEDUP_REMOVED lines=88> */
.L_x_1409:
[----:B------:R-:W-:Y:S05]  /*89f0*/  BSYNC.RECONVERGENT B1 ;  /* 0x0000000000017941 */ /* 0x000fea0003800200 */
.L_x_1408:
        /* <DEDUP_REMOVED lines=96> */
.L_x_1419:
[----:B------:R-:W-:Y:S05]  /*9000*/  BSYNC.RECONVERGENT B0 ;  /* 0x0000000000007941 */ /* 0x000fea0003800200 */
.L_x_1418:
        /* <DEDUP_REMOVED lines=88> */
.L_x_1421:
[----:B------:R-:W-:Y:S05]  /*9590*/  BSYNC.RECONVERGENT B0 ;  /* 0x0000000000007941 */ /* 0x000fea0003800200 */
.L_x_1420:
        /* <DEDUP_REMOVED lines=88> */
.L_x_1423:
[----:B------:R-:W-:Y:S05]  /*9b20*/  BSYNC.RECONVERGENT B0 ;  /* 0x0000000000007941 */ /* 0x000fea0003800200 */
.L_x_1422:
        /* <DEDUP_REMOVED lines=86> */
.L_x_1417:
[----:B------:R-:W-:Y:S05]  /*a090*/  BSYNC.RECONVERGENT B1 ;  /* 0x0000000000017941 */ /* 0x000fea0003800200 */
.L_x_1416:
[----:B------:R-:W-:Y:S04]  /*a0a0*/  BSSY.RECONVERGENT B1, `(.L_x_1424) ;  /* 0x000016b000017945 */ /* 0x000fe80003800200 */
[----:B------:R-:W-:Y:S05]  /*a0b0*/  @!P3 BRA `(.L_x_1425) ;  /* 0x0000001400a4b947 */ /* 0x000fea0003800000 */
[----:B------:R-:W5:Y:S01]  /*a0c0*/  LDC R103, c[0x0][0x440] ;  /* 0x00011000ff677b82 */ /* 0x000f620000000800 */
[----:B------:R-:W-:Y:S07]  /*a0d0*/  BSSY.RECONVERGENT B0, `(.L_x_1426) ;  /* 0x0000060000007945 */ /* 0x000fee0003800200 */
[----:B------:R-:W2:Y:S08]  /*a0e0*/  LDC.64 R4, c[0x0][0x4a8] ;  /* 0x00012a00ff047b82 */ /* 0x000eb00000000a00 */
[----:B------:R-:W1:Y:S01]  /*a0f0*/  LDC.64 R2, c[0x0][0x3b8] ;  /* 0x0000ee00ff027b82 */ /* 0x000e620000000a00 */
[-C--:B-----5:R-:W-:Y:S02]  /*a100*/  ISETP.GE.AND P3, PT, R14, R103.reuse, PT ;  /* 0x000000670e00720c */ /* 0x0a0fe40003f66270 */
[-C--:B------:R-:W-:Y:S02]  /*a110*/  ISETP.GE.AND P5, PT, R11, R103.reuse, PT ;  /* 0x000000670b00720c */ /* 0x080fe40003fa6270 */
        /* <DEDUP_REMOVED lines=91> */
.L_x_1427:
[----:B------:R-:W-:Y:S05]  /*a6d0*/  BSYNC.RECONVERGENT B0 ;  /* 0x0000000000007941 */ /* 0x000fea0003800200 */
.L_x_1426:
        /* <DEDUP_REMOVED lines=88> */
.L_x_1429:
[----:B------:R-:W-:Y:S05]  /*ac60*/  BSYNC.RECONVERGENT B0 ;  /* 0x0000000000007941 */ /* 0x000fea0003800200 */
.L_x_1428:
        /* <DEDUP_REMOVED lines=87> */
.L_x_1431:
[----:B------:R-:W-:Y:S05]  /*b1e0*/  BSYNC.RECONVERGENT B0 ;  /* 0x0000000000007941 */ /* 0x000fea0003800200 */
.L_x_1430:
        /* <DEDUP_REMOVED lines=86> */
.L_x_1425:
[----:B------:R-:W-:Y:S05]  /*b750*/  BSYNC.RECONVERGENT B1 ;  /* 0x0000000000017941 */ /* 0x000fea0003800200 */
.L_x_1424:
        /* <DEDUP_REMOVED lines=102> */
.L_x_1435:
[----:B------:R-:W-:Y:S05]  /*bdc0*/  BSYNC.RECONVERGENT B0 ;  /* 0x0000000000007941 */ /* 0x000fea0003800200 */
.L_x_1434:
        /* <DEDUP_REMOVED lines=87> */
.L_x_1437:
[----:B------:R-:W-:Y:S05]  /*c340*/  BSYNC.RECONVERGENT B0 ;  /* 0x0000000000007941 */ /* 0x000fea0003800200 */
.L_x_1436:
        /* <DEDUP_REMOVED lines=87> */
.L_x_1439:
[----:B------:R-:W-:Y:S05]  /*c8c0*/  BSYNC.RECONVERGENT B0 ;  /* 0x0000000000007941 */ /* 0x000fea0003800200 */
.L_x_1438:
        /* <DEDUP_REMOVED lines=86> */
.L_x_1433:
[----:B------:R-:W-:Y:S05]  /*ce30*/  BSYNC.RECONVERGENT B1 ;  /* 0x0000000000017941 */ /* 0x000fea0003800200 */
.L_x_1432:
[----:B------:R-:W5:Y:S08]  /*ce40*/  LDC R3, c[0x0][0x450] ;  /* 0x00011400ff037b82 */ /* 0x000f700000000800 */
[----:B------:R-:W1:Y:S01]  /*ce50*/  LDC R18, c[0x0][0x450] ;  /* 0x00011400ff127b82 */ /* 0x000e620000000800 */
[----:B-----5:R-:W-:Y:S05]  /*ce60*/  IMAD.U32 R3, R3, -0x20, RZ ;  /* 0xffffffe003037824 */ /* 0x020fea00078e00ff */
[C---:B------:R-:W-:Y:S02]  /*ce70*/  LEA R76, P1, R3.reuse, R76, 0x1 ;  /* 0x0000004c034c7211 */ /* 0x040fe400078208ff */
[C---:B------:R-:W-:Y:S02]  /*ce80*/  LEA R74, P0, R3.reuse, R74, 0x1 ;  /* 0x0000004a034a7211 */ /* 0x040fe400078008ff */
[C---:B------:R-:W-:Y:S02]  /*ce90*/  LEA.HI.X.SX32 R77, R3.reuse, R77, 0x1, P1 ;  /* 0x0000004d034d7211 */ /* 0x040fe400008f0eff */
[----:B-1----:R-:W-:Y:S09]  /*cea0*/  LEA.HI.X.SX32 R75, R3, R75, 0x1, P0 ;  /* 0x0000004b034b7211 */ /* 0x002ff200000f0eff */
.L_x_1374:
[----:B------:R-:W-:Y:S05]  /*ceb0*/  BSYNC.RECONVERGENT B2 ;  /* 0x0000000000027941 */ /* 0x000fea0003800200 */
.L_x_1366:
        /* <DEDUP_REMOVED lines=18> */
[----:B------:R-:W-:Y:S09]  /*cfe0*/  UISETP.GT.AND UP0, UPT, UR18, UR6, UPT ;  /* 0x000000061200728c */ /* 0x000ff2000bf04270 */
[----:B------:R-:W-:Y:S05]  /*cff0*/  BRA.U !UP0, `(.L_x_1440) ;  /* 0x0000000508147547 */ /* 0x000fea000b800000 */
        /* <DEDUP_REMOVED lines=69> */
.L_x_1440:
[----:B------:R-:W-:Y:S01]  /*d450*/  UISETP.GT.AND UP0, UPT, UR18, UR6, UPT ;  /* 0x000000061200728c */ /* 0x000fe2000bf04270 */
[----:B------:R-:W-:Y:S02]  /*d460*/  IADD3 R72, P1, PT, R72, R79, RZ ;  /* 0x0000004f48487210 */ /* 0x000fe40007f3e0ff */
[----:B------:R-:W-:Y:S03]  /*d470*/  IADD3 R12, P0, PT, R12, R83, RZ ;  /* 0x000000530c0c7210 */ /* 0x000fe60007f1e0ff */
[----:B------:R-:W-:Y:S02]  /*d480*/  IMAD.X R73, R73, 0x1, R78, P1 ;  /* 0x0000000149497824 */ /* 0x000fe400008e064e */
[----:B------:R-:W-:Y:S01]  /*d490*/  IMAD.X R13, R13, 0x1, R81, P0 ;  /* 0x000000010d0d7824 */ /* 0x000fe200000e0651 */
[----:B------:R-:W-:Y:S07]  /*d4a0*/  BRA.U UP0, `(.L_x_1441) ;  /* 0xffffff5d00987547 */ /* 0x000fee000b83ffff */
.L_x_1357:
[----:B------:R-:W1:Y:S01]  /*d4b0*/  LDC R8, c[0x0][0x450] ;  /* 0x00011400ff087b82 */ /* 0x000e620000000800 */
[----:B------:R-:W-:Y:S01]  /*d4c0*/  LOP3.LUT R5, R100, 0x1f8, RZ, 0xc0, !PT ;  /* 0x000001f864057812 */ /* 0x000fe200078ec0ff */
        /* <DEDUP_REMOVED lines=14> */
[C---:B------:R-:W-:Y:S01]  /*d5b0*/  VIADD R28, R106.reuse, 0x10 ;  /* 0x000000106a1c7836 */ /* 0x040fe20000000000 */
[----:B------:R-:W-:Y:S01]  /*d5c0*/  BSSY.RECONVERGENT B0, `(.L_x_1444) ;  /* 0x0000028000007945 */ /* 0x000fe20003800200 */
[C---:B------:R-:W-:Y:S01]  /*d5d0*/  VIADD R13, R106.reuse, 0x20 ;  /* 0x000000206a0d7836 */ /* 0x040fe20000000000 */
[----:B------:R-:W-:Y:S01]  /*d5e0*/  UIADD3 UR10, UPT, UPT, -UR24, UR20, URZ ;  /* 0x00000014180a7290 */ /* 0x000fe2000fffe1ff */
[----:B------:R-:W-:-:S05]  /*d5f0*/  VIADD R38, R106, 0x30 ;  /* 0x000000306a267836 */ /* 0x000fca0000000000 */
[----:B------:R-:W-:Y:S02]  /*d600*/  ISETP.GE.AND P1, PT, R106, UR10, PT ;  /* 0x0000000a6a007c0c */ /* 0x000fe4000bf26270 */
[----:B------:R-:W-:Y:S02]  /*d610*/  ISETP.GE.AND P4, PT, R28, UR10, PT ;  /* 0x0000000a1c007c0c */ /* 0x000fe4000bf86270 */
[----:B------:R-:W-:Y:S02]  /*d620*/  ISETP.GE.AND P6, PT, R13, UR10, PT ;  /* 0x0000000a0d007c0c */ /* 0x000fe4000bfc6270 */
[----:B------:R-:W-:Y:S02]  /*d630*/  ISETP.GE.AND P5, PT, R38, UR10, PT ;  /* 0x0000000a26007c0c */ /* 0x000fe4000bfa6270 */
        /* <DEDUP_REMOVED lines=32> */
.L_x_1445:
[----:B------:R-:W-:Y:S05]  /*d840*/  BSYNC.RECONVERGENT B0 ;  /* 0x0000000000007941 */ /* 0x000fea0003800200 */
.L_x_1444:
        /* <DEDUP_REMOVED lines=29> */
.L_x_1447:
[----:B------:R-:W-:Y:S05]  /*da20*/  BSYNC.RECONVERGENT B0 ;  /* 0x0000000000007941 */ /* 0x000fea0003800200 */
.L_x_1446:
        /* <DEDUP_REMOVED lines=29> */
.L_x_1449:
[----:B------:R-:W-:Y:S05]  /*dc00*/  BSYNC.RECONVERGENT B0 ;  /* 0x0000000000007941 */ /* 0x000fea0003800200 */
.L_x_1448:
        /* <DEDUP_REMOVED lines=30> */
.L_x_1443:
[----:B------:R-:W1:Y:S02]  /*ddf0*/  LDCU.64 UR8, c[0x0][0x470] ;  /* 0x00008e00ff0877ac */ /* 0x000e640008000a00 */
[----:B-1----:R-:W-:-:S04]  /*de00*/  ISETP.NE.U32.AND P0, PT, RZ, UR8, PT ;  /* 0x00000008ff007c0c */ /* 0x002fc8000bf05070 */
[----:B------:R-:W-:Y:S01]  /*de10*/  ISETP.NE.AND.EX P0, PT, RZ, UR9, PT, P0 ;  /* 0x00000009ff007c0c */ /* 0x000fe2000bf05300 */
[----:B------:R-:W-:Y:S01]  /*de20*/  UMOV UR11, URZ ;  /* 0x000000ff000b7c82 */ /* 0x000fe20008000000 */
[----:B------:R-:W1:Y:S01]  /*de30*/  LDCU.U8 UR10, c[0x0][0x533] ;  /* 0x0000a660ff0a77ac */ /* 0x000e620008000000 */
[----:B------:R-:W2:Y:S10]  /*de40*/  LDCU.64 UR8, c[0x0][0x380] ;  /* 0x00007000ff0877ac */ /* 0x000eb40008000a00 */
[----:B------:R-:W3:Y:S01]  /*de50*/  @P0 LDG.E R108, desc[UR4][R108.64] ;  /* 0x000000046c6c0981 */ /* 0x000ee2000c1e1900 */
[----:B------:R-:W-:Y:S01]  /*de60*/  IMAD.SHL.U32 R13, R99, 0x10, RZ ;  /* 0x00000010630d7824 */ /* 0x000fe200078e00ff */
[----:B-1----:R-:W-:Y:S01]  /*de70*/  UISETP.NE.AND UP0, UPT, UR10, URZ, UPT ;  /* 0x000000ff0a00728c */ /* 0x002fe2000bf05270 */
[----:B---3--:R-:W-:-:S02]  /*de80*/  @P0 R2UR UR11, R108 ;  /* 0x000000006c0b02ca */ /* 0x008fc400000e0000 */
[----:B--2---:R-:W-:-:S04]  /*de90*/  LEA R36, P0, R104, UR8, 0x1 ;  /* 0x0000000868247c11 */ /* 0x004fc8000f8008ff */
[----:B------:R-:W-:-:S07]  /*dea0*/  LEA.HI.X R37, R104, UR9, R66, 0x1, P0 ;  /* 0x0000000968257c11 */ /* 0x000fce00080f0c42 */
[----:B------:R-:W-:-:S06]  /*deb0*/  UIADD3 UR11, UPT, UPT, UR11, UR23, UR24 ;  /* 0x000000170b0b7290 */ /* 0x000fcc000fffe018 */
[----:B------:R-:W-:-:S05]  /*dec0*/  IMAD R4, R99, UR11, RZ ;  /* 0x0000000b63047c24 */ /* 0x000fca000f8e02ff */
[-C--:B------:R-:W-:Y:S02]  /*ded0*/  IADD3 R20, P2, PT, R97, R4.reuse, RZ ;  /* 0x0000000461147210 */ /* 0x080fe40007f5e0ff */
[----:B------:R-:W-:Y:S02]  /*dee0*/  SHF.R.S32.HI R29, RZ, 0x1f, R4 ;  /* 0x0000001fff1d7819 */ /* 0x000fe40000011404 */
[----:B------:R-:W-:-:S03]  /*def0*/  IADD3 R12, P1, PT, R96, R4, RZ ;  /* 0x00000004600c7210 */ /* 0x000fc60007f3e0ff */
[--C-:B------:R-:W-:Y:S02]  /*df00*/  IMAD.X R22, R88, 0x1, R29.reuse, P2 ;  /* 0x0000000158167824 */ /* 0x100fe400010e061d */
[----:B------:R-:W-:Y:S01]  /*df10*/  IMAD.X R29, R86, 0x1, R29, P1 ;  /* 0x00000001561d7824 */ /* 0x000fe200008e061d */
[----:B------:R-:W-:Y:S07]  /*df20*/  BRA.U !UP0, `(.L_x_1451) ;  /* 0x0000003908e07547 */ /* 0x000fee000b800000 */
[----:B------:R-:W-:Y:S01]  /*df30*/  UIADD3 UR14, UPT, UPT, -UR24, UR20, URZ ;  /* 0x00000014180e7290 */ /* 0x000fe2000fffe1ff */
[----:B------:R-:W-:Y:S05]  /*df40*/  BSSY.RECONVERGENT B2, `(.L_x_1452) ;  /* 0x00000d7000027945 */ /* 0x000fea0003800200 */
[----:B------:R-:W-:-:S13]  /*df50*/  ISETP.GE.AND P0, PT, R106, UR14, PT ;  /* 0x0000000e6a007c0c */ /* 0x000fda000bf06270 */
        /* <DEDUP_REMOVED lines=58> */
.L_x_1457:
[----:B------:R-:W-:Y:S05]  /*e300*/  BSYNC.RECONVERGENT B0 ;  /* 0x0000000000007941 */ /* 0x000fea0003800200 */
.L_x_1456:
[----:B-----5:R-:W-:Y:S01]  /*e310*/  IMAD.MOV.U32 R6, RZ, RZ, R18 ;  /* 0x000000ffff067224 */ /* 0x020fe200078e0012 */
[----:B------:R-:W-:Y:S01]  /*e320*/  MOV R4, R16 ;  /* 0x0000001000047202 */ /* 0x000fe20000000f00 */
[----:B------:R-:W-:Y:S01]  /*e330*/  IMAD.MOV.U32 R7, RZ, RZ, R19 ;  /* 0x000000ffff077224 */ /* 0x000fe200078e0013 */
[----:B------:R-:W-:Y:S02]  /*e340*/  MOV R5, R17 ;  /* 0x0000001100057202 */ /* 0x000fe40000000f00 */
.L_x_1455:
[----:B------:R-:W-:Y:S05]  /*e350*/  BSYNC.RECONVERGENT B1 ;  /* 0x0000000000017941 */ /* 0x000fea0003800200 */
.L_x_1454:
        /* <DEDUP_REMOVED lines=48> */
.L_x_1461:
[----:B------:R-:W-:Y:S05]  /*e660*/  BSYNC.RECONVERGENT B0 ;  /* 0x0000000000007941 */ /* 0x000fea0003800200 */
.L_x_1460:
[----:B-----5:R4:W-:Y:S02]  /*e670*/  STS.128 [R0+0x2000], R16 ;  /* 0x0020001000007388 */ /* 0x0209e40000000c00 */
.L_x_1459:
[----:B------:R-:W-:Y:S05]  /*e680*/  BSYNC.RECONVERGENT B1 ;  /* 0x0000000000017941 */ /* 0x000fea0003800200 */
.L_x_1458:
        /* <DEDUP_REMOVED lines=47> */
.L_x_1465:
[----:B------:R-:W-:Y:S05]  /*e980*/  BSYNC.RECONVERGENT B0 ;  /* 0x0000000000007941 */ /* 0x000fea0003800200 */
.L_x_1464:
[----:B-----5:R1:W-:Y:S02]  /*e990*/  STS.128 [R0+0x4000], R16 ;  /* 0x0040001000007388 */ /* 0x0203e40000000c00 */
.L_x_1463:
[----:B------:R-:W-:Y:S05]  /*e9a0*/  BSYNC.RECONVERGENT B1 ;  /* 0x0000000000017941 */ /* 0x000fea0003800200 */
.L_x_1462:
        /* <DEDUP_REMOVED lines=46> */
.L_x_1467:
[----:B------:R-:W-:Y:S05]  /*ec90*/  BSYNC.RECONVERGENT B0 ;  /* 0x0000000000007941 */ /* 0x000fea0003800200 */
.L_x_1466:
[----:B-----5:R4:W-:Y:S02]  /*eca0*/  STS.128 [R0+0x6000], R16 ;  /* 0x0060001000007388 */ /* 0x0209e40000000c00 */
.L_x_1453:
[----:B------:R-:W-:Y:S05]  /*ecb0*/  BSYNC.RECONVERGENT B2 ;  /* 0x0000000000027941 */ /* 0x000fea0003800200 */
.L_x_1452:
[----:B------:R-:W-:Y:S01]  /*ecc0*/  IADD3 R28, PT, PT, R106, 0x10, RZ ;  /* 0x000000106a1c7810 */ /* 0x000fe20007ffe0ff */
[----:B------:R-:W-:Y:S03]  /*ecd0*/  BSSY.RECONVERGENT B2, `(.L_x_1468) ;  /* 0x00000f0000027945 */ /* 0x000fe60003800200 */
[----:B------:R-:W-:-:S13]  /*ece0*/  ISETP.GE.AND P0, PT, R28, UR14, PT ;  /* 0x0000000e1c007c0c */ /* 0x000fda000bf06270 */
[----:B------:R-:W-:Y:S05]  /*ecf0*/  @P0 BRA `(.L_x_1469) ;  /* 0x0000000c00b40947 */ /* 0x000fea0003800000 */
[----:B------:R-:W1:Y:S01]  /*ed00*/  LDC R12, c[0x0][0x440] ;  /* 0x00011000ff0c7b82 */ /* 0x000e620000000800 */
[C---:B------:R-:W-:Y:S01]  /*ed10*/  LEA R24, P0, R35.reuse, R36, 0x1 ;  /* 0x0000002423187211 */ /* 0x040fe200078008ff */
[----:B------:R-:W-:Y:S03]  /*ed20*/  BSSY.RECONVERGENT B1, `(.L_x_1470) ;  /* 0x000003b000017945 */ /* 0x000fe60003800200 */
[----:B------:R-:W-:Y:S02]  /*ed30*/  LEA.HI.X R25, R35, R37, R33, 0x1, P0 ;  /* 0x0000002523197211 */ /* 0x000fe400000f0c21 */
[----:B-1----:R-:W-:-:S13]  /*ed40*/  ISETP.GE.AND P1, PT, R14, R12, PT ;  /* 0x0000000c0e00720c */ /* 0x002fda0003f26270 */
        /* <DEDUP_REMOVED lines=18> */
[C---:B-----5:R-:W-:Y:S01]  /*ee70*/  IMAD.U32 R21, R17.reuse, 0x10000, RZ ;  /* 0x0001000011157824 */ /* 0x060fe200078e00ff */
[----:B------:R-:W-:Y:S01]  /*ee80*/  LOP3.LUT R17, R17, 0xffff0000, RZ, 0xc0, !PT ;  /* 0xffff000011117812 */ /* 0x000fe200078ec0ff */
[----:B------:R-:W-:Y:S01]  /*ee90*/  IMAD.U32 R34, R19, 0x10000, RZ ;  /* 0x0001000013227824 */ /* 0x000fe200078e00ff */
[C---:B------:R-:W-:Y:S02]  /*eea0*/  SHF.L.U32 R23, R16.reuse, 0x10, RZ ;  /* 0x0000001010177819 */ /* 0x040fe400000006ff */
[----:B------:R-:W-:-:S02]  /*eeb0*/  LOP3.LUT R31, R16, 0xffff0000, RZ, 0xc0, !PT ;  /* 0xffff0000101f7812 */ /* 0x000fc400078ec0ff */
[----:B------:R-:W-:Y:S02]  /*eec0*/  LOP3.LUT R32, R19, 0xffff0000, RZ, 0xc0, !PT ;  /* 0xffff000013207812 */ /* 0x000fe400078ec0ff */
[C---:B------:R-:W-:Y:S02]  /*eed0*/  SHF.L.U32 R29, R18.reuse, 0x10, RZ ;  /* 0x00000010121d7819 */ /* 0x040fe400000006ff */
[----:B------:R-:W-:Y:S02]  /*eee0*/  LOP3.LUT R18, R18, 0xffff0000, RZ, 0xc0, !PT ;  /* 0xffff000012127812 */ /* 0x000fe400078ec0ff */
[C---:B--2---:R-:W-:Y:S01]  /*eef0*/  LOP3.LUT R26, R4.reuse, 0xffff0000, RZ, 0xc0, !PT ;  /* 0xffff0000041a7812 */ /* 0x044fe200078ec0ff */
[----:B------:R-:W-:Y:S01]  /*ef00*/  IMAD.U32 R4, R4, 0x10000, RZ ;  /* 0x0001000004047824 */ /* 0x000fe200078e00ff */
        /* <DEDUP_REMOVED lines=26> */
.L_x_1473:
[----:B------:R-:W-:Y:S05]  /*f0b0*/  BSYNC.RECONVERGENT B0 ;  /* 0x0000000000007941 */ /* 0x000fea0003800200 */
.L_x_1472:
[----:B-----5:R1:W-:Y:S02]  /*f0c0*/  STS.128 [R0+0x800], R16 ;  /* 0x0008001000007388 */ /* 0x0203e40000000c00 */
.L_x_1471:
[----:B------:R-:W-:Y:S05]  /*f0d0*/  BSYNC.RECONVERGENT B1 ;  /* 0x0000000000017941 */ /* 0x000fea0003800200 */
.L_x_1470:
        /* <DEDUP_REMOVED lines=28> */
[----:B--2---:R-:W-:Y:S02]  /*f2a0*/  LOP3.LUT R30, R6, 0xffff0000, RZ, 0xc0, !PT ;  /* 0xffff0000061e7812 */ /* 0x004fe400078ec0ff */
[C---:B----4-:R-:W-:Y:S01]  /*f2b0*/  LOP3.LUT R26, R4.reuse, 0xffff0000, RZ, 0xc0, !PT ;  /* 0xffff0000041a7812 */ /* 0x050fe200078ec0ff */
[----:B------:R-:W-:Y:S01]  /*f2c0*/  IMAD.U32 R4, R4, 0x10000, RZ ;  /* 0x0001000004047824 */ /* 0x000fe200078e00ff */
[C---:B------:R-:W-:Y:S01]  /*f2d0*/  LOP3.LUT R19, R5.reuse, 0xffff0000, RZ, 0xc0, !PT ;  /* 0xffff000005137812 */ /* 0x040fe200078ec0ff */
[----:B------:R-:W-:Y:S01]  /*f2e0*/  IMAD.U32 R5, R5, 0x10000, RZ ;  /* 0x0001000005057824 */ /* 0x000fe200078e00ff */
[----:B------:R-:W-:Y:S01]  /*f2f0*/  LOP3.LUT R27, R7, 0xffff0000, RZ, 0xc0, !PT ;  /* 0xffff0000071b7812 */ /* 0x000fe200078ec0ff */
[C---:B------:R-:W-:Y:S01]  /*f300*/  FMUL.FTZ R16, R17.reuse, R26 ;  /* 0x0000001a11107220 */ /* 0x040fe20000410000 */
[----:B------:R-:W-:Y:S01]  /*f310*/  FMUL.FTZ R17, R17, R30 ;  /* 0x0000001e11117220 */ /* 0x000fe20000410000 */
[----:B------:R-:W-:-:S02]  /*f320*/  SHF.L.U32 R6, R6, 0x10, RZ ;  /* 0x0000001006067819 */ /* 0x000fc400000006ff */
[----:B------:R-:W-:Y:S01]  /*f330*/  SHF.L.U32 R7, R7, 0x10, RZ ;  /* 0x0000001007077819 */ /* 0x000fe200000006ff */
[C---:B------:R-:W-:Y:S01]  /*f340*/  FFMA.FTZ R16, R21.reuse, R30, -R16 ;  /* 0x0000001e15107223 */ /* 0x040fe20000010810 */
[----:B------:R-:W-:Y:S01]  /*f350*/  FFMA.FTZ R17, R21, R26, R17 ;  /* 0x0000001a15117223 */ /* 0x000fe20000010011 */
[----:B------:R-:W-:Y:S01]  /*f360*/  FMUL.FTZ R33, R32, R19 ;  /* 0x0000001320217220 */ /* 0x000fe20000410000 */
        /* <DEDUP_REMOVED lines=15> */
.L_x_1477:
[----:B------:R-:W-:Y:S05]  /*f460*/  BSYNC.RECONVERGENT B0 ;  /* 0x0000000000007941 */ /* 0x000fea0003800200 */
.L_x_1476:
[----:B-----5:R4:W-:Y:S02]  /*f470*/  STS.128 [R0+0x2800], R16 ;  /* 0x0028001000007388 */ /* 0x0209e40000000c00 */
.L_x_1475:
[----:B------:R-:W-:Y:S05]  /*f480*/  BSYNC.RECONVERGENT B1 ;  /* 0x0000000000017941 */ /* 0x000fea0003800200 */
.L_x_1474:
        /* <DEDUP_REMOVED lines=56> */
.L_x_1481:
[----:B------:R-:W-:Y:S05]  /*f810*/  BSYNC.RECONVERGENT B0 ;  /* 0x0000000000007941 */ /* 0x000fea0003800200 */
.L_x_1480:
[----:B-----5:R4:W-:Y:S02]  /*f820*/  STS.128 [R0+0x4800], R16 ;  /* 0x0048001000007388 */ /* 0x0209e40000000c00 */
.L_x_1479:
[----:B------:R-:W-:Y:S05]  /*f830*/  BSYNC.RECONVERGENT B1 ;  /* 0x0000000000017941 */ /* 0x000fea0003800200 */
.L_x_1478:
        /* <DEDUP_REMOVED lines=24> */
[----:B-1----:R-:W-:-:S02]  /*f9c0*/  LOP3.LUT R24, R19, 0xffff0000, RZ, 0xc0, !PT ;  /* 0xffff000013187812 */ /* 0x002fc400078ec0ff */
        /* <DEDUP_REMOVED lines=13> */
[C---:B------:R-:W-:Y:S01]  /*faa0*/  FFMA.FTZ R16, R13.reuse, R25, -R16 ;  /* 0x000000190d107223 */ /* 0x040fe20000010810 */
[----:B------:R-:W-:Y:S01]  /*fab0*/  FFMA.FTZ R31, R26, R23, -R31 ;  /* 0x000000171a1f7223 */ /* 0x000fe2000001081f */
[----:B------:R-:W-:Y:S01]  /*fac0*/  FFMA.FTZ R13, R13, R21, R12 ;  /* 0x000000150d0d7223 */ /* 0x000fe2000001000c */
[----:B------:R-:W-:Y:S01]  /*fad0*/  FMUL.FTZ R21, R24, R23 ;  /* 0x0000001718157220 */ /* 0x000fe20000410000 */
[C---:B------:R-:W-:Y:S01]  /*fae0*/  FMUL.FTZ R12, R29.reuse, R4 ;  /* 0x000000041d0c7220 */ /* 0x040fe20000410000 */
[C---:B------:R-:W-:Y:S01]  /*faf0*/  FMUL.FTZ R24, R18.reuse, R5 ;  /* 0x0000000512187220 */ /* 0x040fe20000410000 */
[-C--:B------:R-:W-:Y:S01]  /*fb00*/  FMUL.FTZ R29, R29, R6.reuse ;  /* 0x000000061d1d7220 */ /* 0x080fe20000410000 */
[----:B------:R-:W-:Y:S01]  /*fb10*/  FMUL.FTZ R18, R18, R7 ;  /* 0x0000000712127220 */ /* 0x000fe20000410000 */
        /* <DEDUP_REMOVED lines=9> */
.L_x_1483:
[----:B------:R-:W-:Y:S05]  /*fbb0*/  BSYNC.RECONVERGENT B0 ;  /* 0x0000000000007941 */ /* 0x000fea0003800200 */
.L_x_1482:
[----:B-----5:R4:W-:Y:S02]  /*fbc0*/  STS.128 [R0+0x6800], R16 ;  /* 0x0068001000007388 */ /* 0x0209e40000000c00 */
.L_x_1469:
[----:B------:R-:W-:Y:S05]  /*fbd0*/  BSYNC.RECONVERGENT B2 ;  /* 0x0000000000027941 */ /* 0x000fea0003800200 */
.L_x_1468:
[----:B------:R-:W-:Y:S01]  /*fbe0*/  IADD3 R13, PT, PT, R106, 0x20, RZ ;  /* 0x000000206a0d7810 */ /* 0x000fe20007ffe0ff */
[----:B------:R-:W-:Y:S03]  /*fbf0*/  BSSY.RECONVERGENT B2, `(.L_x_1484) ;  /* 0x00000f4000027945 */ /* 0x000fe60003800200 */
[----:B------:R-:W-:-:S13]  /*fc00*/  ISETP.GE.AND P0, PT, R13, UR14, PT ;  /* 0x0000000e0d007c0c */ /* 0x000fda000bf06270 */
[----:B------:R-:W-:Y:S05]  /*fc10*/  @P0 BRA `(.L_x_1485) ;  /* 0x0000000c00c40947 */ /* 0x000fea0003800000 */
[----:B------:R-:W2:Y:S01]  /*fc20*/  LDC R12, c[0x0][0x440] ;  /* 0x00011000ff0c7b82 */ /* 0x000ea20000000800 */
[C---:B-1--4-:R-:W-:Y:S01]  /*fc30*/  LEA R24, P1, R2.reuse, R36, 0x6 ;  /* 0x0000002402187211 */ /* 0x052fe200078230ff */
[----:B------:R-:W-:Y:S01]  /*fc40*/  BSSY.RECONVERGENT B1, `(.L_x_1486) ;  /* 0x000003d000017945 */ /* 0x000fe20003800200 */
[----:B------:R-:W-:Y:S02]  /*fc50*/  IMAD.SHL.U32 R21, R99, 0x20, RZ ;  /* 0x0000002063157824 */ /* 0x000fe400078e00ff */
[----:B------:R-:W-:Y:S02]  /*fc60*/  LEA.HI.X R25, R2, R37, R3, 0x6, P1 ;  /* 0x0000002502197211 */ /* 0x000fe400008f3403 */
[----:B--2---:R-:W-:-:S13]  /*fc70*/  ISETP.GE.AND P0, PT, R14, R12, PT ;  /* 0x0000000c0e00720c */ /* 0x004fda0003f06270 */
[----:B------:R1:W-:Y:S01]  /*fc80*/  @P0 STS.128 [R0+0x1000], RZ ;  /* 0x001000ff00000388 */ /* 0x0003e20000000c00 */
[----:B------:R-:W-:Y:S05]  /*fc90*/  @P0 BRA `(.L_x_1487) ;  /* 0x0000000000dc0947 */ /* 0x000fea0003800000 */
[----:B------:R2:W5:Y:S01]  /*fca0*/  LDG.E.128 R16, desc[UR4][R24.64] ;  /* 0x0000000418107981 */ /* 0x000562000c1e1d00 */
[----:B------:R-:W-:Y:S01]  /*fcb0*/  ISETP.GE.AND P0, PT, R14, R8, PT ;  /* 0x000000080e00720c */ /* 0x000fe20003f06270 */
[----:B------:R-:W-:-:S12]  /*fcc0*/  BSSY.RECONVERGENT B0, `(.L_x_1488) ;  /* 0x0000033000007945 */ /* 0x000fd80003800200 */
[----:B------:R-:W-:Y:S05]  /*fcd0*/  @P0 BRA `(.L_x_1489) ;  /* 0x0000000000c40947 */ /* 0x000fea0003800000 */
[----:B------:R-:W4:Y:S01]  /*fce0*/  LDCU.64 UR8, c[0x0][0x4d0] ;  /* 0x00009a00ff0877ac */ /* 0x000f220008000a00 */
[C---:B------:R-:W-:Y:S01]  /*fcf0*/  IADD3 R5, P0, PT, R21.reuse, R20, RZ ;  /* 0x0000001415057210 */ /* 0x040fe20007f1e0ff */
[----:B------:R-:W1:Y:S03]  /*fd00*/  LDCU.64 UR10, c[0x0][0x4c8] ;  /* 0x00009900ff0a77ac */ /* 0x000e660008000a00 */
[----:B------:R-:W-:Y:S01]  /*fd10*/  LEA.HI.X.SX32 R4, R21, R22, 0x1, P0 ;  /* 0x0000001615047211 */ /* 0x000fe200000f0eff */
[----:B------:R-:W-:-:S03]  /*fd20*/  IMAD.SHL.U32 R6, R5, 0x2, RZ ;  /* 0x0000000205067824 */ /* 0x000fc600078e00ff */
[----:B------:R-:W-:Y:S02]  /*fd30*/  SHF.L.U64.HI R4, R5, 0x1, R4 ;  /* 0x0000000105047819 */ /* 0x000fe40000010204 */
[C---:B----4-:R-:W-:Y:S02]  /*fd40*/  IADD3 R42, P0, PT, R6.reuse, UR8, RZ ;  /* 0x00000008062a7c10 */ /* 0x050fe4000ff1e0ff */
[----:B-1----:R-:W-:Y:S02]  /*fd50*/  IADD3 R40, P1, PT, R6, UR10, RZ ;  /* 0x0000000a06287c10 */ /* 0x002fe4000ff3e0ff */
[C---:B------:R-:W-:Y:S02]  /*fd60*/  IADD3.X R43, PT, PT, R4.reuse, UR9, RZ, P0, !PT ;  /* 0x00000009042b7c10 */ /* 0x040fe400087fe4ff */
[----:B------:R-:W-:-:S03]  /*fd70*/  IADD3.X R41, PT, PT, R4, UR11, RZ, P1, !PT ;  /* 0x0000000b04297c10 */ /* 0x000fc60008ffe4ff */
[----:B------:R-:W4:Y:S04]  /*fd80*/  LDG.E.64 R4, desc[UR4][R42.64] ;  /* 0x000000042a047981 */ /* 0x000f28000c1e1b00 */
        /* <DEDUP_REMOVED lines=9> */
[C---:B----4-:R-:W-:Y:S01]  /*fe20*/  LOP3.LUT R30, R4.reuse, 0xffff0000, RZ, 0xc0, !PT ;  /* 0xffff0000041e7812 */ /* 0x050fe200078ec0ff */
        /* <DEDUP_REMOVED lines=9> */
[----:B------:R-:W-:Y:S01]  /*fec0*/  FFMA.FTZ R16, R23, R32, -R16 ;  /* 0x0000002017107223 */ /* 0x000fe20000010810 */
[----:B------:R-:W-:Y:S01]  /*fed0*/  SHF.L.U32 R7, R7, 0x10, RZ ;  /* 0x0000001007077819 */ /* 0x000fe200000006ff */
[-C--:B------:R-:W-:Y:S01]  /*fee0*/  FFMA.FTZ R33, R38, R27.reuse, -R33 ;  /* 0x0000001b26217223 */ /* 0x080fe20000010821 */
[----:B------:R-:W-:Y:S01]  /*fef0*/  FFMA.FTZ R17, R23, R30, R17 ;  /* 0x0000001e17117223 */ /* 0x000fe20000010011 */
[----:B------:R-:W-:Y:S01]  /*ff00*/  FMUL.FTZ R23, R34, R27 ;  /* 0x0000001b22177220 */ /* 0x000fe20000410000 */
[C---:B------:R-:W-:Y:S01]  /*ff10*/  FMUL.FTZ R30, R18.reuse, R5 ;  /* 0x00000005121e7220 */ /* 0x040fe20000410000 */
[----:B------:R-:W-:-:S02]  /*ff20*/  FMUL.FTZ R18, R18, R7 ;  /* 0x0000000712127220 */ /* 0x000fc40000410000 */
[----:B------:R-:W-:Y:S01]  /*ff30*/  FFMA.FTZ R38, R38, R19, R23 ;  /* 0x0000001326267223 */ /* 0x000fe20000010017 */
[C---:B------:R-:W-:Y:S01]  /*ff40*/  FMUL.FTZ R19, R31.reuse, R4 ;  /* 0x000000041f137220 */ /* 0x040fe20000410000 */
[-C--:B------:R-:W-:Y:S01]  /*ff50*/  FMUL.FTZ R31, R31, R6.reuse ;  /* 0x000000061f1f7220 */ /* 0x080fe20000410000 */
[C---:B------:R-:W-:Y:S01]  /*ff60*/  FFMA.FTZ R30, R29.reuse, R7, -R30 ;  /* 0x000000071d1e7223 */ /* 0x040fe2000001081e */
[----:B------:R-:W-:Y:S01]  /*ff70*/  FFMA.FTZ R5, R29, R5, R18 ;  /* 0x000000051d057223 */ /* 0x000fe20000010012 */
[C---:B------:R-:W-:Y:S01]  /*ff80*/  FFMA.FTZ R19, R26.reuse, R6, -R19 ;  /* 0x000000061a137223 */ /* 0x040fe20000010813 */
[----:B------:R-:W-:Y:S01]  /*ff90*/  FFMA.FTZ R4, R26, R4, R31 ;  /* 0x000000041a047223 */ /* 0x000fe2000001001f */
[----:B------:R-:W-:Y:S02]  /*ffa0*/  F2FP.BF16.F32.PACK_AB R33, R38, R33 ;  /* 0x000000212621723e */ /* 0x000fe400000010ff */
[----:B------:R-:W-:Y:S02]  /*ffb0*/  F2FP.BF16.F32.PACK_AB R17, R17, R16 ;  /* 0x000000101111723e */ /* 0x000fe400000010ff */
[----:B------:R-:W-:Y:S01]  /*ffc0*/  F2FP.BF16.F32.PACK_AB R16, R4, R19 ;  /* 0x000000130410723e */ /* 0x000fe200000010ff */
[----:B------:R-:W-:Y:S01]  /*ffd0*/  IMAD.MOV.U32 R19, RZ, RZ, R33 ;  /* 0x000000ffff137224 */ /* 0x000fe200078e0021 */
[----:B------:R-:W-:-:S02]  /*ffe0*/  F2FP.BF16.F32.PACK_AB R18, R5, R30 ;  /* 0x0000001e0512723e */ /* 0x000fc400000010ff */
.L_x_1489:
[----:B------:R-:W-:Y:S05]  /*fff0*/  BSYNC.RECONVERGENT B0 ;  /* 0x0000000000007941 */ /* 0x000fea0003800200 */
.L_x_1488:
[----:B-----5:R4:W-:Y:S02]  /*10000*/  STS.128 [R0+0x1000], R16 ;  /* 0x0010001000007388 */ /* 0x0209e40000000c00 */
.L_x_1487:
[----:B------:R-:W-:Y:S05]  /*10010*/  BSYNC.RECONVERGENT B1 ;  /* 0x0000000000017941 */ /* 0x000fea0003800200 */
.L_x_1486:
        /* <DEDUP_REMOVED lines=9> */
[C---:B------:R-:W-:Y:S01]  /*100b0*/  IADD3 R6, P0, PT, R21.reuse, R20, RZ ;  /* 0x0000001415067210 */ /* 0x040fe20007f1e0ff */
[----:B------:R-:W2:Y:S03]  /*100c0*/  LDCU.64 UR8, c[0x0][0x4d0] ;  /* 0x00009a00ff0877ac */ /* 0x000ea60008000a00 */
[----:B------:R-:W-:Y:S01]  /*100d0*/  LEA.HI.X.SX32 R5, R21, R22, 0x1, P0 ;  /* 0x0000001615057211 */ /* 0x000fe200000f0eff */
[----:B------:R-:W-:-:S03]  /*100e0*/  IMAD.SHL.U32 R4, R6, 0x2, RZ ;  /* 0x0000000206047824 */ /* 0x000fc600078e00ff */
[----:B------:R-:W-:Y:S02]  /*100f0*/  SHF.L.U64.HI R5, R6, 0x1, R5 ;  /* 0x0000000106057819 */ /* 0x000fe40000010205 */
[C---:B-1----:R-:W-:Y:S02]  /*10100*/  IADD3 R6, P1, PT, R4.reuse, UR10, RZ ;  /* 0x0000000a04067c10 */ /* 0x042fe4000ff3e0ff */
[----:B--2---:R-:W-:Y:S02]  /*10110*/  IADD3 R4, P0, PT, R4, UR8, RZ ;  /* 0x0000000804047c10 */ /* 0x004fe4000ff1e0ff */
[C---:B------:R-:W-:Y:S02]  /*10120*/  IADD3.X R7, PT, PT, R5.reuse, UR11, RZ, P1, !PT ;  /* 0x0000000b05077c10 */ /* 0x040fe40008ffe4ff */
[----:B------:R-:W-:-:S04]  /*10130*/  IADD3.X R5, PT, PT, R5, UR9, RZ, P0, !PT ;  /* 0x0000000905057c10 */ /* 0x000fc800087fe4ff */
        /* <DEDUP_REMOVED lines=11> */
[----:B---3--:R-:W-:Y:S02]  /*101f0*/  LOP3.LUT R30, R4, 0xffff0000, RZ, 0xc0, !PT ;  /* 0xffff0000041e7812 */ /* 0x008fe400078ec0ff */
[----:B------:R-:W-:-:S02]  /*10200*/  LOP3.LUT R19, R5, 0xffff0000, RZ, 0xc0, !PT ;  /* 0xffff000005137812 */ /* 0x000fc400078ec0ff */
[----:B------:R-:W-:Y:S01]  /*10210*/  LOP3.LUT R27, R7, 0xffff0000, RZ, 0xc0, !PT ;  /* 0xffff0000071b7812 */ /* 0x000fe200078ec0ff */
[C---:B------:R-:W-:Y:S01]  /*10220*/  FMUL.FTZ R16, R17.reuse, R30 ;  /* 0x0000001e11107220 */ /* 0x040fe20000410000 */
[-C--:B------:R-:W-:Y:S01]  /*10230*/  FMUL.FTZ R17, R17, R32.reuse ;  /* 0x0000002011117220 */ /* 0x080fe20000410000 */
[C---:B------:R-:W-:Y:S02]  /*10240*/  FMUL.FTZ R33, R34.reuse, R19 ;  /* 0x0000001322217220 */ /* 0x040fe40000410000 */
[C---:B------:R-:W-:Y:S01]  /*10250*/  FFMA.FTZ R16, R23.reuse, R32, -R16 ;  /* 0x0000002017107223 */ /* 0x040fe20000010810 */
[----:B------:R-:W-:Y:S01]  /*10260*/  FFMA.FTZ R17, R23, R30, R17 ;  /* 0x0000001e17117223 */ /* 0x000fe20000010011 */
[-C--:B------:R-:W-:Y:S01]  /*10270*/  FMUL.FTZ R23, R34, R27.reuse ;  /* 0x0000001b22177220 */ /* 0x080fe20000410000 */
[----:B------:R-:W-:Y:S01]  /*10280*/  IMAD.U32 R4, R4, 0x10000, RZ ;  /* 0x0001000004047824 */ /* 0x000fe200078e00ff */
[----:B------:R-:W-:Y:S01]  /*10290*/  SHF.L.U32 R6, R6, 0x10, RZ ;  /* 0x0000001006067819 */ /* 0x000fe200000006ff */
[----:B------:R-:W-:Y:S01]  /*102a0*/  IMAD.U32 R5, R5, 0x10000, RZ ;  /* 0x0001000005057824 */ /* 0x000fe200078e00ff */
[----:B------:R-:W-:Y:S01]  /*102b0*/  SHF.L.U32 R7, R7, 0x10, RZ ;  /* 0x0000001007077819 */ /* 0x000fe200000006ff */
[C---:B------:R-:W-:Y:S01]  /*102c0*/  FFMA.FTZ R33, R38.reuse, R27, -R33 ;  /* 0x0000001b26217223 */ /* 0x040fe20000010821 */
[----:B------:R-:W-:Y:S01]  /*102d0*/  FFMA.FTZ R38, R38, R19, R23 ;  /* 0x0000001326267223 */ /* 0x000fe20000010017 */
[C---:B------:R-:W-:Y:S01]  /*102e0*/  FMUL.FTZ R19, R31.reuse, R4 ;  /* 0x000000041f137220 */ /* 0x040fe20000410000 */
[-C--:B------:R-:W-:Y:S01]  /*102f0*/  FMUL.FTZ R31, R31, R6.reuse ;  /* 0x000000061f1f7220 */ /* 0x080fe20000410000 */
[C---:B------:R-:W-:Y:S01]  /*10300*/  FMUL.FTZ R30, R18.reuse, R5 ;  /* 0x00000005121e7220 */ /* 0x040fe20000410000 */
[-C--:B------:R-:W-:Y:S01]  /*10310*/  FMUL.FTZ R18, R18, R7.reuse ;  /* 0x0000000712127220 */ /* 0x080fe20000410000 */
[C---:B------:R-:W-:Y:S01]  /*10320*/  FFMA.FTZ R19, R26.reuse, R6, -R19 ;  /* 0x000000061a137223 */ /* 0x040fe20000010813 */
[----:B------:R-:W-:Y:S01]  /*10330*/  FFMA.FTZ R4, R26, R4, R31 ;  /* 0x000000041a047223 */ /* 0x000fe2000001001f */
[C---:B------:R-:W-:Y:S01]  /*10340*/  FFMA.FTZ R30, R29.reuse, R7, -R30 ;  /* 0x000000071d1e7223 */ /* 0x040fe2000001081e */
[----:B------:R-:W-:Y:S01]  /*10350*/  FFMA.FTZ R5, R29, R5, R18 ;  /* 0x000000051d057223 */ /* 0x000fe20000010012 */
[----:B------:R-:W-:-:S02]  /*10360*/  F2FP.BF16.F32.PACK_AB R33, R38, R33 ;  /* 0x000000212621723e */ /* 0x000fc400000010ff */
[----:B------:R-:W-:Y:S02]  /*10370*/  F2FP.BF16.F32.PACK_AB R17, R17, R16 ;  /* 0x000000101111723e */ /* 0x000fe400000010ff */
[----:B------:R-:W-:Y:S01]  /*10380*/  F2FP.BF16.F32.PACK_AB R16, R4, R19 ;  /* 0x000000130410723e */ /* 0x000fe200000010ff */
[----:B------:R-:W-:Y:S01]  /*10390*/  IMAD.MOV.U32 R19, RZ, RZ, R33 ;  /* 0x000000ffff137224 */ /* 0x000fe200078e0021 */
[----:B------:R-:W-:Y:S02]  /*103a0*/  F2FP.BF16.F32.PACK_AB R18, R5, R30 ;  /* 0x0000001e0512723e */ /* 0x000fe400000010ff */
.L_x_1493:
[----:B------:R-:W-:Y:S05]  /*103b0*/  BSYNC.RECONVERGENT B0 ;  /* 0x0000000000007941 */ /* 0x000fea0003800200 */
.L_x_1492:
[----:B-----5:R1:W-:Y:S02]  /*103c0*/  STS.128 [R0+0x3000], R16 ;  /* 0x0030001000007388 */ /* 0x0203e40000000c00 */
.L_x_1491:
[----:B------:R-:W-:Y:S05]  /*103d0*/  BSYNC.RECONVERGENT B1 ;  /* 0x0000000000017941 */ /* 0x000fea0003800200 */
.L_x_1490:
        /* <DEDUP_REMOVED lines=29> */
[----:B----4-:R-:W-:Y:S02]  /*105b0*/  LOP3.LUT R30, R4, 0xffff0000, RZ, 0xc0, !PT ;  /* 0xffff0000041e7812 */ /* 0x010fe400078ec0ff */
        /* <DEDUP_REMOVED lines=27> */
.L_x_1497:
[----:B------:R-:W-:Y:S05]  /*10770*/  BSYNC.RECONVERGENT B0 ;  /* 0x0000000000007941 */ /* 0x000fea0003800200 */
.L_x_1496:
[----:B-----5:R4:W-:Y:S02]  /*10780*/  STS.128 [R0+0x5000], R16 ;  /* 0x0050001000007388 */ /* 0x0209e40000000c00 */
.L_x_1495:
[----:B------:R-:W-:Y:S05]  /*10790*/  BSYNC.RECONVERGENT B1 ;  /* 0x0000000000017941 */ /* 0x000fea0003800200 */
.L_x_1494:
        /* <DEDUP_REMOVED lines=18> */
[----:B------:R-:W1:Y:S01]  /*108c0*/  LDG.E.64 R6, desc[UR4][R6.64+0xc0] ;  /* 0x0000c00406067981 */ /* 0x000e62000c1e1b00 */
[----:B-----5:R-:W-:Y:S01]  /*108d0*/  LOP3.LUT R12, R17, 0xffff0000, RZ, 0xc0, !PT ;  /* 0xffff0000110c7812 */ /* 0x020fe200078ec0ff */
[C---:B------:R-:W-:Y:S01]  /*108e0*/  IMAD.U32 R27, R19.reuse, 0x10000, RZ ;  /* 0x00010000131b7824 */ /* 0x040fe200078e00ff */
[----:B------:R-:W-:Y:S01]  /*108f0*/  LOP3.LUT R26, R19, 0xffff0000, RZ, 0xc0, !PT ;  /* 0xffff0000131a7812 */ /* 0x000fe200078ec0ff */
[----:B------:R-:W-:Y:S01]  /*10900*/  IMAD.U32 R21, R17, 0x10000, RZ ;  /* 0x0001000011157824 */ /* 0x000fe200078e00ff */
[C---:B------:R-:W-:Y:S02]  /*10910*/  SHF.L.U32 R17, R16.reuse, 0x10, RZ ;  /* 0x0000001010117819 */ /* 0x040fe400000006ff */
[----:B------:R-:W-:-:S02]  /*10920*/  LOP3.LUT R30, R16, 0xffff0000, RZ, 0xc0, !PT ;  /* 0xffff0000101e7812 */ /* 0x000fc400078ec0ff */
[C---:B------:R-:W-:Y:S02]  /*10930*/  SHF.L.U32 R29, R18.reuse, 0x10, RZ ;  /* 0x00000010121d7819 */ /* 0x040fe400000006ff */
[----:B------:R-:W-:Y:S02]  /*10940*/  LOP3.LUT R31, R18, 0xffff0000, RZ, 0xc0, !PT ;  /* 0xffff0000121f7812 */ /* 0x000fe400078ec0ff */
[C---:B--2---:R-:W-:Y:S01]  /*10950*/  LOP3.LUT R23, R4.reuse, 0xffff0000, RZ, 0xc0, !PT ;  /* 0xffff000004177812 */ /* 0x044fe200078ec0ff */
[----:B------:R-:W-:Y:S01]  /*10960*/  IMAD.U32 R4, R4, 0x10000, RZ ;  /* 0x0001000004047824 */ /* 0x000fe200078e00ff */
[----:B------:R-:W-:Y:S02]  /*10970*/  LOP3.LUT R19, R5, 0xffff0000, RZ, 0xc0, !PT ;  /* 0xffff000005137812 */ /* 0x000fe400078ec0ff */
[----:B-1----:R-:W-:Y:S01]  /*10980*/  LOP3.LUT R25, R6, 0xffff0000, RZ, 0xc0, !PT ;  /* 0xffff000006197812 */ /* 0x002fe200078ec0ff */
[----:B------:R-:W-:Y:S01]  /*10990*/  FMUL.FTZ R16, R12, R23 ;  /* 0x000000170c107220 */ /* 0x000fe20000410000 */
[----:B------:R-:W-:Y:S01]  /*109a0*/  LOP3.LUT R24, R7, 0xffff0000, RZ, 0xc0, !PT ;  /* 0xffff000007187812 */ /* 0x000fe200078ec0ff */
[----:B------:R-:W-:Y:S01]  /*109b0*/  FMUL.FTZ R18, R26, R19 ;  /* 0x000000131a127220 */ /* 0x000fe20000410000 */
[----:B------:R-:W-:Y:S01]  /*109c0*/  SHF.L.U32 R6, R6, 0x10, RZ ;  /* 0x0000001006067819 */ /* 0x000fe200000006ff */
[-C--:B------:R-:W-:Y:S01]  /*109d0*/  FMUL.FTZ R12, R12, R25.reuse ;  /* 0x000000190c0c7220 */ /* 0x080fe20000410000 */
[----:B------:R-:W-:Y:S01]  /*109e0*/  FFMA.FTZ R16, R21, R25, -R16 ;  /* 0x0000001915107223 */ /* 0x000fe20000010810 */
[-C--:B------:R-:W-:Y:S01]  /*109f0*/  FMUL.FTZ R26, R26, R24.reuse ;  /* 0x000000181a1a7220 */ /* 0x080fe20000410000 */
[----:B------:R-:W-:Y:S01]  /*10a00*/  FFMA.FTZ R18, R27, R24, -R18 ;  /* 0x000000181b127223 */ /* 0x000fe20000010812 */
[----:B------:R-:W-:Y:S01]  /*10a10*/  FFMA.FTZ R21, R21, R23, R12 ;  /* 0x0000001715157223 */ /* 0x000fe2000001000c */
[----:B------:R-:W-:Y:S01]  /*10a20*/  IMAD.U32 R12, R5, 0x10000, RZ ;  /* 0x00010000050c7824 */ /* 0x000fe200078e00ff */
[----:B------:R-:W-:Y:S01]  /*10a30*/  SHF.L.U32 R24, R7, 0x10, RZ ;  /* 0x0000001007187819 */ /* 0x000fe200000006ff */
[----:B------:R-:W-:Y:S01]  /*10a40*/  FFMA.FTZ R19, R27, R19, R26 ;  /* 0x000000131b137223 */ /* 0x000fe2000001001a */
[C---:B------:R-:W-:Y:S01]  /*10a50*/  FMUL.FTZ R26, R30.reuse, R4 ;  /* 0x000000041e1a7220 */ /* 0x040fe20000410000 */
[----:B------:R-:W-:Y:S01]  /*10a60*/  FMUL.FTZ R5, R30, R6 ;  /* 0x000000061e057220 */ /* 0x000fe20000410000 */
[C---:B------:R-:W-:Y:S01]  /*10a70*/  FMUL.FTZ R30, R31.reuse, R12 ;  /* 0x0000000c1f1e7220 */ /* 0x040fe20000410000 */
[----:B------:R-:W-:Y:S01]  /*10a80*/  FMUL.FTZ R31, R31, R24 ;  /* 0x000000181f1f7220 */ /* 0x000fe20000410000 */
        /* <DEDUP_REMOVED lines=8> */
.L_x_1499:
[----:B------:R-:W-:Y:S05]  /*10b10*/  BSYNC.RECONVERGENT B0 ;  /* 0x0000000000007941 */ /* 0x000fea0003800200 */
.L_x_1498:
[----:B-----5:R4:W-:Y:S02]  /*10b20*/  STS.128 [R0+0x7000], R16 ;  /* 0x0070001000007388 */ /* 0x0209e40000000c00 */
.L_x_1485:
[----:B------:R-:W-:Y:S05]  /*10b30*/  BSYNC.RECONVERGENT B2 ;  /* 0x0000000000027941 */ /* 0x000fea0003800200 */
.L_x_1484:
[----:B------:R-:W-:-:S04]  /*10b40*/  IADD3 R38, PT, PT, R106, 0x30, RZ ;  /* 0x000000306a267810 */ /* 0x000fc80007ffe0ff */
[----:B------:R-:W-:-:S13]  /*10b50*/  ISETP.GE.AND P0, PT, R38, UR14, PT ;  /* 0x0000000e26007c0c */ /* 0x000fda000bf06270 */
[----:B------:R-:W-:Y:S05]  /*10b60*/  @P0 BRA `(.L_x_1450) ;  /* 0x0000006800e80947 */ /* 0x000fea0003800000 */
[----:B--2---:R-:W2:Y:S01]  /*10b70*/  LDC R6, c[0x0][0x440] ;  /* 0x00011000ff067b82 */ /* 0x004ea20000000800 */
[----:B-1--4-:R-:W-:Y:S01]  /*10b80*/  IMAD.WIDE.U32 R24, R2, 0x60, R36 ;  /* 0x0000006002187825 */ /* 0x012fe200078e0024 */
[----:B------:R-:W-:Y:S03]  /*10b90*/  BSSY.RECONVERGENT B1, `(.L_x_1500) ;  /* 0x000003e000017945 */ /* 0x000fe60003800200 */
[----:B------:R-:W-:Y:S02]  /*10ba0*/  IMAD R3, R3, 0x60, RZ ;  /* 0x0000006003037824 */ /* 0x000fe400078e02ff */
[----:B------:R-:W-:-:S03]  /*10bb0*/  IMAD R99, R99, 0x30, RZ ;  /* 0x0000003063637824 */ /* 0x000fc600078e02ff */
[----:B------:R-:W-:Y:S02]  /*10bc0*/  IADD3 R25, PT, PT, R3, R25, RZ ;  /* 0x0000001903197210 */ /* 0x000fe40007ffe0ff */
        /* <DEDUP_REMOVED lines=19> */
[C---:B-----5:R-:W-:Y:S01]  /*10d00*/  LOP3.LUT R7, R17.reuse, 0xffff0000, RZ, 0xc0, !PT ;  /* 0xffff000011077812 */ /* 0x060fe200078ec0ff */
[----:B------:R-:W-:Y:S01]  /*10d10*/  IMAD.U32 R12, R17, 0x10000, RZ ;  /* 0x00010000110c7824 */ /* 0x000fe200078e00ff */
[C---:B------:R-:W-:Y:S01]  /*10d20*/  SHF.L.U32 R17, R16.reuse, 0x10, RZ ;  /* 0x0000001010117819 */ /* 0x040fe200000006ff */
[C---:B------:R-:W-:Y:S01]  /*10d30*/  IMAD.U32 R29, R19.reuse, 0x10000, RZ ;  /* 0x00010000131d7824 */ /* 0x040fe200078e00ff */
[----:B------:R-:W-:Y:S02]  /*10d40*/  LOP3.LUT R31, R16, 0xffff0000, RZ, 0xc0, !PT ;  /* 0xffff0000101f7812 */ /* 0x000fe400078ec0ff */
[----:B------:R-:W-:-:S02]  /*10d50*/  LOP3.LUT R27, R19, 0xffff0000, RZ, 0xc0, !PT ;  /* 0xffff0000131b7812 */ /* 0x000fc400078ec0ff */
[----:B------:R-:W-:Y:S02]  /*10d60*/  SHF.L.U32 R30, R18, 0x10, RZ ;  /* 0x00000010121e7819 */ /* 0x000fe400000006ff */
[----:B----4-:R-:W-:Y:S02]  /*10d70*/  LOP3.LUT R26, R4, 0xffff0000, RZ, 0xc0, !PT ;  /* 0xffff0000041a7812 */ /* 0x010fe400078ec0ff */
[----:B---3--:R-:W-:-:S03]  /*10d80*/  LOP3.LUT R21, R2, 0xffff0000, RZ, 0xc0, !PT ;  /* 0xffff000002157812 */ /* 0x008fc600078ec0ff */
[----:B------:R-:W-:Y:S01]  /*10d90*/  FMUL.FTZ R32, R7, R26 ;  /* 0x0000001a07207220 */ /* 0x000fe20000410000 */
[----:B------:R-:W-:Y:S02]  /*10da0*/  LOP3.LUT R16, R3, 0xffff0000, RZ, 0xc0, !PT ;  /* 0xffff000003107812 */ /* 0x000fe400078ec0ff */
[----:B------:R-:W-:Y:S01]  /*10db0*/  LOP3.LUT R23, R5, 0xffff0000, RZ, 0xc0, !PT ;  /* 0xffff000005177812 */ /* 0x000fe200078ec0ff */
[-C--:B------:R-:W-:Y:S01]  /*10dc0*/  FMUL.FTZ R19, R7, R21.reuse ;  /* 0x0000001507137220 */ /* 0x080fe20000410000 */
[----:B------:R-:W-:Y:S01]  /*10dd0*/  LOP3.LUT R7, R18, 0xffff0000, RZ, 0xc0, !PT ;  /* 0xffff000012077812 */ /* 0x000fe200078ec0ff */
[C---:B------:R-:W-:Y:S01]  /*10de0*/  FMUL.FTZ R18, R27.reuse, R16 ;  /* 0x000000101b127220 */ /* 0x040fe20000410000 */
[C---:B------:R-:W-:Y:S01]  /*10df0*/  FFMA.FTZ R32, R12.reuse, R21, R32 ;  /* 0x000000150c207223 */ /* 0x040fe20000010020 */
[----:B------:R-:W-:Y:S01]  /*10e00*/  FFMA.FTZ R19, R12, R26, -R19 ;  /* 0x0000001a0c137223 */ /* 0x000fe20000010813 */
[-C--:B------:R-:W-:Y:S01]  /*10e10*/  FMUL.FTZ R12, R27, R23.reuse ;  /* 0x000000171b0c7220 */ /* 0x080fe20000410000 */
[----:B------:R-:W-:Y:S01]  /*10e20*/  IMAD.U32 R2, R2, 0x10000, RZ ;  /* 0x0001000002027824 */ /* 0x000fe200078e00ff */
[----:B------:R-:W-:Y:S01]  /*10e30*/  SHF.L.U32 R4, R4, 0x10, RZ ;  /* 0x0000001004047819 */ /* 0x000fe200000006ff */
[C---:B------:R-:W-:Y:S01]  /*10e40*/  FFMA.FTZ R18, R29.reuse, R23, -R18 ;  /* 0x000000171d127223 */ /* 0x040fe20000010812 */
[----:B------:R-:W-:Y:S01]  /*10e50*/  FFMA.FTZ R29, R29, R16, R12 ;  /* 0x000000101d1d7223 */ /* 0x000fe2000001000c */
[----:B------:R-:W-:Y:S01]  /*10e60*/  SHF.L.U32 R5, R5, 0x10, RZ ;  /* 0x0000001005057819 */ /* 0x000fe200000006ff */
[----:B------:R-:W-:Y:S01]  /*10e70*/  FMUL.FTZ R12, R31, R2 ;  /* 0x000000021f0c7220 */ /* 0x000fe20000410000 */
[----:B------:R-:W-:-:S02]  /*10e80*/  IMAD.U32 R3, R3, 0x10000, RZ ;  /* 0x0001000003037824 */ /* 0x000fc400078e00ff */
[-C--:B------:R-:W-:Y:S01]  /*10e90*/  FMUL.FTZ R31, R31, R4.reuse ;  /* 0x000000041f1f7220 */ /* 0x080fe20000410000 */
[C---:B------:R-:W-:Y:S01]  /*10ea0*/  FMUL.FTZ R16, R7.reuse, R5 ;  /* 0x0000000507107220 */ /* 0x040fe20000410000 */
[-C--:B------:R-:W-:Y:S01]  /*10eb0*/  FMUL.FTZ R21, R7, R3.reuse ;  /* 0x0000000307157220 */ /* 0x080fe20000410000 */
[C---:B------:R-:W-:Y:S01]  /*10ec0*/  FFMA.FTZ R12, R17.reuse, R4, -R12 ;  /* 0x00000004110c7223 */ /* 0x040fe2000001080c */
[----:B------:R-:W-:Y:S01]  /*10ed0*/  FFMA.FTZ R31, R17, R2, R31 ;  /* 0x00000002111f7223 */ /* 0x000fe2000001001f */
[C---:B------:R-:W-:Y:S01]  /*10ee0*/  FFMA.FTZ R16, R30.reuse, R3, R16 ;  /* 0x000000031e107223 */ /* 0x040fe20000010010 */
[----:B------:R-:W-:Y:S01]  /*10ef0*/  FFMA.FTZ R21, R30, R5, -R21 ;  /* 0x000000051e157223 */ /* 0x000fe20000010815 */
[----:B------:R-:W-:Y:S02]  /*10f00*/  F2FP.BF16.F32.PACK_AB R17, R32, R19 ;  /* 0x000000132011723e */ /* 0x000fe400000010ff */
[----:B------:R-:W-:Y:S02]  /*10f10*/  F2FP.BF16.F32.PACK_AB R12, R31, R12 ;  /* 0x0000000c1f0c723e */ /* 0x000fe400000010ff */
[----:B------:R-:W-:-:S02]  /*10f20*/  F2FP.BF16.F32.PACK_AB R19, R29, R18 ;  /* 0x000000121d13723e */ /* 0x000fc400000010ff */
[----:B------:R-:W-:Y:S01]  /*10f30*/  F2FP.BF16.F32.PACK_AB R18, R16, R21 ;  /* 0x000000151012723e */ /* 0x000fe200000010ff */
[----:B------:R-:W-:Y:S02]  /*10f40*/  IMAD.MOV.U32 R16, RZ, RZ, R12 ;  /* 0x000000ffff107224 */ /* 0x000fe400078e000c */
.L_x_1503:
[----:B------:R-:W-:Y:S05]  /*10f50*/  BSYNC.RECONVERGENT B0 ;  /* 0x0000000000007941 */ /* 0x000fea0003800200 */
.L_x_1502:
[----:B-----5:R4:W-:Y:S02]  /*10f60*/  STS.128 [R0+0x1800], R16 ;  /* 0x0018001000007388 */ /* 0x0209e40000000c00 */
.L_x_1501:
[----:B------:R-:W-:Y:S05]  /*10f70*/  BSYNC.RECONVERGENT B1 ;  /* 0x0000000000017941 */ /* 0x000fea0003800200 */
.L_x_1500:
        /* <DEDUP_REMOVED lines=27> */
[----:B--2---:R-:W-:Y:S02]  /*11130*/  LOP3.LUT R26, R4, 0xffff0000, RZ, 0xc0, !PT ;  /* 0xffff0000041a7812 */ /* 0x004fe400078ec0ff */
        /* <DEDUP_REMOVED lines=29> */
.L_x_1507:
[----:B------:R-:W-:Y:S05]  /*11310*/  BSYNC.RECONVERGENT B0 ;  /* 0x0000000000007941 */ /* 0x000fea0003800200 */
.L_x_1506:
[----:B-----5:R1:W-:Y:S02]  /*11320*/  STS.128 [R0+0x3800], R16 ;  /* 0x0038001000007388 */ /* 0x0203e40000000c00 */
.L_x_1505:
[----:B------:R-:W-:Y:S05]  /*11330*/  BSYNC.RECONVERGENT B1 ;  /* 0x0000000000017941 */ /* 0x000fea0003800200 */
.L_x_1504:
        /* <DEDUP_REMOVED lines=28> */
[----:B----4-:R-:W-:-:S03]  /*11500*/  LOP3.LUT R21, R2, 0xffff0000, RZ, 0xc0, !PT ;  /* 0xffff000002157812 */ /* 0x010fc600078ec0ff */
        /* <DEDUP_REMOVED lines=28> */
.L_x_1511:
[----:B------:R-:W-:Y:S05]  /*116d0*/  BSYNC.RECONVERGENT B0 ;  /* 0x0000000000007941 */ /* 0x000fea0003800200 */
.L_x_1510:
[----:B-----5:R4:W-:Y:S02]  /*116e0*/  STS.128 [R0+0x5800], R16 ;  /* 0x0058001000007388 */ /* 0x0209e40000000c00 */
.L_x_1509:
[----:B------:R-:W-:Y:S05]  /*116f0*/  BSYNC.RECONVERGENT B1 ;  /* 0x0000000000017941 */ /* 0x000fea0003800200 */
.L_x_1508:
        /* <DEDUP_REMOVED lines=20> */
[----:B------:R-:W-:Y:S02]  /*11840*/  LOP3.LUT R6, R17, 0xffff0000, RZ, 0xc0, !PT ;  /* 0xffff000011067812 */ /* 0x000fe400078ec0ff */
[C---:B------:R-:W-:Y:S02]  /*11850*/  SHF.L.U32 R8, R16.reuse, 0x10, RZ ;  /* 0x0000001010087819 */ /* 0x040fe400000006ff */
[----:B-1----:R-:W-:-:S02]  /*11860*/  LOP3.LUT R24, R16, 0xffff0000, RZ, 0xc0, !PT ;  /* 0xffff000010187812 */ /* 0x002fc400078ec0ff */
[C---:B------:R-:W-:Y:S01]  /*11870*/  LOP3.LUT R20, R19.reuse, 0xffff0000, RZ, 0xc0, !PT ;  /* 0xffff000013147812 */ /* 0x040fe200078ec0ff */
[----:B------:R-:W-:Y:S01]  /*11880*/  IMAD.U32 R22, R19, 0x10000, RZ ;  /* 0x0001000013167824 */ /* 0x000fe200078e00ff */
        /* <DEDUP_REMOVED lines=8> */
[CC--:B------:R-:W-:Y:S02]  /*11910*/  FMUL.FTZ R25, R20.reuse, R16.reuse ;  /* 0x0000001014197220 */ /* 0x0c0fe40000410000 */
[C---:B------:R-:W-:Y:S01]  /*11920*/  FFMA.FTZ R12, R7.reuse, R21, -R12 ;  /* 0x00000015070c7223 */ /* 0x040fe2000001080c */
[----:B------:R-:W-:Y:S01]  /*11930*/  FFMA.FTZ R7, R7, R17, R6 ;  /* 0x0000001107077223 */ /* 0x000fe20000010006 */
[-C--:B------:R-:W-:Y:S01]  /*11940*/  FMUL.FTZ R17, R20, R19.reuse ;  /* 0x0000001314117220 */ /* 0x080fe20000410000 */
[----:B------:R-:W-:Y:S01]  /*11950*/  FFMA.FTZ R25, R22, R19, -R25 ;  /* 0x0000001316197223 */ /* 0x000fe20000010819 */
[----:B------:R-:W-:Y:S01]  /*11960*/  IMAD.U32 R19, R2, 0x10000, RZ ;  /* 0x0001000002137824 */ /* 0x000fe200078e00ff */
[----:B------:R-:W-:Y:S01]  /*11970*/  SHF.L.U32 R21, R4, 0x10, RZ ;  /* 0x0000001004157819 */ /* 0x000fe200000006ff */
        /* <DEDUP_REMOVED lines=16> */
.L_x_1513:
[----:B------:R-:W-:Y:S05]  /*11a80*/  BSYNC.RECONVERGENT B0 ;  /* 0x0000000000007941 */ /* 0x000fea0003800200 */
.L_x_1512:
[----:B-----5:R4:W-:Y:S01]  /*11a90*/  STS.128 [R0+0x7800], R16 ;  /* 0x0078001000007388 */ /* 0x0209e20000000c00 */
[----:B------:R-:W-:Y:S05]  /*11aa0*/  BRA `(.L_x_1450) ;  /* 0x0000005c00187947 */ /* 0x000fea0003800000 */
.L_x_1451:
[----:B------:R-:W-:Y:S01]  /*11ab0*/  UIADD3 UR10, UPT, UPT, -UR24, UR20, URZ ;  /* 0x00000014180a7290 */ /* 0x000fe2000fffe1ff */
[----:B------:R-:W-:Y:S01]  /*11ac0*/  LEA.HI R30, R8, R8, RZ, 0x1 ;  /* 0x00000008081e7211 */ /* 0x000fe200078f08ff */
[----:B------:R-:W-:Y:S01]  /*11ad0*/  BSSY.RECONVERGENT B2, `(.L_x_1514) ;  /* 0x000016f000027945 */ /* 0x000fe20003800200 */
[----:B------:R-:W-:Y:S02]  /*11ae0*/  SHF.R.U32.HI R34, RZ, 0x1, R8 ;  /* 0x00000001ff227819 */ /* 0x000fe40000011608 */
[----:B------:R-:W-:Y:S02]  /*11af0*/  SHF.R.S32.HI R30, RZ, 0x1, R30 ;  /* 0x00000001ff1e7819 */ /* 0x000fe4000001141e */
[----:B------:R-:W-:-:S03]  /*11b00*/  ISETP.GE.AND P0, PT, R106, UR10, PT ;  /* 0x0000000a6a007c0c */ /* 0x000fc6000bf06270 */
[----:B------:R-:W-:-:S05]  /*11b10*/  IMAD.MOV R31, RZ, RZ, -R30 ;  /* 0x000000ffff1f7224 */ /* 0x000fca00078e0a1e */
[----:B------:R-:W-:-:S05]  /*11b20*/  SHF.R.S32.HI R32, RZ, 0x1f, R31 ;  /* 0x0000001fff207819 */ /* 0x000fca000001141f */
[----:B------:R-:W-:Y:S05]  /*11b30*/  @P0 BRA `(.L_x_1515) ;  /* 0x0000001400a00947 */ /* 0x000fea0003800000 */
        /* <DEDUP_REMOVED lines=90> */
.L_x_1518:
[----:B------:R-:W-:Y:S05]  /*120e0*/  BSYNC.RECONVERGENT B0 ;  /* 0x0000000000007941 */ /* 0x000fea0003800200 */
.L_x_1517:
[----:B------:R-:W-:Y:S05]  /*120f0*/  BSYNC.RECONVERGENT B1 ;  /* 0x0000000000017941 */ /* 0x000fea0003800200 */
.L_x_1516:
        /* <DEDUP_REMOVED lines=88> */
.L_x_1522:
[----:B------:R-:W-:Y:S05]  /*12680*/  BSYNC.RECONVERGENT B0 ;  /* 0x0000000000007941 */ /* 0x000fea0003800200 */
.L_x_1521:
[----:B-----5:R4:W-:Y:S02]  /*12690*/  STS.128 [R0+0x2000], R24 ;  /* 0x0020001800007388 */ /* 0x0209e40000000c00 */
.L_x_1520:
[----:B------:R-:W-:Y:S05]  /*126a0*/  BSYNC.RECONVERGENT B1 ;  /* 0x0000000000017941 */ /* 0x000fea0003800200 */
.L_x_1519:
        /* <DEDUP_REMOVED lines=87> */
.L_x_1526:
[----:B------:R-:W-:Y:S05]  /*12c20*/  BSYNC.RECONVERGENT B0 ;  /* 0x0000000000007941 */ /* 0x000fea0003800200 */
.L_x_1525:
[----:B-----5:R1:W-:Y:S02]  /*12c30*/  STS.128 [R0+0x4000], R24 ;  /* 0x0040001800007388 */ /* 0x0203e40000000c00 */
.L_x_1524:
[----:B------:R-:W-:Y:S05]  /*12c40*/  BSYNC.RECONVERGENT B1 ;  /* 0x0000000000017941 */ /* 0x000fea0003800200 */
.L_x_1523:
        /* <DEDUP_REMOVED lines=85> */
.L_x_1528:
[----:B------:R-:W-:Y:S05]  /*131a0*/  BSYNC.RECONVERGENT B0 ;  /* 0x0000000000007941 */ /* 0x000fea0003800200 */
.L_x_1527:
[----:B-----5:R4:W-:Y:S02]  /*131b0*/  STS.128 [R0+0x6000], R24 ;  /* 0x0060001800007388 */ /* 0x0209e40000000c00 */
.L_x_1515:
[----:B------:R-:W-:Y:S05]  /*131c0*/  BSYNC.RECONVERGENT B2 ;  /* 0x0000000000027941 */ /* 0x000fea0003800200 */
.L_x_1514:
        /* <DEDUP_REMOVED lines=48> */
[C---:B------:R-:W-:Y:S01]  /*134d0*/  SHF.L.U32 R5, R7.reuse, 0x10, RZ ;  /* 0x0000001007057819 */ /* 0x040fe200000006ff */
        /* <DEDUP_REMOVED lines=13> */
[----:B------:R-:W-:Y:S01]  /*135b0*/  LOP3.LUT R20, R20, 0xffff0000, RZ, 0xc0, !PT ;  /* 0xffff000014147812 */ /* 0x000fe200078ec0ff */
[----:B------:R-:W-:Y:S01]  /*135c0*/  @!P0 FADD.FTZ R27, -R27, -RZ ;  /* 0x800000ff1b1b8221 */ /* 0x000fe20000010100 */
[----:B------:R-:W-:Y:S01]  /*135d0*/  @!P0 FADD.FTZ R46, -R46, -RZ ;  /* 0x800000ff2e2e8221 */ /* 0x000fe20000010100 */
[----:B------:R-:W-:Y:S01]  /*135e0*/  FMUL.FTZ R47, R47, R4 ;  /* 0x000000042f2f7220 */ /* 0x000fe20000410000 */
[----:B------:R-:W-:Y:S01]  /*135f0*/  @!P0 FADD.FTZ R45, -R45, -RZ ;  /* 0x800000ff2d2d8221 */ /* 0x000fe20000010100 */
[----:B------:R-:W-:Y:S01]  /*13600*/  FMUL.FTZ R21, R21, R6 ;  /* 0x0000000615157220 */ /* 0x000fe20000410000 */
[----:B------:R-:W-:Y:S01]  /*13610*/  FMUL.FTZ R5, R22, R5 ;  /* 0x0000000516057220 */ /* 0x000fe20000410000 */
[----:B------:R-:W-:Y:S01]  /*13620*/  FMUL.FTZ R52, R52, R7 ;  /* 0x0000000734347220 */ /* 0x000fe20000410000 */
[C---:B----4-:R-:W-:Y:S01]  /*13630*/  SHF.L.U32 R4, R17.reuse, 0x10, RZ ;  /* 0x0000001011047819 */ /* 0x050fe200000006ff */
[----:B------:R-:W-:Y:S01]  /*13640*/  IMAD.U32 R7, R16, 0x10000, RZ ;  /* 0x0001000010077824 */ /* 0x000fe200078e00ff */
[----:B------:R-:W-:Y:S01]  /*13650*/  LOP3.LUT R23, R17, 0xffff0000, RZ, 0xc0, !PT ;  /* 0xffff000011177812 */ /* 0x000fe200078ec0ff */
[----:B------:R-:W-:Y:S01]  /*13660*/  IMAD.U32 R22, R18, 0x10000, RZ ;  /* 0x0001000012167824 */ /* 0x000fe200078e00ff */
[----:B------:R-:W-:Y:S01]  /*13670*/  LOP3.LUT R6, R16, 0xffff0000, RZ, 0xc0, !PT ;  /* 0xffff000010067812 */ /* 0x000fe200078ec0ff */
[----:B------:R-:W-:Y:S01]  /*13680*/  FMUL.FTZ R48, R48, R43 ;  /* 0x0000002b30307220 */ /* 0x000fe20000410000 */
[----:B------:R-:W-:Y:S01]  /*13690*/  LOP3.LUT R17, R18, 0xffff0000, RZ, 0xc0, !PT ;  /* 0xffff000012117812 */ /* 0x000fe200078ec0ff */
[----:B------:R-:W-:Y:S01]  /*136a0*/  FMUL.FTZ R20, R20, R27 ;  /* 0x0000001b14147220 */ /* 0x000fe20000410000 */
[----:B------:R-:W-:Y:S01]  /*136b0*/  SHF.L.U32 R16, R19, 0x10, RZ ;  /* 0x0000001013107819 */ /* 0x000fe200000006ff */
[----:B------:R-:W-:Y:S01]  /*136c0*/  FMUL.FTZ R49, R49, R46 ;  /* 0x0000002e31317220 */ /* 0x000fe20000410000 */
        /* <DEDUP_REMOVED lines=14> */
.L_x_1534:
[----:B------:R-:W-:Y:S05]  /*137b0*/  BSYNC.RECONVERGENT B0 ;  /* 0x0000000000007941 */ /* 0x000fea0003800200 */
.L_x_1533:
[----:B-----5:R1:W-:Y:S02]  /*137c0*/  STS.128 [R0+0x800], R24 ;  /* 0x0008001800007388 */ /* 0x0203e40000000c00 */
.L_x_1532:
[----:B------:R-:W-:Y:S05]  /*137d0*/  BSYNC.RECONVERGENT B1 ;  /* 0x0000000000017941 */ /* 0x000fea0003800200 */
.L_x_1531:
        /* <DEDUP_REMOVED lines=87> */
.L_x_1538:
[----:B------:R-:W-:Y:S05]  /*13d50*/  BSYNC.RECONVERGENT B0 ;  /* 0x0000000000007941 */ /* 0x000fea0003800200 */
.L_x_1537:
[----:B-----5:R4:W-:Y:S02]  /*13d60*/  STS.128 [R0+0x2800], R24 ;  /* 0x0028001800007388 */ /* 0x0209e40000000c00 */
.L_x_1536:
[----:B------:R-:W-:Y:S05]  /*13d70*/  BSYNC.RECONVERGENT B1 ;  /* 0x0000000000017941 */ /* 0x000fea0003800200 */
.L_x_1535:
        /* <DEDUP_REMOVED lines=87> */
.L_x_1542:
[----:B------:R-:W-:Y:S05]  /*142f0*/  BSYNC.RECONVERGENT B0 ;  /* 0x0000000000007941 */ /* 0x000fea0003800200 */
.L_x_1541:
[----:B-----5:R4:W-:Y:S02]  /*14300*/  STS.128 [R0+0x4800], R24 ;  /* 0x0048001800007388 */ /* 0x0209e40000000c00 */
.L_x_1540:
[----:B------:R-:W-:Y:S05]  /*14310*/  BSYNC.RECONVERGENT B1 ;  /* 0x0000000000017941 */ /* 0x000fea0003800200 */
.L_x_1539:
        /* <DEDUP_REMOVED lines=11> */
[----:B------:R-:W-:Y:S02]  /*143d0*/  SEL R21, R34, R31, !P0 ;  /* 0x0000001f22157207 */ /* 0x000fe40004000000 */
[----:B------:R-:W-:Y:S02]  /*143e0*/  IADD3 R13, P2, P1, R17, R12, R13 ;  /* 0x0000000c110d7210 */ /* 0x000fe4000795e00d */
[----:B------:R-:W-:-:S03]  /*143f0*/  SEL R17, R32, RZ, P0 ;  /* 0x000000ff20117207 */ /* 0x000fc60000000000 */
[----:B------:R-:W-:Y:S01]  /*14400*/  IMAD.SHL.U32 R20, R13, 0x2, RZ ;  /* 0x000000020d147824 */ /* 0x000fe200078e00ff */
[----:B------:R-:W-:-:S04]  /*14410*/  IADD3.X R16, PT, PT, R17, R29, R16, P2, P1 ;  /* 0x0000001d11107210 */ /* 0x000fc800017e2410 */
        /* <DEDUP_REMOVED lines=21> */
[C---:B------:R-:W-:Y:S01]  /*14570*/  SHF.L.U32 R17, R19.reuse, 0x10, RZ ;  /* 0x0000001013117819 */ /* 0x040fe200000006ff */
[----:B---3--:R-:W-:Y:S01]  /*14580*/  IMAD.U32 R44, R24, 0x10000, RZ ;  /* 0x00010000182c7824 */ /* 0x008fe200078e00ff */
        /* <DEDUP_REMOVED lines=14> */
[----:B------:R-:W-:Y:S01]  /*14670*/  LOP3.LUT R25, R26, 0xffff0000, RZ, 0xc0, !PT ;  /* 0xffff00001a197812 */ /* 0x000fe200078ec0ff */
[----:B------:R-:W-:Y:S01]  /*14680*/  FMUL.FTZ R7, R24, R7 ;  /* 0x0000000718077220 */ /* 0x000fe20000410000 */
[----:B------:R-:W-:Y:S01]  /*14690*/  SHF.L.U32 R46, R26, 0x10, RZ ;  /* 0x000000101a2e7819 */ /* 0x000fe200000006ff */
[----:B------:R-:W-:-:S02]  /*146a0*/  IMAD.U32 R26, R27, 0x10000, RZ ;  /* 0x000100001b1a7824 */ /* 0x000fc400078e00ff */
[----:B------:R-:W-:Y:S01]  /*146b0*/  FMUL.FTZ R48, R48, R19 ;  /* 0x0000001330307220 */ /* 0x000fe20000410000 */
[----:B------:R-:W-:Y:S01]  /*146c0*/  @!P0 FADD.FTZ R42, -R42, -RZ ;  /* 0x800000ff2a2a8221 */ /* 0x000fe20000010100 */
        /* <DEDUP_REMOVED lines=28> */
.L_x_1544:
[----:B------:R-:W-:Y:S05]  /*14890*/  BSYNC.RECONVERGENT B0 ;  /* 0x0000000000007941 */ /* 0x000fea0003800200 */
.L_x_1543:
[----:B-----5:R1:W-:Y:S02]  /*148a0*/  STS.128 [R0+0x6800], R4 ;  /* 0x0068000400007388 */ /* 0x0203e40000000c00 */
.L_x_1530:
[----:B------:R-:W-:Y:S05]  /*148b0*/  BSYNC.RECONVERGENT B2 ;  /* 0x0000000000027941 */ /* 0x000fea0003800200 */
.L_x_1529:
[----:B------:R-:W-:Y:S01]  /*148c0*/  IADD3 R13, PT, PT, R106, 0x20, RZ ;  /* 0x000000206a0d7810 */ /* 0x000fe20007ffe0ff */
[----:B------:R-:W-:Y:S03]  /*148d0*/  BSSY.RECONVERGENT B2, `(.L_x_1545) ;  /* 0x0000171000027945 */ /* 0x000fe60003800200 */
[----:B------:R-:W-:-:S13]  /*148e0*/  ISETP.GE.AND P0, PT, R13, UR10, PT ;  /* 0x0000000a0d007c0c */ /* 0x000fda000bf06270 */
[----:B------:R-:W-:Y:S05]  /*148f0*/  @P0 BRA `(.L_x_1546) ;  /* 0x0000001400b80947 */ /* 0x000fea0003800000 */
[----:B------:R-:W2:Y:S01]  /*14900*/  LDC R35, c[0x0][0x440] ;  /* 0x00011000ff237b82 */ /* 0x000ea20000000800 */
[----:B------:R-:W-:Y:S01]  /*14910*/  LEA R38, P0, R2, R36, 0x6 ;  /* 0x0000002402267211 */ /* 0x000fe200078030ff */
[----:B------:R-:W-:Y:S01]  /*14920*/  BSSY.RECONVERGENT B1, `(.L_x_1547) ;  /* 0x000005c000017945 */ /* 0x000fe20003800200 */
[----:B------:R-:W-:Y:S02]  /*14930*/  IMAD.SHL.U32 R33, R30, 0x20, RZ ;  /* 0x000000201e217824 */ /* 0x000fe400078e00ff */
[----:B------:R-:W-:Y:S02]  /*14940*/  LEA.HI.X R39, R2, R37, R3, 0x6, P0 ;  /* 0x0000002502277211 */ /* 0x000fe400000f3403 */
        /* <DEDUP_REMOVED lines=87> */
.L_x_1550:
[----:B------:R-:W-:Y:S05]  /*14ec0*/  BSYNC.RECONVERGENT B0 ;  /* 0x0000000000007941 */ /* 0x000fea0003800200 */
.L_x_1549:
[----:B-----5:R4:W-:Y:S02]  /*14ed0*/  STS.128 [R0+0x1000], R24 ;  /* 0x0010001800007388 */ /* 0x0209e40000000c00 */
.L_x_1548:
[----:B------:R-:W-:Y:S05]  /*14ee0*/  BSYNC.RECONVERGENT B1 ;  /* 0x0000000000017941 */ /* 0x000fea0003800200 */
.L_x_1547:
        /* <DEDUP_REMOVED lines=88> */
.L_x_1554:
[----:B------:R-:W-:Y:S05]  /*15470*/  BSYNC.RECONVERGENT B0 ;  /* 0x0000000000007941 */ /* 0x000fea0003800200 */
.L_x_1553:
[----:B-----5:R4:W-:Y:S02]  /*15480*/  STS.128 [R0+0x3000], R24 ;  /* 0x0030001800007388 */ /* 0x0209e40000000c00 */
.L_x_1552:
[----:B------:R-:W-:Y:S05]  /*15490*/  BSYNC.RECONVERGENT B1 ;  /* 0x0000000000017941 */ /* 0x000fea0003800200 */
.L_x_1551:
        /* <DEDUP_REMOVED lines=88> */
.L_x_1558:
[----:B------:R-:W-:Y:S05]  /*15a20*/  BSYNC.RECONVERGENT B0 ;  /* 0x0000000000007941 */ /* 0x000fea0003800200 */
.L_x_1557:
[----:B-----5:R4:W-:Y:S02]  /*15a30*/  STS.128 [R0+0x5000], R24 ;  /* 0x0050001800007388 */ /* 0x0209e40000000c00 */
.L_x_1556:
[----:B------:R-:W-:Y:S05]  /*15a40*/  BSYNC.RECONVERGENT B1 ;  /* 0x0000000000017941 */ /* 0x000fea0003800200 */
.L_x_1555:
[----:B------:R-:W-:-:S13]  /*15a50*/  ISETP.GE.AND P0, PT, R9, R35, PT ;  /* 0x000000230900720c */ /* 0x000fda0003f06270 */
[----:B------:R1:W-:Y:S01]  /*15a60*/  @P0 STS.128 [R0+0x7000], RZ ;  /* 0x007000ff00000388 */ /* 0x0003e20000000c00 */
[----:B------:R-:W-:Y:S05]  /*15a70*/  @P0 BRA `(.L_x_1546) ;  /* 0x0000000400580947 */ /* 0x000fea0003800000 */
[----:B-1----:R1:W5:Y:S01]  /*15a80*/  LDG.E.128 R4, desc[UR4][R38.64+0x180] ;  /* 0x0001800426047981 */ /* 0x002362000c1e1d00 */
        /* <DEDUP_REMOVED lines=13> */
[----:B--2---:R-:W-:-:S04]  /*15b60*/  IADD3 R16, P1, PT, R21, UR8, RZ ;  /* 0x0000000815107c10 */ /* 0x004fc8000ff3e0ff */
[----:B------:R-:W-:Y:S01]  /*15b70*/  IADD3.X R17, PT, PT, R20, UR9, RZ, P1, !PT ;  /* 0x0000000914117c10 */ /* 0x000fe20008ffe4ff */
[----:B------:R-:W2:Y:S01]  /*15b80*/  LDCU.64 UR8, c[0x0][0x4c8] ;  /* 0x00009900ff0877ac */ /* 0x000ea20008000a00 */
[----:B----4-:R-:W-:-:S04]  /*15b90*/  IMAD.WIDE R24, R23, 0x2, R38 ;  /* 0x0000000217187825 */ /* 0x010fc800078e0226 */
        /* <DEDUP_REMOVED lines=9> */
[C---:B-1----:R-:W-:Y:S01]  /*15c30*/  IMAD.U32 R38, R6.reuse, 0x10000, RZ ;  /* 0x0001000006267824 */ /* 0x042fe200078e00ff */
[----:B------:R-:W-:Y:S02]  /*15c40*/  SHF.L.U32 R39, R5, 0x10, RZ ;  /* 0x0000001005277819 */ /* 0x000fe400000006ff */
[----:B------:R-:W-:Y:S02]  /*15c50*/  LOP3.LUT R5, R7, 0xffff0000, RZ, 0xc0, !PT ;  /* 0xffff000007057812 */ /* 0x000fe400078ec0ff */
[----:B------:R-:W-:Y:S01]  /*15c60*/  LOP3.LUT R6, R6, 0xffff0000, RZ, 0xc0, !PT ;  /* 0xffff000006067812 */ /* 0x000fe200078ec0ff */
[C---:B----4-:R-:W-:Y:S01]  /*15c70*/  IMAD.U32 R7, R17.reuse, 0x10000, RZ ;  /* 0x0001000011077824 */ /* 0x050fe200078e00ff */
[----:B------:R-:W-:Y:S01]  /*15c80*/  LOP3.LUT R43, R17, 0xffff0000, RZ, 0xc0, !PT ;  /* 0xffff0000112b7812 */ /* 0x000fe200078ec0ff */
[C---:B------:R-:W-:Y:S01]  /*15c90*/  IMAD.U32 R42, R18.reuse, 0x10000, RZ ;  /* 0x00010000122a7824 */ /* 0x040fe200078e00ff */
[----:B------:R-:W-:Y:S01]  /*15ca0*/  LOP3.LUT R18, R18, 0xffff0000, RZ, 0xc0, !PT ;  /* 0xffff000012127812 */ /* 0x000fe200078ec0ff */
[----:B---3--:R-:W-:Y:S01]  /*15cb0*/  IMAD.U32 R47, R24, 0x10000, RZ ;  /* 0x00010000182f7824 */ /* 0x008fe200078e00ff */
[----:B------:R-:W-:Y:S01]  /*15cc0*/  SHF.L.U32 R17, R19, 0x10, RZ ;  /* 0x0000001013117819 */ /* 0x000fe200000006ff */
        /* <DEDUP_REMOVED lines=17> */
[----:B------:R-:W-:Y:S01]  /*15de0*/  FMUL.FTZ R26, R26, R17 ;  /* 0x000000111a1a7220 */ /* 0x000fe20000410000 */
[----:B------:R-:W-:Y:S01]  /*15df0*/  @!P0 FADD.FTZ R19, -R19, -RZ ;  /* 0x800000ff13138221 */ /* 0x000fe20000010100 */
[C---:B--2---:R-:W-:Y:S01]  /*15e00*/  SHF.L.U32 R18, R20.reuse, 0x10, RZ ;  /* 0x0000001014127819 */ /* 0x044fe200000006ff */
[----:B------:R-:W-:Y:S01]  /*15e10*/  FMUL.FTZ R40, R47, R40 ;  /* 0x000000282f287220 */ /* 0x000fe20000410000 */
[----:B------:R-:W-:Y:S01]  /*15e20*/  LOP3.LUT R17, R20, 0xffff0000, RZ, 0xc0, !PT ;  /* 0xffff000014117812 */ /* 0x000fe200078ec0ff */
[----:B------:R-:W-:Y:S01]  /*15e30*/  FMUL.FTZ R16, R45, R16 ;  /* 0x000000102d107220 */ /* 0x000fe20000410000 */
[----:B------:R-:W-:Y:S01]  /*15e40*/  FMUL.FTZ R24, R24, R7 ;  /* 0x0000000718187220 */ /* 0x000fe20000410000 */
[----:B------:R-:W-:Y:S01]  /*15e50*/  @!P0 FADD.FTZ R42, -R42, -RZ ;  /* 0x800000ff2a2a8221 */ /* 0x000fe20000010100 */
[C---:B------:R-:W-:Y:S01]  /*15e60*/  IMAD.U32 R7, R21.reuse, 0x10000, RZ ;  /* 0x0001000015077824 */ /* 0x040fe200078e00ff */
[----:B------:R-:W-:Y:S01]  /*15e70*/  LOP3.LUT R27, R21, 0xffff0000, RZ, 0xc0, !PT ;  /* 0xffff0000151b7812 */ /* 0x000fe200078ec0ff */
[----:B------:R-:W-:Y:S01]  /*15e80*/  FMUL.FTZ R43, R44, R43 ;  /* 0x0000002b2c2b7220 */ /* 0x000fe20000410000 */
[----:B------:R-:W-:Y:S01]  /*15e90*/  SHF.L.U32 R21, R22, 0x10, RZ ;  /* 0x0000001016157819 */ /* 0x000fe200000006ff */
[----:B------:R-:W-:Y:S01]  /*15ea0*/  FMUL.FTZ R46, R46, R19 ;  /* 0x000000132e2e7220 */ /* 0x000fe20000410000 */
[----:B------:R-:W-:Y:S01]  /*15eb0*/  LOP3.LUT R20, R22, 0xffff0000, RZ, 0xc0, !PT ;  /* 0xffff000016147812 */ /* 0x000fe200078ec0ff */
[----:B------:R-:W-:Y:S01]  /*15ec0*/  FMUL.FTZ R49, R49, R42 ;  /* 0x0000002a31317220 */ /* 0x000fe20000410000 */
[C---:B------:R-:W-:Y:S01]  /*15ed0*/  LOP3.LUT R22, R23.reuse, 0xffff0000, RZ, 0xc0, !PT ;  /* 0xffff000017167812 */ /* 0x040fe200078ec0ff */
[----:B------:R-:W-:-:S02]  /*15ee0*/  IMAD.U32 R19, R23, 0x10000, RZ ;  /* 0x0001000017137824 */ /* 0x000fc400078e00ff */
        /* <DEDUP_REMOVED lines=8> */
[----:B------:R-:W-:Y:S02]  /*15f70*/  F2FP.BF16.F32.PACK_AB R17, R17, R18 ;  /* 0x000000121111723e */ /* 0x000fe400000010ff */
[----:B------:R-:W-:-:S02]  /*15f80*/  F2FP.BF16.F32.PACK_AB R5, R4, R7 ;  /* 0x000000070405723e */ /* 0x000fc400000010ff */
[----:B------:R-:W-:Y:S02]  /*15f90*/  F2FP.BF16.F32.PACK_AB R6, R6, R21 ;  /* 0x000000150606723e */ /* 0x000fe400000010ff */
[----:B------:R-:W-:Y:S02]  /*15fa0*/  F2FP.BF16.F32.PACK_AB R7, R22, R19 ;  /* 0x000000131607723e */ /* 0x000fe400000010ff */
[----:B------:R-:W-:Y:S02]  /*15fb0*/  MOV R4, R17 ;  /* 0x0000001100047202 */ /* 0x000fe40000000f00 */
.L_x_1560:
[----:B------:R-:W-:Y:S05]  /*15fc0*/  BSYNC.RECONVERGENT B0 ;  /* 0x0000000000007941 */ /* 0x000fea0003800200 */
.L_x_1559:
[----:B-----5:R1:W-:Y:S02]  /*15fd0*/  STS.128 [R0+0x7000], R4 ;  /* 0x0070000400007388 */ /* 0x0203e40000000c00 */
.L_x_1546:
[----:B------:R-:W-:Y:S05]  /*15fe0*/  BSYNC.RECONVERGENT B2 ;  /* 0x0000000000027941 */ /* 0x000fea0003800200 */
.L_x_1545:
[----:B-1----:R-:W-:-:S04]  /*15ff0*/  IADD3 R38, PT, PT, R106, 0x30, RZ ;  /* 0x000000306a267810 */ /* 0x002fc80007ffe0ff */
[----:B------:R-:W-:-:S13]  /*16000*/  ISETP.GE.AND P0, PT, R38, UR10, PT ;  /* 0x0000000a26007c0c */ /* 0x000fda000bf06270 */
[----:B------:R-:W-:Y:S05]  /*16010*/  @P0 BRA `(.L_x_1450) ;  /* 0x0000001400bc0947 */ /* 0x000fea0003800000 */
[----:B------:R-:W1:Y:S01]  /*16020*/  LDC R33, c[0x0][0x440] ;  /* 0x00011000ff217b82 */ /* 0x000e620000000800 */
[----:B---34-:R-:W-:Y:S01]  /*16030*/  IMAD.WIDE.U32 R36, R2, 0x60, R36 ;  /* 0x0000006002247825 */ /* 0x018fe200078e0024 */
        /* <DEDUP_REMOVED lines=30> */
[----:B-----5:R-:W-:Y:S01]  /*16220*/  LOP3.LUT R2, R25, 0xffff0000, RZ, 0xc0, !PT ;  /* 0xffff000019027812 */ /* 0x020fe200078ec0ff */
[----:B------:R-:W-:Y:S01]  /*16230*/  IMAD.U32 R41, R27, 0x10000, RZ ;  /* 0x000100001b297824 */ /* 0x000fe200078e00ff */
[----:B------:R-:W-:Y:S01]  /*16240*/  SHF.L.U32 R39, R25, 0x10, RZ ;  /* 0x0000001019277819 */ /* 0x000fe200000006ff */
[----:B------:R-:W-:Y:S01]  /*16250*/  IMAD.U32 R30, R24, 0x10000, RZ ;  /* 0x00010000181e7824 */ /* 0x000fe200078e00ff */
[----:B------:R-:W-:Y:S01]  /*16260*/  LOP3.LUT R25, R27, 0xffff0000, RZ, 0xc0, !PT ;  /* 0xffff00001b197812 */ /* 0x000fe200078ec0ff */
[----:B------:R-:W-:Y:S01]  /*16270*/  IMAD.U32 R35, R26, 0x10000, RZ ;  /* 0x000100001a237824 */ /* 0x000fe200078e00ff */
[----:B------:R-:W-:Y:S02]  /*16280*/  LOP3.LUT R24, R24, 0xffff0000, RZ, 0xc0, !PT ;  /* 0xffff000018187812 */ /* 0x000fe400078ec0ff */
[----:B------:R-:W-:Y:S02]  /*16290*/  LOP3.LUT R26, R26, 0xffff0000, RZ, 0xc0, !PT ;  /* 0xffff00001a1a7812 */ /* 0x000fe400078ec0ff */
[----:B----4-:R-:W-:Y:S01]  /*162a0*/  SHF.L.U32 R40, R4, 0x10, RZ ;  /* 0x0000001004287819 */ /* 0x010fe200000006ff */
        /* <DEDUP_REMOVED lines=52> */
.L_x_1564:
[----:B------:R-:W-:Y:S05]  /*165f0*/  BSYNC.RECONVERGENT B0 ;  /* 0x0000000000007941 */ /* 0x000fea0003800200 */
.L_x_1563:
[----:B-----5:R4:W-:Y:S02]  /*16600*/  STS.128 [R0+0x1800], R24 ;  /* 0x0018001800007388 */ /* 0x0209e40000000c00 */
.L_x_1562:
[----:B------:R-:W-:Y:S05]  /*16610*/  BSYNC.RECONVERGENT B1 ;  /* 0x0000000000017941 */ /* 0x000fea0003800200 */
.L_x_1561:
        /* <DEDUP_REMOVED lines=88> */
.L_x_1568:
[----:B------:R-:W-:Y:S05]  /*16ba0*/  BSYNC.RECONVERGENT B0 ;  /* 0x0000000000007941 */ /* 0x000fea0003800200 */
.L_x_1567:
[----:B-----5:R1:W-:Y:S02]  /*16bb0*/  STS.128 [R0+0x3800], R24 ;  /* 0x0038001800007388 */ /* 0x0203e40000000c00 */
.L_x_1566:
[----:B------:R-:W-:Y:S05]  /*16bc0*/  BSYNC.RECONVERGENT B1 ;  /* 0x0000000000017941 */ /* 0x000fea0003800200 */
.L_x_1565:
        /* <DEDUP_REMOVED lines=88> */
.L_x_1572:
[----:B------:R-:W-:Y:S05]  /*17150*/  BSYNC.RECONVERGENT B0 ;  /* 0x0000000000007941 */ /* 0x000fea0003800200 */
.L_x_1571:
[----:B-----5:R4:W-:Y:S02]  /*17160*/  STS.128 [R0+0x5800], R24 ;  /* 0x0058001800007388 */ /* 0x0209e40000000c00 */
.L_x_1570:
[----:B------:R-:W-:Y:S05]  /*17170*/  BSYNC.RECONVERGENT B1 ;  /* 0x0000000000017941 */ /* 0x000fea0003800200 */
.L_x_1569:
        /* <DEDUP_REMOVED lines=8> */
[----:B------:R-:W3:Y:S01]  /*17200*/  LDCU.64 UR8, c[0x0][0x4d0] ;  /* 0x00009a00ff0877ac */ /* 0x000ee20008000a00 */
[--C-:B------:R-:W-:Y:S02]  /*17210*/  SHF.R.S32.HI R2, RZ, 0x1f, R3.reuse ;  /* 0x0000001fff027819 */ /* 0x100fe40000011403 */
[----:B------:R-:W-:Y:S02]  /*17220*/  SEL R8, R31, RZ, P0 ;  /* 0x000000ff1f087207 */ /* 0x000fe40000000000 */
[----:B------:R-:W-:Y:S02]  /*17230*/  SEL R32, R32, RZ, P0 ;  /* 0x000000ff20207207 */ /* 0x000fe40000000000 */
[----:B------:R-:W-:Y:S02]  /*17240*/  IADD3 R3, P2, P1, R8, R12, R3 ;  /* 0x0000000c08037210 */ /* 0x000fe4000795e003 */
[----:B------:R-:W-:-:S02]  /*17250*/  SEL R31, R34, R31, !P0 ;  /* 0x0000001f221f7207 */ /* 0x000fc40004000000 */
[----:B------:R-:W-:Y:S01]  /*17260*/  IADD3.X R32, PT, PT, R32, R29, R2, P2, P1 ;  /* 0x0000001d20207210 */ /* 0x000fe200017e2402 */
[----:B------:R-:W-:Y:S02]  /*17270*/  IMAD.SHL.U32 R2, R3, 0x2, RZ ;  /* 0x0000000203027824 */ /* 0x000fe400078e00ff */
[----:B-1--4-:R-:W-:Y:S01]  /*17280*/  IMAD.WIDE R24, R31, 0x2, R36 ;  /* 0x000000021f187825 */ /* 0x012fe200078e0224 */
[----:B------:R-:W-:Y:S02]  /*17290*/  SHF.L.U64.HI R3, R3, 0x1, R32 ;  /* 0x0000000103037819 */ /* 0x000fe40000010220 */
[----:B---3--:R-:W-:-:S03]  /*172a0*/  IADD3 R16, P1, PT, R2, UR8, RZ ;  /* 0x0000000802107c10 */ /* 0x008fc6000ff3e0ff */
[----:B------:R-:W3:Y:S01]  /*172b0*/  LDG.E.128 R24, desc[UR4][R24.64+0x180] ;  /* 0x0001800418187981 */ /* 0x000ee2000c1e1d00 */
[----:B------:R-:W-:Y:S01]  /*172c0*/  IADD3.X R17, PT, PT, R3, UR9, RZ, P1, !PT ;  /* 0x0000000903117c10 */ /* 0x000fe20008ffe4ff */
[----:B------:R-:W1:Y:S05]  /*172d0*/  LDCU.64 UR8, c[0x0][0x4c8] ;  /* 0x00009900ff0877ac */ /* 0x000e6a0008000a00 */
[----:B------:R-:W4:Y:S01]  /*172e0*/  LDG.E.128 R16, desc[UR4][R16.64+0x180] ;  /* 0x0001800410107981 */ /* 0x000f22000c1e1d00 */
[----:B-1----:R-:W-:-:S04]  /*172f0*/  IADD3 R20, P1, PT, R2, UR8, RZ ;  /* 0x0000000802147c10 */ /* 0x002fc8000ff3e0ff */
[----:B------:R-:W-:-:S06]  /*17300*/  IADD3.X R21, PT, PT, R3, UR9, RZ, P1, !PT ;  /* 0x0000000903157c10 */ /* 0x000fcc0008ffe4ff */
[----:B------:R-:W2:Y:S01]  /*17310*/  LDG.E.128 R20, desc[UR4][R20.64+0x180] ;  /* 0x0001800414147981 */ /* 0x000ea2000c1e1d00 */
        /* <DEDUP_REMOVED lines=8> */
[C---:B---3--:R-:W-:Y:S01]  /*173a0*/  IMAD.U32 R6, R25.reuse, 0x10000, RZ ;  /* 0x0001000019067824 */ /* 0x048fe200078e00ff */
[----:B------:R-:W-:Y:S01]  /*173b0*/  LOP3.LUT R33, R25, 0xffff0000, RZ, 0xc0, !PT ;  /* 0xffff000019217812 */ /* 0x000fe200078ec0ff */
[----:B------:R-:W-:Y:S01]  /*173c0*/  IMAD.U32 R32, R26, 0x10000, RZ ;  /* 0x000100001a207824 */ /* 0x000fe200078e00ff */
[----:B------:R-:W-:-:S02]  /*173d0*/  SHF.L.U32 R30, R24, 0x10, RZ ;  /* 0x00000010181e7819 */ /* 0x000fc400000006ff */
[----:B------:R-:W-:Y:S02]  /*173e0*/  LOP3.LUT R7, R24, 0xffff0000, RZ, 0xc0, !PT ;  /* 0xffff000018077812 */ /* 0x000fe400078ec0ff */
[----:B------:R-:W-:Y:S01]  /*173f0*/  LOP3.LUT R25, R26, 0xffff0000, RZ, 0xc0, !PT ;  /* 0xffff00001a197812 */ /* 0x000fe200078ec0ff */
[C---:B----4-:R-:W-:Y:S01]  /*17400*/  IMAD.U32 R35, R16.reuse, 0x10000, RZ ;  /* 0x0001000010237824 */ /* 0x050fe200078e00ff */
[C---:B------:R-:W-:Y:S02]  /*17410*/  SHF.L.U32 R24, R27.reuse, 0x10, RZ ;  /* 0x000000101b187819 */ /* 0x040fe400000006ff */
[----:B------:R-:W-:Y:S01]  /*17420*/  LOP3.LUT R26, R27, 0xffff0000, RZ, 0xc0, !PT ;  /* 0xffff00001b1a7812 */ /* 0x000fe200078ec0ff */
[----:B------:R-:W-:Y:S01]  /*17430*/  IMAD.U32 R27, R17, 0x10000, RZ ;  /* 0x00010000111b7824 */ /* 0x000fe200078e00ff */
[----:B------:R-:W-:Y:S01]  /*17440*/  LOP3.LUT R16, R16, 0xffff0000, RZ, 0xc0, !PT ;  /* 0xffff000010107812 */ /* 0x000fe200078ec0ff */
[----:B------:R-:W-:Y:S01]  /*17450*/  @!P0 FADD.FTZ R35, -R35, -RZ ;  /* 0x800000ff23238221 */ /* 0x000fe20000010100 */
[----:B------:R-:W-:Y:S01]  /*17460*/  LOP3.LUT R34, R17, 0xffff0000, RZ, 0xc0, !PT ;  /* 0xffff000011227812 */ /* 0x000fe200078ec0ff */
[----:B------:R-:W-:Y:S01]  /*17470*/  IMAD.U32 R17, R19, 0x10000, RZ ;  /* 0x0001000013117824 */ /* 0x000fe200078e00ff */
[----:B--2---:R-:W-:Y:S01]  /*17480*/  SHF.L.U32 R37, R18, 0x10, RZ ;  /* 0x0000001012257819 */ /* 0x004fe200000006ff */
[----:B------:R-:W-:Y:S01]  /*17490*/  @!P0 FADD.FTZ R27, -R27, -RZ ;  /* 0x800000ff1b1b8221 */ /* 0x000fe20000010100 */
[----:B------:R-:W-:Y:S01]  /*174a0*/  LOP3.LUT R19, R19, 0xffff0000, RZ, 0xc0, !PT ;  /* 0xffff000013137812 */ /* 0x000fe200078ec0ff */
[----:B------:R-:W-:Y:S01]  /*174b0*/  @!P0 FADD.FTZ R16, -R16, -RZ ;  /* 0x800000ff10108221 */ /* 0x000fe20000010100 */
[----:B------:R-:W-:Y:S01]  /*174c0*/  LOP3.LUT R18, R18, 0xffff0000, RZ, 0xc0, !PT ;  /* 0xffff000012127812 */ /* 0x000fe200078ec0ff */
[----:B------:R-:W-:Y:S01]  /*174d0*/  @!P0 FADD.FTZ R34, -R34, -RZ ;  /* 0x800000ff22228221 */ /* 0x000fe20000010100 */
[----:B------:R-:W-:Y:S01]  /*174e0*/  FMUL.FTZ R6, R6, R27 ;  /* 0x0000001b06067220 */ /* 0x000fe20000410000 */
[----:B------:R-:W-:Y:S01]  /*174f0*/  @!P0 FADD.FTZ R19, -R19, -RZ ;  /* 0x800000ff13138221 */ /* 0x000fe20000010100 */
[----:B------:R-:W-:Y:S01]  /*17500*/  @!P0 FADD.FTZ R17, -R17, -RZ ;  /* 0x800000ff11118221 */ /* 0x000fe20000010100 */
[----:B------:R-:W-:Y:S01]  /*17510*/  @!P0 FADD.FTZ R18, -R18, -RZ ;  /* 0x800000ff12128221 */ /* 0x000fe20000010100 */
[----:B------:R-:W-:Y:S01]  /*17520*/  FMUL.FTZ R16, R7, R16 ;  /* 0x0000001007107220 */ /* 0x000fe20000410000 */
[----:B------:R-:W-:Y:S01]  /*17530*/  @!P0 FADD.FTZ R37, -R37, -RZ ;  /* 0x800000ff25258221 */ /* 0x000fe20000010100 */
[----:B------:R-:W-:Y:S01]  /*17540*/  FMUL.FTZ R33, R33, R34 ;  /* 0x0000002221217220 */ /* 0x000fe20000410000 */
[----:B------:R-:W-:Y:S01]  /*17550*/  FMUL.FTZ R19, R26, R19 ;  /* 0x000000131a137220 */ /* 0x000fe20000410000 */
[C---:B------:R-:W-:Y:S01]  /*17560*/  LOP3.LUT R27, R21.reuse, 0xffff0000, RZ, 0xc0, !PT ;  /* 0xffff0000151b7812 */ /* 0x040fe200078ec0ff */
[----:B------:R-:W-:-:S02]  /*17570*/  IMAD.U32 R7, R21, 0x10000, RZ ;  /* 0x0001000015077824 */ /* 0x000fc400078e00ff */
[----:B------:R-:W-:Y:S01]  /*17580*/  FMUL.FTZ R18, R25, R18 ;  /* 0x0000001219127220 */ /* 0x000fe20000410000 */
[----:B------:R-:W-:Y:S01]  /*17590*/  FMUL.FTZ R24, R24, R17 ;  /* 0x0000001118187220 */ /* 0x000fe20000410000 */
[----:B------:R-:W-:Y:S01]  /*175a0*/  SHF.L.U32 R26, R22, 0x10, RZ ;  /* 0x00000010161a7819 */ /* 0x000fe200000006ff */
        /* <DEDUP_REMOVED lines=20> */
.L_x_1574:
[----:B------:R-:W-:Y:S05]  /*176f0*/  BSYNC.RECONVERGENT B0 ;  /* 0x0000000000007941 */ /* 0x000fea0003800200 */
.L_x_1573:
[----:B-----5:R1:W-:Y:S02]  /*17700*/  STS.128 [R0+0x7800], R4 ;  /* 0x0078000400007388 */ /* 0x0203e40000000c00 */
.L_x_1450:
[----:B------:R-:W-:Y:S05]  /*17710*/  BSYNC.RECONVERGENT B3 ;  /* 0x0000000000037941 */ /* 0x000fea0003800200 */
.L_x_1442:
[----:B------:R-:W-:Y:S01]  /*17720*/  UIADD3 UR9, UPT, UPT, -UR26, UR25, URZ ;  /* 0x000000191a097290 */ /* 0x000fe2000fffe1ff */
[----:B------:R-:W-:Y:S05]  /*17730*/  BSSY.RECONVERGENT B0, `(.L_x_1575) ;  /* 0x0000022000007945 */ /* 0x000fea0003800200 */
[----:B------:R-:W-:Y:S02]  /*17740*/  ISETP.GE.AND P6, PT, R106, UR9, PT ;  /* 0x000000096a007c0c */ /* 0x000fe4000bfc6270 */
[----:B------:R-:W-:Y:S02]  /*17750*/  ISETP.GE.AND P5, PT, R28, UR9, PT ;  /* 0x000000091c007c0c */ /* 0x000fe4000bfa6270 */
[----:B------:R-:W-:-:S09]  /*17760*/  ISETP.GE.AND P0, PT, R13, UR9, PT ;  /* 0x000000090d007c0c */ /* 0x000fd2000bf06270 */
[----:B------:R-:W-:Y:S05]  /*17770*/  @P6 BRA `(.L_x_1576) ;  /* 0x0000000000746947 */ /* 0x000fea0003800000 */
[----:B------:R-:W2:Y:S02]  /*17780*/  LDCU UR8, c[0x0][0x440] ;  /* 0x00008800ff0877ac */ /* 0x000ea40008000800 */
[----:B--2---:R-:W-:Y:S02]  /*17790*/  ISETP.GE.AND P3, PT, R11, UR8, PT ;  /* 0x000000080b007c0c */ /* 0x004fe4000bf66270 */
[----:B------:R-:W-:Y:S02]  /*177a0*/  ISETP.GE.AND P2, PT, R10, UR8, PT ;  /* 0x000000080a007c0c */ /* 0x000fe4000bf46270 */
[----:B------:R-:W-:Y:S02]  /*177b0*/  ISETP.GE.AND P4, PT, R14, UR8, PT ;  /* 0x000000080e007c0c */ /* 0x000fe4000bf86270 */
[----:B------:R-:W-:-:S07]  /*177c0*/  ISETP.GE.AND P1, PT, R9, UR8, PT ;  /* 0x0000000809007c0c */ /* 0x000fce000bf26270 */
[--C-:B-1----:R-:W-:Y:S02]  /*177d0*/  @!P3 IMAD.MOV.U32 R4, RZ, RZ, R226.reuse ;  /* 0x000000ffff04b224 */ /* 0x102fe400078e00e2 */
        /* <DEDUP_REMOVED lines=23> */
.L_x_1576:
[----:B------:R-:W-:Y:S05]  /*17950*/  BSYNC.RECONVERGENT B0 ;  /* 0x0000000000007941 */ /* 0x000fea0003800200 */
.L_x_1575:
        /* <DEDUP_REMOVED lines=29> */
.L_x_1578:
[----:B------:R-:W-:Y:S05]  /*17b30*/  BSYNC.RECONVERGENT B0 ;  /* 0x0000000000007941 */ /* 0x000fea0003800200 */
.L_x_1577:
[----:B------:R-:W-:Y:S01]  /*17b40*/  BSSY.RECONVERGENT B0, `(.L_x_1579) ;  /* 0x000001f000007945 */ /* 0x000fe20003800200 */
[----:B------:R-:W-:-:S03]  /*17b50*/  ISETP.GE.AND P5, PT, R38, UR9, PT ;  /* 0x0000000926007c0c */ /* 0x000fc6000bfa6270 */
[----:B------:R-:W-:Y:S10]  /*17b60*/  @P0 BRA `(.L_x_1580) ;  /* 0x0000000000700947 */ /* 0x000ff40003800000 */
[----:B-1----:R-:W2:Y:S01]  /*17b70*/  LDC.64 R2, c[0x0][0x3b8] ;  /* 0x0000ee00ff027b82 */ /* 0x002ea20000000a00 */
[----:B------:R-:W1:Y:S02]  /*17b80*/  LDCU UR8, c[0x0][0x440] ;  /* 0x00008800ff0877ac */ /* 0x000e640008000800 */
[----:B-1----:R-:W-:Y:S02]  /*17b90*/  ISETP.GE.AND P3, PT, R14, UR8, PT ;  /* 0x000000080e007c0c */ /* 0x002fe4000bf66270 */
[----:B------:R-:W-:Y:S02]  /*17ba0*/  ISETP.GE.AND P2, PT, R11, UR8, PT ;  /* 0x000000080b007c0c */ /* 0x000fe4000bf46270 */
[----:B------:R-:W-:Y:S02]  /*17bb0*/  ISETP.GE.AND P1, PT, R10, UR8, PT ;  /* 0x000000080a007c0c */ /* 0x000fe4000bf26270 */
[----:B--2---:R-:W-:Y:S02]  /*17bc0*/  LEA R4, P4, R2, R226, 0x6 ;  /* 0x000000e202047211 */ /* 0x004fe400078830ff */
        /* <DEDUP_REMOVED lines=22> */
.L_x_1580:
[----:B------:R-:W-:Y:S05]  /*17d30*/  BSYNC.RECONVERGENT B0 ;  /* 0x0000000000007941 */ /* 0x000fea0003800200 */
.L_x_1579:
[----:B------:R-:W-:Y:S04]  /*17d40*/  BSSY.RECONVERGENT B0, `(.L_x_1581) ;  /* 0x000001f000007945 */ /* 0x000fe80003800200 */
[----:B------:R-:W-:Y:S05]  /*17d50*/  @P5 BRA `(.L_x_1582) ;  /* 0x0000000000745947 */ /* 0x000fea0003800000 */
[----:B-1----:R-:W2:Y:S01]  /*17d60*/  LDC.64 R2, c[0x0][0x3b8] ;  /* 0x0000ee00ff027b82 */ /* 0x002ea20000000a00 */
[----:B------:R-:W1:Y:S02]  /*17d70*/  LDCU UR8, c[0x0][0x440] ;  /* 0x00008800ff0877ac */ /* 0x000e640008000800 */
[----:B-1----:R-:W-:Y:S02]  /*17d80*/  ISETP.GE.AND P3, PT, R14, UR8, PT ;  /* 0x000000080e007c0c */ /* 0x002fe4000bf66270 */
[----:B------:R-:W-:Y:S02]  /*17d90*/  ISETP.GE.AND P2, PT, R11, UR8, PT ;  /* 0x000000080b007c0c */ /* 0x000fe4000bf46270 */
[----:B------:R-:W-:Y:S01]  /*17da0*/  ISETP.GE.AND P1, PT, R10, UR8, PT ;  /* 0x000000080a007c0c */ /* 0x000fe2000bf26270 */
[----:B--2---:R-:W-:Y:S01]  /*17db0*/  IMAD.WIDE.U32 R4, R2, 0x60, R226 ;  /* 0x0000006002047825 */ /* 0x004fe200078e00e2 */
        /* <DEDUP_REMOVED lines=23> */
.L_x_1582:
[----:B------:R-:W-:Y:S05]  /*17f30*/  BSYNC.RECONVERGENT B0 ;  /* 0x0000000000007941 */ /* 0x000fea0003800200 */
.L_x_1581:
[----:B------:R-:W0:Y:S01]  /*17f40*/  LDGDEPBAR ;  /* 0x00000000000079af */ /* 0x000e220000000000 */
[----:B------:R-:W3:Y:S01]  /*17f50*/  LDCU UR8, c[0x0][0x508] ;  /* 0x0000a100ff0877ac */ /* 0x000ee20008000800 */
[----:B-1----:R-:W-:Y:S01]  /*17f60*/  IMAD.U32 R2, RZ, RZ, UR24 ;  /* 0x00000018ff027e24 */ /* 0x002fe2000f8e00ff */
[----:B--2---:R-:W-:Y:S01]  /*17f70*/  LOP3.LUT R5, R98, 0x1f0, RZ, 0xc0, !PT ;  /* 0x000001f062057812 */ /* 0x004fe200078ec0ff */
[C---:B------:R-:W-:Y:S01]  /*17f80*/  IMAD.SHL.U32 R216, R64.reuse, 0x20, RZ ;  /* 0x0000002040d87824 */ /* 0x040fe200078e00ff */
[----:B------:R-:W-:Y:S01]  /*17f90*/  SHF.R.U32.HI R3, RZ, 0x2, R64 ;  /* 0x00000002ff037819 */ /* 0x000fe20000011640 */
[----:B------:R-:W-:Y:S01]  /*17fa0*/  IMAD.SHL.U32 R12, R64, 0x40, RZ ;  /* 0x00000040400c7824 */ /* 0x000fe200078e00ff */
[----:B------:R-:W-:Y:S01]  /*17fb0*/  IADD3 R2, PT, PT, R5, 0x1, R2 ;  /* 0x0000000105027810 */ /* 0x000fe20007ffe002 */
[----:B------:R-:W-:Y:S01]  /*17fc0*/  BSSY.RECONVERGENT B0, `(.L_x_1583) ;  /* 0x000002d000007945 */ /* 0x000fe20003800200 */
[----:B------:R-:W-:Y:S02]  /*17fd0*/  LOP3.LUT R3, R3, 0x7, RZ, 0xc0, !PT ;  /* 0x0000000703037812 */ /* 0x000fe400078ec0ff */
[----:B------:R-:W-:-:S02]  /*17fe0*/  LOP3.LUT R216, R216, 0x7c00, RZ, 0xc0, !PT ;  /* 0x00007c00d8d87812 */ /* 0x000fc400078ec0ff */
[----:B------:R-:W-:Y:S01]  /*17ff0*/  IADD3 R2, PT, PT, R2, -UR20, R3 ;  /* 0x8000001402027c10 */ /* 0x000fe2000fffe003 */
[----:B------:R-:W-:Y:S01]  /*18000*/  IMAD.U32 R3, RZ, RZ, UR25 ;  /* 0x00000019ff037e24 */ /* 0x000fe2000f8e00ff */
[----:B------:R-:W-:-:S04]  /*18010*/  LOP3.LUT R4, R216, 0x200, R12, 0xf8, !PT ;  /* 0x00000200d8047812 */ /* 0x000fc800078ef80c */
[----:B---3--:R-:W-:Y:S01]  /*18020*/  IADD3 R3, PT, PT, R2, UR8, R3 ;  /* 0x0000000802037c10 */ /* 0x008fe2000fffe003 */
        /* <DEDUP_REMOVED lines=34> */
.L_x_1584:
[----:B------:R2:W-:Y:S04]  /*18250*/  STS.128 [R0+0x10000], RZ ;  /* 0x010000ff00007388 */ /* 0x0005e80000000c00 */
[----:B------:R2:W-:Y:S04]  /*18260*/  STS.128 [R0+0x12000], RZ ;  /* 0x012000ff00007388 */ /* 0x0005e80000000c00 */
[----:B------:R2:W-:Y:S04]  /*18270*/  STS.128 [R0+0x14000], RZ ;  /* 0x014000ff00007388 */ /* 0x0005e80000000c00 */
[----:B------:R2:W-:Y:S02]  /*18280*/  STS.128 [R0+0x16000], RZ ;  /* 0x016000ff00007388 */ /* 0x0005e40000000c00 */
.L_x_1585:
[----:B------:R-:W-:Y:S05]  /*18290*/  BSYNC.RECONVERGENT B0 ;  /* 0x0000000000007941 */ /* 0x000fea0003800200 */
.L_x_1583:
[----:B------:R-:W-:Y:S01]  /*182a0*/  ISETP.GE.AND P0, PT, R28, UR9, PT ;  /* 0x000000091c007c0c */ /* 0x000fe2000bf06270 */
[----:B------:R-:W-:Y:S01]  /*182b0*/  BSSY.RECONVERGENT B0, `(.L_x_1586) ;  /* 0x0000027000007945 */ /* 0x000fe20003800200 */
[--C-:B------:R-:W-:Y:S02]  /*182c0*/  SHF.R.U32.HI R2, RZ, 0x4, R64.reuse ;  /* 0x00000004ff027819 */ /* 0x100fe40000011640 */
[----:B------:R-:W-:Y:S02]  /*182d0*/  ISETP.GE.AND P6, PT, R13, UR9, PT ;  /* 0x000000090d007c0c */ /* 0x000fe4000bfc6270 */
[----:B------:R-:W-:Y:S01]  /*182e0*/  ISETP.GE.AND P5, PT, R38, UR9, PT ;  /* 0x0000000926007c0c */ /* 0x000fe2000bfa6270 */
[----:B------:R-:W-:Y:S01]  /*182f0*/  IMAD.SHL.U32 R2, R2, 0x400, RZ ;  /* 0x0000040002027824 */ /* 0x000fe200078e00ff */
[----:B------:R-:W-:-:S04]  /*18300*/  LOP3.LUT R67, R67, 0x8, R64, 0x78, !PT ;  /* 0x0000000843437812 */ /* 0x000fc800078e7840 */
[----:B------:R-:W-:Y:S01]  /*18310*/  LOP3.LUT R2, R2, 0x400, RZ, 0xc0, !PT ;  /* 0x0000040002027812 */ /* 0x000fe200078ec0ff */
[----:B------:R3:W-:Y:S04]  /*18320*/  @P0 STS.128 [R0+0x10800], RZ ;  /* 0x010800ff00000388 */ /* 0x0007e80000000c00 */
[----:B------:R3:W-:Y:S04]  /*18330*/  @P0 STS.128 [R0+0x12800], RZ ;  /* 0x012800ff00000388 */ /* 0x0007e80000000c00 */
[----:B------:R3:W-:Y:S04]  /*18340*/  @P0 STS.128 [R0+0x14800], RZ ;  /* 0x014800ff00000388 */ /* 0x0007e80000000c00 */
[----:B------:R3:W-:Y:S01]  /*18350*/  @P0 STS.128 [R0+0x16800], RZ ;  /* 0x016800ff00000388 */ /* 0x0007e20000000c00 */
        /* <DEDUP_REMOVED lines=28> */
.L_x_1587:
[----:B------:R-:W-:Y:S05]  /*18520*/  BSYNC.RECONVERGENT B0 ;  /* 0x0000000000007941 */ /* 0x000fea0003800200 */
.L_x_1586:
[----:B------:R1:W-:Y:S01]  /*18530*/  @P6 STS.128 [R0+0x11000], RZ ;  /* 0x011000ff00006388 */ /* 0x0003e20000000c00 */
[----:B------:R-:W-:Y:S01]  /*18540*/  BSSY.RECONVERGENT B0, `(.L_x_1588) ;  /* 0x0000023000007945 */ /* 0x000fe20003800200 */
[----:B------:R-:W-:Y:S02]  /*18550*/  LEA R62, R67, R2, 0x1 ;  /* 0x00000002433e7211 */ /* 0x000fe400078e08ff */
[----:B------:R1:W-:Y:S01]  /*18560*/  @P6 STS.128 [R0+0x13000], RZ ;  /* 0x013000ff00006388 */ /* 0x0003e20000000c00 */
[----:B------:R-:W-:-:S03]  /*18570*/  LEA R98, R65, UR6, 0x1 ;  /* 0x0000000641627c11 */ /* 0x000fc6000f8e08ff */
[----:B------:R1:W-:Y:S04]  /*18580*/  @P6 STS.128 [R0+0x15000], RZ ;  /* 0x015000ff00006388 */ /* 0x0003e80000000c00 */
[----:B------:R1:W-:Y:S01]  /*18590*/  @P6 STS.128 [R0+0x17000], RZ ;  /* 0x017000ff00006388 */ /* 0x0003e20000000c00 */
[----:B------:R-:W-:Y:S05]  /*185a0*/  @P6 BRA `(.L_x_1589) ;  /* 0x0000000000706947 */ /* 0x000fea0003800000 */
[----:B-1----:R-:W1:Y:S01]  /*185b0*/  LDC.64 R4, c[0x0][0x3c0] ;  /* 0x0000f000ff047b82 */ /* 0x002e620000000a00 */
[----:B------:R-:W2:Y:S02]  /*185c0*/  LDCU UR8, c[0x0][0x440] ;  /* 0x00008800ff0877ac */ /* 0x000ea40008000800 */
[----:B--2---:R-:W-:Y:S02]  /*185d0*/  ISETP.GE.AND P3, PT, R14, UR8, PT ;  /* 0x000000080e007c0c */ /* 0x004fe4000bf66270 */
[----:B------:R-:W-:Y:S02]  /*185e0*/  ISETP.GE.AND P2, PT, R11, UR8, PT ;  /* 0x000000080b007c0c */ /* 0x000fe4000bf46270 */
[----:B------:R-:W-:Y:S02]  /*185f0*/  ISETP.GE.AND P1, PT, R10, UR8, PT ;  /* 0x000000080a007c0c */ /* 0x000fe4000bf26270 */
[----:B-1----:R-:W-:Y:S02]  /*18600*/  LEA R6, P4, R4, R228, 0x6 ;  /* 0x000000e404067211 */ /* 0x002fe400078830ff */
        /* <DEDUP_REMOVED lines=22> */
.L_x_1589:
[----:B------:R-:W-:Y:S05]  /*18770*/  BSYNC.RECONVERGENT B0 ;  /* 0x0000000000007941 */ /* 0x000fea0003800200 */
.L_x_1588:
[----:B------:R1:W-:Y:S01]  /*18780*/  @P5 STS.128 [R0+0x11800], RZ ;  /* 0x011800ff00005388 */ /* 0x0003e20000000c00 */
[----:B------:R-:W-:Y:S03]  /*18790*/  BSSY.RECONVERGENT B0, `(.L_x_1590) ;  /* 0x0000022000007945 */ /* 0x000fe60003800200 */
[----:B------:R1:W-:Y:S04]  /*187a0*/  @P5 STS.128 [R0+0x13800], RZ ;  /* 0x013800ff00005388 */ /* 0x0003e80000000c00 */
[----:B------:R1:W-:Y:S04]  /*187b0*/  @P5 STS.128 [R0+0x15800], RZ ;  /* 0x015800ff00005388 */ /* 0x0003e80000000c00 */
[----:B------:R1:W-:Y:S01]  /*187c0*/  @P5 STS.128 [R0+0x17800], RZ ;  /* 0x017800ff00005388 */ /* 0x0003e20000000c00 */
[----:B------:R-:W-:Y:S05]  /*187d0*/  @P5 BRA `(.L_x_1591) ;  /* 0x0000000000745947 */ /* 0x000fea0003800000 */
[----:B-1----:R-:W1:Y:S01]  /*187e0*/  LDC.64 R4, c[0x0][0x3c0] ;  /* 0x0000f000ff047b82 */ /* 0x002e620000000a00 */
[----:B------:R-:W2:Y:S02]  /*187f0*/  LDCU UR8, c[0x0][0x440] ;  /* 0x00008800ff0877ac */ /* 0x000ea40008000800 */
[----:B--2---:R-:W-:Y:S02]  /*18800*/  ISETP.GE.AND P3, PT, R14, UR8, PT ;  /* 0x000000080e007c0c */ /* 0x004fe4000bf66270 */
[----:B------:R-:W-:Y:S02]  /*18810*/  ISETP.GE.AND P2, PT, R11, UR8, PT ;  /* 0x000000080b007c0c */ /* 0x000fe4000bf46270 */
[----:B------:R-:W-:Y:S01]  /*18820*/  ISETP.GE.AND P1, PT, R10, UR8, PT ;  /* 0x000000080a007c0c */ /* 0x000fe2000bf26270 */
[----:B-1----:R-:W-:Y:S01]  /*18830*/  IMAD.WIDE.U32 R6, R4, 0x60, R228 ;  /* 0x0000006004067825 */ /* 0x002fe200078e00e4 */
        /* <DEDUP_REMOVED lines=23> */
.L_x_1591:
[----:B------:R-:W-:Y:S05]  /*189b0*/  BSYNC.RECONVERGENT B0 ;  /* 0x0000000000007941 */ /* 0x000fea0003800200 */
.L_x_1590:
[----:B------:R-:W-:Y:S01]  /*189c0*/  LDSM.16.M88.4 R76, [R98] ;  /* 0x00000000624c783b */ /* 0x000fe20000000200 */
[----:B------:R-:W-:Y:S01]  /*189d0*/  IMAD.MOV.U32 R8, RZ, RZ, 0x20 ;  /* 0x00000020ff087424 */ /* 0x000fe200078e00ff */
[----:B------:R-:W-:Y:S01]  /*189e0*/  LOP3.LUT P1, RZ, R64, 0x2, RZ, 0xc0, !PT ;  /* 0x0000000240ff7812 */ /* 0x000fe2000782c0ff */
[----:B------:R-:W-:Y:S01]  /*189f0*/  VIADD R97, R62, UR6 ;  /* 0x000000063e617c36 */ /* 0x000fe20008000000 */
[----:B-----5:R-:W2:Y:S01]  /*18a00*/  LDSM.16.M88.4 R72, [R62+UR6+0x8000] ;  /* 0x008000063e48783b */ /* 0x020ea20008000200 */
[----:B------:R-:W-:Y:S01]  /*18a10*/  IMAD.MOV.U32 R167, RZ, RZ, 0x40 ;  /* 0x00000040ffa77424 */ /* 0x000fe200078e00ff */
[----:B------:R-:W-:Y:S01]  /*18a20*/  SEL R8, R8, 0xffffffe0, !P1 ;  /* 0xffffffe008087807 */ /* 0x000fe20004800000 */
[----:B------:R-:W-:Y:S01]  /*18a30*/  UISETP.GT.AND UP0, UPT, UR27, UR7, UPT ;  /* 0x000000071b00728c */ /* 0x000fe2000bf04270 */
[----:B----4-:R-:W4:Y:S01]  /*18a40*/  LDSM.16.M88.4 R16, [R62+UR6+0x8800] ;  /* 0x008800063e10783b */ /* 0x010f220008000200 */
[----:B------:R-:W-:Y:S02]  /*18a50*/  LOP3.LUT P0, RZ, R64, 0x4, RZ, 0xc0, !PT ;  /* 0x0000000440ff7812 */ /* 0x000fe4000780c0ff */
[----:B------:R-:W-:Y:S01]  /*18a60*/  IMAD.IADD R13, R98, 0x1, R8 ;  /* 0x00000001620d7824 */ /* 0x000fe200078e0208 */
[----:B------:R-:W-:Y:S01]  /*18a70*/  IADD3 R2, PT, PT, R97, R8, RZ ;  /* 0x0000000861027210 */ /* 0x000fe20007ffe0ff */
[----:B------:R-:W3:Y:S01]  /*18a80*/  LDSM.16.M88.4 R52, [R62+UR6+0x9000] ;  /* 0x009000063e34783b */ /* 0x000ee20008000200 */
[----:B------:R-:W-:-:S02]  /*18a90*/  SEL R167, R167, 0xffffffc0, !P0 ;  /* 0xffffffc0a7a77807 */ /* 0x000fc40004000000 */
[----:B------:R-:W-:Y:S01]  /*18aa0*/  VIMNMX R165, PT, PT, R3, UR25, PT ;  /* 0x0000001903a57c48 */ /* 0x000fe2000bfe0100 */
[----:B------:R-:W3:Y:S01]  /*18ab0*/  LDSM.16.M88.4 R36, [R62+UR6+0x9800] ;  /* 0x009800063e24783b */ /* 0x000ee20008000200 */
[----:B------:R-:W-:Y:S01]  /*18ac0*/  IADD3 R97, PT, PT, R97, R167, RZ ;  /* 0x000000a761617210 */ /* 0x000fe20007ffe0ff */
[----:B------:R-:W-:Y:S02]  /*18ad0*/  IMAD.IADD R99, R98, 0x1, R167 ;  /* 0x0000000162637824 */ /* 0x000fe400078e02a7 */
[----:B------:R-:W-:Y:S02]  /*18ae0*/  LDSM.16.M88.4 R44, [R13] ;  /* 0x000000000d2c783b */ /* 0x000fe40000000200 */
[C---:B------:R-:W-:Y:S02]  /*18af0*/  IMAD.IADD R96, R8.reuse, 0x1, R99 ;  /* 0x0000000108607824 */ /* 0x040fe400078e0263 */
[----:B------:R-:W3:Y:S01]  /*18b00*/  LDSM.16.M88.4 R24, [R2+0x8000] ;  /* 0x008000000218783b */ /* 0x000ee20000000200 */
[----:B------:R-:W-:-:S03]  /*18b10*/  IMAD.IADD R63, R8, 0x1, R97 ;  /* 0x00000001083f7824 */ /* 0x000fc600078e0261 */
[----:B-1----:R-:W1:Y:S04]  /*18b20*/  LDSM.16.M88.4 R4, [R2+0x8800] ;  /* 0x008800000204783b */ /* 0x002e680000000200 */
[----:B------:R-:W1:Y:S04]  /*18b30*/  LDSM.16.M88.4 R88, [R2+0x9000] ;  /* 0x009000000258783b */ /* 0x000e680000000200 */
[----:B------:R-:W1:Y:S04]  /*18b40*/  LDSM.16.M88.4 R84, [R2+0x9800] ;  /* 0x009800000254783b */ /* 0x000e680000000200 */
[----:B------:R-:W-:Y:S01]  /*18b50*/  LDSM.16.M88.4 R28, [R99] ;  /* 0x00000000631c783b */ /* 0x000fe20000000200 */
[C---:B--2---:R-:W-:Y:S03]  /*18b60*/  HMMA.16816.F32.BF16 R20, R76.reuse, R72, RZ ;  /* 0x000000484c14723c */ /* 0x044fe600000418ff */
[----:B------:R-:W2:Y:S04]  /*18b70*/  LDSM.16.M88.4 R32, [R97+0x8000] ;  /* 0x008000006120783b */ /* 0x000ea80000000200 */
[----:B------:R-:W-:Y:S01]  /*18b80*/  LDSM.16.M88.4 R40, [R97+0x9000] ;  /* 0x009000006128783b */ /* 0x000fe20000000200 */
[C---:B----4-:R-:W-:Y:S03]  /*18b90*/  HMMA.16816.F32.BF16 R68, R76.reuse, R16, RZ ;  /* 0x000000104c44723c */ /* 0x050fe600000418ff */
[----:B------:R-:W-:Y:S04]  /*18ba0*/  LDSM.16.M88.4 R80, [R96] ;  /* 0x000000006050783b */ /* 0x000fe80000000200 */
[----:B------:R-:W-:Y:S01]  /*18bb0*/  LDSM.16.M88.4 R92, [R97+0xc000] ;  /* 0x00c00000615c783b */ /* 0x000fe20000000200 */
[C---:B------:R-:W-:Y:S03]  /*18bc0*/  HMMA.16816.F32.BF16 R64, R76.reuse, R18, RZ ;  /* 0x000000124c40723c */ /* 0x040fe600000418ff */
[----:B------:R-:W4:Y:S04]  /*18bd0*/  LDSM.16.M88.4 R16, [R97+0x8800] ;  /* 0x008800006110783b */ /* 0x000f280000000200 */
[----:B------:R-:W0:Y:S01]  /*18be0*/  LDGDEPBAR ;  /* 0x00000000000079af */ /* 0x000e220000000000 */
[C---:B------:R-:W-:Y:S08]  /*18bf0*/  HMMA.16816.F32.BF16 R72, R76.reuse, R74, RZ ;  /* 0x0000004a4c48723c */ /* 0x040ff000000418ff */
[C---:B---3--:R-:W-:Y:S08]  /*18c00*/  HMMA.16816.F32.BF16 R56, R76.reuse, R52, RZ ;  /* 0x000000344c38723c */ /* 0x048ff000000418ff */
[C---:B------:R-:W-:Y:S08]  /*18c10*/  HMMA.16816.F32.BF16 R52, R76.reuse, R54, RZ ;  /* 0x000000364c34723c */ /* 0x040ff000000418ff */
[C---:B------:R-:W-:Y:S08]  /*18c20*/  HMMA.16816.F32.BF16 R48, R76.reuse, R36, RZ ;  /* 0x000000244c30723c */ /* 0x040ff000000418ff */
        /* <DEDUP_REMOVED lines=10> */
[----:B------:R-:W-:Y:S07]  /*18cd0*/  LDSM.16.M88.4 R88, [R63+0x9000] ;  /* 0x009000003f58783b */ /* 0x000fee0000000200 */
[----:B------:R-:W-:Y:S08]  /*18ce0*/  HMMA.16816.F32.BF16 R48, R44, R84, R48 ;  /* 0x000000542c30723c */ /* 0x000ff00000041830 */
[C---:B--2---:R-:W-:Y:S08]  /*18cf0*/  HMMA.16816.F32.BF16 R20, R28.reuse, R32, R20 ;  /* 0x000000201c14723c */ /* 0x044ff00000041814 */
[C---:B------:R-:W-:Y:S01]  /*18d00*/  HMMA.16816.F32.BF16 R72, R28.reuse, R34, R72 ;  /* 0x000000221c48723c */ /* 0x040fe20000041848 */
[----:B------:R-:W-:Y:S07]  /*18d10*/  LDSM.16.M88.4 R32, [R98+0x2000] ;  /* 0x002000006220783b */ /* 0x000fee0000000200 */
[C---:B----4-:R-:W-:Y:S08]  /*18d20*/  HMMA.16816.F32.BF16 R68, R28.reuse, R16, R68 ;  /* 0x000000101c44723c */ /* 0x050ff00000041844 */
[----:B------:R-:W-:Y:S01]  /*18d30*/  HMMA.16816.F32.BF16 R64, R28, R18, R64 ;  /* 0x000000121c40723c */ /* 0x000fe20000041840 */
[----:B------:R-:W2:Y:S07]  /*18d40*/  LDSM.16.M88.4 R16, [R62+UR6+0xa000] ;  /* 0x00a000063e10783b */ /* 0x000eae0008000200 */
[----:B------:R-:W-:Y:S01]  /*18d50*/  HMMA.16816.F32.BF16 R44, R44, R86, R76 ;  /* 0x000000562c2c723c */ /* 0x000fe2000004184c */
[----:B------:R-:W4:Y:S04]  /*18d60*/  LDSM.16.M88.4 R84, [R63+0x9800] ;  /* 0x009800003f54783b */ /* 0x000f280000000200 */
[----:B------:R-:W4:Y:S03]  /*18d70*/  LDSM.16.M88.4 R76, [R62+UR6+0xa800] ;  /* 0x00a800063e4c783b */ /* 0x000f260008000200 */
[C---:B------:R-:W-:Y:S08]  /*18d80*/  HMMA.16816.F32.BF16 R56, R28.reuse, R40, R56 ;  /* 0x000000281c38723c */ /* 0x040ff00000041838 */
[C---:B------:R-:W-:Y:S01]  /*18d90*/  HMMA.16816.F32.BF16 R52, R28.reuse, R42, R52 ;  /* 0x0000002a1c34723c */ /* 0x040fe20000041834 */
[----:B------:R-:W4:Y:S07]  /*18da0*/  LDSM.16.M88.4 R40, [R62+UR6+0xb000] ;  /* 0x00b000063e28783b */ /* 0x000f2e0008000200 */
        /* <DEDUP_REMOVED lines=96> */
[C---:B------:R-:W-:Y:S01]  /*193b0*/  HMMA.16816.F32.BF16 R72, R88.reuse, R94, R72 ;  /* 0x0000005e5848723c */ /* 0x040fe20000041848 */
[----:B------:R-:W-:Y:S07]  /*193c0*/  LDSM.16.M88.4 R92, [R63+0xf800] ;  /* 0x00f800003f5c783b */ /* 0x000fee0000000200 */
        /* <DEDUP_REMOVED lines=10> */
[C---:B------:R-:W-:Y:S08]  /*19470*/  HMMA.16816.F32.BF16 R20, R40.reuse, R36, R20 ;  /* 0x000000242814723c */ /* 0x040ff00000041814 */
        /* <DEDUP_REMOVED lines=17> */
[----:B------:R-:W4:Y:S07]  /*19590*/  LDSM.16.M88.4 R76, [R97+0xe000] ;  /* 0x00e00000614c783b */ /* 0x000f2e0000000200 */
[----:B------:R-:W-:Y:S01]  /*195a0*/  HMMA.16816.F32.BF16 R56, R16, R44, R56 ;  /* 0x0000002c1038723c */ /* 0x000fe20000041838 */
[----:B--2---:R-:W-:-:S04]  /*195b0*/  MOV R2, UR25 ;  /* 0x0000001900027c02 */ /* 0x004fc80008000f00 */
[----:B------:R-:W-:-:S03]  /*195c0*/  VIADDMNMX R2, R3, 0x8, R2, PT ;  /* 0x0000000803027846 */ /* 0x000fc60003800102 */
        /* <DEDUP_REMOVED lines=18> */
[C---:B------:R-:W-:Y:S08]  /*196f0*/  HMMA.16816.F32.BF16 R20, R84.reuse, R76, R20 ;  /* 0x0000004c5414723c */ /* 0x040ff00000041814 */
        /* <DEDUP_REMOVED lines=29> */
.L_x_1593:
[----:B------:R-:W1:Y:S01]  /*198d0*/  LDC R4, c[0x0][0x4f0] ;  /* 0x00013c00ff047b82 */ /* 0x000e620000000800 */
[----:B------:R-:W-:Y:S01]  /*198e0*/  UIADD3 UR8, UPT, UPT, UR26, -0x40, URZ ;  /* 0xffffffc01a087890 */ /* 0x000fe2000fffe0ff */
[----:B------:R-:W-:Y:S01]  /*198f0*/  IMAD.U32 R7, RZ, RZ, UR26 ;  /* 0x0000001aff077e24 */ /* 0x000fe2000f8e00ff */
[----:B------:R-:W2:Y:S04]  /*19900*/  LDCU.64 UR10, c[0x0][0x3b8] ;  /* 0x00007700ff0a77ac */ /* 0x000ea80008000a00 */
[----:B------:R-:W-:Y:S02]  /*19910*/  MOV R5, UR8 ;  /* 0x0000000800057c02 */ /* 0x000fe40008000f00 */
[----:B------:R-:W-:Y:S02]  /*19920*/  IABS R7, R7 ;  /* 0x0000000700077213 */ /* 0x000fe40000000000 */
[----:B------:R-:W-:-:S02]  /*19930*/  IABS R5, R5 ;  /* 0x0000000500057213 */ /* 0x000fc40000000000 */
        /* <DEDUP_REMOVED lines=10> */
[----:B------:R-:W-:Y:S01]  /*199e0*/  IMAD.HI.U32 R13, R6, R5, RZ ;  /* 0x00000005060d7227 */ /* 0x000fe200078e00ff */
[----:B------:R-:W-:-:S03]  /*199f0*/  IADD3 R16, PT, PT, -R17, RZ, RZ ;  /* 0x000000ff11107210 */ /* 0x000fc60007ffe1ff */
[----:B------:R-:W-:Y:S02]  /*19a00*/  IMAD.MOV R6, RZ, RZ, -R13 ;  /* 0x000000ffff067224 */ /* 0x000fe400078e0a0d */
[C---:B------:R-:W-:Y:S02]  /*19a10*/  IMAD R16, R3.reuse, R16, R7 ;  /* 0x0000001003107224 */ /* 0x040fe400078e0207 */
[C---:B------:R-:W-:Y:S01]  /*19a20*/  IMAD R6, R3.reuse, R6, R5 ;  /* 0x0000000603067224 */ /* 0x040fe200078e0205 */
[----:B------:R-:W-:Y:S02]  /*19a30*/  LOP3.LUT R5, R4, UR26, RZ, 0x3c, !PT ;  /* 0x0000001a04057c12 */ /* 0x000fe4000f8e3cff */
[C---:B------:R-:W-:Y:S02]  /*19a40*/  ISETP.GT.U32.AND P2, PT, R3.reuse, R16, PT ;  /* 0x000000100300720c */ /* 0x040fe40003f44070 */
[----:B------:R-:W-:Y:S02]  /*19a50*/  ISETP.GT.U32.AND P3, PT, R3, R6, PT ;  /* 0x000000060300720c */ /* 0x000fe40003f64070 */
[----:B------:R-:W-:-:S09]  /*19a60*/  ISETP.GE.AND P4, PT, R5, RZ, PT ;  /* 0x000000ff0500720c */ /* 0x000fd20003f86270 */
[-C--:B------:R-:W-:Y:S01]  /*19a70*/  @!P2 IADD3 R16, PT, PT, R16, -R3.reuse, RZ ;  /* 0x800000031010a210 */ /* 0x080fe20007ffe0ff */
[----:B------:R-:W-:Y:S01]  /*19a80*/  @!P2 VIADD R17, R17, 0x1 ;  /* 0x000000011111a836 */ /* 0x000fe20000000000 */
[----:B------:R-:W-:Y:S01]  /*19a90*/  @!P3 IADD3 R13, PT, PT, R13, 0x1, RZ ;  /* 0x000000010d0db810 */ /* 0x000fe20007ffe0ff */
[----:B------:R-:W-:Y:S01]  /*19aa0*/  @!P3 IMAD.IADD R6, R6, 0x1, -R3 ;  /* 0x000000010606b824 */ /* 0x000fe200078e0a03 */
[-C--:B------:R-:W-:Y:S02]  /*19ab0*/  ISETP.GE.U32.AND P6, PT, R16, R3.reuse, PT ;  /* 0x000000031000720c */ /* 0x080fe40003fc6070 */
[----:B------:R-:W-:Y:S02]  /*19ac0*/  ISETP.NE.AND P3, PT, R4, RZ, PT ;  /* 0x000000ff0400720c */ /* 0x000fe40003f65270 */
[----:B------:R-:W-:Y:S02]  /*19ad0*/  ISETP.GE.U32.AND P5, PT, R6, R3, PT ;  /* 0x000000030600720c */ /* 0x000fe40003fa6070 */
[----:B------:R-:W-:Y:S01]  /*19ae0*/  LOP3.LUT R3, R4, UR8, RZ, 0x3c, !PT ;  /* 0x0000000804037c12 */ /* 0x000fe2000f8e3cff */
[----:B------:R-:W1:Y:S03]  /*19af0*/  LDCU.64 UR8, c[0x0][0x3a0] ;  /* 0x00007400ff0877ac */ /* 0x000e660008000a00 */
[----:B------:R-:W-:-:S02]  /*19b00*/  ISETP.GE.AND P2, PT, R3, RZ, PT ;  /* 0x000000ff0300720c */ /* 0x000fc40003f46270 */
[----:B------:R-:W-:Y:S02]  /*19b10*/  LOP3.LUT R3, RZ, R4, RZ, 0x33, !PT ;  /* 0x00000004ff037212 */ /* 0x000fe400078e33ff */
[----:B------:R-:W-:-:S03]  /*19b20*/  @P6 IADD3 R17, PT, PT, R17, 0x1, RZ ;  /* 0x0000000111116810 */ /* 0x000fc60007ffe0ff */
[----:B------:R-:W-:Y:S01]  /*19b30*/  @P5 VIADD R13, R13, 0x1 ;  /* 0x000000010d0d5836 */ /* 0x000fe20000000000 */
[----:B------:R-:W-:-:S05]  /*19b40*/  @!P4 IADD3 R17, PT, PT, -R17, RZ, RZ ;  /* 0x000000ff1111c210 */ /* 0x000fca0007ffe1ff */
[----:B------:R-:W-:-:S05]  /*19b50*/  @!P2 IMAD.MOV R13, RZ, RZ, -R13 ;  /* 0x000000ffff0da224 */ /* 0x000fca00078e0a0d */
        /* <DEDUP_REMOVED lines=9> */
[----:B--2---:R-:W-:-:S04]  /*19bf0*/  IMAD R3, R3, UR10, RZ ;  /* 0x0000000a03037c24 */ /* 0x004fc8000f8e02ff */
[----:B------:R-:W-:Y:S01]  /*19c00*/  IMAD R3, R4, UR11, R3 ;  /* 0x0000000b04037c24 */ /* 0x000fe2000f8e0203 */
[----:B---3--:R-:W-:Y:S01]  /*19c10*/  IADD3 R5, PT, PT, R6, -R5, RZ ;  /* 0x8000000506057210 */ /* 0x008fe20007ffe0ff */
        /* <DEDUP_REMOVED lines=9> */
.L_x_1594:
[----:B------:R-:W1:Y:S01]  /*19cb0*/  LDCU UR9, c[0x0][0x440] ;  /* 0x00008800ff0977ac */ /* 0x000e620008000800 */
[C---:B------:R-:W-:Y:S01]  /*19cc0*/  LEA R4, P2, R61.reuse, R226, 0x1 ;  /* 0x000000e23d047211 */ /* 0x040fe200078408ff */
[----:B------:R-:W2:Y:S03]  /*19cd0*/  LDCU UR8, c[0x0][0x3bc] ;  /* 0x00007780ff0877ac */ /* 0x000ea60008000800 */
[----:B------:R-:W-:Y:S01]  /*19ce0*/  LEA.HI.X R5, R61, R227, R60, 0x1, P2 ;  /* 0x000000e33d057211 */ /* 0x000fe200010f0c3c */
[----:B------:R-:W-:Y:S01]  /*19cf0*/  USHF.L.U32 UR11, UR10, 0x5, URZ ;  /* 0x000000050a0b7899 */ /* 0x000fe200080006ff */
[----:B-1----:R-:W-:Y:S02]  /*19d00*/  ISETP.GE.AND P6, PT, R14, UR9, PT ;  /* 0x000000090e007c0c */ /* 0x002fe4000bfc6270 */
[----:B------:R-:W-:Y:S02]  /*19d10*/  ISETP.GE.AND P5, PT, R11, UR9, PT ;  /* 0x000000090b007c0c */ /* 0x000fe4000bfa6270 */
[----:B------:R-:W-:Y:S01]  /*19d20*/  ISETP.GE.AND P4, PT, R10, UR9, PT ;  /* 0x000000090a007c0c */ /* 0x000fe2000bf86270 */
[----:B--2---:R-:W-:Y:S01]  /*19d30*/  USHF.L.U64.HI UR8, UR10, 0x5, UR8 ;  /* 0x000000050a087899 */ /* 0x004fe20008010208 */
[----:B------:R-:W-:-:S02]  /*19d40*/  ISETP.GE.AND P3, PT, R9, UR9, PT ;  /* 0x0000000909007c0c */ /* 0x000fc4000bf66270 */
[----:B------:R-:W-:-:S04]  /*19d50*/  IADD3 R10, P2, PT, R4, UR11, RZ ;  /* 0x0000000b040a7c10 */ /* 0x000fc8000ff5e0ff */
[----:B------:R-:W-:Y:S01]  /*19d60*/  IADD3.X R11, PT, PT, R5, UR8, RZ, P2, !PT ;  /* 0x00000008050b7c10 */ /* 0x000fe200097fe4ff */
[----:B------:R-:W-:Y:S01]  /*19d70*/  @!PT LDS RZ, [RZ] ;  /* 0x00000000fffff984 */ /* 0x000fe20000000800 */
[----:B------:R-:W-:Y:S01]  /*19d80*/  @!PT LDS RZ, [RZ] ;  /* 0x00000000fffff984 */ /* 0x000fe20000000800 */
[----:B------:R-:W-:Y:S01]  /*19d90*/  @!PT LDS RZ, [RZ] ;  /* 0x00000000fffff984 */ /* 0x000fe20000000800 */
[----:B------:R1:W-:Y:S01]  /*19da0*/  @!P6 LDGSTS.E.BYPASS.LTC128B.128 [R0+0x8000], desc[UR4][R226.64] ;  /* 0x08000000e200efae */ /* 0x0003e2000b981a04 */
[----:B------:R-:W-:-:S03]  /*19db0*/  IADD3 R6, P2, PT, R10, UR11, RZ ;  /* 0x0000000b0a067c10 */ /* 0x000fc6000ff5e0ff */
[----:B------:R1:W-:Y:S01]  /*19dc0*/  @P6 STS.128 [R0+0x8000], RZ ;  /* 0x008000ff00006388 */ /* 0x0003e20000000c00 */
[----:B------:R-:W-:-:S03]  /*19dd0*/  IADD3.X R7, PT, PT, R11, UR8, RZ, P2, !PT ;  /* 0x000000080b077c10 */ /* 0x000fc600097fe4ff */
        /* <DEDUP_REMOVED lines=76> */
.L_x_1592:
[----:B------:R-:W1:Y:S01]  /*1a2a0*/  S2R R220, SR_TID.X ;  /* 0x0000000000dc7919 */ /* 0x000e620000002100 */
[----:B------:R-:W-:Y:S01]  /*1a2b0*/  UIADD3 UR15, UPT, UPT, UR22, -0x1, URZ ;  /* 0xffffffff160f7890 */ /* 0x000fe2000fffe0ff */
[----:B------:R-:W-:Y:S01]  /*1a2c0*/  IMAD.MOV.U32 R211, RZ, RZ, 0x20 ;  /* 0x00000020ffd37424 */ /* 0x000fe200078e00ff */
[----:B------:R-:W2:Y:S01]  /*1a2d0*/  LDCU UR4, c[0x0][0x45c] ;  /* 0x00008b80ff0477ac */ /* 0x000ea20008000800 */
[----:B------:R-:W-:-:S03]  /*1a2e0*/  IMAD.MOV.U32 R217, RZ, RZ, 0x20 ;  /* 0x00000020ffd97424 */ /* 0x000fc600078e00ff */
[----:B------:R-:W-:Y:S01]  /*1a2f0*/  IMAD.U32 R3, RZ, RZ, UR15 ;  /* 0x0000000fff037e24 */ /* 0x000fe2000f8e00ff */
[----:B------:R-:W-:Y:S01]  /*1a300*/  SEL R211, R211, 0xffffffe0, !P1 ;  /* 0xffffffe0d3d37807 */ /* 0x000fe20004800000 */
[----:B------:R-:W-:Y:S01]  /*1a310*/  UISETP.GT.AND UP0, UPT, UR15, UR7, UPT ;  /* 0x000000070f00728c */ /* 0x000fe2000bf04270 */
        /* <DEDUP_REMOVED lines=10> */
[-C--:B------:R-:W-:Y:S01]  /*1a3c0*/  ISETP.GE.AND P5, PT, R5, R165.reuse, PT ;  /* 0x000000a50500720c */ /* 0x080fe20003fa6270 */
[----:B------:R-:W-:Y:S01]  /*1a3d0*/  VIADD R14, R3, 0x21 ;  /* 0x00000021030e7836 */ /* 0x000fe20000000000 */
[-C--:B------:R-:W-:Y:S01]  /*1a3e0*/  ISETP.GE.AND P4, PT, R5, R2.reuse, PT ;  /* 0x000000020500720c */ /* 0x080fe20003f86270 */
[----:B------:R-:W-:Y:S01]  /*1a3f0*/  VIADD R5, R3, 0x9 ;  /* 0x0000000903057836 */ /* 0x000fe20000000000 */
[----:B------:R-:W-:Y:S01]  /*1a400*/  FSEL R32, R21, -INF , !P5 ;  /* 0xff80000015207808 */ /* 0x000fe20006800000 */
[C---:B------:R-:W-:Y:S01]  /*1a410*/  VIADD R13, R3.reuse, 0x28 ;  /* 0x00000028030d7836 */ /* 0x040fe20000000000 */
[CC--:B------:R-:W-:Y:S01]  /*1a420*/  ISETP.GE.AND P6, PT, R4.reuse, R165.reuse, PT ;  /* 0x000000a50400720c */ /* 0x0c0fe20003fc6270 */
[----:B------:R-:W-:Y:S01]  /*1a430*/  VIADD R11, R3, 0x29 ;  /* 0x00000029030b7836 */ /* 0x000fe20000000000 */
[----:B------:R-:W-:Y:S01]  /*1a440*/  ISETP.GE.AND P2, PT, R5, R165, PT ;  /* 0x000000a50500720c */ /* 0x000fe20003f46270 */
[----:B------:R-:W-:Y:S01]  /*1a450*/  VIADD R9, R3, 0x30 ;  /* 0x0000003003097836 */ /* 0x000fe20000000000 */
[-C--:B------:R-:W-:Y:S01]  /*1a460*/  ISETP.GE.AND P5, PT, R5, R2.reuse, PT ;  /* 0x000000020500720c */ /* 0x080fe20003fa6270 */
[----:B------:R-:W-:Y:S01]  /*1a470*/  VIADD R5, R3, 0x11 ;  /* 0x0000001103057836 */ /* 0x000fe20000000000 */
[----:B------:R-:W-:Y:S01]  /*1a480*/  FSEL R30, R73, -INF , !P2 ;  /* 0xff800000491e7808 */ /* 0x000fe20005000000 */
[C---:B------:R-:W-:Y:S01]  /*1a490*/  VIADD R7, R3.reuse, 0x31 ;  /* 0x0000003103077836 */ /* 0x040fe20000000000 */
[-C--:B------:R-:W-:Y:S01]  /*1a4a0*/  ISETP.GE.AND P3, PT, R4, R2.reuse, PT ;  /* 0x000000020400720c */ /* 0x080fe20003f66270 */
[----:B------:R-:W-:Y:S01]  /*1a4b0*/  VIADD R4, R3, 0x10 ;  /* 0x0000001003047836 */ /* 0x000fe20000000000 */
[----:B------:R-:W-:-:S02]  /*1a4c0*/  ISETP.GE.AND P2, PT, R5, R2, PT ;  /* 0x000000020500720c */ /* 0x000fc40003f46270 */
[----:B------:R-:W-:Y:S02]  /*1a4d0*/  FSEL R26, R23, -INF , !P4 ;  /* 0xff800000171a7808 */ /* 0x000fe40006000000 */
[----:B------:R-:W-:Y:S02]  /*1a4e0*/  FSEL R16, R71, -INF , !P2 ;  /* 0xff80000047107808 */ /* 0x000fe40005000000 */
[-C--:B------:R-:W-:Y:S02]  /*1a4f0*/  ISETP.GE.AND P2, PT, R3, R165.reuse, PT ;  /* 0x000000a50300720c */ /* 0x080fe40003f46270 */
[----:B------:R-:W-:Y:S02]  /*1a500*/  FSEL R72, R72, -INF , !P6 ;  /* 0xff80000048487808 */ /* 0x000fe40007000000 */
[----:B------:R-:W-:Y:S02]  /*1a510*/  FSEL R74, R74, -INF , !P3 ;  /* 0xff8000004a4a7808 */ /* 0x000fe40005800000 */
[----:B------:R-:W-:-:S02]  /*1a520*/  ISETP.GE.AND P4, PT, R4, R165, PT ;  /* 0x000000a50400720c */ /* 0x000fc40003f86270 */
[----:B------:R-:W-:Y:S01]  /*1a530*/  ISETP.GE.AND P6, PT, R4, R2, PT ;  /* 0x000000020400720c */ /* 0x000fe20003fc6270 */
[----:B------:R-:W-:Y:S01]  /*1a540*/  VIADD R4, R3, 0x18 ;  /* 0x0000001803047836 */ /* 0x000fe20000000000 */
[-C--:B------:R-:W-:Y:S01]  /*1a550*/  ISETP.GE.AND P3, PT, R5, R165.reuse, PT ;  /* 0x000000a50500720c */ /* 0x080fe20003f66270 */
[----:B------:R-:W-:Y:S01]  /*1a560*/  VIADD R5, R3, 0x19 ;  /* 0x0000001903057836 */ /* 0x000fe20000000000 */
[----:B------:R-:W-:Y:S02]  /*1a570*/  FSEL R34, R20, -INF , !P2 ;  /* 0xff80000014227808 */ /* 0x000fe40005000000 */
[----:B------:R-:W-:Y:S02]  /*1a580*/  FSEL R28, R75, -INF , !P5 ;  /* 0xff8000004b1c7808 */ /* 0x000fe40006800000 */
[----:B------:R-:W-:Y:S02]  /*1a590*/  FSEL R10, R70, -INF , !P6 ;  /* 0xff800000460a7808 */ /* 0x000fe40007000000 */
[----:B------:R-:W-:-:S02]  /*1a5a0*/  ISETP.GE.AND P5, PT, R4, R165, PT ;  /* 0x000000a50400720c */ /* 0x000fc40003fa6270 */
[----:B------:R-:W-:Y:S02]  /*1a5b0*/  FSEL R6, R68, -INF , !P4 ;  /* 0xff80000044067808 */ /* 0x000fe40006000000 */
[-C--:B------:R-:W-:Y:S02]  /*1a5c0*/  ISETP.GE.AND P6, PT, R5, R165.reuse, PT ;  /* 0x000000a50500720c */ /* 0x080fe40003fc6270 */
[----:B------:R-:W-:Y:S02]  /*1a5d0*/  FMNMX3.FTZ R17, R34, R32, R72, !PT ;  /* 0x0000002022117276 */ /* 0x000fe40007810048 */
[----:B------:R-:W-:Y:S02]  /*1a5e0*/  ISETP.GE.AND P2, PT, R15, R165, PT ;  /* 0x000000a50f00720c */ /* 0x000fe40003f46270 */
[----:B------:R-:W-:Y:S02]  /*1a5f0*/  ISETP.GE.AND P4, PT, R4, R2, PT ;  /* 0x000000020400720c */ /* 0x000fe40003f86270 */
[----:B------:R-:W-:-:S02]  /*1a600*/  FSEL R4, R69, -INF , !P3 ;  /* 0xff80000045047808 */ /* 0x000fc40005800000 */
[----:B------:R-:W-:Y:S02]  /*1a610*/  FSEL R24, R64, -INF , !P5 ;  /* 0xff80000040187808 */ /* 0x000fe40006800000 */
[----:B------:R-:W-:Y:S02]  /*1a620*/  FSEL R18, R65, -INF , !P6 ;  /* 0xff80000041127808 */ /* 0x000fe40007000000 */
[----:B------:R-:W-:Y:S02]  /*1a630*/  FMNMX3.FTZ R17, R17, R30, R6, !PT ;  /* 0x0000001e11117276 */ /* 0x000fe40007810006 */
[-C--:B------:R-:W-:Y:S02]  /*1a640*/  ISETP.GE.AND P6, PT, R14, R165.reuse, PT ;  /* 0x000000a50e00720c */ /* 0x080fe40003fc6270 */
[----:B------:R-:W-:Y:S02]  /*1a650*/  FSEL R236, R56, -INF , !P2 ;  /* 0xff80000038ec7808 */ /* 0x000fe40005000000 */
[----:B------:R-:W-:-:S02]  /*1a660*/  ISETP.GE.AND P2, PT, R13, R165, PT ;  /* 0x000000a50d00720c */ /* 0x000fc40003f46270 */
[----:B------:R-:W-:Y:S02]  /*1a670*/  FMNMX3.FTZ R17, R17, R4, R24, !PT ;  /* 0x0000000411117276 */ /* 0x000fe40007810018 */
[----:B------:R-:W-:Y:S02]  /*1a680*/  FSEL R196, R57, -INF , !P6 ;  /* 0xff80000039c47808 */ /* 0x000fe40007000000 */
[----:B------:R-:W-:Y:S01]  /*1a690*/  ISETP.GE.AND P3, PT, R5, R2, PT ;  /* 0x000000020500720c */ /* 0x000fe20003f66270 */
[----:B------:R-:W-:Y:S01]  /*1a6a0*/  VIADD R5, R3, 0x38 ;  /* 0x0000003803057836 */ /* 0x000fe20000000000 */
[-C--:B------:R-:W-:Y:S02]  /*1a6b0*/  ISETP.GE.AND P6, PT, R11, R165.reuse, PT ;  /* 0x000000a50b00720c */ /* 0x080fe40003fc6270 */
[----:B------:R-:W-:Y:S02]  /*1a6c0*/  FSEL R234, R52, -INF , !P2 ;  /* 0xff80000034ea7808 */ /* 0x000fe40005000000 */
[----:B------:R-:W-:-:S02]  /*1a6d0*/  ISETP.GE.AND P2, PT, R9, R165, PT ;  /* 0x000000a50900720c */ /* 0x000fc40003f46270 */
[----:B------:R-:W-:Y:S02]  /*1a6e0*/  FMNMX3.FTZ R17, R17, R18, R236, !PT ;  /* 0x0000001211117276 */ /* 0x000fe400078100ec */
[C---:B------:R-:W-:Y:S01]  /*1a6f0*/  ISETP.GE.AND P5, PT, R3.reuse, R2, PT ;  /* 0x000000020300720c */ /* 0x040fe20003fa6270 */
[----:B------:R-:W-:Y:S01]  /*1a700*/  VIADD R3, R3, 0x39 ;  /* 0x0000003903037836 */ /* 0x000fe20000000000 */
        /* <DEDUP_REMOVED lines=10> */
[----:B------:R-:W-:Y:S02]  /*1a7b0*/  ISETP.GE.AND P2, PT, R15, R2, PT ;  /* 0x000000020f00720c */ /* 0x000fe40003f46270 */
[----:B------:R-:W-:Y:S02]  /*1a7c0*/  FSEL R212, R89, -INF , !P6 ;  /* 0xff80000059d47808 */ /* 0x000fe40007000000 */
[----:B------:R-:W-:Y:S02]  /*1a7d0*/  FMNMX3.FTZ R17, R17, R218, R214, !PT ;  /* 0x000000da11117276 */ /* 0x000fe400078100d6 */
[----:B------:R-:W-:Y:S02]  /*1a7e0*/  FMNMX3.FTZ R15, R22, R26, R74, !PT ;  /* 0x0000001a160f7276 */ /* 0x000fe4000781004a */
[----:B------:R-:W-:Y:S02]  /*1a7f0*/  ISETP.GE.AND P5, PT, R13, R2, PT ;  /* 0x000000020d00720c */ /* 0x000fe40003fa6270 */
[----:B------:R-:W-:-:S02]  /*1a800*/  FMNMX.FTZ R13, R212, R17, !PT ;  /* 0x00000011d40d7209 */ /* 0x000fc40007810000 */
[----:B------:R-:W-:Y:S02]  /*1a810*/  FSEL R20, R66, -INF , !P4 ;  /* 0xff80000042147808 */ /* 0x000fe40006000000 */
[----:B------:R-:W-:Y:S01]  /*1a820*/  FMNMX3.FTZ R15, R15, R28, R10, !PT ;  /* 0x0000001c0f0f7276 */ /* 0x000fe2000781000a */
[----:B------:R-:W1:Y:S01]  /*1a830*/  SHFL.BFLY PT, R36, R13, 0x2, 0x1f ;  /* 0x0c401f000d247f89 */ /* 0x000e6200000e0000 */
[-C--:B------:R-:W-:Y:S02]  /*1a840*/  ISETP.GE.AND P6, PT, R14, R2.reuse, PT ;  /* 0x000000020e00720c */ /* 0x080fe40003fc6270 */
[----:B------:R-:W-:Y:S02]  /*1a850*/  FSEL R14, R67, -INF , !P3 ;  /* 0xff800000430e7808 */ /* 0x000fe40005800000 */
[----:B------:R-:W-:Y:S02]  /*1a860*/  ISETP.GE.AND P3, PT, R9, R2, PT ;  /* 0x000000020900720c */ /* 0x000fe40003f66270 */
[----:B------:R-:W-:-:S02]  /*1a870*/  FSEL R200, R58, -INF , !P2 ;  /* 0xff8000003ac87808 */ /* 0x000fc40005000000 */
[----:B------:R-:W-:Y:S02]  /*1a880*/  FMNMX3.FTZ R9, R15, R16, R20, !PT ;  /* 0x000000100f097276 */ /* 0x000fe40007810014 */
[----:B------:R-:W-:Y:S02]  /*1a890*/  ISETP.GE.AND P4, PT, R11, R2, PT ;  /* 0x000000020b00720c */ /* 0x000fe40003f86270 */
[----:B------:R-:W-:Y:S02]  /*1a8a0*/  FSEL R232, R59, -INF , !P6 ;  /* 0xff8000003be87808 */ /* 0x000fe40007000000 */
[----:B------:R-:W-:Y:S02]  /*1a8b0*/  FSEL R202, R54, -INF , !P5 ;  /* 0xff80000036ca7808 */ /* 0x000fe40006800000 */
[----:B------:R-:W-:Y:S02]  /*1a8c0*/  FMNMX3.FTZ R9, R9, R14, R200, !PT ;  /* 0x0000000e09097276 */ /* 0x000fe400078100c8 */
[----:B------:R-:W-:-:S02]  /*1a8d0*/  ISETP.GE.AND P2, PT, R7, R2, PT ;  /* 0x000000020700720c */ /* 0x000fc40003f46270 */
[----:B------:R-:W-:Y:S02]  /*1a8e0*/  ISETP.GE.AND P5, PT, R5, R2, PT ;  /* 0x000000020500720c */ /* 0x000fe40003fa6270 */
[----:B------:R-:W-:Y:S02]  /*1a8f0*/  FSEL R224, R55, -INF , !P4 ;  /* 0xff80000037e07808 */ /* 0x000fe40006000000 */
[----:B------:R-:W-:Y:S02]  /*1a900*/  FSEL R210, R50, -INF , !P3 ;  /* 0xff80000032d27808 */ /* 0x000fe40005800000 */
[----:B------:R-:W-:Y:S02]  /*1a910*/  FMNMX3.FTZ R9, R9, R232, R202, !PT ;  /* 0x000000e809097276 */ /* 0x000fe400078100ca */
[----:B------:R-:W-:Y:S02]  /*1a920*/  ISETP.GE.AND P3, PT, R3, R2, PT ;  /* 0x000000020300720c */ /* 0x000fe40003f66270 */
[----:B------:R-:W-:-:S02]  /*1a930*/  FSEL R208, R51, -INF , !P2 ;  /* 0xff80000033d07808 */ /* 0x000fc40005000000 */
[----:B------:R-:W-:Y:S02]  /*1a940*/  FSEL R206, R90, -INF , !P5 ;  /* 0xff8000005ace7808 */ /* 0x000fe40006800000 */
        /* <DEDUP_REMOVED lines=10> */
[----:B------:R-:W-:Y:S02]  /*1a9f0*/  LOP3.LUT R5, R219, 0x8, RZ, 0xc0, !PT ;  /* 0x00000008db057812 */ /* 0x000fe400078ec0ff */
[----:B------:R-:W-:Y:S01]  /*1aa00*/  FSETP.NEU.FTZ.AND P2, PT, R164, -INF , PT ;  /* 0xff800000a400780b */ /* 0x000fe20003f5d000 */
[----:B------:R-:W1:Y:S01]  /*1aa10*/  SHFL.BFLY PT, R3, R36, 0x1, 0x1f ;  /* 0x0c201f0024037f89 */ /* 0x000e6200000e0000 */
[----:B------:R-:W-:Y:S02]  /*1aa20*/  LOP3.LUT R5, R176, R5, RZ, 0x3c, !PT ;  /* 0x00000005b0057212 */ /* 0x000fe400078e3cff */
[----:B------:R-:W-:Y:S02]  /*1aa30*/  FSEL R207, R207, RZ, P2 ;  /* 0x000000ffcfcf7208 */ /* 0x000fe40001000000 */
[----:B------:R-:W-:-:S03]  /*1aa40*/  LOP3.LUT R166, R5, 0x200, R12, 0xf8, !PT ;  /* 0x0000020005a67812 */ /* 0x000fc600078ef80c */
[--C-:B------:R-:W-:Y:S01]  /*1aa50*/  FFMA.FTZ R193, R34, UR4, -R207.reuse ;  /* 0x0000000422c17c23 */ /* 0x100fe200080108cf */
[----:B------:R-:W-:Y:S01]  /*1aa60*/  LEA R221, R166, UR6, 0x1 ;  /* 0x00000006a6dd7c11 */ /* 0x000fe2000f8e08ff */
[--C-:B------:R-:W-:Y:S01]  /*1aa70*/  FFMA.FTZ R192, R32, UR4, -R207.reuse ;  /* 0x0000000420c07c23 */ /* 0x100fe200080108cf */
[--C-:B------:R-:W-:Y:S01]  /*1aa80*/  FFMA.FTZ R189, R72, UR4, -R207.reuse ;  /* 0x0000000448bd7c23 */ /* 0x100fe200080108cf */
[--C-:B------:R-:W-:Y:S01]  /*1aa90*/  FFMA.FTZ R188, R30, UR4, -R207.reuse ;  /* 0x000000041ebc7c23 */ /* 0x100fe200080108cf */
[----:B------:R-:W-:Y:S01]  /*1aaa0*/  FFMA.FTZ R185, R6, UR4, -R207 ;  /* 0x0000000406b97c23 */ /* 0x000fe200080108cf */
[----:B------:R-:W-:Y:S01]  /*1aab0*/  IMAD.IADD R199, R8, 0x1, R221 ;  /* 0x0000000108c77824 */ /* 0x000fe200078e02dd */
[----:B------:R-:W-:Y:S01]  /*1aac0*/  LDSM.16.MT88.4 R68, [R221+0x12000] ;  /* 0x01200000dd44783b */ /* 0x000fe20000004200 */
[C---:B------:R-:W-:Y:S02]  /*1aad0*/  VIADD R5, R221.reuse, 0x10000 ;  /* 0x00010000dd057836 */ /* 0x040fe40000000000 */
[--C-:B------:R-:W-:Y:S01]  /*1aae0*/  FFMA.FTZ R184, R4, UR4, -R207.reuse ;  /* 0x0000000404b87c23 */ /* 0x100fe200080108cf */
[----:B------:R-:W-:Y:S01]  /*1aaf0*/  VIADD R194, R221, 0x10040 ;  /* 0x00010040ddc27836 */ /* 0x000fe20000000000 */
[----:B------:R-:W2:Y:S01]  /*1ab00*/  LDSM.16.MT88.4 R44, [R199+0x10000] ;  /* 0x01000000c72c783b */ /* 0x000ea20000004200 */
[----:B------:R-:W-:Y:S01]  /*1ab10*/  @P0 VIADD R194, R5, 0xffffffc0 ;  /* 0xffffffc005c20836 */ /* 0x000fe20000000000 */
[----:B------:R-:W-:Y:S01]  /*1ab20*/  MUFU.EX2 R193, R193 ;  /* 0x000000c100c17308 */ /* 0x000fe20000000800 */
[----:B------:R-:W-:Y:S01]  /*1ab30*/  FFMA.FTZ R181, R24, UR4, -R207 ;  /* 0x0000000418b57c23 */ /* 0x000fe200080108cf */
[----:B------:R-:W3:Y:S01]  /*1ab40*/  LDSM.16.MT88.4 R76, [R199+0x12000] ;  /* 0x01200000c74c783b */ /* 0x000ee20000004200 */
[----:B-1----:R-:W-:Y:S01]  /*1ab50*/  FMNMX.FTZ R3, R36, R3, !PT ;  /* 0x0000000324037209 */ /* 0x002fe20007810000 */
[----:B------:R-:W-:-:S02]  /*1ab60*/  IMAD.IADD R201, R8, 0x1, R194 ;  /* 0x0000000108c97824 */ /* 0x000fc400078e02c2 */
[--C-:B------:R-:W-:Y:S01]  /*1ab70*/  FFMA.FTZ R180, R18, UR4, -R207.reuse ;  /* 0x0000000412b47c23 */ /* 0x100fe200080108cf */
[----:B------:R-:W1:Y:S01]  /*1ab80*/  LDSM.16.MT88.4 R108, [R199+0x14000] ;  /* 0x01400000c76c783b */ /* 0x000e620000004200 */
[C---:B------:R-:W-:Y:S01]  /*1ab90*/  FSETP.NEU.FTZ.AND P2, PT, R3.reuse, -INF , PT ;  /* 0xff8000000300780b */ /* 0x040fe20003f5d000 */
[----:B------:R-:W-:Y:S01]  /*1aba0*/  FMUL.FTZ R203, R3, UR4 ;  /* 0x0000000403cb7c20 */ /* 0x000fe20008410000 */
[----:B------:R-:W4:Y:S01]  /*1abb0*/  MUFU.EX2 R192, R192 ;  /* 0x000000c000c07308 */ /* 0x000f220000000800 */
[----:B------:R-:W5:Y:S01]  /*1abc0*/  LDSM.16.MT88.4 R140, [R199+0x16000] ;  /* 0x01600000c78c783b */ /* 0x000f620000004200 */
[--C-:B------:R-:W-:Y:S01]  /*1abd0*/  FFMA.FTZ R195, R236, UR4, -R207.reuse ;  /* 0x00000004ecc37c23 */ /* 0x100fe200080108cf */
[--C-:B------:R-:W-:Y:S01]  /*1abe0*/  FFMA.FTZ R196, R196, UR4, -R207.reuse ;  /* 0x00000004c4c47c23 */ /* 0x100fe200080108cf */
[----:B------:R-:W-:Y:S01]  /*1abf0*/  FSEL R203, R203, RZ, P2 ;  /* 0x000000ffcbcb7208 */ /* 0x000fe20001000000 */
[----:B------:R-:W5:Y:S01]  /*1ac00*/  LDSM.16.MT88.4 R36, [R221+0x10000] ;  /* 0x01000000dd24783b */ /* 0x000f620000004200 */
[--C-:B------:R-:W-:Y:S01]  /*1ac10*/  FFMA.FTZ R197, R234, UR4, -R207.reuse ;  /* 0x00000004eac57c23 */ /* 0x100fe200080108cf */
[----:B------:R-:W-:Y:S01]  /*1ac20*/  FFMA.FTZ R198, R198, UR4, -R207 ;  /* 0x00000004c6c67c23 */ /* 0x000fe200080108cf */
[----:B------:R-:W-:Y:S01]  /*1ac30*/  MUFU.EX2 R189, R189 ;  /* 0x000000bd00bd7308 */ /* 0x000fe20000000800 */
[--C-:B------:R-:W-:Y:S01]  /*1ac40*/  FFMA.FTZ R191, R22, UR4, -R203.reuse ;  /* 0x0000000416bf7c23 */ /* 0x100fe200080108cb */
[--C-:B------:R-:W-:Y:S01]  /*1ac50*/  FFMA.FTZ R190, R26, UR4, -R203.reuse ;  /* 0x000000041abe7c23 */ /* 0x100fe200080108cb */
[--C-:B------:R-:W-:Y:S01]  /*1ac60*/  FFMA.FTZ R187, R74, UR4, -R203.reuse ;  /* 0x000000044abb7c23 */ /* 0x100fe200080108cb */
[--C-:B------:R-:W-:Y:S01]  /*1ac70*/  FFMA.FTZ R186, R28, UR4, -R203.reuse ;  /* 0x000000041cba7c23 */ /* 0x100fe200080108cb */
[----:B------:R-:W5:Y:S01]  /*1ac80*/  LDSM.16.MT88.4 R52, [R194] ;  /* 0x00000000c234783b */ /* 0x000f620000004200 */
[--C-:B------:R-:W-:Y:S01]  /*1ac90*/  FFMA.FTZ R183, R10, UR4, -R203.reuse ;  /* 0x000000040ab77c23 */ /* 0x100fe200080108cb */
[--C-:B------:R-:W-:Y:S01]  /*1aca0*/  FFMA.FTZ R182, R16, UR4, -R203.reuse ;  /* 0x0000000410b67c23 */ /* 0x100fe200080108cb */
[----:B------:R-:W2:Y:S01]  /*1acb0*/  MUFU.EX2 R188, R188 ;  /* 0x000000bc00bc7308 */ /* 0x000ea20000000800 */
[----:B------:R-:W5:Y:S01]  /*1acc0*/  LDSM.16.MT88.4 R60, [R201] ;  /* 0x00000000c93c783b */ /* 0x000f620000004200 */
[--C-:B------:R-:W-:Y:S01]  /*1acd0*/  FFMA.FTZ R179, R20, UR4, -R203.reuse ;  /* 0x0000000414b37c23 */ /* 0x100fe200080108cb */
[--C-:B------:R-:W-:Y:S01]  /*1ace0*/  FFMA.FTZ R178, R14, UR4, -R203.reuse ;  /* 0x000000040eb27c23 */ /* 0x100fe200080108cb */
[----:B----4-:R-:W-:Y:S01]  /*1acf0*/  F2FP.BF16.F32.PACK_AB R152, R192, R193 ;  /* 0x000000c1c098723e */ /* 0x010fe200000010ff */
[----:B------:R-:W4:Y:S01]  /*1ad00*/  LDSM.16.MT88.4 R84, [R194+0x2000] ;  /* 0x00200000c254783b */ /* 0x000f220000004200 */
[--C-:B------:R-:W-:Y:S01]  /*1ad10*/  FFMA.FTZ R200, R200, UR4, -R203.reuse ;  /* 0x00000004c8c87c23 */ /* 0x100fe200080108cb */
[--C-:B------:R-:W-:Y:S01]  /*1ad20*/  FFMA.FTZ R202, R202, UR4, -R203.reuse ;  /* 0x00000004caca7c23 */ /* 0x100fe200080108cb */
[----:B------:R-:W-:Y:S01]  /*1ad30*/  MUFU.EX2 R191, R191 ;  /* 0x000000bf00bf7308 */ /* 0x000fe20000000800 */
[----:B------:R-:W4:Y:S01]  /*1ad40*/  LDSM.16.MT88.4 R92, [R201+0x2000] ;  /* 0x00200000c95c783b */ /* 0x000f220000004200 */
[----:B------:R-:W-:Y:S01]  /*1ad50*/  FFMA.FTZ R205, R224, UR4, -R203 ;  /* 0x00000004e0cd7c23 */ /* 0x000fe200080108cb */
[----:B------:R-:W-:-:S02]  /*1ad60*/  IMAD.IADD R211, R211, 0x1, R194 ;  /* 0x00000001d3d37824 */ /* 0x000fc400078e02c2 */
[--C-:B------:R-:W-:Y:S01]  /*1ad70*/  FFMA.FTZ R209, R222, UR4, -R207.reuse ;  /* 0x00000004ded17c23 */ /* 0x100fe200080108cf */
[----:B------:R-:W4:Y:S01]  /*1ad80*/  LDSM.16.MT88.4 R100, [R221+0x14000] ;  /* 0x01400000dd64783b */ /* 0x000f220000004200 */
[--C-:B------:R-:W-:Y:S01]  /*1ad90*/  FFMA.FTZ R218, R218, UR4, -R207.reuse ;  /* 0x00000004dada7c23 */ /* 0x100fe200080108cf */
[--C-:B------:R-:W-:Y:S01]  /*1ada0*/  FFMA.FTZ R213, R214, UR4, -R207.reuse ;  /* 0x00000004d6d57c23 */ /* 0x100fe200080108cf */
[----:B------:R-:W3:Y:S01]  /*1adb0*/  MUFU.EX2 R190, R190 ;  /* 0x000000be00be7308 */ /* 0x000ee20000000800 */
[----:B------:R-:W4:Y:S01]  /*1adc0*/  LDSM.16.MT88.4 R116, [R194+0x4000] ;  /* 0x00400000c274783b */ /* 0x000f220000004200 */
[----:B--2---:R-:W-:Y:S01]  /*1add0*/  F2FP.BF16.F32.PACK_AB R154, R188, R189 ;  /* 0x000000bdbc9a723e */ /* 0x004fe200000010ff */
[----:B------:R-:W-:Y:S01]  /*1ade0*/  FFMA.FTZ R212, R212, UR4, -R207 ;  /* 0x00000004d4d47c23 */ /* 0x000fe200080108cf */
[--C-:B------:R-:W-:Y:S01]  /*1adf0*/  FFMA.FTZ R207, R210, UR4, -R203.reuse ;  /* 0x00000004d2cf7c23 */ /* 0x100fe200080108cb */
[----:B------:R-:W2:Y:S01]  /*1ae00*/  LDSM.16.MT88.4 R124, [R201+0x4000] ;  /* 0x00400000c97c783b */ /* 0x000ea20000004200 */
[--C-:B------:R-:W-:Y:S01]  /*1ae10*/  FFMA.FTZ R208, R208, UR4, -R203.reuse ;  /* 0x00000004d0d07c23 */ /* 0x100fe200080108cb */
[--C-:B------:R-:W-:Y:S01]  /*1ae20*/  FFMA.FTZ R206, R206, UR4, -R203.reuse ;  /* 0x00000004cece7c23 */ /* 0x100fe200080108cb */
[----:B------:R-:W-:Y:S01]  /*1ae30*/  MUFU.EX2 R187, R187 ;  /* 0x000000bb00bb7308 */ /* 0x000fe20000000800 */
[----:B------:R-:W2:Y:S01]  /*1ae40*/  LDSM.16.MT88.4 R132, [R221+0x16000] ;  /* 0x01600000dd84783b */ /* 0x000ea20000004200 */
[----:B------:R-:W-:Y:S01]  /*1ae50*/  FFMA.FTZ R235, R204, UR4, -R203 ;  /* 0x00000004cceb7c23 */ /* 0x000fe200080108cb */
[----:B------:R-:W-:-:S02]  /*1ae60*/  FADD.FTZ R192, R193, R192 ;  /* 0x000000c0c1c07221 */ /* 0x000fc40000010000 */
[----:B------:R-:W2:Y:S02]  /*1ae70*/  LDSM.16.MT88.4 R156, [R194+0x6000] ;  /* 0x00600000c29c783b */ /* 0x000ea40000004200 */
[----:B------:R-:W-:Y:S01]  /*1ae80*/  FADD.FTZ R189, R189, R192 ;  /* 0x000000c0bdbd7221 */ /* 0x000fe20000010000 */
[----:B------:R-:W1:Y:S01]  /*1ae90*/  MUFU.EX2 R186, R186 ;  /* 0x000000ba00ba7308 */ /* 0x000e620000000800 */
[----:B------:R-:W2:Y:S01]  /*1aea0*/  LDSM.16.MT88.4 R4, [R201+0x6000] ;  /* 0x00600000c904783b */ /* 0x000ea20000004200 */
[----:B---3--:R-:W-:Y:S01]  /*1aeb0*/  F2FP.BF16.F32.PACK_AB R153, R190, R191 ;  /* 0x000000bfbe99723e */ /* 0x008fe200000010ff */
[----:B------:R-:W-:Y:S01]  /*1aec0*/  FADD.FTZ R190, R191, R190 ;  /* 0x000000bebfbe7221 */ /* 0x000fe20000010000 */
[----:B------:R-:W-:Y:S01]  /*1aed0*/  FADD.FTZ R188, R188, R189 ;  /* 0x000000bdbcbc7221 */ /* 0x000fe20000010000 */
[----:B------:R-:W3:Y:S03]  /*1aee0*/  LDSM.16.MT88.4 R8, [R199+0x10800] ;  /* 0x01080000c708783b */ /* 0x000ee60000004200 */
[----:B------:R-:W-:Y:S01]  /*1aef0*/  MUFU.EX2 R185, R185 ;  /* 0x000000b900b97308 */ /* 0x000fe20000000800 */
[----:B------:R-:W3:Y:S04]  /*1af00*/  LDSM.16.MT88.4 R16, [R199+0x12800] ;  /* 0x01280000c710783b */ /* 0x000ee80000004200 */
[----:B------:R-:W3:Y:S03]  /*1af10*/  LDSM.16.MT88.4 R12, [R199+0x14800] ;  /* 0x01480000c70c783b */ /* 0x000ee60000004200 */
[----:B------:R-:W3:Y:S01]  /*1af20*/  MUFU.EX2 R184, R184 ;  /* 0x000000b800b87308 */ /* 0x000ee20000000800 */
[----:B-1----:R-:W-:Y:S01]  /*1af30*/  F2FP.BF16.F32.PACK_AB R155, R186, R187 ;  /* 0x000000bbba9b723e */ /* 0x002fe200000010ff */
[----:B------:R-:W1:Y:S01]  /*1af40*/  LDSM.16.MT88.4 R20, [R194+0x800] ;  /* 0x00080000c214783b */ /* 0x000e620000004200 */
[----:B------:R-:W-:-:S03]  /*1af50*/  FADD.FTZ R187, R187, R190 ;  /* 0x000000bebbbb7221 */ /* 0x000fc60000010000 */
[----:B------:R-:W-:Y:S01]  /*1af60*/  LDSM.16.MT88.4 R172, [R199+0x16800] ;  /* 0x01680000c7ac783b */ /* 0x000fe20000004200 */
[----:B------:R-:W-:Y:S01]  /*1af70*/  FADD.FTZ R186, R186, R187 ;  /* 0x000000bbbaba7221 */ /* 0x000fe20000010000 */
[----:B------:R-:W-:Y:S01]  /*1af80*/  MUFU.EX2 R181, R181 ;  /* 0x000000b500b57308 */ /* 0x000fe20000000800 */
[C---:B------:R-:W-:Y:S01]  /*1af90*/  HMMA.16816.F32.BF16 R40, R152.reuse, R44, RZ ;  /* 0x0000002c9828723c */ /* 0x040fe200000418ff */
[----:B------:R-:W-:Y:S04]  /*1afa0*/  LDSM.16.MT88.4 R168, [R221+0x10800] ;  /* 0x01080000dda8783b */ /* 0x000fe80000004200 */
[----:B------:R-:W-:Y:S02]  /*1afb0*/  LDSM.16.MT88.4 R32, [R201+0x800] ;  /* 0x00080000c920783b */ /* 0x000fe40000004200 */
[----:B------:R-:W-:Y:S01]  /*1afc0*/  MUFU.EX2 R180, R180 ;  /* 0x000000b400b47308 */ /* 0x000fe20000000800 */
[C---:B------:R-:W-:Y:S01]  /*1afd0*/  HMMA.16816.F32.BF16 R44, R152.reuse, R46, RZ ;  /* 0x0000002e982c723c */ /* 0x040fe200000418ff */
[----:B------:R-:W-:Y:S04]  /*1afe0*/  LDSM.16.MT88.4 R28, [R221+0x12800] ;  /* 0x01280000dd1c783b */ /* 0x000fe80000004200 */
[----:B------:R-:W-:Y:S02]  /*1aff0*/  LDSM.16.MT88.4 R24, [R201+0x2800] ;  /* 0x00280000c918783b */ /* 0x000fe40000004200 */
[----:B------:R-:W-:Y:S01]  /*1b000*/  MUFU.EX2 R183, R183 ;  /* 0x000000b700b77308 */ /* 0x000fe20000000800 */
[C---:B------:R-:W-:Y:S07]  /*1b010*/  HMMA.16816.F32.BF16 R72, R152.reuse, R76, RZ ;  /* 0x0000004c9848723c */ /* 0x040fee00000418ff */
[----:B------:R-:W1:Y:S01]  /*1b020*/  MUFU.EX2 R182, R182 ;  /* 0x000000b600b67308 */ /* 0x000e620000000800 */
[C---:B------:R-:W-:Y:S07]  /*1b030*/  HMMA.16816.F32.BF16 R104, R152.reuse, R108, RZ ;  /* 0x0000006c9868723c */ /* 0x040fee00000418ff */
[----:B------:R-:W-:Y:S01]  /*1b040*/  MUFU.EX2 R179, R179 ;  /* 0x000000b300b37308 */ /* 0x000fe20000000800 */
[C---:B-----5:R-:W-:Y:S07]  /*1b050*/  HMMA.16816.F32.BF16 R136, R152.reuse, R140, RZ ;  /* 0x0000008c9888723c */ /* 0x060fee00000418ff */
[----:B------:R-:W5:Y:S01]  /*1b060*/  MUFU.EX2 R178, R178 ;  /* 0x000000b200b27308 */ /* 0x000f620000000800 */
[C---:B------:R-:W-:Y:S07]  /*1b070*/  HMMA.16816.F32.BF16 R160, R152.reuse, R36, RZ ;  /* 0x0000002498a0723c */ /* 0x040fee00000418ff */
[----:B------:R-:W-:Y:S01]  /*1b080*/  MUFU.EX2 R195, R195 ;  /* 0x000000c300c37308 */ /* 0x000fe20000000800 */
[C---:B------:R-:W-:Y:S07]  /*1b090*/  HMMA.16816.F32.BF16 R48, R152.reuse, R52, RZ ;  /* 0x000000349830723c */ /* 0x040fee00000418ff */
[----:B------:R-:W5:Y:S01]  /*1b0a0*/  MUFU.EX2 R196, R196 ;  /* 0x000000c400c47308 */ /* 0x000f620000000800 */
[C---:B------:R-:W-:Y:S07]  /*1b0b0*/  HMMA.16816.F32.BF16 R56, R152.reuse, R60, RZ ;  /* 0x0000003c9838723c */ /* 0x040fee00000418ff */
[----:B------:R-:W-:Y:S01]  /*1b0c0*/  MUFU.EX2 R197, R197 ;  /* 0x000000c500c57308 */ /* 0x000fe20000000800 */
[C---:B------:R-:W-:Y:S07]  /*1b0d0*/  HMMA.16816.F32.BF16 R64, R152.reuse, R68, RZ ;  /* 0x000000449840723c */ /* 0x040fee00000418ff */
[----:B------:R-:W-:Y:S01]  /*1b0e0*/  MUFU.EX2 R198, R198 ;  /* 0x000000c600c67308 */ /* 0x000fe20000000800 */
[C---:B----4-:R-:W-:Y:S07]  /*1b0f0*/  HMMA.16816.F32.BF16 R80, R152.reuse, R84, RZ ;  /* 0x000000549850723c */ /* 0x050fee00000418ff */
[----:B------:R-:W-:Y:S01]  /*1b100*/  MUFU.EX2 R200, R200 ;  /* 0x000000c800c87308 */ /* 0x000fe20000000800 */
[C---:B------:R-:W-:Y:S07]  /*1b110*/  HMMA.16816.F32.BF16 R88, R152.reuse, R92, RZ ;  /* 0x0000005c9858723c */ /* 0x040fee00000418ff */
[----:B------:R-:W-:Y:S01]  /*1b120*/  MUFU.EX2 R202, R202 ;  /* 0x000000ca00ca7308 */ /* 0x000fe20000000800 */
[C---:B------:R-:W-:Y:S07]  /*1b130*/  HMMA.16816.F32.BF16 R96, R152.reuse, R100, RZ ;  /* 0x000000649860723c */ /* 0x040fee00000418ff */
[----:B------:R-:W-:Y:S01]  /*1b140*/  MUFU.EX2 R205, R205 ;  /* 0x000000cd00cd7308 */ /* 0x000fe20000000800 */
[C---:B------:R-:W-:Y:S07]  /*1b150*/  HMMA.16816.F32.BF16 R112, R152.reuse, R116, RZ ;  /* 0x000000749870723c */ /* 0x040fee00000418ff */
[----:B------:R-:W-:Y:S01]  /*1b160*/  MUFU.EX2 R209, R209 ;  /* 0x000000d100d17308 */ /* 0x000fe20000000800 */
[C---:B--2---:R-:W-:Y:S07]  /*1b170*/  HMMA.16816.F32.BF16 R120, R152.reuse, R124, RZ ;  /* 0x0000007c9878723c */ /* 0x044fee00000418ff */
        /* <DEDUP_REMOVED lines=24> */
[----:B---3--:R-:W-:Y:S01]  /*1b300*/  F2FP.BF16.F32.PACK_AB R4, R184, R185 ;  /* 0x000000b9b804723e */ /* 0x008fe200000010ff */
[----:B------:R-:W-:Y:S01]  /*1b310*/  FADD.FTZ R185, R185, R188 ;  /* 0x000000bcb9b97221 */ /* 0x000fe20000010000 */
[----:B-1----:R-:W-:Y:S01]  /*1b320*/  F2FP.BF16.F32.PACK_AB R5, R182, R183 ;  /* 0x000000b7b605723e */ /* 0x002fe200000010ff */
[----:B------:R-:W-:-:S02]  /*1b330*/  FADD.FTZ R183, R183, R186 ;  /* 0x000000bab7b77221 */ /* 0x000fc40000010000 */
[----:B------:R-:W-:Y:S02]  /*1b340*/  FADD.FTZ R184, R184, R185 ;  /* 0x000000b9b8b87221 */ /* 0x000fe40000010000 */
[----:B------:R-:W-:Y:S01]  /*1b350*/  HMMA.16816.F32.BF16 R152, R152, R6, RZ ;  /* 0x000000069898723c */ /* 0x000fe200000418ff */
[----:B------:R-:W-:Y:S01]  /*1b360*/  F2FP.BF16.F32.PACK_AB R6, R180, R181 ;  /* 0x000000b5b406723e */ /* 0x000fe200000010ff */
[----:B------:R-:W-:Y:S01]  /*1b370*/  FADD.FTZ R182, R182, R183 ;  /* 0x000000b7b6b67221 */ /* 0x000fe20000010000 */
[----:B-----5:R-:W-:Y:S01]  /*1b380*/  F2FP.BF16.F32.PACK_AB R7, R178, R179 ;  /* 0x000000b3b207723e */ /* 0x020fe200000010ff */
        /* <DEDUP_REMOVED lines=19> */
[----:B------:R-:W4:Y:S07]  /*1b4c0*/  LDSM.16.MT88.4 R20, [R201+0x4800] ;  /* 0x00480000c914783b */ /* 0x000f2e0000004200 */
[C---:B---3--:R-:W-:Y:S08]  /*1b4d0*/  HMMA.16816.F32.BF16 R112, R4.reuse, R12, R112 ;  /* 0x0000000c0470723c */ /* 0x048ff00000041870 */
[C---:B------:R-:W-:Y:S01]  /*1b4e0*/  HMMA.16816.F32.BF16 R116, R4.reuse, R14, R116 ;  /* 0x0000000e0474723c */ /* 0x040fe20000041874 */
[----:B------:R3:W5:Y:S07]  /*1b4f0*/  LDSM.16.MT88.4 R12, [R201+0x6800] ;  /* 0x00680000c90c783b */ /* 0x00076e0000004200 */
[C---:B-1----:R-:W-:Y:S08]  /*1b500*/  HMMA.16816.F32.BF16 R128, R4.reuse, R8, R128 ;  /* 0x000000080480723c */ /* 0x042ff00000041880 */
[----:B------:R-:W-:Y:S01]  /*1b510*/  HMMA.16816.F32.BF16 R132, R4, R10, R132 ;  /* 0x0000000a0484723c */ /* 0x000fe20000041884 */
[----:B------:R-:W1:Y:S01]  /*1b520*/  LDSM.16.MT88.4 R8, [R199+0x11000] ;  /* 0x01100000c708783b */ /* 0x000e620000004200 */
[----:B---3--:R-:W-:-:S06]  /*1b530*/  FFMA.FTZ R201, R232, UR4, -R203 ;  /* 0x00000004e8c97c23 */ /* 0x008fcc00080108cb */
[C---:B--2---:R-:W-:Y:S01]  /*1b540*/  HMMA.16816.F32.BF16 R144, R4.reuse, R16, R144 ;  /* 0x000000100490723c */ /* 0x044fe20000041890 */
[----:B------:R-:W2:Y:S07]  /*1b550*/  MUFU.EX2 R201, R201 ;  /* 0x000000c900c97308 */ /* 0x000eae0000000800 */
        /* <DEDUP_REMOVED lines=24> */
[----:B--2---:R-:W-:Y:S01]  /*1b6e0*/  F2FP.BF16.F32.PACK_AB R5, R201, R200 ;  /* 0x000000c8c905723e */ /* 0x004fe200000010ff */
        /* <DEDUP_REMOVED lines=31> */
[----:B----4-:R-:W-:-:S07]  /*1b8e0*/  SEL R211, R217, 0xffffffe0, !P1 ;  /* 0xffffffe0d9d37807 */ /* 0x010fce0004800000 */
        /* <DEDUP_REMOVED lines=84> */
[----:B------:R-:W-:Y:S02]  /*1be30*/  UISETP.NE.U32.AND UP0, UPT, UR12, URZ, UPT ;  /* 0x000000ff0c00728c */ /* 0x000fe4000bf05070 */
[----:B------:R-:W-:Y:S02]  /*1be40*/  UIADD3 UR14, UPT, UPT, UR22, -0x1, URZ ;  /* 0xffffffff160e7890 */ /* 0x000fe4000fffe0ff */
[----:B------:R-:W-:Y:S01]  /*1be50*/  UISETP.NE.AND.EX UP0, UPT, UR13, URZ, UPT, UP0 ;  /* 0x000000ff0d00728c */ /* 0x000fe2000bf05300 */
[----:B------:R-:W1:Y:S01]  /*1be60*/  LDCU.64 UR10, c[0x0][0x358] ;  /* 0x00006b00ff0a77ac */ /* 0x000e620008000a00 */
[----:B------:R-:W-:Y:S01]  /*1be70*/  USHF.L.U32 UR14, UR14, 0x6, URZ ;  /* 0x000000060e0e7899 */ /* 0x000fe200080006ff */
[----:B------:R-:W-:Y:S06]  /*1be80*/  BAR.SYNC.DEFER_BLOCKING 0x0 ;  /* 0x0000000000007b1d */ /* 0x000fec0000010000 */
[----:B------:R-:W-:Y:S05]  /*1be90*/  BRA.U !UP0, `(.L_x_1596) ;  /* 0x0000000508007547 */ /* 0x000fea000b800000 */
[----:B------:R-:W2:Y:S01]  /*1bea0*/  LDC R5, c[0x0][0x4f0] ;  /* 0x00013c00ff057b82 */ /* 0x000ea20000000800 */
[----:B------:R-:W-:Y:S01]  /*1beb0*/  UIADD3 UR4, UPT, UPT, UR22, -0x2, URZ ;  /* 0xfffffffe16047890 */ /* 0x000fe2000fffe0ff */
[----:B------:R-:W-:Y:S01]  /*1bec0*/  IABS R8, UR14 ;  /* 0x0000000e00087c13 */ /* 0x000fe20008000000 */
[----:B------:R-:W3:Y:S02]  /*1bed0*/  LDCU.64 UR8, c[0x0][0x3a8] ;  /* 0x00007500ff0877ac */ /* 0x000ee40008000a00 */
[----:B------:R-:W-:-:S06]  /*1bee0*/  USHF.L.U32 UR4, UR4, 0x6, URZ ;  /* 0x0000000604047899 */ /* 0x000fcc00080006ff */
[----:B------:R-:W-:-:S04]  /*1bef0*/  MOV R6, UR4 ;  /* 0x0000000400067c02 */ /* 0x000fc80008000f00 */
[----:B------:R-:W-:Y:S02]  /*1bf00*/  IABS R6, R6 ;  /* 0x0000000600067213 */ /* 0x000fe40000000000 */
[----:B--2---:R-:W-:-:S04]  /*1bf10*/  IABS R4, R5 ;  /* 0x0000000500047213 */ /* 0x004fc80000000000 */
[----:B------:R-:W2:Y:S08]  /*1bf20*/  I2F.RP R7, R4 ;  /* 0x0000000400077306 */ /* 0x000eb00000209400 */
        /* <DEDUP_REMOVED lines=12> */
[----:B------:R-:W-:Y:S01]  /*1bff0*/  LOP3.LUT R6, R5, UR14, RZ, 0x3c, !PT ;  /* 0x0000000e05067c12 */ /* 0x000fe2000f8e3cff */
[----:B------:R-:W-:-:S03]  /*1c000*/  IMAD R9, R4, R9, R8 ;  /* 0x0000000904097224 */ /* 0x000fc600078e0208 */
        /* <DEDUP_REMOVED lines=11> */
[----:B------:R-:W2:Y:S01]  /*1c0c0*/  LDCU.64 UR4, c[0x0][0x3c0] ;  /* 0x00007800ff0477ac */ /* 0x000ea20008000a00 */
[----:B------:R-:W-:-:S02]  /*1c0d0*/  LOP3.LUT R9, RZ, R5, RZ, 0x33, !PT ;  /* 0x00000005ff097212 */ /* 0x000fc400078e33ff */
[----:B------:R-:W-:-:S03]  /*1c0e0*/  ISETP.GE.AND P2, PT, R4, RZ, PT ;  /* 0x000000ff0400720c */ /* 0x000fc60003f46270 */
[----:B------:R-:W-:-:S04]  /*1c0f0*/  @P5 IADD3 R10, PT, PT, R10, 0x1, RZ ;  /* 0x000000010a0a5810 */ /* 0x000fc80007ffe0ff */
[----:B------:R-:W-:-:S04]  /*1c100*/  @P6 VIADD R11, R11, 0x1 ;  /* 0x000000010b0b6836 */ /* 0x000fc80000000000 */
[----:B------:R-:W-:Y:S02]  /*1c110*/  @!P4 IMAD.MOV R11, RZ, RZ, -R11 ;  /* 0x000000ffff0bc224 */ /* 0x000fe400078e0a0b */
[----:B------:R-:W-:-:S04]  /*1c120*/  @!P2 IADD3 R10, PT, PT, -R10, RZ, RZ ;  /* 0x000000ff0a0aa210 */ /* 0x000fc80007ffe1ff */
[C---:B------:R-:W-:Y:S02]  /*1c130*/  SEL R4, R9.reuse, R10, !P3 ;  /* 0x0000000a09047207 */ /* 0x040fe40005800000 */
[----:B------:R-:W-:-:S03]  /*1c140*/  SEL R9, R9, R11, !P3 ;  /* 0x0000000b09097207 */ /* 0x000fc60005800000 */
[----:B------:R-:W-:-:S04]  /*1c150*/  IMAD.WIDE R12, R4, 0x4, R230 ;  /* 0x00000004040c7825 */ /* 0x000fc800078e02e6 */
[C---:B------:R-:W-:Y:S01]  /*1c160*/  IMAD.WIDE R10, R9.reuse, 0x4, R230 ;  /* 0x00000004090a7825 */ /* 0x040fe200078e02e6 */
[----:B-1----:R-:W4:Y:S04]  /*1c170*/  LDG.E R7, desc[UR10][R12.64] ;  /* 0x0000000a0c077981 */ /* 0x002f28000c1e1900 */
[----:B------:R-:W4:Y:S01]  /*1c180*/  LDG.E R6, desc[UR10][R10.64] ;  /* 0x0000000a0a067981 */ /* 0x000f22000c1e1900 */
[----:B------:R-:W-:Y:S01]  /*1c190*/  IADD3 R8, PT, PT, R9, -R4, RZ ;  /* 0x8000000409087210 */ /* 0x000fe20007ffe0ff */
[----:B--2---:R-:W-:-:S04]  /*1c1a0*/  IMAD.U32 R4, RZ, RZ, UR4 ;  /* 0x00000004ff047e24 */ /* 0x004fc8000f8e00ff */
[----:B------:R-:W-:-:S05]  /*1c1b0*/  IMAD R8, R8, R5, -0x40 ;  /* 0xffffffc008087424 */ /* 0x000fca00078e0205 */
[----:B------:R-:W-:-:S05]  /*1c1c0*/  SHF.R.S32.HI R5, RZ, 0x1f, R8 ;  /* 0x0000001fff057819 */ /* 0x000fca0000011408 */
[----:B------:R-:W-:-:S04]  /*1c1d0*/  IMAD R5, R5, R4, RZ ;  /* 0x0000000405057224 */ /* 0x000fc800078e02ff */
[C---:B------:R-:W-:Y:S02]  /*1c1e0*/  IMAD R5, R8.reuse, UR5, R5 ;  /* 0x0000000508057c24 */ /* 0x040fe4000f8e0205 */
[----:B------:R-:W-:-:S04]  /*1c1f0*/  IMAD.WIDE.U32 R8, R8, R4, RZ ;  /* 0x0000000408087225 */ /* 0x000fc800078e00ff */
[----:B------:R-:W-:Y:S01]  /*1c200*/  IMAD.IADD R9, R9, 0x1, R5 ;  /* 0x0000000109097824 */ /* 0x000fe200078e0205 */
[----:B----4-:R-:W-:-:S04]  /*1c210*/  IADD3 R6, PT, PT, R7, -R6, RZ ;  /* 0x8000000607067210 */ /* 0x010fc80007ffe0ff */
[----:B------:R-:W-:Y:S01]  /*1c220*/  SHF.R.S32.HI R7, RZ, 0x1f, R6 ;  /* 0x0000001fff077819 */ /* 0x000fe20000011406 */
[----:B---3--:R-:W-:-:S04]  /*1c230*/  IMAD.WIDE.U32 R8, R6, UR8, R8 ;  /* 0x0000000806087c25 */ /* 0x008fc8000f8e0008 */
[----:B------:R-:W-:Y:S01]  /*1c240*/  IMAD R7, R7, UR8, RZ ;  /* 0x0000000807077c24 */ /* 0x000fe2000f8e02ff */
[----:B------:R-:W-:-:S03]  /*1c250*/  LEA R228, P2, R8, R228, 0x1 ;  /* 0x000000e408e47211 */ /* 0x000fc600078408ff */
[----:B------:R-:W-:-:S05]  /*1c260*/  IMAD R7, R6, UR9, R7 ;  /* 0x0000000906077c24 */ /* 0x000fca000f8e0207 */
[----:B------:R-:W-:-:S04]  /*1c270*/  IADD3 R7, PT, PT, R9, R7, RZ ;  /* 0x0000000709077210 */ /* 0x000fc80007ffe0ff */
[----:B------:R-:W-:Y:S01]  /*1c280*/  LEA.HI.X R229, R8, R229, R7, 0x1, P2 ;  /* 0x000000e508e57211 */ /* 0x000fe200010f0c07 */
[----:B------:R-:W-:Y:S06]  /*1c290*/  BRA `(.L_x_1597) ;  /* 0x0000000000207947 */ /* 0x000fec0003800000 */
.L_x_1596:
        /* <DEDUP_REMOVED lines=8> */
.L_x_1597:
[----:B------:R-:W2:Y:S01]  /*1c320*/  S2R R5, SR_TID.X ;  /* 0x0000000000057919 */ /* 0x000ea20000002100 */
[----:B------:R-:W3:Y:S01]  /*1c330*/  LDCU UR4, c[0x0][0x440] ;  /* 0x00008800ff0477ac */ /* 0x000ee20008000800 */
[C---:B------:R-:W-:Y:S01]  /*1c340*/  LOP3.LUT R7, R177.reuse, 0x40, RZ, 0xfc, !PT ;  /* 0x00000040b1077812 */ /* 0x040fe200078efcff */
[----:B------:R-:W-:Y:S01]  /*1c350*/  IMAD.SHL.U32 R216, R220, 0x20, RZ ;  /* 0x00000020dcd87824 */ /* 0x000fe200078e00ff */
[----:B------:R-:W-:Y:S01]  /*1c360*/  LOP3.LUT R6, R177, 0x80, RZ, 0xfc, !PT ;  /* 0x00000080b1067812 */ /* 0x000fe200078efcff */
[----:B------:R-:W-:Y:S01]  /*1c370*/  UIADD3 UR15, UPT, UPT, UR22, -0x2, URZ ;  /* 0xfffffffe160f7890 */ /* 0x000fe2000fffe0ff */
[----:B------:R-:W-:Y:S02]  /*1c380*/  LEA R10, P2, R4, R228, 0x5 ;  /* 0x000000e4040a7211 */ /* 0x000fe400078428ff */
[----:B------:R-:W-:Y:S01]  /*1c390*/  LOP3.LUT R216, R216, 0x7c00, RZ, 0xc0, !PT ;  /* 0x00007c00d8d87812 */ /* 0x000fe200078ec0ff */
[----:B------:R-:W-:Y:S01]  /*1c3a0*/  UISETP.GT.AND UP1, UPT, UR15, UR7, UPT ;  /* 0x000000070f00728c */ /* 0x000fe2000bf24270 */
[----:B------:R-:W-:-:S04]  /*1c3b0*/  SHF.R.U32.HI R219, RZ, 0x1, R220 ;  /* 0x00000001ffdb7819 */ /* 0x000fc800000116dc */
[----:B------:R-:W-:Y:S02]  /*1c3c0*/  LOP3.LUT R13, R219, 0x8, RZ, 0xc0, !PT ;  /* 0x00000008db0d7812 */ /* 0x000fe400078ec0ff */
[----:B---3--:R-:W-:Y:S02]  /*1c3d0*/  ISETP.GE.AND P5, PT, R7, UR4, PT ;  /* 0x0000000407007c0c */ /* 0x008fe4000bfa6270 */
[----:B------:R-:W3:Y:S01]  /*1c3e0*/  LDC R7, c[0x0][0x3c4] ;  /* 0x0000f100ff077b82 */ /* 0x000ee20000000800 */
[----:B------:R-:W-:Y:S02]  /*1c3f0*/  ISETP.GE.AND P4, PT, R6, UR4, PT ;  /* 0x0000000406007c0c */ /* 0x000fe4000bf86270 */
[C---:B------:R-:W-:Y:S02]  /*1c400*/  ISETP.GE.AND P6, PT, R177.reuse, UR4, PT ;  /* 0x00000004b1007c0c */ /* 0x040fe4000bfc6270 */
[----:B------:R-:W-:-:S04]  /*1c410*/  LOP3.LUT R177, R177, 0xc0, RZ, 0xfc, !PT ;  /* 0x000000c0b1b17812 */ /* 0x000fc800078efcff */
[----:B------:R-:W-:Y:S01]  /*1c420*/  ISETP.GE.AND P3, PT, R177, UR4, PT ;  /* 0x00000004b1007c0c */ /* 0x000fe2000bf66270 */
[C---:B--2---:R-:W-:Y:S02]  /*1c430*/  IMAD.SHL.U32 R6, R5.reuse, 0x40, RZ ;  /* 0x0000004005067824 */ /* 0x044fe400078e00ff */
[C---:B------:R-:W-:Y:S02]  /*1c440*/  IMAD.SHL.U32 R9, R5.reuse, 0x8, RZ ;  /* 0x0000000805097824 */ /* 0x040fe400078e00ff */
[----:B------:R-:W-:Y:S01]  /*1c450*/  IMAD.SHL.U32 R11, R5, 0x40, RZ ;  /* 0x00000040050b7824 */ /* 0x000fe200078e00ff */
[----:B------:R-:W-:Y:S01]  /*1c460*/  LOP3.LUT R6, R6, 0x1c0, RZ, 0xc0, !PT ;  /* 0x000001c006067812 */ /* 0x000fe200078ec0ff */
[----:B------:R-:W-:Y:S01]  /*1c470*/  @!PT LDS RZ, [RZ] ;  /* 0x00000000fffff984 */ /* 0x000fe20000000800 */
[----:B------:R-:W-:Y:S01]  /*1c480*/  @!PT LDS RZ, [RZ] ;  /* 0x00000000fffff984 */ /* 0x000fe20000000800 */
[----:B------:R-:W-:Y:S01]  /*1c490*/  @!PT LDS RZ, [RZ] ;  /* 0x00000000fffff984 */ /* 0x000fe20000000800 */
[----:B-1----:R-:W-:Y:S03]  /*1c4a0*/  @!P6 LDGSTS.E.BYPASS.LTC128B.128 [R0+0x10000], desc[UR10][R228.64] ;  /* 0x10000000e400efae */ /* 0x002fe6000b981a0a */
[----:B------:R-:W-:Y:S01]  /*1c4b0*/  LOP3.LUT R6, R6, 0x38, R9, 0xf8, !PT ;  /* 0x0000003806067812 */ /* 0x000fe200078ef809 */
[----:B------:R-:W-:Y:S01]  /*1c4c0*/  @P6 STS.128 [R0+0x10000], RZ ;  /* 0x010000ff00006388 */ /* 0x000fe20000000c00 */
[----:B------:R-:W-:-:S02]  /*1c4d0*/  LOP3.LUT R221, R11, 0x400, RZ, 0xc0, !PT ;  /* 0x000004000bdd7812 */ /* 0x000fc400078ec0ff */
[----:B------:R-:W-:Y:S01]  /*1c4e0*/  LOP3.LUT R6, R6, 0x8, R5, 0x78, !PT ;  /* 0x0000000806067812 */ /* 0x000fe200078e7805 */
[----:B------:R-:W-:Y:S01]  /*1c4f0*/  @!PT LDS RZ, [RZ] ;  /* 0x00000000fffff984 */ /* 0x000fe20000000800 */
[----:B------:R-:W-:Y:S01]  /*1c500*/  @!PT LDS RZ, [RZ] ;  /* 0x00000000fffff984 */ /* 0x000fe20000000800 */
[----:B------:R-:W-:Y:S01]  /*1c510*/  @!PT LDS RZ, [RZ] ;  /* 0x00000000fffff984 */ /* 0x000fe20000000800 */
[----:B------:R-:W-:Y:S01]  /*1c520*/  @!P5 LDGSTS.E.BYPASS.LTC128B.128 [R0+0x12000], desc[UR10][R228.64+0x80] ;  /* 0x12000080e400dfae */ /* 0x000fe2000b981a0a */
[----:B------:R-:W-:Y:S02]  /*1c530*/  LOP3.LUT R8, R216, 0x200, R11, 0xf8, !PT ;  /* 0x00000200d8087812 */ /* 0x000fe400078ef80b */
[----:B---3--:R-:W-:Y:S01]  /*1c540*/  LEA.HI.X R11, R4, R229, R7, 0x5, P2 ;  /* 0x000000e5040b7211 */ /* 0x008fe200010f2c07 */
[----:B------:R-:W-:Y:S01]  /*1c550*/  IMAD R221, R6, 0x2, R221 ;  /* 0x0000000206dd7824 */ /* 0x000fe200078e02dd */
[----:B------:R-:W-:Y:S01]  /*1c560*/  @P5 STS.128 [R0+0x12000], RZ ;  /* 0x012000ff00005388 */ /* 0x000fe20000000c00 */
[C---:B------:R-:W-:Y:S01]  /*1c570*/  IMAD.SHL.U32 R6, R4.reuse, 0x20, RZ ;  /* 0x0000002004067824 */ /* 0x040fe200078e00ff */
[----:B------:R-:W-:Y:S01]  /*1c580*/  SHF.L.U64.HI R5, R4, 0x5, R7 ;  /* 0x0000000504057819 */ /* 0x000fe20000010207 */
[----:B------:R-:W-:Y:S01]  /*1c590*/  VIADD R212, R221, UR6 ;  /* 0x00000006ddd47c36 */ /* 0x000fe20008000000 */
[----:B------:R-:W-:Y:S01]  /*1c5a0*/  @!PT LDS RZ, [RZ] ;  /* 0x00000000fffff984 */ /* 0x000fe20000000800 */
[----:B------:R-:W-:Y:S01]  /*1c5b0*/  @!PT LDS RZ, [RZ] ;  /* 0x00000000fffff984 */ /* 0x000fe20000000800 */
[----:B------:R-:W-:Y:S01]  /*1c5c0*/  @!PT LDS RZ, [RZ] ;  /* 0x00000000fffff984 */ /* 0x000fe20000000800 */
[----:B------:R-:W-:Y:S01]  /*1c5d0*/  @!P4 LDGSTS.E.BYPASS.LTC128B.128 [R0+0x14000], desc[UR10][R228.64+0x100] ;  /* 0x14000100e400cfae */ /* 0x000fe2000b981a0a */
[----:B------:R-:W-:-:S02]  /*1c5e0*/  LOP3.LUT R8, R8, R176, R13, 0xf6, !PT ;  /* 0x000000b008087212 */ /* 0x000fc400078ef60d */
[----:B------:R-:W-:Y:S01]  /*1c5f0*/  IADD3 R12, P2, PT, R6, R10, RZ ;  /* 0x0000000a060c7210 */ /* 0x000fe20007f5e0ff */
[----:B------:R-:W-:Y:S01]  /*1c600*/  @P4 STS.128 [R0+0x14000], RZ ;  /* 0x014000ff00004388 */ /* 0x000fe20000000c00 */
[----:B------:R-:W-:Y:S01]  /*1c610*/  LEA R222, R8, UR6, 0x1 ;  /* 0x0000000608de7c11 */ /* 0x000fe2000f8e08ff */
[----:B------:R-:W-:Y:S02]  /*1c620*/  IMAD.IADD R213, R211, 0x1, R212 ;  /* 0x00000001d3d57824 */ /* 0x000fe400078e02d4 */
        /* <DEDUP_REMOVED lines=79> */
[----:B------:R-:W5:Y:S04]  /*1cb20*/  LDSM.16.M88.4 R16, [R213+0x8000] ;  /* 0x00800000d510783b */ /* 0x000f680000000200 */
[----:B-1----:R-:W1:Y:S04]  /*1cb30*/  LDSM.16.M88.4 R8, [R213+0x8800] ;  /* 0x00880000d508783b */ /* 0x002e680000000200 */
[----:B------:R-:W1:Y:S04]  /*1cb40*/  LDSM.16.M88.4 R204, [R213+0x9000] ;  /* 0x00900000d5cc783b */ /* 0x000e680000000200 */
[----:B------:R-:W1:Y:S04]  /*1cb50*/  LDSM.16.M88.4 R188, [R213+0x9800] ;  /* 0x00980000d5bc783b */ /* 0x000e680000000200 */
[----:B------:R-:W-:Y:S01]  /*1cb60*/  LDSM.16.M88.4 R180, [R215] ;  /* 0x00000000d7b4783b */ /* 0x000fe20000000200 */
[C---:B--2---:R-:W-:Y:S03]  /*1cb70*/  HMMA.16816.F32.BF16 R12, R196.reuse, R176, RZ ;  /* 0x000000b0c40c723c */ /* 0x044fe600000418ff */
[----:B------:R-:W-:Y:S04]  /*1cb80*/  LDSM.16.M88.4 R200, [R212+0x8800] ;  /* 0x00880000d4c8783b */ /* 0x000fe80000000200 */
[----:B------:R-:W-:Y:S01]  /*1cb90*/  LDSM.16.M88.4 R192, [R212+0x9000] ;  /* 0x00900000d4c0783b */ /* 0x000fe20000000200 */
[C---:B---3--:R-:W-:Y:S03]  /*1cba0*/  HMMA.16816.F32.BF16 R172, R196.reuse, R168, RZ ;  /* 0x000000a8c4ac723c */ /* 0x048fe600000418ff */
[----:B------:R-:W-:Y:S04]  /*1cbb0*/  LDSM.16.M88.4 R184, [R212+0x9800] ;  /* 0x00980000d4b8783b */ /* 0x000fe80000000200 */
[----:B------:R-:W-:Y:S01]  /*1cbc0*/  LDSM.16.M88.4 R208, [R221+UR6+0xf800] ;  /* 0x00f80006ddd0783b */ /* 0x000fe20008000200 */
[C---:B----4-:R-:W-:Y:S03]  /*1cbd0*/  HMMA.16816.F32.BF16 R32, R196.reuse, R28, RZ ;  /* 0x0000001cc420723c */ /* 0x050fe600000418ff */
[----:B------:R-:W0:Y:S05]  /*1cbe0*/  LDGDEPBAR ;  /* 0x00000000000079af */ /* 0x000e2a0000000000 */
[C---:B------:R-:W-:Y:S08]  /*1cbf0*/  HMMA.16816.F32.BF16 R176, R196.reuse, R178, RZ ;  /* 0x000000b2c4b0723c */ /* 0x040ff000000418ff */
[C---:B------:R-:W-:Y:S08]  /*1cc00*/  HMMA.16816.F32.BF16 R168, R196.reuse, R170, RZ ;  /* 0x000000aac4a8723c */ /* 0x040ff000000418ff */
[C---:B------:R-:W-:Y:S08]  /*1cc10*/  HMMA.16816.F32.BF16 R28, R196.reuse, R30, RZ ;  /* 0x0000001ec41c723c */ /* 0x040ff000000418ff */
[C---:B-----5:R-:W-:Y:S08]  /*1cc20*/  HMMA.16816.F32.BF16 R24, R196.reuse, R20, RZ ;  /* 0x00000014c418723c */ /* 0x060ff000000418ff */
[----:B------:R-:W-:Y:S01]  /*1cc30*/  HMMA.16816.F32.BF16 R196, R196, R22, RZ ;  /* 0x00000016c4c4723c */ /* 0x000fe200000418ff */
[----:B------:R-:W2:Y:S07]  /*1cc40*/  LDSM.16.M88.4 R20, [R212+0x8000] ;  /* 0x00800000d414783b */ /* 0x000eae0000000200 */
[C---:B------:R-:W-:Y:S08]  /*1cc50*/  HMMA.16816.F32.BF16 R12, R4.reuse, R16, R12 ;  /* 0x00000010040c723c */ /* 0x040ff0000004180c */
[C---:B------:R-:W-:Y:S01]  /*1cc60*/  HMMA.16816.F32.BF16 R176, R4.reuse, R18, R176 ;  /* 0x0000001204b0723c */ /* 0x040fe200000418b0 */
[----:B------:R-:W-:Y:S07]  /*1cc70*/  LDSM.16.M88.4 R16, [R214] ;  /* 0x00000000d610783b */ /* 0x000fee0000000200 */
[C---:B-1----:R-:W-:Y:S08]  /*1cc80*/  HMMA.16816.F32.BF16 R172, R4.reuse, R8, R172 ;  /* 0x0000000804ac723c */ /* 0x042ff000000418ac */
[C---:B------:R-:W-:Y:S01]  /*1cc90*/  HMMA.16816.F32.BF16 R168, R4.reuse, R10, R168 ;  /* 0x0000000a04a8723c */ /* 0x040fe200000418a8 */
[----:B------:R-:W1:Y:S07]  /*1cca0*/  LDSM.16.M88.4 R8, [R167+0x8000] ;  /* 0x00800000a708783b */ /* 0x000e6e0000000200 */
[C---:B------:R-:W-:Y:S08]  /*1ccb0*/  HMMA.16816.F32.BF16 R32, R4.reuse, R204, R32 ;  /* 0x000000cc0420723c */ /* 0x040ff00000041820 */
[C---:B------:R-:W-:Y:S01]  /*1ccc0*/  HMMA.16816.F32.BF16 R28, R4.reuse, R206, R28 ;  /* 0x000000ce041c723c */ /* 0x040fe2000004181c */
[----:B------:R-:W-:Y:S07]  /*1ccd0*/  LDSM.16.M88.4 R204, [R221+UR6+0xb800] ;  /* 0x00b80006ddcc783b */ /* 0x000fee0008000200 */
[C---:B------:R-:W-:Y:S08]  /*1cce0*/  HMMA.16816.F32.BF16 R24, R4.reuse, R188, R24 ;  /* 0x000000bc0418723c */ /* 0x040ff00000041818 */
[----:B------:R-:W-:Y:S01]  /*1ccf0*/  HMMA.16816.F32.BF16 R196, R4, R190, R196 ;  /* 0x000000be04c4723c */ /* 0x000fe200000418c4 */
[----:B------:R-:W3:Y:S04]  /*1cd00*/  LDSM.16.M88.4 R4, [R167+0x8800] ;  /* 0x00880000a704783b */ /* 0x000ee80000000200 */
        /* <DEDUP_REMOVED lines=17> */
[C---:B---3--:R-:W-:Y:S08]  /*1ce20*/  HMMA.16816.F32.BF16 R172, R16.reuse, R4, R172 ;  /* 0x0000000410ac723c */ /* 0x048ff000000418ac */
[C---:B------:R-:W-:Y:S01]  /*1ce30*/  HMMA.16816.F32.BF16 R168, R16.reuse, R6, R168 ;  /* 0x0000000610a8723c */ /* 0x040fe200000418a8 */
[----:B------:R-:W3:Y:S07]  /*1ce40*/  LDSM.16.M88.4 R4, [R221+UR6+0xb000] ;  /* 0x00b00006dd04783b */ /* 0x000eee0008000200 */
[C---:B----4-:R-:W-:Y:S08]  /*1ce50*/  HMMA.16816.F32.BF16 R32, R16.reuse, R188, R32 ;  /* 0x000000bc1020723c */ /* 0x050ff00000041820 */
[C---:B------:R-:W-:Y:S01]  /*1ce60*/  HMMA.16816.F32.BF16 R28, R16.reuse, R190, R28 ;  /* 0x000000be101c723c */ /* 0x040fe2000004181c */
[----:B------:R-:W-:Y:S07]  /*1ce70*/  LDSM.16.M88.4 R188, [R212+0xa800] ;  /* 0x00a80000d4bc783b */ /* 0x000fee0000000200 */
[C---:B--2---:R-:W-:Y:S08]  /*1ce80*/  HMMA.16816.F32.BF16 R24, R16.reuse, R20, R24 ;  /* 0x000000141018723c */ /* 0x044ff00000041818 */
[----:B------:R-:W-:Y:S01]  /*1ce90*/  HMMA.16816.F32.BF16 R196, R16, R22, R196 ;  /* 0x0000001610c4723c */ /* 0x000fe200000418c4 */
[----:B------:R-:W-:Y:S04]  /*1cea0*/  LDSM.16.M88.4 R16, [R218+0x2000] ;  /* 0x00200000da10783b */ /* 0x000fe80000000200 */
[----:B------:R-:W2:Y:S03]  /*1ceb0*/  LDSM.16.M88.4 R20, [R213+0xa000] ;  /* 0x00a00000d514783b */ /* 0x000ea60000000200 */
[C---:B-----5:R-:W-:Y:S08]  /*1cec0*/  HMMA.16816.F32.BF16 R12, R184.reuse, R180, R12 ;  /* 0x000000b4b80c723c */ /* 0x060ff0000004180c */
[C---:B------:R-:W-:Y:S01]  /*1ced0*/  HMMA.16816.F32.BF16 R176, R184.reuse, R182, R176 ;  /* 0x000000b6b8b0723c */ /* 0x040fe200000418b0 */
[----:B------:R-:W4:Y:S07]  /*1cee0*/  LDSM.16.M88.4 R180, [R213+0xb800] ;  /* 0x00b80000d5b4783b */ /* 0x000f2e0000000200 */
        /* <DEDUP_REMOVED lines=9> */
[----:B------:R-:W-:Y:S03]  /*1cf80*/  LDSM.16.M88.4 R204, [R221+UR6+0xd800] ;  /* 0x00d80006ddcc783b */ /* 0x000fe60008000200 */
        /* <DEDUP_REMOVED lines=19> */
[C---:B---3--:R-:W-:Y:S08]  /*1d0c0*/  HMMA.16816.F32.BF16 R32, R8.reuse, R184, R32 ;  /* 0x000000b80820723c */ /* 0x048ff00000041820 */
[C---:B------:R-:W-:Y:S01]  /*1d0d0*/  HMMA.16816.F32.BF16 R28, R8.reuse, R186, R28 ;  /* 0x000000ba081c723c */ /* 0x040fe2000004181c */
[----:B------:R-:W3:Y:S07]  /*1d0e0*/  LDSM.16.M88.4 R184, [R167+0xb800] ;  /* 0x00b80000a7b8783b */ /* 0x000eee0000000200 */
[C---:B--2---:R-:W-:Y:S08]  /*1d0f0*/  HMMA.16816.F32.BF16 R24, R8.reuse, R20, R24 ;  /* 0x000000140818723c */ /* 0x044ff00000041818 */
[----:B------:R-:W-:Y:S01]  /*1d100*/  HMMA.16816.F32.BF16 R196, R8, R22, R196 ;  /* 0x0000001608c4723c */ /* 0x000fe200000418c4 */
[----:B------:R-:W-:Y:S04]  /*1d110*/  LDSM.16.M88.4 R8, [R222+0x4000] ;  /* 0x00400000de08783b */ /* 0x000fe80000000200 */
[----:B------:R-:W2:Y:S03]  /*1d120*/  LDSM.16.M88.4 R20, [R221+UR6+0xc000] ;  /* 0x00c00006dd14783b */ /* 0x000ea60008000200 */
        /* <DEDUP_REMOVED lines=9> */
[C---:B---3--:R-:W-:Y:S08]  /*1d1c0*/  HMMA.16816.F32.BF16 R24, R180.reuse, R184, R24 ;  /* 0x000000b8b418723c */ /* 0x048ff00000041818 */
[----:B------:R-:W-:Y:S01]  /*1d1d0*/  HMMA.16816.F32.BF16 R196, R180, R186, R196 ;  /* 0x000000bab4c4723c */ /* 0x000fe200000418c4 */
[----:B------:R-:W3:Y:S04]  /*1d1e0*/  LDSM.16.M88.4 R184, [R218+0x4000] ;  /* 0x00400000dab8783b */ /* 0x000ee80000000200 */
[----:B------:R-:W-:Y:S03]  /*1d1f0*/  LDSM.16.M88.4 R180, [R212+0xc000] ;  /* 0x00c00000d4b4783b */ /* 0x000fe60000000200 */
[C---:B--2---:R-:W-:Y:S08]  /*1d200*/  HMMA.16816.F32.BF16 R12, R8.reuse, R20, R12 ;  /* 0x00000014080c723c */ /* 0x044ff0000004180c */
[C---:B------:R-:W-:Y:S01]  /*1d210*/  HMMA.16816.F32.BF16 R176, R8.reuse, R22, R176 ;  /* 0x0000001608b0723c */ /* 0x040fe200000418b0 */
[----:B------:R-:W2:Y:S07]  /*1d220*/  LDSM.16.M88.4 R20, [R213+0xd000] ;  /* 0x00d00000d514783b */ /* 0x000eae0000000200 */
        /* <DEDUP_REMOVED lines=10> */
[C---:B---3--:R-:W-:Y:S08]  /*1d2d0*/  HMMA.16816.F32.BF16 R12, R184.reuse, R200, R12 ;  /* 0x000000c8b80c723c */ /* 0x048ff0000004180c */
[C---:B------:R-:W-:Y:S01]  /*1d2e0*/  HMMA.16816.F32.BF16 R176, R184.reuse, R202, R176 ;  /* 0x000000cab8b0723c */ /* 0x040fe200000418b0 */
[----:B------:R-:W-:Y:S07]  /*1d2f0*/  LDSM.16.M88.4 R200, [R222+0x6000] ;  /* 0x00600000dec8783b */ /* 0x000fee0000000200 */
[C---:B------:R-:W-:Y:S08]  /*1d300*/  HMMA.16816.F32.BF16 R172, R184.reuse, R192, R172 ;  /* 0x000000c0b8ac723c */ /* 0x040ff000000418ac */
[C---:B------:R-:W-:Y:S01]  /*1d310*/  HMMA.16816.F32.BF16 R168, R184.reuse, R194, R168 ;  /* 0x000000c2b8a8723c */ /* 0x040fe200000418a8 */
[----:B------:R-:W-:Y:S07]  /*1d320*/  LDSM.16.M88.4 R192, [R167+0xc000] ;  /* 0x00c00000a7c0783b */ /* 0x000fee0000000200 */
[C---:B--2---:R-:W-:Y:S08]  /*1d330*/  HMMA.16816.F32.BF16 R32, R184.reuse, R20, R32 ;  /* 0x00000014b820723c */ /* 0x044ff00000041820 */
        /* <DEDUP_REMOVED lines=58> */
[----:B------:R-:W-:Y:S02]  /*1d6e0*/  ISETP.GE.AND P2, PT, R4, R165, PT ;  /* 0x000000a50400720c */ /* 0x000fe40003f46270 */
[----:B------:R-:W-:Y:S02]  /*1d6f0*/  HMMA.16816.F32.BF16 R168, R192, R190, R168 ;  /* 0x000000bec0a8723c */ /* 0x000fe400000418a8 */
[----:B------:R-:W-:Y:S01]  /*1d700*/  FSEL R191, R12, -INF , !P2 ;  /* 0xff8000000cbf7808 */ /* 0x000fe20005000000 */
[----:B------:R-:W-:Y:S01]  /*1d710*/  VIADD R12, R180, 0xffffff88 ;  /* 0xffffff88b40c7836 */ /* 0x000fe20000000000 */
[----:B------:R-:W-:Y:S01]  /*1d720*/  ISETP.GE.AND P2, PT, R4, R2, PT ;  /* 0x000000020400720c */ /* 0x000fe20003f46270 */
[----:B------:R-:W-:-:S03]  /*1d730*/  VIADD R4, R180, 0xffffff81 ;  /* 0xffffff81b4047836 */ /* 0x000fc60000000000 */
[----:B------:R-:W-:Y:S01]  /*1d740*/  HMMA.16816.F32.BF16 R176, R8, R6, R176 ;  /* 0x0000000608b0723c */ /* 0x000fe200000418b0 */
[----:B------:R-:W-:Y:S02]  /*1d750*/  FSEL R188, R14, -INF , !P2 ;  /* 0xff8000000ebc7808 */ /* 0x000fe40005000000 */
[----:B------:R-:W-:-:S04]  /*1d760*/  ISETP.GE.AND P2, PT, R4, R165, PT ;  /* 0x000000a50400720c */ /* 0x000fc80003f46270 */
[----:B------:R-:W-:Y:S01]  /*1d770*/  FSEL R197, R13, -INF , !P2 ;  /* 0xff8000000dc57808 */ /* 0x000fe20005000000 */
[C---:B------:R-:W-:Y:S01]  /*1d780*/  HMMA.16816.F32.BF16 R32, R192.reuse, R184, R32 ;  /* 0x000000b8c020723c */ /* 0x040fe20000041820 */
[----:B------:R-:W-:Y:S02]  /*1d790*/  ISETP.GE.AND P2, PT, R4, R2, PT ;  /* 0x000000020400720c */ /* 0x000fe40003f46270 */
        /* <DEDUP_REMOVED lines=12> */
[C---:B------:R-:W-:Y:S01]  /*1d860*/  ISETP.GE.AND P2, PT, R12.reuse, R165, PT ;  /* 0x000000a50c00720c */ /* 0x040fe20003f46270 */
        /* <DEDUP_REMOVED lines=13> */
[C---:B------:R-:W-:Y:S01]  /*1d940*/  ISETP.GE.AND P2, PT, R12.reuse, R165, PT ;  /* 0x000000a50c00720c */ /* 0x040fe20003f46270 */
        /* <DEDUP_REMOVED lines=66> */
[----:B------:R-:W-:Y:S01]  /*1dd70*/  UIADD3 UR14, UPT, UPT, UR14, -0x80, URZ ;  /* 0xffffff800e0e7890 */ /* 0x000fe2000fffe0ff */
[----:B------:R-:W2:Y:S03]  /*1dd80*/  LDCU.64 UR8, c[0x0][0x3a0] ;  /* 0x00007400ff0877ac */ /* 0x000ea60008000a00 */
        /* <DEDUP_REMOVED lines=22> */
[----:B------:R-:W-:-:S08]  /*1def0*/  IMAD R2, R5, R8, R2 ;  /* 0x0000000805027224 */ /* 0x000fd000078e0202 */
[----:B------:R-:W-:Y:S02]  /*1df00*/  @P2 IADD3 R7, PT, PT, R7, 0x1, RZ ;  /* 0x0000000107072810 */ /* 0x000fe40007ffe0ff */
[----:B------:R-:W-:-:S13]  /*1df10*/  ISETP.GT.U32.AND P2, PT, R5, R2, PT ;  /* 0x000000020500720c */ /* 0x000fda0003f44070 */
[----:B------:R-:W-:Y:S01]  /*1df20*/  @!P2 IADD3 R2, PT, PT, R2, -R5, RZ ;  /* 0x800000050202a210 */ /* 0x000fe20007ffe0ff */
[----:B------:R-:W-:-:S03]  /*1df30*/  @!P2 VIADD R4, R4, 0x1 ;  /* 0x000000010404a836 */ /* 0x000fc60000000000 */
[----:B------:R-:W-:Y:S02]  /*1df40*/  ISETP.GE.U32.AND P2, PT, R2, R5, PT ;  /* 0x000000050200720c */ /* 0x000fe40003f46070 */
[----:B------:R-:W-:Y:S01]  /*1df50*/  LOP3.LUT R2, R6, UR4, RZ, 0x3c, !PT ;  /* 0x0000000406027c12 */ /* 0x000fe2000f8e3cff */
[----:B------:R-:W1:Y:S01]  /*1df60*/  LDCU.64 UR4, c[0x0][0x3b8] ;  /* 0x00007700ff0477ac */ /* 0x000e620008000a00 */
[----:B------:R-:W-:-:S09]  /*1df70*/  MOV R5, R7 ;  /* 0x0000000700057202 */ /* 0x000fd20000000f00 */
[----:B------:R-:W-:Y:S01]  /*1df80*/  @P2 VIADD R4, R4, 0x1 ;  /* 0x0000000104042836 */ /* 0x000fe20000000000 */
[----:B------:R-:W-:Y:S02]  /*1df90*/  ISETP.GE.AND P2, PT, R2, RZ, PT ;  /* 0x000000ff0200720c */ /* 0x000fe40003f46270 */
[----:B------:R-:W-:Y:S02]  /*1dfa0*/  LOP3.LUT R2, R6, UR14, RZ, 0x3c, !PT ;  /* 0x0000000e06027c12 */ /* 0x000fe4000f8e3cff */
[----:B------:R-:W-:Y:S02]  /*1dfb0*/  MOV R7, R4 ;  /* 0x0000000400077202 */ /* 0x000fe40000000f00 */
[----:B------:R-:W-:-:S07]  /*1dfc0*/  LOP3.LUT R4, RZ, R6, RZ, 0x33, !PT ;  /* 0x00000006ff047212 */ /* 0x000fce00078e33ff */
[----:B------:R-:W-:Y:S01]  /*1dfd0*/  @!P2 IMAD.MOV R5, RZ, RZ, -R5 ;  /* 0x000000ffff05a224 */ /* 0x000fe200078e0a05 */
[----:B------:R-:W-:-:S13]  /*1dfe0*/  ISETP.GE.AND P2, PT, R2, RZ, PT ;  /* 0x000000ff0200720c */ /* 0x000fda0003f46270 */
[----:B------:R-:W-:Y:S01]  /*1dff0*/  @!P2 IMAD.MOV R7, RZ, RZ, -R7 ;  /* 0x000000ffff07a224 */ /* 0x000fe200078e0a07 */
[----:B------:R-:W-:-:S04]  /*1e000*/  ISETP.NE.AND P2, PT, R6, RZ, PT ;  /* 0x000000ff0600720c */ /* 0x000fc80003f45270 */
[C---:B------:R-:W-:Y:S02]  /*1e010*/  SEL R5, R4.reuse, R5, !P2 ;  /* 0x0000000504057207 */ /* 0x040fe40005000000 */
[----:B------:R-:W-:-:S03]  /*1e020*/  SEL R4, R4, R7, !P2 ;  /* 0x0000000704047207 */ /* 0x000fc60005000000 */
[----:B------:R-:W-:-:S04]  /*1e030*/  IMAD.WIDE R10, R5, 0x4, R230 ;  /* 0x00000004050a7825 */ /* 0x000fc800078e02e6 */
[----:B------:R-:W-:Y:S01]  /*1e040*/  IMAD.WIDE R8, R4, 0x4, R230 ;  /* 0x0000000404087825 */ /* 0x000fe200078e02e6 */
[----:B------:R-:W3:Y:S04]  /*1e050*/  LDG.E R2, desc[UR10][R10.64] ;  /* 0x0000000a0a027981 */ /* 0x000ee8000c1e1900 */
[----:B------:R4:W3:Y:S01]  /*1e060*/  LDG.E R7, desc[UR10][R8.64] ;  /* 0x0000000a08077981 */ /* 0x0008e2000c1e1900 */
[----:B------:R-:W-:-:S05]  /*1e070*/  IADD3 R5, PT, PT, R5, -R4, RZ ;  /* 0x8000000405057210 */ /* 0x000fca0007ffe0ff */
[----:B------:R-:W-:Y:S02]  /*1e080*/  IMAD R6, R5, R6, -0x40 ;  /* 0xffffffc005067424 */ /* 0x000fe400078e0206 */
[----:B-1----:R-:W-:-:S03]  /*1e090*/  IMAD.U32 R5, RZ, RZ, UR4 ;  /* 0x00000004ff057e24 */ /* 0x002fc6000f8e00ff */
[----:B------:R-:W-:-:S05]  /*1e0a0*/  SHF.R.S32.HI R4, RZ, 0x1f, R6 ;  /* 0x0000001fff047819 */ /* 0x000fca0000011406 */
[----:B------:R-:W-:-:S04]  /*1e0b0*/  IMAD R4, R4, R5, RZ ;  /* 0x0000000504047224 */ /* 0x000fc800078e02ff */
[C---:B------:R-:W-:Y:S02]  /*1e0c0*/  IMAD R4, R6.reuse, UR5, R4 ;  /* 0x0000000506047c24 */ /* 0x040fe4000f8e0204 */
[----:B----4-:R-:W-:-:S04]  /*1e0d0*/  IMAD.WIDE.U32 R8, R6, R5, RZ ;  /* 0x0000000506087225 */ /* 0x010fc800078e00ff */
[----:B------:R-:W-:Y:S01]  /*1e0e0*/  IMAD.IADD R9, R9, 0x1, R4 ;  /* 0x0000000109097824 */ /* 0x000fe200078e0204 */
[----:B---3--:R-:W-:-:S04]  /*1e0f0*/  IADD3 R2, PT, PT, R7, -R2, RZ ;  /* 0x8000000207027210 */ /* 0x008fc80007ffe0ff */
[----:B------:R-:W-:Y:S01]  /*1e100*/  SHF.R.S32.HI R6, RZ, 0x1f, R2 ;  /* 0x0000001fff067819 */ /* 0x000fe20000011402 */
[----:B--2---:R-:W-:-:S04]  /*1e110*/  IMAD.WIDE.U32 R8, R2, UR8, R8 ;  /* 0x0000000802087c25 */ /* 0x004fc8000f8e0008 */
[----:B------:R-:W-:-:S04]  /*1e120*/  IMAD R7, R6, UR8, RZ ;  /* 0x0000000806077c24 */ /* 0x000fc8000f8e02ff */
[----:B------:R-:W-:Y:S01]  /*1e130*/  IMAD R7, R2, UR9, R7 ;  /* 0x0000000902077c24 */ /* 0x000fe2000f8e0207 */
[----:B------:R-:W-:-:S04]  /*1e140*/  LEA R226, P2, R8, R226, 0x1 ;  /* 0x000000e208e27211 */ /* 0x000fc800078408ff */
[----:B------:R-:W-:-:S04]  /*1e150*/  IADD3 R7, PT, PT, R9, R7, RZ ;  /* 0x0000000709077210 */ /* 0x000fc80007ffe0ff */
[----:B------:R-:W-:Y:S01]  /*1e160*/  LEA.HI.X R227, R8, R227, R7, 0x1, P2 ;  /* 0x000000e308e37211 */ /* 0x000fe200010f0c07 */
[----:B------:R-:W-:Y:S06]  /*1e170*/  BRA `(.L_x_1600) ;  /* 0x0000000000207947 */ /* 0x000fec0003800000 */
.L_x_1599:
        /* <DEDUP_REMOVED lines=8> */
.L_x_1600:
        /* <DEDUP_REMOVED lines=92> */
.L_x_1598:
[----:B------:R-:W-:Y:S01]  /*1e7c0*/  FMNMX3.FTZ R5, R3, R188, R16, !PT ;  /* 0x000000bc03057276 */ /* 0x000fe20007810010 */
[----:B------:R-:W1:Y:S01]  /*1e7d0*/  LDCU UR4, c[0x0][0x45c] ;  /* 0x00008b80ff0477ac */ /* 0x000e620008000800 */
[----:B--2---:R-:W-:Y:S02]  /*1e7e0*/  FMNMX3.FTZ R6, R164, R191, R197, !PT ;  /* 0x000000bfa4067276 */ /* 0x004fe400078100c5 */
        /* <DEDUP_REMOVED lines=87> */
[----:B------:R-:W-:-:S02]  /*1ed60*/  FFMA.FTZ R247, R192, UR4, -R193 ;  /* 0x00000004c0f77c23 */ /* 0x000fc400080108c1 */
        /* <DEDUP_REMOVED lines=396> */
.L_x_1595:
[----:B------:R-:W-:-:S12]  /*20630*/  UIADD3 UR22, UPT, UPT, UR15, -0x1, URZ ;  /* 0xffffffff0f167890 */ /* 0x000fd8000fffe0ff */
.L_x_1601:
[----:B------:R-:W-:-:S09]  /*20640*/  UISETP.GE.AND UP0, UPT, UR22, UR7, UPT ;  /* 0x000000071600728c */ /* 0x000fd2000bf06270 */
[----:B------:R-:W-:Y:S05]  /*20650*/  BRA.U !UP0, `(.L_x_1602) ;  /* 0x0000004108f47547 */ /* 0x000fea000b800000 */
[----:B------:R-:W1:Y:S01]  /*20660*/  S2UR UR6, SR_CgaCtaId ;  /* 0x00000000000679c3 */ /* 0x000e620000008800 */
[----:B------:R-:W-:Y:S01]  /*20670*/  UISETP.NE.U32.AND UP0, UPT, UR12, URZ, UPT ;  /* 0x000000ff0c00728c */ /* 0x000fe2000bf05070 */
[----:B------:R-:W-:Y:S01]  /*20680*/  MOV R218, 0x20 ;  /* 0x0000002000da7802 */ /* 0x000fe20000000f00 */
[----:B------:R-:W-:Y:S01]  /*20690*/  IMAD.MOV.U32 R0, RZ, RZ, R3 ;  /* 0x000000ffff007224 */ /* 0x000fe200078e0003 */
[----:B------:R-:W-:Y:S01]  /*206a0*/  MOV R233, RZ ;  /* 0x000000ff00e97202 */ /* 0x000fe20000000f00 */
[----:B------:R-:W-:Y:S01]  /*206b0*/  UISETP.NE.AND.EX UP0, UPT, UR13, URZ, UPT, UP0 ;  /* 0x000000ff0d00728c */ /* 0x000fe2000bf05300 */
[----:B------:R-:W-:Y:S01]  /*206c0*/  SEL R218, R218, 0xffffffe0, !P1 ;  /* 0xffffffe0dada7807 */ /* 0x000fe20004800000 */
[----:B------:R-:W-:Y:S01]  /*206d0*/  IMAD.MOV.U32 R165, RZ, RZ, R164 ;  /* 0x000000ffffa57224 */ /* 0x000fe200078e00a4 */
[----:B------:R-:W-:Y:S01]  /*206e0*/  UMOV UR12, 0x400 ;  /* 0x00000400000c7882 */ /* 0x000fe20000000000 */
[----:B------:R-:W-:Y:S01]  /*206f0*/  VIADD R232, R221, 0x10000 ;  /* 0x00010000dde87836 */ /* 0x000fe20000000000 */
[----:B------:R-:W-:Y:S01]  /*20700*/  ULEA UR5, UR22, 0x40, 0x6 ;  /* 0x0000004016057891 */ /* 0x000fe2000f8e30ff */
[----:B------:R-:W-:Y:S01]  /*20710*/  PLOP3.LUT P5, PT, PT, PT, UP0, 0x80, 0x8 ;  /* 0x000000000008781c */ /* 0x000fe20003faf008 */
[----:B------:R-:W-:Y:S01]  /*20720*/  IMAD.IADD R218, R218, 0x1, R221 ;  /* 0x00000001dada7824 */ /* 0x000fe200078e02dd */
[----:B------:R-:W-:Y:S01]  /*20730*/  UIADD3 UR15, UPT, UPT, UR22, 0x1, URZ ;  /* 0x00000001160f7890 */ /* 0x000fe2000fffe0ff */
[----:B------:R-:W2:Y:S01]  /*20740*/  LDCU UR13, c[0x0][0x440] ;  /* 0x00008800ff0d77ac */ /* 0x000ea20008000800 */
[----:B------:R-:W3:Y:S01]  /*20750*/  LDCU UR4, c[0x0][0x45c] ;  /* 0x00008b80ff0477ac */ /* 0x000ee20008000800 */
[----:B------:R-:W4:Y:S01]  /*20760*/  LDCU.64 UR16, c[0x0][0x358] ;  /* 0x00006b00ff1077ac */ /* 0x000f220008000a00 */
[----:B------:R-:W2:Y:S01]  /*20770*/  LDCU.64 UR8, c[0x0][0x3a0] ;  /* 0x00007400ff0877ac */ /* 0x000ea20008000a00 */
[----:B------:R-:W2:Y:S01]  /*20780*/  LDCU.64 UR10, c[0x0][0x3a8] ;  /* 0x00007500ff0a77ac */ /* 0x000ea20008000a00 */
[----:B-1----:R-:W-:-:S12]  /*20790*/  ULEA UR6, UR6, UR12, 0x18 ;  /* 0x0000000c06067291 */ /* 0x002fd8000f8ec0ff */
.L_x_1606:
[----:B------:R-:W-:Y:S01]  /*207a0*/  @!P5 IADD3 R9, P0, PT, RZ, -R233, RZ ;  /* 0x800000e9ff09d210 */ /* 0x000fe20007f1e0ff */
[----:B------:R-:W1:Y:S01]  /*207b0*/  S2R R220, SR_TID.X ;  /* 0x0000000000dc7919 */ /* 0x000e620000002100 */
[----:B------:R-:W5:Y:S01]  /*207c0*/  @!P5 LDC R4, c[0x0][0x3c0] ;  /* 0x0000f000ff04db82 */ /* 0x000f620000000800 */
[----:B------:R-:W-:Y:S07]  /*207d0*/  DEPBAR.LE SB0, 0x0 ;  /* 0x000080000000791a */ /* 0x000fee0000000000 */
[----:B------:R-:W-:Y:S01]  /*207e0*/  BAR.SYNC.DEFER_BLOCKING 0x0 ;  /* 0x0000000000007b1d */ /* 0x000fe20000010000 */
[----:B-1----:R-:W-:Y:S01]  /*207f0*/  LOP3.LUT R239, R220, 0x38, RZ, 0xc0, !PT ;  /* 0x00000038dcef7812 */ /* 0x002fe200078ec0ff */
[----:B-----5:R-:W-:Y:S01]  /*20800*/  @!P5 IMAD.SHL.U32 R7, R4, 0x40, RZ ;  /* 0x000000400407d824 */ /* 0x020fe200078e00ff */
[----:B------:R-:W-:Y:S01]  /*20810*/  SHF.R.U32.HI R219, RZ, 0x1, R220 ;  /* 0x00000001ffdb7819 */ /* 0x000fe200000116dc */
[C---:B------:R-:W-:Y:S02]  /*20820*/  IMAD.SHL.U32 R2, R220.reuse, 0x8, RZ ;  /* 0x00000008dc027824 */ /* 0x040fe400078e00ff */
[C---:B------:R-:W-:Y:S02]  /*20830*/  IMAD.SHL.U32 R5, R220.reuse, 0x40, RZ ;  /* 0x00000040dc057824 */ /* 0x040fe400078e00ff */
[----:B------:R-:W-:Y:S01]  /*20840*/  IMAD.SHL.U32 R216, R220, 0x20, RZ ;  /* 0x00000020dcd87824 */ /* 0x000fe200078e00ff */
[--C-:B------:R-:W-:Y:S02]  /*20850*/  LOP3.LUT R239, R239, 0x1f8, R2.reuse, 0x78, !PT ;  /* 0x000001f8efef7812 */ /* 0x100fe400078e7802 */
[----:B------:R-:W-:Y:S02]  /*20860*/  LOP3.LUT R3, R5, 0x1c0, RZ, 0xc0, !PT ;  /* 0x000001c005037812 */ /* 0x000fe400078ec0ff */
[----:B------:R-:W-:Y:S02]  /*20870*/  LOP3.LUT R216, R216, 0x7c00, RZ, 0xc0, !PT ;  /* 0x00007c00d8d87812 */ /* 0x000fe400078ec0ff */
[--C-:B------:R-:W-:Y:S02]  /*20880*/  LOP3.LUT R3, R3, 0x38, R2.reuse, 0xf8, !PT ;  /* 0x0000003803037812 */ /* 0x100fe400078ef802 */
[----:B------:R-:W-:Y:S02]  /*20890*/  LOP3.LUT R239, R239, 0x1e00, R2, 0xf8, !PT ;  /* 0x00001e00efef7812 */ /* 0x000fe400078ef802 */
[----:B------:R-:W-:Y:S02]  /*208a0*/  LOP3.LUT R6, R2, 0x38, RZ, 0xc0, !PT ;  /* 0x0000003802067812 */ /* 0x000fe400078ec0ff */
[----:B------:R-:W-:Y:S02]  /*208b0*/  LOP3.LUT R2, R219, 0x8, RZ, 0xc0, !PT ;  /* 0x00000008db027812 */ /* 0x000fe400078ec0ff */
[----:B------:R-:W-:Y:S02]  /*208c0*/  LOP3.LUT R225, R216, 0x200, R5, 0xf8, !PT ;  /* 0x00000200d8e17812 */ /* 0x000fe400078ef805 */
[----:B------:R-:W-:Y:S02]  /*208d0*/  LOP3.LUT R224, R5, 0x400, RZ, 0xc0, !PT ;  /* 0x0000040005e07812 */ /* 0x000fe400078ec0ff */
[----:B------:R-:W-:Y:S01]  /*208e0*/  LOP3.LUT R225, R225, R3, R2, 0xf6, !PT ;  /* 0x00000003e1e17212 */ /* 0x000fe200078ef602 */
[----:B------:R-:W-:Y:S01]  /*208f0*/  @!P5 IMAD.X R2, RZ, RZ, ~R7, P0 ;  /* 0x000000ffff02d224 */ /* 0x000fe200000e0e07 */
[----:B------:R-:W-:Y:S01]  /*20900*/  LOP3.LUT R3, R3, 0x8, R220, 0x78, !PT ;  /* 0x0000000803037812 */ /* 0x000fe200078e78dc */
[----:B------:R-:W1:Y:S01]  /*20910*/  LDC R7, c[0x0][0x3c4] ;  /* 0x0000f100ff077b82 */ /* 0x000e620000000800 */
[C---:B------:R-:W-:Y:S02]  /*20920*/  LOP3.LUT R10, R6.reuse, 0x40, RZ, 0xfc, !PT ;  /* 0x00000040060a7812 */ /* 0x040fe400078efcff */
[----:B------:R-:W-:Y:S01]  /*20930*/  @!P5 SHF.R.S64 R9, R9, 0x1f, R2 ;  /* 0x0000001f0909d819 */ /* 0x000fe20000001002 */
[----:B------:R-:W-:Y:S01]  /*20940*/  IMAD R224, R3, 0x2, R224 ;  /* 0x0000000203e07824 */ /* 0x000fe200078e02e0 */
[C---:B------:R-:W-:Y:S01]  /*20950*/  LOP3.LUT R8, R6.reuse, 0x80, RZ, 0xfc, !PT ;  /* 0x0000008006087812 */ /* 0x040fe200078efcff */
[----:B------:R-:W-:Y:S01]  /*20960*/  IMAD.MOV.U32 R3, RZ, RZ, R229 ;  /* 0x000000ffff037224 */ /* 0x000fe200078e00e5 */
[C---:B--2---:R-:W-:Y:S02]  /*20970*/  ISETP.GE.AND P4, PT, R6.reuse, UR13, PT ;  /* 0x0000000d06007c0c */ /* 0x044fe4000bf86270 */
[----:B------:R-:W-:Y:S01]  /*20980*/  LOP3.LUT R5, R6, 0xc0, RZ, 0xfc, !PT ;  /* 0x000000c006057812 */ /* 0x000fe200078efcff */
[----:B------:R-:W-:Y:S01]  /*20990*/  IMAD.MOV.U32 R6, RZ, RZ, R228 ;  /* 0x000000ffff067224 */ /* 0x000fe200078e00e4 */
[----:B------:R-:W-:Y:S02]  /*209a0*/  @!P5 IADD3 R228, P0, PT, R228, R9, RZ ;  /* 0x00000009e4e4d210 */ /* 0x000fe40007f1e0ff */
[----:B------:R-:W-:Y:S02]  /*209b0*/  ISETP.GE.AND P3, PT, R10, UR13, PT ;  /* 0x0000000d0a007c0c */ /* 0x000fe4000bf66270 */
[----:B------:R-:W-:Y:S02]  /*209c0*/  ISETP.GE.AND P2, PT, R8, UR13, PT ;  /* 0x0000000d08007c0c */ /* 0x000fe4000bf46270 */
[----:B------:R-:W-:Y:S02]  /*209d0*/  ISETP.GE.AND P1, PT, R5, UR13, PT ;  /* 0x0000000d05007c0c */ /* 0x000fe4000bf26270 */
[----:B------:R-:W-:Y:S02]  /*209e0*/  @!P5 LEA.HI.X.SX32 R229, R2, R229, 0x1, P0 ;  /* 0x000000e502e5d211 */ /* 0x000fe400000f0eff */
[----:B------:R-:W-:Y:S01]  /*209f0*/  LEA R239, R239, UR6, 0x1 ;  /* 0x00000006efef7c11 */ /* 0x000fe2000f8e08ff */
[----:B------:R-:W-:Y:S08]  /*20a00*/  @!P5 BRA `(.L_x_1603) ;  /* 0x0000000000f8d947 */ /* 0x000ff00003800000 */
[----:B------:R-:W2:Y:S01]  /*20a10*/  LDC R2, c[0x0][0x4f0] ;  /* 0x00013c00ff027b82 */ /* 0x000ea20000000800 */
[----:B------:R-:W-:Y:S01]  /*20a20*/  UIADD3 UR12, UPT, UPT, UR5, -0x40, URZ ;  /* 0xffffffc0050c7890 */ /* 0x000fe2000fffe0ff */
[----:B------:R-:W-:Y:S05]  /*20a30*/  IABS R10, UR5 ;  /* 0x00000005000a7c13 */ /* 0x000fea0008000000 */
[----:B------:R-:W-:Y:S05]  /*20a40*/  IMAD.U32 R8, RZ, RZ, UR12 ;  /* 0x0000000cff087e24 */ /* 0x000fea000f8e00ff */
[----:B------:R-:W-:Y:S02]  /*20a50*/  IABS R8, R8 ;  /* 0x0000000800087213 */ /* 0x000fe40000000000 */
[----:B--2---:R-:W-:Y:S04]  /*20a60*/  IABS R4, R2 ;  /* 0x0000000200047213 */ /* 0x004fe80000000000 */
[----:B------:R-:W2:Y:S10]  /*20a70*/  I2F.RP R9, R4 ;  /* 0x0000000400097306 */ /* 0x000eb40000209400 */
[----:B--2---:R-:W2:Y:S02]  /*20a80*/  MUFU.RCP R5, R9 ;  /* 0x0000000900057308 */ /* 0x004ea40000001000 */
[----:B--2---:R-:W-:Y:S08]  /*20a90*/  VIADD R12, R5, 0xffffffe ;  /* 0x0ffffffe050c7836 */ /* 0x004ff00000000000 */
[----:B------:R-:W2:Y:S02]  /*20aa0*/  F2I.FTZ.U32.TRUNC.NTZ R13, R12 ;  /* 0x0000000c000d7305 */ /* 0x000ea4000021f000 */
[--C-:B--2---:R-:W-:Y:S01]  /*20ab0*/  IMAD.MOV R5, RZ, RZ, -R13.reuse ;  /* 0x000000ffff057224 */ /* 0x104fe200078e0a0d */
[----:B------:R-:W-:Y:S03]  /*20ac0*/  MOV R12, RZ ;  /* 0x000000ff000c7202 */ /* 0x000fe60000000f00 */
[----:B------:R-:W-:Y:S04]  /*20ad0*/  IMAD R5, R5, R4, RZ ;  /* 0x0000000405057224 */ /* 0x000fe800078e02ff */
[----:B------:R-:W-:Y:S06]  /*20ae0*/  IMAD.HI.U32 R5, R13, R5, R12 ;  /* 0x000000050d057227 */ /* 0x000fec00078e000c */
[C---:B------:R-:W-:Y:S04]  /*20af0*/  IMAD.HI.U32 R11, R5.reuse, R8, RZ ;  /* 0x00000008050b7227 */ /* 0x040fe800078e00ff */
[----:B------:R-:W-:Y:S04]  /*20b00*/  IMAD.HI.U32 R12, R5, R10, RZ ;  /* 0x0000000a050c7227 */ /* 0x000fe800078e00ff */
[----:B------:R-:W-:Y:S02]  /*20b10*/  IMAD.MOV R5, RZ, RZ, -R11 ;  /* 0x000000ffff057224 */ /* 0x000fe400078e0a0b */
[----:B------:R-:W-:Y:S02]  /*20b20*/  IMAD.MOV R9, RZ, RZ, -R12 ;  /* 0x000000ffff097224 */ /* 0x000fe400078e0a0c */
[----:B------:R-:W-:Y:S01]  /*20b30*/  IMAD R8, R4, R5, R8 ;  /* 0x0000000504087224 */ /* 0x000fe200078e0208 */
[----:B------:R-:W-:Y:S01]  /*20b40*/  LOP3.LUT R5, R2, UR5, RZ, 0x3c, !PT ;  /* 0x0000000502057c12 */ /* 0x000fe2000f8e3cff */
        /* <DEDUP_REMOVED lines=9> */
[----:B------:R-:W-:Y:S09]  /*20be0*/  LOP3.LUT R4, R2, UR12, RZ, 0x3c, !PT ;  /* 0x0000000c02047c12 */ /* 0x000ff2000f8e3cff */
[----:B------:R-:W-:Y:S02]  /*20bf0*/  @P0 IADD3 R11, PT, PT, R11, 0x1, RZ ;  /* 0x000000010b0b0810 */ /* 0x000fe40007ffe0ff */
[----:B------:R-:W-:Y:S01]  /*20c00*/  ISETP.GE.AND P0, PT, R4, RZ, PT ;  /* 0x000000ff0400720c */ /* 0x000fe20003f06270 */
[----:B------:R-:W-:Y:S01]  /*20c10*/  @P6 VIADD R12, R12, 0x1 ;  /* 0x000000010c0c6836 */ /* 0x000fe20000000000 */
[----:B------:R-:W-:Y:S02]  /*20c20*/  ISETP.GE.AND P6, PT, R5, RZ, PT ;  /* 0x000000ff0500720c */ /* 0x000fe40003fc6270 */
[----:B------:R-:W-:Y:S09]  /*20c30*/  LOP3.LUT R4, RZ, R2, RZ, 0x33, !PT ;  /* 0x00000002ff047212 */ /* 0x000ff200078e33ff */
[----:B------:R-:W-:Y:S01]  /*20c40*/  @!P0 IMAD.MOV R11, RZ, RZ, -R11 ;  /* 0x000000ffff0b8224 */ /* 0x000fe200078e0a0b */
[----:B------:R-:W-:Y:S02]  /*20c50*/  ISETP.NE.AND P0, PT, R2, RZ, PT ;  /* 0x000000ff0200720c */ /* 0x000fe40003f05270 */
[----:B------:R-:W-:Y:S02]  /*20c60*/  @!P6 IADD3 R12, PT, PT, -R12, RZ, RZ ;  /* 0x000000ff0c0ce210 */ /* 0x000fe40007ffe1ff */
[C---:B------:R-:W-:Y:S02]  /*20c70*/  SEL R13, R4.reuse, R11, !P0 ;  /* 0x0000000b040d7207 */ /* 0x040fe40004000000 */
[----:B------:R-:W-:Y:S02]  /*20c80*/  SEL R11, R4, R12, !P0 ;  /* 0x0000000c040b7207 */ /* 0x000fe40004000000 */
[-C--:B------:R-:W-:Y:S01]  /*20c90*/  LEA R16, P6, R13, R230.reuse, 0x2 ;  /* 0x000000e60d107211 */ /* 0x080fe200078c10ff */
[----:B------:R-:W2:Y:S01]  /*20ca0*/  LDC.64 R4, c[0x0][0x3c0] ;  /* 0x0000f000ff047b82 */ /* 0x000ea20000000a00 */
[----:B------:R-:W-:Y:S02]  /*20cb0*/  LEA R14, P0, R11, R230, 0x2 ;  /* 0x000000e60b0e7211 */ /* 0x000fe400078010ff */
[-C--:B------:R-:W-:Y:S02]  /*20cc0*/  LEA.HI.X.SX32 R17, R13, R231.reuse, 0x2, P6 ;  /* 0x000000e70d117211 */ /* 0x080fe400030f16ff */
[C---:B------:R-:W-:Y:S01]  /*20cd0*/  LEA.HI.X.SX32 R15, R11.reuse, R231, 0x2, P0 ;  /* 0x000000e70b0f7211 */ /* 0x040fe200000f16ff */
[----:B------:R-:W-:Y:S02]  /*20ce0*/  IMAD.IADD R11, R11, 0x1, -R13 ;  /* 0x000000010b0b7824 */ /* 0x000fe400078e0a0d */
[----:B----4-:R-:W4:Y:S02]  /*20cf0*/  LDG.E R9, desc[UR16][R16.64] ;  /* 0x0000001010097981 */ /* 0x010f24000c1e1900 */
[----:B------:R-:W-:Y:S02]  /*20d00*/  IMAD R11, R11, R2, -0x40 ;  /* 0xffffffc00b0b7424 */ /* 0x000fe400078e0202 */
[----:B------:R-:W4:Y:S03]  /*20d10*/  LDG.E R8, desc[UR16][R14.64] ;  /* 0x000000100e087981 */ /* 0x000f26000c1e1900 */
[----:B------:R-:W-:Y:S05]  /*20d20*/  SHF.R.S32.HI R13, RZ, 0x1f, R11 ;  /* 0x0000001fff0d7819 */ /* 0x000fea000001140b */
[-C--:B--2---:R-:W-:Y:S02]  /*20d30*/  IMAD R2, R13, R4.reuse, RZ ;  /* 0x000000040d027224 */ /* 0x084fe400078e02ff */
[C---:B------:R-:W-:Y:S04]  /*20d40*/  IMAD.WIDE.U32 R12, R11.reuse, R4, RZ ;  /* 0x000000040b0c7225 */ /* 0x040fe800078e00ff */
[----:B------:R-:W-:Y:S05]  /*20d50*/  IMAD R2, R11, R5, R2 ;  /* 0x000000050b027224 */ /* 0x000fea00078e0202 */
[----:B------:R-:W-:Y:S01]  /*20d60*/  IADD3 R13, PT, PT, R13, R2, RZ ;  /* 0x000000020d0d7210 */ /* 0x000fe20007ffe0ff */
[----:B----4-:R-:W-:Y:S04]  /*20d70*/  IMAD.IADD R9, R9, 0x1, -R8 ;  /* 0x0000000109097824 */ /* 0x010fe800078e0a08 */
[----:B------:R-:W-:Y:S01]  /*20d80*/  IMAD.WIDE.U32 R12, R9, UR10, R12 ;  /* 0x0000000a090c7c25 */ /* 0x000fe2000f8e000c */
[----:B------:R-:W-:Y:S02]  /*20d90*/  SHF.R.S32.HI R5, RZ, 0x1f, R9 ;  /* 0x0000001fff057819 */ /* 0x000fe40000011409 */
[C---:B------:R-:W-:Y:S03]  /*20da0*/  LEA R228, P0, R12.reuse, R6, 0x1 ;  /* 0x000000060ce47211 */ /* 0x040fe600078008ff */
[----:B------:R-:W-:Y:S04]  /*20db0*/  IMAD R2, R5, UR10, RZ ;  /* 0x0000000a05027c24 */ /* 0x000fe8000f8e02ff */
[----:B------:R-:W-:Y:S04]  /*20dc0*/  IMAD R2, R9, UR11, R2 ;  /* 0x0000000b09027c24 */ /* 0x000fe8000f8e0202 */
[----:B------:R-:W-:Y:S05]  /*20dd0*/  IMAD.IADD R2, R13, 0x1, R2 ;  /* 0x000000010d027824 */ /* 0x000fea00078e0202 */
[----:B------:R-:W-:Y:S07]  /*20de0*/  LEA.HI.X R229, R12, R3, R2, 0x1, P0 ;  /* 0x000000030ce57211 */ /* 0x000fee00000f0c02 */
.L_x_1603:
[----:B------:R-:W-:Y:S01]  /*20df0*/  @!PT LDS RZ, [RZ] ;  /* 0x00000000fffff984 */ /* 0x000fe20000000800 */
[----:B------:R-:W-:Y:S01]  /*20e00*/  @!PT LDS RZ, [RZ] ;  /* 0x00000000fffff984 */ /* 0x000fe20000000800 */
[----:B------:R-:W-:Y:S01]  /*20e10*/  @!PT LDS RZ, [RZ] ;  /* 0x00000000fffff984 */ /* 0x000fe20000000800 */
[----:B----4-:R-:W-:Y:S01]  /*20e20*/  @!P4 LDGSTS.E.BYPASS.LTC128B.128 [R239+0x10000], desc[UR16][R228.64] ;  /* 0x10000000e4efcfae */ /* 0x010fe2000b981a10 */
[C---:B------:R-:W-:Y:S01]  /*20e30*/  LEA R6, P0, R4.reuse, R228, 0x5 ;  /* 0x000000e404067211 */ /* 0x040fe200078028ff */
[C---:B------:R-:W-:Y:S01]  /*20e40*/  IMAD.SHL.U32 R2, R4.reuse, 0x20, RZ ;  /* 0x0000002004027824 */ /* 0x040fe200078e00ff */
[C-C-:B-1----:R-:W-:Y:S01]  /*20e50*/  SHF.L.U64.HI R3, R4.reuse, 0x5, R7.reuse ;  /* 0x0000000504037819 */ /* 0x142fe20000010207 */
[----:B------:R-:W-:Y:S01]  /*20e60*/  @P4 STS.128 [R239+0x10000], RZ ;  /* 0x010000ffef004388 */ /* 0x000fe20000000c00 */
[----:B------:R-:W-:Y:S01]  /*20e70*/  LEA.HI.X R7, R4, R229, R7, 0x5, P0 ;  /* 0x000000e504077211 */ /* 0x000fe200000f2c07 */
[----:B------:R-:W-:Y:S01]  /*20e80*/  UIADD3 UR15, UPT, UPT, UR15, -0x1, URZ ;  /* 0xffffffff0f0f7890 */ /* 0x000fe2000fffe0ff */
[C---:B------:R-:W-:Y:S01]  /*20e90*/  IADD3 R4, P6, PT, R2.reuse, R6, RZ ;  /* 0x0000000602047210 */ /* 0x040fe20007fde0ff */
[----:B------:R-:W-:Y:S01]  /*20ea0*/  @!PT LDS RZ, [RZ] ;  /* 0x00000000fffff984 */ /* 0x000fe20000000800 */
[----:B------:R-:W-:Y:S01]  /*20eb0*/  @!PT LDS RZ, [RZ] ;  /* 0x00000000fffff984 */ /* 0x000fe20000000800 */
[----:B------:R-:W-:Y:S01]  /*20ec0*/  @!PT LDS RZ, [RZ] ;  /* 0x00000000fffff984 */ /* 0x000fe20000000800 */
[----:B------:R-:W-:Y:S01]  /*20ed0*/  @!P3 LDGSTS.E.BYPASS.LTC128B.128 [R239+0x12000], desc[UR16][R228.64+0x80] ;  /* 0x12000080e4efbfae */ /* 0x000fe2000b981a10 */
[----:B------:R-:W-:Y:S01]  /*20ee0*/  LEA R225, R225, UR6, 0x1 ;  /* 0x00000006e1e17c11 */ /* 0x000fe2000f8e08ff */
[----:B------:R-:W-:Y:S01]  /*20ef0*/  UISETP.GT.AND UP0, UPT, UR15, UR7, UPT ;  /* 0x000000070f00728c */ /* 0x000fe2000bf04270 */
[----:B------:R-:W-:Y:S01]  /*20f00*/  IADD3 R12, P0, PT, R2, R4, RZ ;  /* 0x00000004020c7210 */ /* 0x000fe20007f1e0ff */
[----:B------:R-:W-:Y:S01]  /*20f10*/  @P3 STS.128 [R239+0x12000], RZ ;  /* 0x012000ffef003388 */ /* 0x000fe20000000c00 */
[C---:B------:R-:W-:Y:S02]  /*20f20*/  IMAD.X R5, R3.reuse, 0x1, R7, P6 ;  /* 0x0000000103057824 */ /* 0x040fe400030e0607 */
[----:B------:R-:W-:Y:S01]  /*20f30*/  IMAD.MOV.U32 R2, RZ, RZ, 0x40 ;  /* 0x00000040ff027424 */ /* 0x000fe200078e00ff */
[----:B------:R-:W-:Y:S01]  /*20f40*/  @!PT LDS RZ, [RZ] ;  /* 0x00000000fffff984 */ /* 0x000fe20000000800 */
[----:B------:R-:W-:Y:S01]  /*20f50*/  @!PT LDS RZ, [RZ] ;  /* 0x00000000fffff984 */ /* 0x000fe20000000800 */
[----:B------:R-:W-:Y:S01]  /*20f60*/  @!PT LDS RZ, [RZ] ;  /* 0x00000000fffff984 */ /* 0x000fe20000000800 */
[----:B------:R-:W-:Y:S01]  /*20f70*/  @!P2 LDGSTS.E.BYPASS.LTC128B.128 [R239+0x14000], desc[UR16][R228.64+0x100] ;  /* 0x14000100e4efafae */ /* 0x000fe2000b981a10 */
[----:B------:R-:W-:Y:S01]  /*20f80*/  IMAD.X R13, R3, 0x1, R5, P0 ;  /* 0x00000001030d7824 */ /* 0x000fe200000e0605 */
[----:B------:R-:W-:Y:S01]  /*20f90*/  LOP3.LUT P0, RZ, R220, 0x2, RZ, 0xc0, !PT ;  /* 0x00000002dcff7812 */ /* 0x000fe2000780c0ff */
[----:B------:R-:W-:Y:S01]  /*20fa0*/  VIADD R3, R224, UR6 ;  /* 0x00000006e0037c36 */ /* 0x000fe20008000000 */
[----:B------:R-:W-:Y:S02]  /*20fb0*/  @P2 STS.128 [R239+0x14000], RZ ;  /* 0x014000ffef002388 */ /* 0x000fe40000000c00 */
[----:B------:R-:W-:Y:S02]  /*20fc0*/  SEL R222, R217, 0xffffffe0, !P0 ;  /* 0xffffffe0d9de7807 */ /* 0x000fe40004000000 */
[----:B------:R-:W-:Y:S01]  /*20fd0*/  @!PT LDS RZ, [RZ] ;  /* 0x00000000fffff984 */ /* 0x000fe20000000800 */
[----:B------:R-:W-:Y:S01]  /*20fe0*/  @!PT LDS RZ, [RZ] ;  /* 0x00000000fffff984 */ /* 0x000fe20000000800 */
[----:B------:R-:W-:Y:S01]  /*20ff0*/  @!PT LDS RZ, [RZ] ;  /* 0x00000000fffff984 */ /* 0x000fe20000000800 */
[----:B------:R-:W-:Y:S01]  /*21000*/  @!P1 LDGSTS.E.BYPASS.LTC128B.128 [R239+0x16000], desc[UR16][R228.64+0x180] ;  /* 0x16000180e4ef9fae */ /* 0x000fe2000b981a10 */
[----:B------:R-:W-:Y:S02]  /*21010*/  LOP3.LUT P0, RZ, R220, 0x4, RZ, 0xc0, !PT ;  /* 0x00000004dcff7812 */ /* 0x000fe4000780c0ff */
[C-C-:B------:R-:W-:Y:S01]  /*21020*/  IMAD.IADD R223, R222.reuse, 0x1, R225.reuse ;  /* 0x00000001dedf7824 */ /* 0x140fe200078e02e1 */
[----:B------:R-:W-:Y:S01]  /*21030*/  @P1 STS.128 [R239+0x16000], RZ ;  /* 0x016000ffef001388 */ /* 0x000fe20000000c00 */
[----:B------:R-:W-:Y:S02]  /*21040*/  IADD3 R166, PT, PT, R222, R3, RZ ;  /* 0x00000003dea67210 */ /* 0x000fe40007ffe0ff */
[----:B------:R-:W-:Y:S01]  /*21050*/  SEL R2, R2, 0xffffffc0, !P0 ;  /* 0xffffffc002027807 */ /* 0x000fe20004000000 */
[----:B------:R-:W-:Y:S01]  /*21060*/  @!PT LDS RZ, [RZ] ;  /* 0x00000000fffff984 */ /* 0x000fe20000000800 */
[----:B------:R-:W-:Y:S01]  /*21070*/  @!PT LDS RZ, [RZ] ;  /* 0x00000000fffff984 */ /* 0x000fe20000000800 */
[----:B------:R-:W-:Y:S01]  /*21080*/  @!PT LDS RZ, [RZ] ;  /* 0x00000000fffff984 */ /* 0x000fe20000000800 */
[----:B------:R-:W-:Y:S04]  /*21090*/  @!P4 LDGSTS.E.BYPASS.LTC128B.128 [R239+0x10800], desc[UR16][R6.64] ;  /* 0x1080000006efcfae */ /* 0x000fe8000b981a10 */
[----:B------:R-:W-:Y:S01]  /*210a0*/  @P4 STS.128 [R239+0x10800], RZ ;  /* 0x010800ffef004388 */ /* 0x000fe20000000c00 */
[C---:B------:R-:W-:Y:S02]  /*210b0*/  IMAD.IADD R167, R2.reuse, 0x1, R225 ;  /* 0x0000000102a77824 */ /* 0x040fe400078e02e1 */
        /* <DEDUP_REMOVED lines=59> */
[----:B------:R-:W1:Y:S04]  /*21470*/  LDSM.16.M88.4 R8, [R224+UR6+0x8000] ;  /* 0x00800006e008783b */ /* 0x000e680008000200 */
[----:B------:R-:W2:Y:S04]  /*21480*/  LDSM.16.M88.4 R16, [R224+UR6+0x8800] ;  /* 0x00880006e010783b */ /* 0x000ea80008000200 */
[----:B------:R-:W4:Y:S04]  /*21490*/  LDSM.16.M88.4 R24, [R224+UR6+0x9000] ;  /* 0x00900006e018783b */ /* 0x000f280008000200 */
[----:B------:R-:W0:Y:S04]  /*214a0*/  LDGDEPBAR ;  /* 0x00000000000079af */ /* 0x000e280000000000 */
[----:B------:R-:W5:Y:S04]  /*214b0*/  LDSM.16.M88.4 R168, [R224+UR6+0x9800] ;  /* 0x00980006e0a8783b */ /* 0x000f680008000200 */
[----:B------:R-:W-:Y:S04]  /*214c0*/  LDSM.16.M88.4 R172, [R223] ;  /* 0x00000000dfac783b */ /* 0x000fe80000000200 */
[----:B------:R-:W3:Y:S04]  /*214d0*/  LDSM.16.M88.4 R176, [R166+0x8000] ;  /* 0x00800000a6b0783b */ /* 0x000ee80000000200 */
[----:B------:R-:W3:Y:S04]  /*214e0*/  LDSM.16.M88.4 R180, [R166+0x8800] ;  /* 0x00880000a6b4783b */ /* 0x000ee80000000200 */
[----:B------:R-:W3:Y:S04]  /*214f0*/  LDSM.16.M88.4 R184, [R166+0x9000] ;  /* 0x00900000a6b8783b */ /* 0x000ee80000000200 */
[----:B------:R-:W3:Y:S01]  /*21500*/  LDSM.16.M88.4 R188, [R166+0x9800] ;  /* 0x00980000a6bc783b */ /* 0x000ee20000000200 */
[C---:B-1----:R-:W-:Y:S03]  /*21510*/  HMMA.16816.F32.BF16 R4, R32.reuse, R8, RZ ;  /* 0x000000082004723c */ /* 0x042fe600000418ff */
[----:B------:R-:W-:Y:S04]  /*21520*/  LDSM.16.M88.4 R192, [R167] ;  /* 0x00000000a7c0783b */ /* 0x000fe80000000200 */
[----:B------:R-:W1:Y:S01]  /*21530*/  LDSM.16.M88.4 R196, [R3+0x8000] ;  /* 0x0080000003c4783b */ /* 0x000e620000000200 */
[C---:B------:R-:W-:Y:S03]  /*21540*/  HMMA.16816.F32.BF16 R8, R32.reuse, R10, RZ ;  /* 0x0000000a2008723c */ /* 0x040fe600000418ff */
[----:B------:R-:W1:Y:S04]  /*21550*/  LDSM.16.M88.4 R200, [R3+0x8800] ;  /* 0x0088000003c8783b */ /* 0x000e680000000200 */
[----:B------:R-:W-:Y:S01]  /*21560*/  LDSM.16.M88.4 R204, [R2+0x8000] ;  /* 0x0080000002cc783b */ /* 0x000fe20000000200 */
[C---:B--2---:R-:W-:Y:S03]  /*21570*/  HMMA.16816.F32.BF16 R12, R32.reuse, R16, RZ ;  /* 0x00000010200c723c */ /* 0x044fe600000418ff */
[----:B------:R-:W-:Y:S04]  /*21580*/  LDSM.16.M88.4 R208, [R2+0x8800] ;  /* 0x0088000002d0783b */ /* 0x000fe80000000200 */
[----:B------:R-:W-:Y:S01]  /*21590*/  LDSM.16.M88.4 R212, [R224+UR6+0xe000] ;  /* 0x00e00006e0d4783b */ /* 0x000fe20008000200 */
[C---:B------:R-:W-:Y:S08]  /*215a0*/  HMMA.16816.F32.BF16 R16, R32.reuse, R18, RZ ;  /* 0x000000122010723c */ /* 0x040ff000000418ff */
[C---:B----4-:R-:W-:Y:S08]  /*215b0*/  HMMA.16816.F32.BF16 R20, R32.reuse, R24, RZ ;  /* 0x000000182014723c */ /* 0x050ff000000418ff */
[C---:B------:R-:W-:Y:S08]  /*215c0*/  HMMA.16816.F32.BF16 R24, R32.reuse, R26, RZ ;  /* 0x0000001a2018723c */ /* 0x040ff000000418ff */
[C---:B-----5:R-:W-:Y:S08]  /*215d0*/  HMMA.16816.F32.BF16 R28, R32.reuse, R168, RZ ;  /* 0x000000a8201c723c */ /* 0x060ff000000418ff */
[----:B------:R-:W-:Y:S01]  /*215e0*/  HMMA.16816.F32.BF16 R32, R32, R170, RZ ;  /* 0x000000aa2020723c */ /* 0x000fe200000418ff */
[----:B------:R-:W2:Y:S07]  /*215f0*/  LDSM.16.M88.4 R168, [R3+0x9000] ;  /* 0x0090000003a8783b */ /* 0x000eae0000000200 */
[C---:B---3--:R-:W-:Y:S08]  /*21600*/  HMMA.16816.F32.BF16 R4, R172.reuse, R176, R4 ;  /* 0x000000b0ac04723c */ /* 0x048ff00000041804 */
        /* <DEDUP_REMOVED lines=18> */
[C---:B--2---:R-:W-:Y:S08]  /*21730*/  HMMA.16816.F32.BF16 R20, R192.reuse, R168, R20 ;  /* 0x000000a8c014723c */ /* 0x044ff00000041814 */
[C---:B------:R-:W-:Y:S01]  /*21740*/  HMMA.16816.F32.BF16 R24, R192.reuse, R170, R24 ;  /* 0x000000aac018723c */ /* 0x040fe20000041818 */
[----:B------:R-:W2:Y:S07]  /*21750*/  LDSM.16.M88.4 R168, [R224+UR6+0xb000] ;  /* 0x00b00006e0a8783b */ /* 0x000eae0008000200 */
        /* <DEDUP_REMOVED lines=20> */
[C---:B------:R-:W-:Y:S08]  /*218a0*/  HMMA.16816.F32.BF16 R12, R188.reuse, R200, R12 ;  /* 0x000000c8bc0c723c */ /* 0x040ff0000004180c */
[C---:B------:R-:W-:Y:S01]  /*218b0*/  HMMA.16816.F32.BF16 R16, R188.reuse, R202, R16 ;  /* 0x000000cabc10723c */ /* 0x040fe20000041810 */
[----:B------:R-:W-:Y:S07]  /*218c0*/  LDSM.16.M88.4 R200, [R2+0xa000] ;  /* 0x00a0000002c8783b */ /* 0x000fee0000000200 */
[C---:B--2---:R-:W-:Y:S08]  /*218d0*/  HMMA.16816.F32.BF16 R20, R188.reuse, R168, R20 ;  /* 0x000000a8bc14723c */ /* 0x044ff00000041814 */
        /* <DEDUP_REMOVED lines=155> */
[----:B------:R-:W1:Y:S01]  /*22290*/  LDC R164, c[0x0][0x4f0] ;  /* 0x00013c00ffa47b82 */ /* 0x000e620000000800 */
[----:B------:R-:W-:Y:S02]  /*222a0*/  UIADD3 UR14, UPT, UPT, UR5, -0x80, URZ ;  /* 0xffffff80050e7890 */ /* 0x000fe4000fffe0ff */
[----:B------:R-:W-:Y:S04]  /*222b0*/  UIADD3 UR12, UPT, UPT, UR5, -0x40, URZ ;  /* 0xffffffc0050c7890 */ /* 0x000fe8000fffe0ff */
[----:B------:R-:W-:Y:S05]  /*222c0*/  IMAD.U32 R168, RZ, RZ, UR14 ;  /* 0x0000000effa87e24 */ /* 0x000fea000f8e00ff */
[----:B------:R-:W-:Y:S02]  /*222d0*/  IABS R168, R168 ;  /* 0x000000a800a87213 */ /* 0x000fe40000000000 */
[-C--:B-1----:R-:W-:Y:S04]  /*222e0*/  IABS R169, R164.reuse ;  /* 0x000000a400a97213 */ /* 0x082fe80000000000 */
[----:B------:R-:W1:Y:S10]  /*222f0*/  I2F.RP R170, R169 ;  /* 0x000000a900aa7306 */ /* 0x000e740000209400 */
[----:B-1----:R-:W1:Y:S02]  /*22300*/  MUFU.RCP R2, R170 ;  /* 0x000000aa00027308 */ /* 0x002e640000001000 */
[----:B-1----:R-:W-:Y:S08]  /*22310*/  VIADD R166, R2, 0xffffffe ;  /* 0x0ffffffe02a67836 */ /* 0x002ff00000000000 */
[----:B------:R-:W1:Y:S02]  /*22320*/  F2I.FTZ.U32.TRUNC.NTZ R3, R166 ;  /* 0x000000a600037305 */ /* 0x000e64000021f000 */
[--C-:B-1----:R-:W-:Y:S04]  /*22330*/  IMAD.MOV R2, RZ, RZ, -R3.reuse ;  /* 0x000000ffff027224 */ /* 0x102fe800078e0a03 */
[----:B------:R-:W-:Y:S01]  /*22340*/  IMAD R171, R2, R169, RZ ;  /* 0x000000a902ab7224 */ /* 0x000fe200078e02ff */
[----:B------:R-:W-:Y:S05]  /*22350*/  MOV R2, RZ ;  /* 0x000000ff00027202 */ /* 0x000fea0000000f00 */
[----:B------:R-:W-:Y:S01]  /*22360*/  IMAD.HI.U32 R3, R3, R171, R2 ;  /* 0x000000ab03037227 */ /* 0x000fe200078e0002 */
[----:B------:R-:W-:Y:S03]  /*22370*/  LOP3.LUT R171, RZ, R164, RZ, 0x33, !PT ;  /* 0x000000a4ffab7212 */ /* 0x000fe600078e33ff */
[----:B------:R-:W-:Y:S02]  /*22380*/  IMAD.U32 R2, RZ, RZ, UR12 ;  /* 0x0000000cff027e24 */ /* 0x000fe4000f8e00ff */
[----:B------:R-:W-:Y:S03]  /*22390*/  IMAD.HI.U32 R170, R3, R168, RZ ;  /* 0x000000a803aa7227 */ /* 0x000fe600078e00ff */
[----:B------:R-:W-:Y:S01]  /*223a0*/  IABS R2, R2 ;  /* 0x0000000200027213 */ /* 0x000fe20000000000 */
[----:B------:R-:W-:Y:S04]  /*223b0*/  IMAD.MOV R166, RZ, RZ, -R170 ;  /* 0x000000ffffa67224 */ /* 0x000fe800078e0aaa */
        /* <DEDUP_REMOVED lines=15> */
[----:B------:R-:W-:Y:S11]  /*224b0*/  LOP3.LUT R2, R164, UR14, RZ, 0x3c, !PT ;  /* 0x0000000ea4027c12 */ /* 0x000ff6000f8e3cff */
[----:B------:R-:W-:Y:S02]  /*224c0*/  @P6 IADD3 R166, PT, PT, R166, 0x1, RZ ;  /* 0x00000001a6a66810 */ /* 0x000fe40007ffe0ff */
[----:B------:R-:W-:Y:S02]  /*224d0*/  ISETP.GE.AND P6, PT, R2, RZ, PT ;  /* 0x000000ff0200720c */ /* 0x000fe40003fc6270 */
[----:B------:R-:W-:Y:S11]  /*224e0*/  LOP3.LUT R2, R164, UR12, RZ, 0x3c, !PT ;  /* 0x0000000ca4027c12 */ /* 0x000ff6000f8e3cff */
[----:B------:R-:W-:Y:S01]  /*224f0*/  @!P6 IMAD.MOV R170, RZ, RZ, -R170 ;  /* 0x000000ffffaae224 */ /* 0x000fe200078e0aaa */
[----:B------:R-:W-:Y:S02]  /*22500*/  ISETP.GE.AND P6, PT, R2, RZ, PT ;  /* 0x000000ff0200720c */ /* 0x000fe40003fc6270 */
[----:B------:R-:W1:Y:S11]  /*22510*/  LDC.64 R2, c[0x0][0x3b8] ;  /* 0x0000ee00ff027b82 */ /* 0x000e760000000a00 */
        /* <DEDUP_REMOVED lines=25> */
.L_x_1605:
        /* <DEDUP_REMOVED lines=91> */
.L_x_1604:
[----:B-1----:R-:W-:Y:S01]  /*22c60*/  FMNMX3.FTZ R2, R0, R6, R7, !PT ;  /* 0x0000000600027276 */ /* 0x002fe20007810007 */
        /* <DEDUP_REMOVED lines=476> */
.L_x_1602:
[----:B------:R-:W1:Y:S01]  /*24a30*/  SHFL.BFLY PT, R0, R237, 0x2, 0x1f ;  /* 0x0c401f00ed007f89 */ /* 0x000e6200000e0000 */
[----:B------:R-:W2:Y:S01]  /*24a40*/  S2UR UR9, SR_CTAID.X ;  /* 0x00000000000979c3 */ /* 0x000ea20000002500 */
[C---:B------:R-:W-:Y:S01]  /*24a50*/  SHF.L.U32 R4, R220.reuse, 0x4, RZ ;  /* 0x00000004dc047819 */ /* 0x040fe200000006ff */
[----:B------:R-:W3:Y:S01]  /*24a60*/  LDCU.64 UR4, c[0x0][0x430] ;  /* 0x00008600ff0477ac */ /* 0x000ee20008000a00 */
[----:B------:R-:W4:Y:S01]  /*24a70*/  SHFL.BFLY PT, R2, R235, 0x2, 0x1f ;  /* 0x0c401f00eb027f89 */ /* 0x000f2200000e0000 */
[C---:B------:R-:W-:Y:S01]  /*24a80*/  SHF.L.U32 R9, R220.reuse, 0x1, RZ ;  /* 0x00000001dc097819 */ /* 0x040fe200000006ff */
[----:B------:R-:W-:Y:S01]  /*24a90*/  BSSY.RECONVERGENT B0, `(.L_x_1607) ;  /* 0x000013b000007945 */ /* 0x000fe20003800200 */
[----:B------:R-:W-:Y:S01]  /*24aa0*/  R2P PR, R220, 0x18 ;  /* 0x00000018dc007804 */ /* 0x000fe20000000000 */
[----:B------:R-:W5:Y:S01]  /*24ab0*/  LDCU UR10, c[0x0][0x3e0] ;  /* 0x00007c00ff0a77ac */ /* 0x000f620008000800 */
[----:B------:R-:W-:Y:S01]  /*24ac0*/  LOP3.LUT R216, R216, 0x6, R9, 0xf8, !PT ;  /* 0x00000006d8d87812 */ /* 0x000fe200078ef809 */
[----:B------:R-:W3:Y:S01]  /*24ad0*/  S2UR UR13, SR_CTAID.Y ;  /* 0x00000000000d79c3 */ /* 0x000ee20000002600 */
[----:B------:R-:W-:Y:S01]  /*24ae0*/  LOP3.LUT P5, RZ, R220, 0x3, RZ, 0xc0, !PT ;  /* 0x00000003dcff7812 */ /* 0x000fe200078ac0ff */
[----:B------:R-:W5:Y:S01]  /*24af0*/  LDCU UR8, c[0x0][0x44c] ;  /* 0x00008980ff0877ac */ /* 0x000f620008000800 */
[----:B------:R-:W-:-:S02]  /*24b00*/  LOP3.LUT R12, R4, 0x10, RZ, 0xc0, !PT ;  /* 0x00000010040c7812 */ /* 0x000fc400078ec0ff */
[----:B------:R-:W-:Y:S01]  /*24b10*/  SEL R217, R217, 0xffffffe0, !P0 ;  /* 0xffffffe0d9d97807 */ /* 0x000fe20004000000 */
[----:B------:R-:W-:Y:S02]  /*24b20*/  UIADD3 UR11, UPT, UPT, -UR21, URZ, URZ ;  /* 0x000000ff150b7290 */ /* 0x000fe4000fffe1ff */
[----:B------:R-:W5:Y:S01]  /*24b30*/  S2UR UR12, SR_CTAID.Z ;  /* 0x00000000000c79c3 */ /* 0x000f620000002700 */
[----:B-1----:R-:W-:Y:S01]  /*24b40*/  FADD.FTZ R7, R0, R237 ;  /* 0x000000ed00077221 */ /* 0x002fe20000010000 */
[----:B------:R-:W-:Y:S01]  /*24b50*/  LOP3.LUT R0, R4, 0x1c0, RZ, 0xc0, !PT ;  /* 0x000001c004007812 */ /* 0x000fe200078ec0ff */
[----:B--2---:R-:W-:Y:S01]  /*24b60*/  USHF.L.U32 UR9, UR9, 0x6, URZ ;  /* 0x0000000609097899 */ /* 0x004fe200080006ff */
[----:B----4-:R-:W-:Y:S02]  /*24b70*/  FADD.FTZ R2, R2, R235 ;  /* 0x000000eb02027221 */ /* 0x010fe40000010000 */
[----:B------:R-:W1:Y:S01]  /*24b80*/  SHFL.BFLY PT, R6, R7, 0x1, 0x1f ;  /* 0x0c201f0007067f89 */ /* 0x000e6200000e0000 */
[----:B------:R-:W-:Y:S01]  /*24b90*/  LOP3.LUT R9, R0, 0x38, R9, 0xf8, !PT ;  /* 0x0000003800097812 */ /* 0x000fe200078ef809 */
[----:B------:R-:W-:Y:S01]  /*24ba0*/  UIADD3 UR7, UPT, UPT, -UR9, UR20, URZ ;  /* 0x0000001409077290 */ /* 0x000fe2000fffe1ff */
[----:B------:R-:W-:Y:S01]  /*24bb0*/  SHF.L.U32 R0, R220, 0x2, RZ ;  /* 0x00000002dc007819 */ /* 0x000fe200000006ff */
[----:B------:R-:W2:Y:S01]  /*24bc0*/  SHFL.BFLY PT, R5, R2, 0x1, 0x1f ;  /* 0x0c201f0002057f89 */ /* 0x000ea200000e0000 */
[----:B------:R-:W-:Y:S01]  /*24bd0*/  LOP3.LUT R9, R216, R9, RZ, 0xfc, !PT ;  /* 0x00000009d8097212 */ /* 0x000fe200078efcff */
[----:B---3--:R-:W-:-:S02]  /*24be0*/  UIMAD UR4, UR13, UR4, UR21 ;  /* 0x000000040d0472a4 */ /* 0x008fc4000f8e0215 */
[----:B-----5:R-:W-:Y:S01]  /*24bf0*/  UIMAD UR11, UR10, UR11, UR12 ;  /* 0x0000000b0a0b72a4 */ /* 0x020fe2000f8e020c */
[----:B------:R-:W3:Y:S03]  /*24c00*/  LDCU.64 UR12, c[0x0][0x358] ;  /* 0x00006b00ff0c77ac */ /* 0x000ee60008000a00 */
[----:B------:R-:W-:-:S04]  /*24c10*/  UIMAD UR10, UR4, UR10, UR11 ;  /* 0x0000000a040a72a4 */ /* 0x000fc8000f8e020b */
[----:B------:R-:W-:Y:S01]  /*24c20*/  UIMAD UR10, UR10, UR5, UR9 ;  /* 0x000000050a0a72a4 */ /* 0x000fe2000f8e0209 */
[----:B-1----:R-:W-:-:S03]  /*24c30*/  FADD.FTZ R6, R7, R6 ;  /* 0x0000000607067221 */ /* 0x002fc60000010000 */
[----:B------:R-:W-:Y:S01]  /*24c40*/  UIMAD UR8, UR10, UR8, URZ ;  /* 0x000000080a0872a4 */ /* 0x000fe2000f8e02ff */
[----:B------:R-:W1:Y:S01]  /*24c50*/  MUFU.RCP R10, R6 ;  /* 0x00000006000a7308 */ /* 0x000e620000001000 */
[----:B--2---:R-:W-:Y:S01]  /*24c60*/  FADD.FTZ R5, R2, R5 ;  /* 0x0000000502057221 */ /* 0x004fe20000010000 */
[----:B------:R-:W-:Y:S01]  /*24c70*/  LOP3.LUT R2, R0, 0x1f8, RZ, 0xc0, !PT ;  /* 0x000001f800027812 */ /* 0x000fe200078ec0ff */
[----:B------:R-:W-:Y:S01]  /*24c80*/  BAR.SYNC.DEFER_BLOCKING 0x0 ;  /* 0x0000000000007b1d */ /* 0x000fe20000010000 */
[----:B------:R-:W-:Y:S02]  /*24c90*/  FSETP.NE.FTZ.AND P1, PT, R6, RZ, PT ;  /* 0x000000ff0600720b */ /* 0x000fe40003f35000 */
[----:B------:R-:W-:Y:S02]  /*24ca0*/  LOP3.LUT R165, R2, 0x38, R219, 0x78, !PT ;  /* 0x0000003802a57812 */ /* 0x000fe400078e78db */
[--C-:B------:R-:W-:Y:S01]  /*24cb0*/  SHF.R.U32.HI R2, RZ, 0x2, R220.reuse ;  /* 0x00000002ff027819 */ /* 0x100fe200000116dc */
[----:B------:R-:W2:Y:S01]  /*24cc0*/  MUFU.RCP R8, R5 ;  /* 0x0000000500087308 */ /* 0x000ea20000001000 */
[----:B------:R-:W-:-:S02]  /*24cd0*/  SHF.R.U32.HI R220, RZ, 0x4, R220 ;  /* 0x00000004ffdc7819 */ /* 0x000fc400000116dc */
[----:B------:R-:W-:Y:S02]  /*24ce0*/  FSETP.NE.FTZ.AND P6, PT, R5, RZ, PT ;  /* 0x000000ff0500720b */ /* 0x000fe40003fd5000 */
[----:B------:R-:W-:Y:S02]  /*24cf0*/  IADD3 R7, PT, PT, R220, 0x8, RZ ;  /* 0x00000008dc077810 */ /* 0x000fe40007ffe0ff */
[----:B------:R-:W-:Y:S02]  /*24d00*/  LEA R165, R165, R12, 0x2 ;  /* 0x0000000ca5a57211 */ /* 0x000fe400078e10ff */
[----:B-1----:R-:W-:Y:S02]  /*24d10*/  FSEL R10, R10, 1, P1 ;  /* 0x3f8000000a0a7808 */ /* 0x002fe40000800000 */
[----:B------:R-:W-:Y:S02]  /*24d20*/  ISETP.GE.AND P2, PT, R7, UR7, PT ;  /* 0x0000000707007c0c */ /* 0x000fe4000bf46270 */
[----:B------:R-:W-:Y:S01]  /*24d30*/  MOV R7, 0x40 ;  /* 0x0000004000077802 */ /* 0x000fe20000000f00 */
        /* <DEDUP_REMOVED lines=64> */
[----:B------:R-:W-:Y:S01]  /*25140*/  IADD3 R12, PT, PT, R220, 0x10, RZ ;  /* 0x00000010dc0c7810 */ /* 0x000fe20007ffe0ff */
[----:B------:R-:W-:Y:S01]  /*25150*/  @P6 MUFU.LG2 R5, R5 ;  /* 0x0000000500056308 */ /* 0x000fe20000000c00 */
[----:B------:R-:W-:Y:S01]  /*25160*/  LEA R10, R9, UR6, 0x2 ;  /* 0x00000006090a7c11 */ /* 0x000fe2000f8e10ff */
[----:B------:R-:W1:Y:S01]  /*25170*/  @P6 LDC R18, c[0x0][0x458] ;  /* 0x00011600ff126b82 */ /* 0x000e620000000800 */
[----:B------:R-:W-:-:S02]  /*25180*/  SEL R7, R7, 0xffffffc0, !P3 ;  /* 0xffffffc007077807 */ /* 0x000fc40005800000 */
[----:B--2---:R-:W-:Y:S01]  /*25190*/  FSEL R8, R8, 1, P6 ;  /* 0x3f80000008087808 */ /* 0x004fe20003000000 */
[----:B------:R-:W-:Y:S01]  /*251a0*/  STS.64 [R10], R160 ;  /* 0x000000a00a007388 */ /* 0x000fe20000000a00 */
[----:B------:R-:W-:Y:S02]  /*251b0*/  ISETP.GE.AND P1, PT, R12, UR7, PT ;  /* 0x000000070c007c0c */ /* 0x000fe4000bf26270 */
[----:B------:R-:W-:Y:S01]  /*251c0*/  IADD3 R14, PT, PT, R10, 0x80, RZ ;  /* 0x000000800a0e7810 */ /* 0x000fe20007ffe0ff */
[----:B------:R-:W-:Y:S01]  /*251d0*/  FMUL.FTZ R162, R8, R162 ;  /* 0x000000a208a27220 */ /* 0x000fe20000410000 */
[----:B------:R-:W-:Y:S01]  /*251e0*/  IADD3 R12, PT, PT, R10, R7, RZ ;  /* 0x000000070a0c7210 */ /* 0x000fe20007ffe0ff */
[----:B------:R-:W-:Y:S01]  /*251f0*/  FMUL.FTZ R163, R8, R163 ;  /* 0x000000a308a37220 */ /* 0x000fe20000410000 */
[----:B------:R-:W-:Y:S01]  /*25200*/  @P4 IADD3 R14, PT, PT, R10, -0x80, RZ ;  /* 0xffffff800a0e4810 */ /* 0x000fe20007ffe0ff */
        /* <DEDUP_REMOVED lines=63> */
[----:B------:R-:W-:Y:S01]  /*25600*/  STS.64 [R10+0x800], R162 ;  /* 0x000800a20a007388 */ /* 0x000fe20000000a00 */
[----:B------:R-:W-:-:S02]  /*25610*/  IADD3 R9, PT, PT, R217, R12, RZ ;  /* 0x0000000cd9097210 */ /* 0x000fc40007ffe0ff */
[-C--:B------:R-:W-:Y:S01]  /*25620*/  IADD3 R16, PT, PT, R7, R14.reuse, RZ ;  /* 0x0000000e07107210 */ /* 0x080fe20007ffe0ff */
[----:B------:R-:W-:Y:S01]  /*25630*/  STS.64 [R8], R36 ;  /* 0x0000002408007388 */ /* 0x000fe20000000a00 */
[C---:B------:R-:W-:Y:S02]  /*25640*/  IADD3 R7, PT, PT, R217.reuse, R14, RZ ;  /* 0x0000000ed9077210 */ /* 0x040fe40007ffe0ff */
[----:B------:R-:W-:Y:S01]  /*25650*/  IADD3 R217, PT, PT, R217, R16, RZ ;  /* 0x00000010d9d97210 */ /* 0x000fe20007ffe0ff */
[----:B------:R-:W-:Y:S01]  /*25660*/  STS.64 [R8+0x800], R38 ;  /* 0x0008002608007388 */ /* 0x000fe20000000a00 */
[----:B------:R-:W-:Y:S02]  /*25670*/  FSETP.NE.FTZ.AND P3, PT, R6, RZ, PT ;  /* 0x000000ff0600720b */ /* 0x000fe40003f75000 */
[----:B------:R-:W-:Y:S01]  /*25680*/  IADD3 R11, PT, PT, R220, 0x18, RZ ;  /* 0x00000018dc0b7810 */ /* 0x000fe20007ffe0ff */
[----:B------:R-:W-:Y:S01]  /*25690*/  STS.64 [R12], R40 ;  /* 0x000000280c007388 */ /* 0x000fe20000000a00 */
[----:B------:R-:W-:-:S02]  /*256a0*/  LOP3.LUT R219, R219, 0x30, RZ, 0xc0, !PT ;  /* 0x00000030dbdb7812 */ /* 0x000fc400078ec0ff */
[----:B------:R-:W-:Y:S01]  /*256b0*/  ISETP.GE.AND P0, PT, R11, UR7, PT ;  /* 0x000000070b007c0c */ /* 0x000fe2000bf06270 */
[----:B------:R-:W-:Y:S01]  /*256c0*/  STS.64 [R12+0x800], R42 ;  /* 0x0008002a0c007388 */ /* 0x000fe20000000a00 */
[----:B------:R-:W-:-:S03]  /*256d0*/  LOP3.LUT R2, R219, 0x7, R2, 0xf8, !PT ;  /* 0x00000007db027812 */ /* 0x000fc600078ef802 */
[----:B------:R-:W-:Y:S02]  /*256e0*/  STS.64 [R9], R44 ;  /* 0x0000002c09007388 */ /* 0x000fe40000000a00 */
[----:B------:R-:W2:Y:S01]  /*256f0*/  @P3 MUFU.LG2 R6, R6 ;  /* 0x0000000600063308 */ /* 0x000ea20000000c00 */
[----:B------:R-:W4:Y:S01]  /*25700*/  @P3 LDC R11, c[0x0][0x458] ;  /* 0x00011600ff0b3b82 */ /* 0x000f220000000800 */
        /* <DEDUP_REMOVED lines=46> */
[----:B------:R-:W-:Y:S04]  /*259f0*/  STS.64 [R12+0xc800], R138 ;  /* 0x00c8008a0c007388 */ /* 0x000fe80000000a00 */
[----:B------:R-:W-:Y:S04]  /*25a00*/  STS.64 [R9+0xc000], R140 ;  /* 0x00c0008c09007388 */ /* 0x000fe80000000a00 */
[----:B------:R2:W-:Y:S04]  /*25a10*/  STS.64 [R9+0xc800], R142 ;  /* 0x00c8008e09007388 */ /* 0x0005e80000000a00 */
[----:B------:R4:W-:Y:S01]  /*25a20*/  STS.64 [R14+0xc000], R144 ;  /* 0x00c000900e007388 */ /* 0x0009e20000000a00 */
[----:B-----5:R-:W-:-:S03]  /*25a30*/  MOV R133, 0xff800000 ;  /* 0xff80000000857802 */ /* 0x020fc60000000f00 */
[----:B------:R4:W-:Y:S01]  /*25a40*/  STS.64 [R14+0xc800], R146 ;  /* 0x00c800920e007388 */ /* 0x0009e20000000a00 */
[----:B---3--:R-:W-:-:S03]  /*25a50*/  MOV R134, 0xff800000 ;  /* 0xff80000000867802 */ /* 0x008fc60000000f00 */
[----:B------:R3:W-:Y:S01]  /*25a60*/  STS.64 [R7+0xc000], R156 ;  /* 0x00c0009c07007388 */ /* 0x0007e20000000a00 */
[----:B------:R-:W-:Y:S02]  /*25a70*/  IADD3 R135, PT, PT, R220, 0x20, RZ ;  /* 0x00000020dc877810 */ /* 0x000fe40007ffe0ff */
[----:B-1----:R-:W-:Y:S01]  /*25a80*/  MOV R137, UR8 ;  /* 0x0000000800897c02 */ /* 0x002fe20008000f00 */
[----:B------:R3:W-:Y:S04]  /*25a90*/  STS.64 [R7+0xc800], R158 ;  /* 0x00c8009e07007388 */ /* 0x0007e80000000a00 */
[----:B------:R3:W-:Y:S04]  /*25aa0*/  STS.64 [R16+0xc000], R148 ;  /* 0x00c0009410007388 */ /* 0x0007e80000000a00 */
[----:B------:R3:W-:Y:S01]  /*25ab0*/  STS.64 [R16+0xc800], R150 ;  /* 0x00c8009610007388 */ /* 0x0007e20000000a00 */
[----:B--2---:R-:W-:-:S03]  /*25ac0*/  @P3 FMUL.FTZ R9, R6, 0.69314718246459960938 ;  /* 0x3f31721806093820 */ /* 0x004fc60000410000 */
[----:B------:R3:W-:Y:S01]  /*25ad0*/  STS.64 [R217+0xc000], R152 ;  /* 0x00c00098d9007388 */ /* 0x0007e20000000a00 */
[----:B------:R-:W-:Y:S01]  /*25ae0*/  @P6 FMUL.FTZ R6, R5, 0.69314718246459960938 ;  /* 0x3f31721805066820 */ /* 0x000fe20000410000 */
[----:B------:R-:W-:Y:S01]  /*25af0*/  LOP3.LUT R5, R4, 0x3f00, RZ, 0xc0, !PT ;  /* 0x00003f0004057812 */ /* 0x000fe200078ec0ff */
[----:B----4-:R-:W-:Y:S01]  /*25b00*/  @P3 FFMA.FTZ R134, R164, R11, R9 ;  /* 0x0000000ba4863223 */ /* 0x010fe20000010009 */
[----:B------:R3:W-:Y:S01]  /*25b10*/  STS.64 [R217+0xc800], R154 ;  /* 0x00c8009ad9007388 */ /* 0x0007e20000000a00 */
[----:B------:R-:W-:Y:S01]  /*25b20*/  @P6 FFMA.FTZ R133, R3, R18, R6 ;  /* 0x0000001203856223 */ /* 0x000fe20000010006 */
[----:B------:R-:W-:Y:S01]  /*25b30*/  LOP3.LUT R5, R5, 0x3c, R0, 0xf8, !PT ;  /* 0x0000003c05057812 */ /* 0x000fe200078ef800 */
[----:B------:R-:W-:Y:S01]  /*25b40*/  BAR.SYNC.DEFER_BLOCKING 0x0 ;  /* 0x0000000000007b1d */ /* 0x000fe20000010000 */
[----:B------:R-:W-:Y:S02]  /*25b50*/  IADD3 R3, PT, PT, R220, 0x28, RZ ;  /* 0x00000028dc037810 */ /* 0x000fe40007ffe0ff */
[----:B------:R-:W-:-:S03]  /*25b60*/  IADD3 R132, P3, PT, R5, UR8, RZ ;  /* 0x0000000805847c10 */ /* 0x000fc6000ff7e0ff */
        /* <DEDUP_REMOVED lines=35> */
[----:B------:R-:W-:Y:S01]  /*25da0*/  IADD3 R138, P4, PT, R2, UR10, RZ ;  /* 0x0000000a028a7c10 */ /* 0x000fe2000ff9e0ff */
[----:B------:R-:W-:Y:S01]  /*25db0*/  IMAD.U32 R136, RZ, RZ, UR10 ;  /* 0x0000000aff887e24 */ /* 0x000fe2000f8e00ff */
[----:B------:R-:W-:-:S06]  /*25dc0*/  UIADD3 UR6, UPT, UPT, -UR9, UR20, URZ ;  /* 0x0000001409067290 */ /* 0x000fcc000fffe1ff */
[----:B------:R-:W-:Y:S02]  /*25dd0*/  ISETP.GE.AND P6, PT, R2, UR6, PT ;  /* 0x0000000602007c0c */ /* 0x000fe4000bfc6270 */
[----:B------:R-:W-:Y:S02]  /*25de0*/  ISETP.GE.AND P5, PT, R139, UR6, PT ;  /* 0x000000068b007c0c */ /* 0x000fe4000bfa6270 */
[----:B------:R-:W-:Y:S02]  /*25df0*/  LEA.HI.X.SX32 R139, R136, RZ, 0x1, P4 ;  /* 0x000000ff888b7211 */ /* 0x000fe400020f0eff */
[----:B--2---:R-:W-:-:S04]  /*25e00*/  LEA R140, P4, R138, UR4, 0x2 ;  /* 0x000000048a8c7c11 */ /* 0x004fc8000f8810ff */
[----:B------:R-:W-:-:S05]  /*25e10*/  LEA.HI.X R141, R138, UR5, R139, 0x2, P4 ;  /* 0x000000058a8d7c11 */ /* 0x000fca000a0f148b */
[----:B------:R2:W-:Y:S04]  /*25e20*/  @!P6 STG.E desc[UR12][R140.64], R134 ;  /* 0x000000868c00e986 */ /* 0x0005e8000c10190c */
[----:B------:R2:W-:Y:S02]  /*25e30*/  @!P5 STG.E desc[UR12][R140.64+0x20], R133 ;  /* 0x000020858c00d986 */ /* 0x0005e4000c10190c */
.L_x_1608:
[----:B------:R-:W-:Y:S05]  /*25e40*/  BSYNC.RECONVERGENT B0 ;  /* 0x0000000000007941 */ /* 0x000fea0003800200 */
.L_x_1607:
[C---:B------:R-:W-:Y:S01]  /*25e50*/  ISETP.GE.AND P4, PT, R220.reuse, UR7, PT ;  /* 0x00000007dc007c0c */ /* 0x040fe2000bf86270 */
        /* <DEDUP_REMOVED lines=24> */
.L_x_1610:
[----:B------:R-:W-:Y:S05]  /*25fe0*/  BSYNC.RECONVERGENT B0 ;  /* 0x0000000000007941 */ /* 0x000fea0003800200 */
.L_x_1609:
        /* <DEDUP_REMOVED lines=26> */
.L_x_1612:
[----:B------:R-:W-:Y:S05]  /*26190*/  BSYNC.RECONVERGENT B0 ;  /* 0x0000000000007941 */ /* 0x000fea0003800200 */
.L_x_1611:
        /* <DEDUP_REMOVED lines=24> */
.L_x_1614:
[----:B------:R-:W-:Y:S05]  /*26320*/  BSYNC.RECONVERGENT B0 ;  /* 0x0000000000007941 */ /* 0x000fea0003800200 */
.L_x_1613:
        /* <DEDUP_REMOVED lines=23> */
.L_x_1616:
[----:B------:R-:W-:Y:S05]  /*264a0*/  BSYNC.RECONVERGENT B0 ;  /* 0x0000000000007941 */ /* 0x000fea0003800200 */
.L_x_1615:
        /* <DEDUP_REMOVED lines=24> */
.L_x_1618:
[----:B------:R-:W-:Y:S05]  /*26630*/  BSYNC.RECONVERGENT B0 ;  /* 0x0000000000007941 */ /* 0x000fea0003800200 */
.L_x_1617:
        /* <DEDUP_REMOVED lines=24> */
.L_x_1620:
[----:B------:R-:W-:Y:S05]  /*267c0*/  BSYNC.RECONVERGENT B0 ;  /* 0x0000000000007941 */ /* 0x000fea0003800200 */
.L_x_1619:
        /* <DEDUP_REMOVED lines=8> */
[----:B-1-3--:R-:W1:Y:S08]  /*26850*/  @!P5 LDC.64 R16, c[0x0][0x3f8] ;  /* 0x0000fe00ff10db82 */ /* 0x00ae700000000a00 */
[----:B------:R-:W3:Y:S08]  /*26860*/  @!P4 LDC.64 R14, c[0x0][0x3f8] ;  /* 0x0000fe00ff0ecb82 */ /* 0x000ef00000000a00 */
[----:B------:R-:W5:Y:S08]  /*26870*/  @!P3 LDC.64 R12, c[0x0][0x3f8] ;  /* 0x0000fe00ff0cbb82 */ /* 0x000f700000000a00 */
[----:B--2-4-:R-:W2:Y:S01]  /*26880*/  @!P1 LDC.64 R2, c[0x0][0x3f8] ;  /* 0x0000fe00ff029b82 */ /* 0x014ea20000000a00 */
[----:B-1----:R-:W-:-:S04]  /*26890*/  @!P5 LEA R16, P2, R132, R16, 0x2 ;  /* 0x000000108410d211 */ /* 0x002fc800078410ff */
[C---:B------:R-:W-:Y:S02]  /*268a0*/  @!P5 LEA.HI.X R17, R132.reuse, R17, R137, 0x2, P2 ;  /* 0x000000118411d211 */ /* 0x040fe400010f1489 */
[----:B---3--:R-:W-:-:S03]  /*268b0*/  @!P4 LEA R14, P0, R132, R14, 0x2 ;  /* 0x0000000e840ec211 */ /* 0x008fc600078010ff */
        /* <DEDUP_REMOVED lines=9> */
.L_x_1622:
[----:B------:R-:W-:Y:S05]  /*26950*/  BSYNC.RECONVERGENT B0 ;  /* 0x0000000000007941 */ /* 0x000fea0003800200 */
.L_x_1621:
[----:B------:R-:W-:Y:S05]  /*26960*/  @P6 EXIT ;  /* 0x000000000000694d */ /* 0x000fea0003800000 */
[----:B------:R-:W5:Y:S02]  /*26970*/  LDCU UR4, c[0x0][0x440] ;  /* 0x00008800ff0477ac */ /* 0x000f640008000800 */
[----:B-----5:R-:W-:Y:S02]  /*26980*/  ISETP.GE.AND P5, PT, R136, UR4, PT ;  /* 0x0000000488007c0c */ /* 0x020fe4000bfa6270 */
[----:B------:R-:W-:Y:S02]  /*26990*/  ISETP.GE.AND P4, PT, R135, UR4, PT ;  /* 0x0000000487007c0c */ /* 0x000fe4000bf86270 */
[----:B------:R-:W-:-:S09]  /*269a0*/  ISETP.GE.AND P2, PT, R134, UR4, PT ;  /* 0x0000000486007c0c */ /* 0x000fd2000bf46270 */
[----:B-1----:R-:W1:Y:S08]  /*269b0*/  @!P5 LDC.64 R10, c[0x0][0x3f8] ;  /* 0x0000fe00ff0adb82 */ /* 0x002e700000000a00 */
[----:B------:R-:W5:Y:S08]  /*269c0*/  @!P4 LDC.64 R8, c[0x0][0x3f8] ;  /* 0x0000fe00ff08cb82 */ /* 0x000f700000000a00 */
[----:B--2-4-:R-:W2:Y:S01]  /*269d0*/  @!P2 LDC.64 R2, c[0x0][0x3f8] ;  /* 0x0000fe00ff02ab82 */ /* 0x014ea20000000a00 */
        /* <DEDUP_REMOVED lines=16> */
.L_x_1623:
        /* <DEDUP_REMOVED lines=10> */
.L_x_4066:


//--------------------- .text._ZN5flash24flash_fwd_splitkv_kernelI23Flash_fwd_kernel_traitsILi256ELi64ELi64ELi4ELb0ELb0EN7cutlass10bfloat16_tE19Flash_kernel_traitsILi256ELi64ELi64ELi4ES3_EELb1ELb0ELb0ELb0ELb0ELb1ELb1ELb1EEEvNS_16Flash_fwd_paramsE --------------------------
	.section	.text._ZN5flash24flash_fwd_splitkv_kernelI23Flash_fwd_kernel_traitsILi256ELi64ELi64ELi4ELb0ELb0EN7cutlass10bfloat16_tE19Flash_kernel_traitsILi256ELi64ELi64ELi4ES3_EELb1ELb0ELb0ELb0ELb0ELb1ELb1ELb1EEEvNS_16Flash_fwd_paramsE,"ax",@progbits
	.align	128
        .global         _ZN5flash24flash_fwd_splitkv_kernelI23Flash_fwd_kernel_traitsILi256ELi64ELi64ELi4ELb0ELb0EN7cutlass10bfloat16_tE19Flash_kernel_traitsILi256ELi64ELi64ELi4ES3_EELb1ELb0ELb0ELb0ELb0ELb1ELb1ELb1EEEvNS_16Flash_fwd_paramsE
        .type           _ZN5flash24flash_fwd_splitkv_kernelI23Flash_fwd_kernel_traitsILi256ELi64ELi64ELi4ELb0ELb0EN7cutlass10bfloat16_tE19Flash_kernel_traitsILi256ELi64ELi64ELi4ES3_EELb1ELb0ELb0ELb0ELb0ELb1ELb1ELb1EEEvNS_16Flash_fwd_paramsE,@function
        .size           _ZN5flash24flash_fwd_splitkv_kernelI23Flash_fwd_kernel_traitsILi256ELi64ELi64ELi4ELb0ELb0EN7cutlass10bfloat16_tE19Flash_kernel_traitsILi256ELi64ELi64ELi4ES3_EELb1ELb0ELb0ELb0ELb0ELb1ELb1ELb1EEEvNS_16Flash_fwd_paramsE,(.L_x_4067 - _ZN5flash24flash_fwd_splitkv_kernelI23Flash_fwd_kernel_traitsILi256ELi64ELi64ELi4ELb0ELb0EN7cutlass10bfloat16_tE19Flash_kernel_traitsILi256ELi64ELi64ELi4ES3_EELb1ELb0ELb0ELb0ELb0ELb1ELb1ELb1EEEvNS_16Flash_fwd_paramsE)
        .other          _ZN5flash24flash_fwd_splitkv_kernelI23Flash_fwd_kernel_traitsILi256ELi64ELi64ELi4ELb0ELb0EN7cutlass10bfloat16_tE19Flash_kernel_traitsILi256ELi64ELi64ELi4ES3_EELb1ELb0ELb0ELb0ELb0ELb1ELb1ELb1EEEvNS_16Flash_fwd_paramsE,@"STO_CUDA_ENTRY STV_DEFAULT"
_ZN5flash24flash_fwd_splitkv_kernelI23Flash_fwd_kernel_traitsILi256ELi64ELi64ELi4ELb0ELb0EN7cutlass10bfloat16_tE19Flash_kernel_traitsILi256ELi64ELi64ELi4ES3_EELb1ELb0ELb0ELb0ELb0ELb1ELb1ELb1EEEvNS_16Flash_fwd_paramsE:
.text._ZN5flash24flash_fwd_splitkv_kernelI23Flash_fwd_kernel_traitsILi256ELi64ELi64ELi4ELb0ELb0EN7cutlass10bfloat16_tE19Flash_kernel_traitsILi256ELi64ELi64ELi4ES3_EELb1ELb0ELb0ELb0ELb0ELb1ELb1ELb1EEEvNS_16Flash_fwd_paramsE:
        /* <DEDUP_REMOVED lines=86> */
.L_x_1624:
        /* <DEDUP_REMOVED lines=116> */
.L_x_1627:
[----:B------:R-:W-:Y:S05]  /*0ca0*/  BSYNC.RECONVERGENT B0 ;  /* 0x0000000000007941 */ /* 0x000fea0003800200 */
.L_x_1626:
        /* <DEDUP_REMOVED lines=31> */
.L_x_1629:
[----:B------:R-:W-:Y:S05]  /*0ea0*/  BSYNC.RECONVERGENT B0 ;  /* 0x0000000000007941 */ /* 0x000fea0003800200 */
.L_x_1628:
        /* <DEDUP_REMOVED lines=24> */
.L_x_1631:
[----:B------:R-:W-:Y:S05]  /*1030*/  BSYNC.RECONVERGENT B0 ;  /* 0x0000000000007941 */ /* 0x000fea0003800200 */
.L_x_1630:
        /* <DEDUP_REMOVED lines=24> */
.L_x_1633:
[----:B------:R-:W-:Y:S05]  /*11c0*/  BSYNC.RECONVERGENT B0 ;  /* 0x0000000000007941 */ /* 0x000fea0003800200 */
.L_x_1632:
        /* <DEDUP_REMOVED lines=24> */
.L_x_1635:
[----:B------:R-:W-:Y:S05]  /*1350*/  BSYNC.RECONVERGENT B0 ;  /* 0x0000000000007941 */ /* 0x000fea0003800200 */
.L_x_1634:
        /* <DEDUP_REMOVED lines=24> */
.L_x_1637:
[----:B------:R-:W-:Y:S05]  /*14e0*/  BSYNC.RECONVERGENT B0 ;  /* 0x0000000000007941 */ /* 0x000fea0003800200 */
.L_x_1636:
        /* <DEDUP_REMOVED lines=23> */
.L_x_1639:
[----:B------:R-:W-:Y:S05]  /*1660*/  BSYNC.RECONVERGENT B0 ;  /* 0x0000000000007941 */ /* 0x000fea0003800200 */
.L_x_1638:
        /* <DEDUP_REMOVED lines=23> */
.L_x_1641:
[----:B------:R-:W-:Y:S05]  /*17e0*/  BSYNC.RECONVERGENT B0 ;  /* 0x0000000000007941 */ /* 0x000fea0003800200 */
.L_x_1640:
        /* <DEDUP_REMOVED lines=33> */
.L_x_1625:
        /* <DEDUP_REMOVED lines=13> */
.L_x_1642:
        /* <DEDUP_REMOVED lines=107> */
.L_x_1643:
        /* <DEDUP_REMOVED lines=15> */
.L_x_1645:
[----:B------:R-:W2:Y:S01]  /*2270*/  LDC.64 R6, c[0x0][0x3b8] ;  /* 0x0000ee00ff067b82 */ /* 0x000ea20000000a00 */
[----:B------:R-:W-:-:S06]  /*2280*/  UIADD3 UR8, UPT, UPT, UR10, UR11, URZ ;  /* 0x0000000b0a087290 */ /* 0x000fcc000fffe0ff */
[----:B--2---:R-:W-:Y:S02]  /*2290*/  IMAD R15, R7, UR8, RZ ;  /* 0x00000008070f7c24 */ /* 0x004fe4000f8e02ff */
[----:B-1----:R-:W-:-:S05]  /*22a0*/  IMAD.WIDE.U32 R2, R6, UR8, RZ ;  /* 0x0000000806027c25 */ /* 0x002fca000f8e00ff */
[----:B------:R-:W-:Y:S02]  /*22b0*/  IADD3 R15, PT, PT, R3, R15, RZ ;  /* 0x0000000f030f7210 */ /* 0x000fe40007ffe0ff */
[----:B------:R-:W-:Y:S02]  /*22c0*/  MOV R14, R2 ;  /* 0x00000002000e7202 */ /* 0x000fe40000000f00 */
.L_x_1646:
        /* <DEDUP_REMOVED lines=14> */
.L_x_1647:
[----:B------:R-:W1:Y:S01]  /*23b0*/  LDC.64 R2, c[0x0][0x3c0] ;  /* 0x0000f000ff027b82 */ /* 0x000e620000000a00 */
[----:B------:R-:W-:-:S06]  /*23c0*/  UIADD3 UR10, UPT, UPT, UR10, UR11, URZ ;  /* 0x0000000b0a0a7290 */ /* 0x000fcc000fffe0ff */
[----:B-1---5:R-:W-:Y:S02]  /*23d0*/  IMAD R5, R3, UR10, RZ ;  /* 0x0000000a03057c24 */ /* 0x022fe4000f8e02ff */
[----:B------:R-:W-:-:S05]  /*23e0*/  IMAD.WIDE.U32 R8, R2, UR10, RZ ;  /* 0x0000000a02087c25 */ /* 0x000fca000f8e00ff */
[----:B------:R-:W-:Y:S02]  /*23f0*/  IADD3 R5, PT, PT, R9, R5, RZ ;  /* 0x0000000509057210 */ /* 0x000fe40007ffe0ff */
[----:B------:R-:W-:-:S07]  /*2400*/  MOV R4, R8 ;  /* 0x0000000800047202 */ /* 0x000fce0000000f00 */
.L_x_1648:
        /* <DEDUP_REMOVED lines=53> */
.L_x_1644:
        /* <DEDUP_REMOVED lines=187> */
.L_x_1733:
        /* <DEDUP_REMOVED lines=20> */
.L_x_1651:
[----:B-1-3--:R-:W-:Y:S05]  /*3450*/  BSYNC.RECONVERGENT B0 ;  /* 0x0000000000007941 */ /* 0x00afea0003800200 */
.L_x_1650:
        /* <DEDUP_REMOVED lines=19> */
.L_x_1653:
[----:B------:R-:W-:Y:S05]  /*3590*/  BSYNC.RECONVERGENT B0 ;  /* 0x0000000000007941 */ /* 0x000fea0003800200 */
.L_x_1652:
        /* <DEDUP_REMOVED lines=23> */
.L_x_1655:
[----:B------:R-:W-:Y:S05]  /*3710*/  BSYNC.RECONVERGENT B0 ;  /* 0x0000000000007941 */ /* 0x000fea0003800200 */
.L_x_1654:
        /* <DEDUP_REMOVED lines=25> */
.L_x_1657:
[----:B------:R-:W-:Y:S05]  /*38b0*/  BSYNC.RECONVERGENT B0 ;  /* 0x0000000000007941 */ /* 0x000fea0003800200 */
.L_x_1656:
        /* <DEDUP_REMOVED lines=20> */
.L_x_1661:
[----:B------:R-:W-:Y:S05]  /*3a00*/  BSYNC.RECONVERGENT B0 ;  /* 0x0000000000007941 */ /* 0x000fea0003800200 */
.L_x_1660:
        /* <DEDUP_REMOVED lines=18> */
.L_x_1663:
[----:B------:R-:W-:Y:S05]  /*3b30*/  BSYNC.RECONVERGENT B0 ;  /* 0x0000000000007941 */ /* 0x000fea0003800200 */
.L_x_1662:
        /* <DEDUP_REMOVED lines=20> */
.L_x_1665:
[----:B------:R-:W-:Y:S05]  /*3c80*/  BSYNC.RECONVERGENT B0 ;  /* 0x0000000000007941 */ /* 0x000fea0003800200 */
.L_x_1664:
        /* <DEDUP_REMOVED lines=25> */
.L_x_1659:
        /* <DEDUP_REMOVED lines=56> */
.L_x_1671:
[----:B------:R-:W-:Y:S05]  /*41a0*/  BSYNC.RECONVERGENT B0 ;  /* 0x0000000000007941 */ /* 0x000fea0003800200 */
.L_x_1670:
        /* <DEDUP_REMOVED lines=48> */
.L_x_1673:
[----:B------:R-:W-:Y:S05]  /*44b0*/  BSYNC.RECONVERGENT B0 ;  /* 0x0000000000007941 */ /* 0x000fea0003800200 */
.L_x_1672:
        /* <DEDUP_REMOVED lines=48> */
.L_x_1675:
[----:B------:R-:W-:Y:S05]  /*47c0*/  BSYNC.RECONVERGENT B0 ;  /* 0x0000000000007941 */ /* 0x000fea0003800200 */
.L_x_1674:
        /* <DEDUP_REMOVED lines=47> */
.L_x_1669:
[----:B------:R-:W-:Y:S05]  /*4ac0*/  BSYNC.RECONVERGENT B1 ;  /* 0x0000000000017941 */ /* 0x000fea0003800200 */
.L_x_1668:
        /* <DEDUP_REMOVED lines=65> */
.L_x_1679:
[----:B------:R-:W-:Y:S05]  /*4ee0*/  BSYNC.RECONVERGENT B0 ;  /* 0x0000000000007941 */ /* 0x000fea0003800200 */
.L_x_1678:
        /* <DEDUP_REMOVED lines=48> */
.L_x_1681:
[----:B------:R-:W-:Y:S05]  /*51f0*/  BSYNC.RECONVERGENT B0 ;  /* 0x0000000000007941 */ /* 0x000fea0003800200 */
.L_x_1680:
        /* <DEDUP_REMOVED lines=48> */
.L_x_1683:
[----:B------:R-:W-:Y:S05]  /*5500*/  BSYNC.RECONVERGENT B0 ;  /* 0x0000000000007941 */ /* 0x000fea0003800200 */
.L_x_1682:
        /* <DEDUP_REMOVED lines=47> */
.L_x_1677:
[----:B------:R-:W-:Y:S05]  /*5800*/  BSYNC.RECONVERGENT B1 ;  /* 0x0000000000017941 */ /* 0x000fea0003800200 */
.L_x_1676:
        /* <DEDUP_REMOVED lines=65> */
.L_x_1687:
[----:B------:R-:W-:Y:S05]  /*5c20*/  BSYNC.RECONVERGENT B0 ;  /* 0x0000000000007941 */ /* 0x000fea0003800200 */
.L_x_1686:
        /* <DEDUP_REMOVED lines=48> */
.L_x_1689:
[----:B------:R-:W-:Y:S05]  /*5f30*/  BSYNC.RECONVERGENT B0 ;  /* 0x0000000000007941 */ /* 0x000fea0003800200 */
.L_x_1688:
        /* <DEDUP_REMOVED lines=48> */
.L_x_1691:
[----:B------:R-:W-:Y:S05]  /*6240*/  BSYNC.RECONVERGENT B0 ;  /* 0x0000000000007941 */ /* 0x000fea0003800200 */
.L_x_1690:
        /* <DEDUP_REMOVED lines=47> */
.L_x_1685:
[----:B------:R-:W-:Y:S05]  /*6540*/  BSYNC.RECONVERGENT B1 ;  /* 0x0000000000017941 */ /* 0x000fea0003800200 */
.L_x_1684:
        /* <DEDUP_REMOVED lines=67> */
.L_x_1695:
[----:B------:R-:W-:Y:S05]  /*6980*/  BSYNC.RECONVERGENT B0 ;  /* 0x0000000000007941 */ /* 0x000fea0003800200 */
.L_x_1694:
        /* <DEDUP_REMOVED lines=48> */
.L_x_1697:
[----:B------:R-:W-:Y:S05]  /*6c90*/  BSYNC.RECONVERGENT B0 ;  /* 0x0000000000007941 */ /* 0x000fea0003800200 */
.L_x_1696:
        /* <DEDUP_REMOVED lines=48> */
.L_x_1699:
[----:B------:R-:W-:Y:S05]  /*6fa0*/  BSYNC.RECONVERGENT B0 ;  /* 0x0000000000007941 */ /* 0x000fea0003800200 */
.L_x_1698:
        /* <DEDUP_REMOVED lines=47> */
.L_x_1693:
[----:B------:R-:W-:Y:S05]  /*72a0*/  BSYNC.RECONVERGENT B1 ;  /* 0x0000000000017941 */ /* 0x000fea0003800200 */
.L_x_1692:
        /* <DEDUP_REMOVED lines=8> */
.L_x_1667:
        /* <DEDUP_REMOVED lines=95> */
.L_x_1703:
[----:B------:R-:W-:Y:S05]  /*7920*/  BSYNC.RECONVERGENT B0 ;  /* 0x0000000000007941 */ /* 0x000fea0003800200 */
.L_x_1702:
        /* <DEDUP_REMOVED lines=89> */
.L_x_1705:
[----:B------:R-:W-:Y:S05]  /*7ec0*/  BSYNC.RECONVERGENT B0 ;  /* 0x0000000000007941 */ /* 0x000fea0003800200 */
.L_x_1704:
        /* <DEDUP_REMOVED lines=89> */
.L_x_1707:
[----:B------:R-:W-:Y:S05]  /*8460*/  BSYNC.RECONVERGENT B0 ;  /* 0x0000000000007941 */ /* 0x000fea0003800200 */
.L_x_1706:
        /* <DEDUP_REMOVED lines=88> */
.L_x_1701:
[----:B------:R-:W-:Y:S05]  /*89f0*/  BSYNC.RECONVERGENT B1 ;  /* 0x0000000000017941 */ /* 0x000fea0003800200 */
.L_x_1700:
        /* <DEDUP_REMOVED lines=96> */
.L_x_1711:
[----:B------:R-:W-:Y:S05]  /*9000*/  BSYNC.RECONVERGENT B0 ;  /* 0x0000000000007941 */ /* 0x000fea0003800200 */
.L_x_1710:
        /* <DEDUP_REMOVED lines=88> */
.L_x_1713:
[----:B------:R-:W-:Y:S05]  /*9590*/  BSYNC.RECONVERGENT B0 ;  /* 0x0000000000007941 */ /* 0x000fea0003800200 */
.L_x_1712:
        /* <DEDUP_REMOVED lines=88> */
.L_x_1715:
[----:B------:R-:W-:Y:S05]  /*9b20*/  BSYNC.RECONVERGENT B0 ;  /* 0x0000000000007941 */ /* 0x000fea0003800200 */
.L_x_1714:
        /* <DEDUP_REMOVED lines=86> */
.L_x_1709:
[----:B------:R-:W-:Y:S05]  /*a090*/  BSYNC.RECONVERGENT B1 ;  /* 0x0000000000017941 */ /* 0x000fea0003800200 */
.L_x_1708:
        /* <DEDUP_REMOVED lines=99> */
.L_x_1719:
[----:B------:R-:W-:Y:S05]  /*a6d0*/  BSYNC.RECONVERGENT B0 ;  /* 0x0000000000007941 */ /* 0x000fea0003800200 */
.L_x_1718:
        /* <DEDUP_REMOVED lines=88> */
.L_x_1721:
[----:B------:R-:W-:Y:S05]  /*ac60*/  BSYNC.RECONVERGENT B0 ;  /* 0x0000000000007941 */ /* 0x000fea0003800200 */
.L_x_1720:
        /* <DEDUP_REMOVED lines=87> */
.L_x_1723:
[----:B------:R-:W-:Y:S05]  /*b1e0*/  BSYNC.RECONVERGENT B0 ;  /* 0x0000000000007941 */ /* 0x000fea0003800200 */
.L_x_1722:
        /* <DEDUP_REMOVED lines=86> */
.L_x_1717:
[----:B------:R-:W-:Y:S05]  /*b750*/  BSYNC.RECONVERGENT B1 ;  /* 0x0000000000017941 */ /* 0x000fea0003800200 */
.L_x_1716:
        /* <DEDUP_REMOVED lines=102> */
.L_x_1727:
[----:B------:R-:W-:Y:S05]  /*bdc0*/  BSYNC.RECONVERGENT B0 ;  /* 0x0000000000007941 */ /* 0x000fea0003800200 */
.L_x_1726:
        /* <DEDUP_REMOVED lines=87> */
.L_x_1729:
[----:B------:R-:W-:Y:S05]  /*c340*/  BSYNC.RECONVERGENT B0 ;  /* 0x0000000000007941 */ /* 0x000fea0003800200 */
.L_x_1728:
        /* <DEDUP_REMOVED lines=87> */
.L_x_1731:
[----:B------:R-:W-:Y:S05]  /*c8c0*/  BSYNC.RECONVERGENT B0 ;  /* 0x0000000000007941 */ /* 0x000fea0003800200 */
.L_x_1730:
        /* <DEDUP_REMOVED lines=86> */
.L_x_1725:
[----:B------:R-:W-:Y:S05]  /*ce30*/  BSYNC.RECONVERGENT B1 ;  /* 0x0000000000017941 */ /* 0x000fea0003800200 */
.L_x_1724:
[----:B------:R-:W5:Y:S08]  /*ce40*/  LDC R3, c[0x0][0x450] ;  /* 0x00011400ff037b82 */ /* 0x000f700000000800 */
[----:B------:R-:W1:Y:S01]  /*ce50*/  LDC R18, c[0x0][0x450] ;  /* 0x00011400ff127b82 */ /* 0x000e620000000800 */
[----:B-----5:R-:W-:Y:S05]  /*ce60*/  IMAD.U32 R3, R3, -0x20, RZ ;  /* 0xffffffe003037824 */ /* 0x020fea00078e00ff */
[C---:B------:R-:W-:Y:S02]  /*ce70*/  LEA R76, P1, R3.reuse, R76, 0x1 ;  /* 0x0000004c034c7211 */ /* 0x040fe400078208ff */
[C---:B------:R-:W-:Y:S02]  /*ce80*/  LEA R74, P0, R3.reuse, R74, 0x1 ;  /* 0x0000004a034a7211 */ /* 0x040fe400078008ff */
[C---:B------:R-:W-:Y:S02]  /*ce90*/  LEA.HI.X.SX32 R77, R3.reuse, R77, 0x1, P1 ;  /* 0x0000004d034d7211 */ /* 0x040fe400008f0eff */
[----:B-1----:R-:W-:Y:S09]  /*cea0*/  LEA.HI.X.SX32 R75, R3, R75, 0x1, P0 ;  /* 0x0000004b034b7211 */ /* 0x002ff200000f0eff */
.L_x_1666:
[----:B------:R-:W-:Y:S05]  /*ceb0*/  BSYNC.RECONVERGENT B2 ;  /* 0x0000000000027941 */ /* 0x000fea0003800200 */
.L_x_1658:
        /* <DEDUP_REMOVED lines=89> */
.L_x_1732:
[----:B------:R-:W-:Y:S01]  /*d450*/  UISETP.GT.AND UP0, UPT, UR18, UR6, UPT ;  /* 0x000000061200728c */ /* 0x000fe2000bf04270 */
[----:B------:R-:W-:Y:S02]  /*d460*/  IADD3 R72, P1, PT, R72, R79, RZ ;  /* 0x0000004f48487210 */ /* 0x000fe40007f3e0ff */
[----:B------:R-:W-:Y:S03]  /*d470*/  IADD3 R12, P0, PT, R12, R83, RZ ;  /* 0x000000530c0c7210 */ /* 0x000fe60007f1e0ff */
[----:B------:R-:W-:Y:S02]  /*d480*/  IMAD.X R73, R73, 0x1, R78, P1 ;  /* 0x0000000149497824 */ /* 0x000fe400008e064e */
[----:B------:R-:W-:Y:S01]  /*d490*/  IMAD.X R13, R13, 0x1, R81, P0 ;  /* 0x000000010d0d7824 */ /* 0x000fe200000e0651 */
[----:B------:R-:W-:Y:S07]  /*d4a0*/  BRA.U UP0, `(.L_x_1733) ;  /* 0xffffff5d00987547 */ /* 0x000fee000b83ffff */
.L_x_1649:
        /* <DEDUP_REMOVED lines=57> */
.L_x_1737:
[----:B------:R-:W-:Y:S05]  /*d840*/  BSYNC.RECONVERGENT B0 ;  /* 0x0000000000007941 */ /* 0x000fea0003800200 */
.L_x_1736:
        /* <DEDUP_REMOVED lines=29> */
.L_x_1739:
[----:B------:R-:W-:Y:S05]  /*da20*/  BSYNC.RECONVERGENT B0 ;  /* 0x0000000000007941 */ /* 0x000fea0003800200 */
.L_x_1738:
        /* <DEDUP_REMOVED lines=29> */
.L_x_1741:
[----:B------:R-:W-:Y:S05]  /*dc00*/  BSYNC.RECONVERGENT B0 ;  /* 0x0000000000007941 */ /* 0x000fea0003800200 */
.L_x_1740:
        /* <DEDUP_REMOVED lines=30> */
.L_x_1735:
        /* <DEDUP_REMOVED lines=81> */
.L_x_1749:
[----:B------:R-:W-:Y:S05]  /*e300*/  BSYNC.RECONVERGENT B0 ;  /* 0x0000000000007941 */ /* 0x000fea0003800200 */
.L_x_1748:
[----:B-----5:R-:W-:Y:S01]  /*e310*/  IMAD.MOV.U32 R6, RZ, RZ, R18 ;  /* 0x000000ffff067224 */ /* 0x020fe200078e0012 */
[----:B------:R-:W-:Y:S01]  /*e320*/  MOV R4, R16 ;  /* 0x0000001000047202 */ /* 0x000fe20000000f00 */
[----:B------:R-:W-:Y:S01]  /*e330*/  IMAD.MOV.U32 R7, RZ, RZ, R19 ;  /* 0x000000ffff077224 */ /* 0x000fe200078e0013 */
[----:B------:R-:W-:Y:S02]  /*e340*/  MOV R5, R17 ;  /* 0x0000001100057202 */ /* 0x000fe40000000f00 */
.L_x_1747:
[----:B------:R-:W-:Y:S05]  /*e350*/  BSYNC.RECONVERGENT B1 ;  /* 0x0000000000017941 */ /* 0x000fea0003800200 */
.L_x_1746:
        /* <DEDUP_REMOVED lines=48> */
.L_x_1753:
[----:B------:R-:W-:Y:S05]  /*e660*/  BSYNC.RECONVERGENT B0 ;  /* 0x0000000000007941 */ /* 0x000fea0003800200 */
.L_x_1752:
[----:B-----5:R4:W-:Y:S02]  /*e670*/  STS.128 [R0+0x2000], R16 ;  /* 0x0020001000007388 */ /* 0x0209e40000000c00 */
.L_x_1751:
[----:B------:R-:W-:Y:S05]  /*e680*/  BSYNC.RECONVERGENT B1 ;  /* 0x0000000000017941 */ /* 0x000fea0003800200 */
.L_x_1750:
        /* <DEDUP_REMOVED lines=47> */
.L_x_1757:
[----:B------:R-:W-:Y:S05]  /*e980*/  BSYNC.RECONVERGENT B0 ;  /* 0x0000000000007941 */ /* 0x000fea0003800200 */
.L_x_1756:
[----:B-----5:R1:W-:Y:S02]  /*e990*/  STS.128 [R0+0x4000], R16 ;  /* 0x0040001000007388 */ /* 0x0203e40000000c00 */
.L_x_1755:
[----:B------:R-:W-:Y:S05]  /*e9a0*/  BSYNC.RECONVERGENT B1 ;  /* 0x0000000000017941 */ /* 0x000fea0003800200 */
.L_x_1754:
        /* <DEDUP_REMOVED lines=46> */
.L_x_1759:
[----:B------:R-:W-:Y:S05]  /*ec90*/  BSYNC.RECONVERGENT B0 ;  /* 0x0000000000007941 */ /* 0x000fea0003800200 */
.L_x_1758:
[----:B-----5:R4:W-:Y:S02]  /*eca0*/  STS.128 [R0+0x6000], R16 ;  /* 0x0060001000007388 */ /* 0x0209e40000000c00 */
.L_x_1745:
[----:B------:R-:W-:Y:S05]  /*ecb0*/  BSYNC.RECONVERGENT B2 ;  /* 0x0000000000027941 */ /* 0x000fea0003800200 */
.L_x_1744:
        /* <DEDUP_REMOVED lines=63> */
.L_x_1765:
[----:B------:R-:W-:Y:S05]  /*f0b0*/  BSYNC.RECONVERGENT B0 ;  /* 0x0000000000007941 */ /* 0x000fea0003800200 */
.L_x_1764:
[----:B-----5:R1:W-:Y:S02]  /*f0c0*/  STS.128 [R0+0x800], R16 ;  /* 0x0008001000007388 */ /* 0x0203e40000000c00 */
.L_x_1763:
[----:B------:R-:W-:Y:S05]  /*f0d0*/  BSYNC.RECONVERGENT B1 ;  /* 0x0000000000017941 */ /* 0x000fea0003800200 */
.L_x_1762:
        /* <DEDUP_REMOVED lines=56> */
.L_x_1769:
[----:B------:R-:W-:Y:S05]  /*f460*/  BSYNC.RECONVERGENT B0 ;  /* 0x0000000000007941 */ /* 0x000fea0003800200 */
.L_x_1768:
[----:B-----5:R4:W-:Y:S02]  /*f470*/  STS.128 [R0+0x2800], R16 ;  /* 0x0028001000007388 */ /* 0x0209e40000000c00 */
.L_x_1767:
[----:B------:R-:W-:Y:S05]  /*f480*/  BSYNC.RECONVERGENT B1 ;  /* 0x0000000000017941 */ /* 0x000fea0003800200 */
.L_x_1766:
        /* <DEDUP_REMOVED lines=56> */
.L_x_1773:
[----:B------:R-:W-:Y:S05]  /*f810*/  BSYNC.RECONVERGENT B0 ;  /* 0x0000000000007941 */ /* 0x000fea0003800200 */
.L_x_1772:
[----:B-----5:R4:W-:Y:S02]  /*f820*/  STS.128 [R0+0x4800], R16 ;  /* 0x0048001000007388 */ /* 0x0209e40000000c00 */
.L_x_1771:
[----:B------:R-:W-:Y:S05]  /*f830*/  BSYNC.RECONVERGENT B1 ;  /* 0x0000000000017941 */ /* 0x000fea0003800200 */
.L_x_1770:
        /* <DEDUP_REMOVED lines=55> */
.L_x_1775:
[----:B------:R-:W-:Y:S05]  /*fbb0*/  BSYNC.RECONVERGENT B0 ;  /* 0x0000000000007941 */ /* 0x000fea0003800200 */
.L_x_1774:
[----:B-----5:R4:W-:Y:S02]  /*fbc0*/  STS.128 [R0+0x6800], R16 ;  /* 0x0068001000007388 */ /* 0x0209e40000000c00 */
.L_x_1761:
[----:B------:R-:W-:Y:S05]  /*fbd0*/  BSYNC.RECONVERGENT B2 ;  /* 0x0000000000027941 */ /* 0x000fea0003800200 */
.L_x_1760:
        /* <DEDUP_REMOVED lines=65> */
.L_x_1781:
[----:B------:R-:W-:Y:S05]  /*fff0*/  BSYNC.RECONVERGENT B0 ;  /* 0x0000000000007941 */ /* 0x000fea0003800200 */
.L_x_1780:
[----:B-----5:R4:W-:Y:S02]  /*10000*/  STS.128 [R0+0x1000], R16 ;  /* 0x0010001000007388 */ /* 0x0209e40000000c00 */
.L_x_1779:
[----:B------:R-:W-:Y:S05]  /*10010*/  BSYNC.RECONVERGENT B1 ;  /* 0x0000000000017941 */ /* 0x000fea0003800200 */
.L_x_1778:
        /* <DEDUP_REMOVED lines=57> */
.L_x_1785:
[----:B------:R-:W-:Y:S05]  /*103b0*/  BSYNC.RECONVERGENT B0 ;  /* 0x0000000000007941 */ /* 0x000fea0003800200 */
.L_x_1784:
[----:B-----5:R1:W-:Y:S02]  /*103c0*/  STS.128 [R0+0x3000], R16 ;  /* 0x0030001000007388 */ /* 0x0203e40000000c00 */
.L_x_1783:
[----:B------:R-:W-:Y:S05]  /*103d0*/  BSYNC.RECONVERGENT B1 ;  /* 0x0000000000017941 */ /* 0x000fea0003800200 */
.L_x_1782:
        /* <DEDUP_REMOVED lines=57> */
.L_x_1789:
[----:B------:R-:W-:Y:S05]  /*10770*/  BSYNC.RECONVERGENT B0 ;  /* 0x0000000000007941 */ /* 0x000fea0003800200 */
.L_x_1788:
[----:B-----5:R4:W-:Y:S02]  /*10780*/  STS.128 [R0+0x5000], R16 ;  /* 0x0050001000007388 */ /* 0x0209e40000000c00 */
.L_x_1787:
[----:B------:R-:W-:Y:S05]  /*10790*/  BSYNC.RECONVERGENT B1 ;  /* 0x0000000000017941 */ /* 0x000fea0003800200 */
.L_x_1786:
        /* <DEDUP_REMOVED lines=55> */
.L_x_1791:
[----:B------:R-:W-:Y:S05]  /*10b10*/  BSYNC.RECONVERGENT B0 ;  /* 0x0000000000007941 */ /* 0x000fea0003800200 */
.L_x_1790:
[----:B-----5:R4:W-:Y:S02]  /*10b20*/  STS.128 [R0+0x7000], R16 ;  /* 0x0070001000007388 */ /* 0x0209e40000000c00 */
.L_x_1777:
[----:B------:R-:W-:Y:S05]  /*10b30*/  BSYNC.RECONVERGENT B2 ;  /* 0x0000000000027941 */ /* 0x000fea0003800200 */
.L_x_1776:
        /* <DEDUP_REMOVED lines=65> */
.L_x_1795:
[----:B------:R-:W-:Y:S05]  /*10f50*/  BSYNC.RECONVERGENT B0 ;  /* 0x0000000000007941 */ /* 0x000fea0003800200 */
.L_x_1794:
[----:B-----5:R4:W-:Y:S02]  /*10f60*/  STS.128 [R0+0x1800], R16 ;  /* 0x0018001000007388 */ /* 0x0209e40000000c00 */
.L_x_1793:
[----:B------:R-:W-:Y:S05]  /*10f70*/  BSYNC.RECONVERGENT B1 ;  /* 0x0000000000017941 */ /* 0x000fea0003800200 */
.L_x_1792:
        /* <DEDUP_REMOVED lines=57> */
.L_x_1799:
[----:B------:R-:W-:Y:S05]  /*11310*/  BSYNC.RECONVERGENT B0 ;  /* 0x0000000000007941 */ /* 0x000fea0003800200 */
.L_x_1798:
[----:B-----5:R1:W-:Y:S02]  /*11320*/  STS.128 [R0+0x3800], R16 ;  /* 0x0038001000007388 */ /* 0x0203e40000000c00 */
.L_x_1797:
[----:B------:R-:W-:Y:S05]  /*11330*/  BSYNC.RECONVERGENT B1 ;  /* 0x0000000000017941 */ /* 0x000fea0003800200 */
.L_x_1796:
        /* <DEDUP_REMOVED lines=57> */
.L_x_1803:
[----:B------:R-:W-:Y:S05]  /*116d0*/  BSYNC.RECONVERGENT B0 ;  /* 0x0000000000007941 */ /* 0x000fea0003800200 */
.L_x_1802:
[----:B-----5:R4:W-:Y:S02]  /*116e0*/  STS.128 [R0+0x5800], R16 ;  /* 0x0058001000007388 */ /* 0x0209e40000000c00 */
.L_x_1801:
[----:B------:R-:W-:Y:S05]  /*116f0*/  BSYNC.RECONVERGENT B1 ;  /* 0x0000000000017941 */ /* 0x000fea0003800200 */
.L_x_1800:
        /* <DEDUP_REMOVED lines=56> */
.L_x_1805:
[----:B------:R-:W-:Y:S05]  /*11a80*/  BSYNC.RECONVERGENT B0 ;  /* 0x0000000000007941 */ /* 0x000fea0003800200 */
.L_x_1804:
[----:B-----5:R4:W-:Y:S01]  /*11a90*/  STS.128 [R0+0x7800], R16 ;  /* 0x0078001000007388 */ /* 0x0209e20000000c00 */
[----:B------:R-:W-:Y:S05]  /*11aa0*/  BRA `(.L_x_1742) ;  /* 0x0000005c00187947 */ /* 0x000fea0003800000 */
.L_x_1743:
        /* <DEDUP_REMOVED lines=99> */
.L_x_1810:
[----:B------:R-:W-:Y:S05]  /*120e0*/  BSYNC.RECONVERGENT B0 ;  /* 0x0000000000007941 */ /* 0x000fea0003800200 */
.L_x_1809:
[----:B------:R-:W-:Y:S05]  /*120f0*/  BSYNC.RECONVERGENT B1 ;  /* 0x0000000000017941 */ /* 0x000fea0003800200 */
.L_x_1808:
        /* <DEDUP_REMOVED lines=88> */
.L_x_1814:
[----:B------:R-:W-:Y:S05]  /*12680*/  BSYNC.RECONVERGENT B0 ;  /* 0x0000000000007941 */ /* 0x000fea0003800200 */
.L_x_1813:
[----:B-----5:R4:W-:Y:S02]  /*12690*/  STS.128 [R0+0x2000], R24 ;  /* 0x0020001800007388 */ /* 0x0209e40000000c00 */
.L_x_1812:
[----:B------:R-:W-:Y:S05]  /*126a0*/  BSYNC.RECONVERGENT B1 ;  /* 0x0000000000017941 */ /* 0x000fea0003800200 */
.L_x_1811:
        /* <DEDUP_REMOVED lines=87> */
.L_x_1818:
[----:B------:R-:W-:Y:S05]  /*12c20*/  BSYNC.RECONVERGENT B0 ;  /* 0x0000000000007941 */ /* 0x000fea0003800200 */
.L_x_1817:
[----:B-----5:R1:W-:Y:S02]  /*12c30*/  STS.128 [R0+0x4000], R24 ;  /* 0x0040001800007388 */ /* 0x0203e40000000c00 */
.L_x_1816:
[----:B------:R-:W-:Y:S05]  /*12c40*/  BSYNC.RECONVERGENT B1 ;  /* 0x0000000000017941 */ /* 0x000fea0003800200 */
.L_x_1815:
        /* <DEDUP_REMOVED lines=85> */
.L_x_1820:
[----:B------:R-:W-:Y:S05]  /*131a0*/  BSYNC.RECONVERGENT B0 ;  /* 0x0000000000007941 */ /* 0x000fea0003800200 */
.L_x_1819:
[----:B-----5:R4:W-:Y:S02]  /*131b0*/  STS.128 [R0+0x6000], R24 ;  /* 0x0060001800007388 */ /* 0x0209e40000000c00 */
.L_x_1807:
[----:B------:R-:W-:Y:S05]  /*131c0*/  BSYNC.RECONVERGENT B2 ;  /* 0x0000000000027941 */ /* 0x000fea0003800200 */
.L_x_1806:
        /* <DEDUP_REMOVED lines=94> */
.L_x_1826:
[----:B------:R-:W-:Y:S05]  /*137b0*/  BSYNC.RECONVERGENT B0 ;  /* 0x0000000000007941 */ /* 0x000fea0003800200 */
.L_x_1825:
[----:B-----5:R1:W-:Y:S02]  /*137c0*/  STS.128 [R0+0x800], R24 ;  /* 0x0008001800007388 */ /* 0x0203e40000000c00 */
.L_x_1824:
[----:B------:R-:W-:Y:S05]  /*137d0*/  BSYNC.RECONVERGENT B1 ;  /* 0x0000000000017941 */ /* 0x000fea0003800200 */
.L_x_1823:
        /* <DEDUP_REMOVED lines=87> */
.L_x_1830:
[----:B------:R-:W-:Y:S05]  /*13d50*/  BSYNC.RECONVERGENT B0 ;  /* 0x0000000000007941 */ /* 0x000fea0003800200 */
.L_x_1829:
[----:B-----5:R4:W-:Y:S02]  /*13d60*/  STS.128 [R0+0x2800], R24 ;  /* 0x0028001800007388 */ /* 0x0209e40000000c00 */
.L_x_1828:
[----:B------:R-:W-:Y:S05]  /*13d70*/  BSYNC.RECONVERGENT B1 ;  /* 0x0000000000017941 */ /* 0x000fea0003800200 */
.L_x_1827:
        /* <DEDUP_REMOVED lines=87> */
.L_x_1834:
[----:B------:R-:W-:Y:S05]  /*142f0*/  BSYNC.RECONVERGENT B0 ;  /* 0x0000000000007941 */ /* 0x000fea0003800200 */
.L_x_1833:
[----:B-----5:R4:W-:Y:S02]  /*14300*/  STS.128 [R0+0x4800], R24 ;  /* 0x0048001800007388 */ /* 0x0209e40000000c00 */
.L_x_1832:
[----:B------:R-:W-:Y:S05]  /*14310*/  BSYNC.RECONVERGENT B1 ;  /* 0x0000000000017941 */ /* 0x000fea0003800200 */
.L_x_1831:
        /* <DEDUP_REMOVED lines=87> */
.L_x_1836:
[----:B------:R-:W-:Y:S05]  /*14890*/  BSYNC.RECONVERGENT B0 ;  /* 0x0000000000007941 */ /* 0x000fea0003800200 */
.L_x_1835:
[----:B-----5:R1:W-:Y:S02]  /*148a0*/  STS.128 [R0+0x6800], R4 ;  /* 0x0068000400007388 */ /* 0x0203e40000000c00 */
.L_x_1822:
[----:B------:R-:W-:Y:S05]  /*148b0*/  BSYNC.RECONVERGENT B2 ;  /* 0x0000000000027941 */ /* 0x000fea0003800200 */
.L_x_1821:
        /* <DEDUP_REMOVED lines=96> */
.L_x_1842:
[----:B------:R-:W-:Y:S05]  /*14ec0*/  BSYNC.RECONVERGENT B0 ;  /* 0x0000000000007941 */ /* 0x000fea0003800200 */
.L_x_1841:
[----:B-----5:R4:W-:Y:S02]  /*14ed0*/  STS.128 [R0+0x1000], R24 ;  /* 0x0010001800007388 */ /* 0x0209e40000000c00 */
.L_x_1840:
[----:B------:R-:W-:Y:S05]  /*14ee0*/  BSYNC.RECONVERGENT B1 ;  /* 0x0000000000017941 */ /* 0x000fea0003800200 */
.L_x_1839:
        /* <DEDUP_REMOVED lines=88> */
.L_x_1846:
[----:B------:R-:W-:Y:S05]  /*15470*/  BSYNC.RECONVERGENT B0 ;  /* 0x0000000000007941 */ /* 0x000fea0003800200 */
.L_x_1845:
[----:B-----5:R4:W-:Y:S02]  /*15480*/  STS.128 [R0+0x3000], R24 ;  /* 0x0030001800007388 */ /* 0x0209e40000000c00 */
.L_x_1844:
[----:B------:R-:W-:Y:S05]  /*15490*/  BSYNC.RECONVERGENT B1 ;  /* 0x0000000000017941 */ /* 0x000fea0003800200 */
.L_x_1843:
        /* <DEDUP_REMOVED lines=88> */
.L_x_1850:
[----:B------:R-:W-:Y:S05]  /*15a20*/  BSYNC.RECONVERGENT B0 ;  /* 0x0000000000007941 */ /* 0x000fea0003800200 */
.L_x_1849:
[----:B-----5:R4:W-:Y:S02]  /*15a30*/  STS.128 [R0+0x5000], R24 ;  /* 0x0050001800007388 */ /* 0x0209e40000000c00 */
.L_x_1848:
[----:B------:R-:W-:Y:S05]  /*15a40*/  BSYNC.RECONVERGENT B1 ;  /* 0x0000000000017941 */ /* 0x000fea0003800200 */
.L_x_1847:
        /* <DEDUP_REMOVED lines=87> */
.L_x_1852:
[----:B------:R-:W-:Y:S05]  /*15fc0*/  BSYNC.RECONVERGENT B0 ;  /* 0x0000000000007941 */ /* 0x000fea0003800200 */
.L_x_1851:
[----:B-----5:R1:W-:Y:S02]  /*15fd0*/  STS.128 [R0+0x7000], R4 ;  /* 0x0070000400007388 */ /* 0x0203e40000000c00 */
.L_x_1838:
[----:B------:R-:W-:Y:S05]  /*15fe0*/  BSYNC.RECONVERGENT B2 ;  /* 0x0000000000027941 */ /* 0x000fea0003800200 */
.L_x_1837:
        /* <DEDUP_REMOVED lines=96> */
.L_x_1856:
[----:B------:R-:W-:Y:S05]  /*165f0*/  BSYNC.RECONVERGENT B0 ;  /* 0x0000000000007941 */ /* 0x000fea0003800200 */
.L_x_1855:
[----:B-----5:R4:W-:Y:S02]  /*16600*/  STS.128 [R0+0x1800], R24 ;  /* 0x0018001800007388 */ /* 0x0209e40000000c00 */
.L_x_1854:
[----:B------:R-:W-:Y:S05]  /*16610*/  BSYNC.RECONVERGENT B1 ;  /* 0x0000000000017941 */ /* 0x000fea0003800200 */
.L_x_1853:
        /* <DEDUP_REMOVED lines=88> */
.L_x_1860:
[----:B------:R-:W-:Y:S05]  /*16ba0*/  BSYNC.RECONVERGENT B0 ;  /* 0x0000000000007941 */ /* 0x000fea0003800200 */
.L_x_1859:
[----:B-----5:R1:W-:Y:S02]  /*16bb0*/  STS.128 [R0+0x3800], R24 ;  /* 0x0038001800007388 */ /* 0x0203e40000000c00 */
.L_x_1858:
[----:B------:R-:W-:Y:S05]  /*16bc0*/  BSYNC.RECONVERGENT B1 ;  /* 0x0000000000017941 */ /* 0x000fea0003800200 */
.L_x_1857:
        /* <DEDUP_REMOVED lines=88> */
.L_x_1864:
[----:B------:R-:W-:Y:S05]  /*17150*/  BSYNC.RECONVERGENT B0 ;  /* 0x0000000000007941 */ /* 0x000fea0003800200 */
.L_x_1863:
[----:B-----5:R4:W-:Y:S02]  /*17160*/  STS.128 [R0+0x5800], R24 ;  /* 0x0058001800007388 */ /* 0x0209e40000000c00 */
.L_x_1862:
[----:B------:R-:W-:Y:S05]  /*17170*/  BSYNC.RECONVERGENT B1 ;  /* 0x0000000000017941 */ /* 0x000fea0003800200 */
.L_x_1861:
        /* <DEDUP_REMOVED lines=87> */
.L_x_1866:
[----:B------:R-:W-:Y:S05]  /*176f0*/  BSYNC.RECONVERGENT B0 ;  /* 0x0000000000007941 */ /* 0x000fea0003800200 */
.L_x_1865:
[----:B-----5:R1:W-:Y:S02]  /*17700*/  STS.128 [R0+0x7800], R4 ;  /* 0x0078000400007388 */ /* 0x0203e40000000c00 */
.L_x_1742:
[----:B------:R-:W-:Y:S05]  /*17710*/  BSYNC.RECONVERGENT B3 ;  /* 0x0000000000037941 */ /* 0x000fea0003800200 */
.L_x_1734:
        /* <DEDUP_REMOVED lines=35> */
.L_x_1868:
[----:B------:R-:W-:Y:S05]  /*17950*/  BSYNC.RECONVERGENT B0 ;  /* 0x0000000000007941 */ /* 0x000fea0003800200 */
.L_x_1867:
        /* <DEDUP_REMOVED lines=29> */
.L_x_1870:
[----:B------:R-:W-:Y:S05]  /*17b30*/  BSYNC.RECONVERGENT B0 ;  /* 0x0000000000007941 */ /* 0x000fea0003800200 */
.L_x_1869:
        /* <DEDUP_REMOVED lines=31> */
.L_x_1872:
[----:B------:R-:W-:Y:S05]  /*17d30*/  BSYNC.RECONVERGENT B0 ;  /* 0x0000000000007941 */ /* 0x000fea0003800200 */
.L_x_1871:
        /* <DEDUP_REMOVED lines=31> */
.L_x_1874:
[----:B------:R-:W-:Y:S05]  /*17f30*/  BSYNC.RECONVERGENT B0 ;  /* 0x0000000000007941 */ /* 0x000fea0003800200 */
.L_x_1873:
        /* <DEDUP_REMOVED lines=49> */
.L_x_1876:
[----:B------:R2:W-:Y:S04]  /*18250*/  STS.128 [R0+0x10000], RZ ;  /* 0x010000ff00007388 */ /* 0x0005e80000000c00 */
[----:B------:R2:W-:Y:S04]  /*18260*/  STS.128 [R0+0x12000], RZ ;  /* 0x012000ff00007388 */ /* 0x0005e80000000c00 */
[----:B------:R2:W-:Y:S04]  /*18270*/  STS.128 [R0+0x14000], RZ ;  /* 0x014000ff00007388 */ /* 0x0005e80000000c00 */
[----:B------:R2:W-:Y:S02]  /*18280*/  STS.128 [R0+0x16000], RZ ;  /* 0x016000ff00007388 */ /* 0x0005e40000000c00 */
.L_x_1877:
[----:B------:R-:W-:Y:S05]  /*18290*/  BSYNC.RECONVERGENT B0 ;  /* 0x0000000000007941 */ /* 0x000fea0003800200 */
.L_x_1875:
        /* <DEDUP_REMOVED lines=40> */
.L_x_1879:
[----:B------:R-:W-:Y:S05]  /*18520*/  BSYNC.RECONVERGENT B0 ;  /* 0x0000000000007941 */ /* 0x000fea0003800200 */
.L_x_1878:
        /* <DEDUP_REMOVED lines=36> */
.L_x_1881:
[----:B------:R-:W-:Y:S05]  /*18770*/  BSYNC.RECONVERGENT B0 ;  /* 0x0000000000007941 */ /* 0x000fea0003800200 */
.L_x_1880:
        /* <DEDUP_REMOVED lines=35> */
.L_x_1883:
[----:B------:R-:W-:Y:S05]  /*189b0*/  BSYNC.RECONVERGENT B0 ;  /* 0x0000000000007941 */ /* 0x000fea0003800200 */
.L_x_1882:
[----:B-1----:R-:W-:Y:S01]  /*189c0*/  LDSM.16.M88.4 R4, [R63] ;  /* 0x000000003f04783b */ /* 0x002fe20000000200 */
[----:B------:R-:W-:Y:S01]  /*189d0*/  LOP3.LUT P1, RZ, R64, 0x2, RZ, 0xc0, !PT ;  /* 0x0000000240ff7812 */ /* 0x000fe2000782c0ff */
[----:B------:R-:W1:Y:S01]  /*189e0*/  LDCU UR8, c[0x0][0x50c] ;  /* 0x0000a180ff0877ac */ /* 0x000e620008000800 */
[----:B------:R-:W-:Y:S01]  /*189f0*/  MOV R8, 0x20 ;  /* 0x0000002000087802 */ /* 0x000fe20000000f00 */
[----:B------:R-:W2:Y:S01]  /*18a00*/  LDSM.16.M88.4 R28, [R62+UR6+0x8000] ;  /* 0x008000063e1c783b */ /* 0x000ea20008000200 */
[----:B------:R-:W-:Y:S01]  /*18a10*/  IADD3 R89, PT, PT, R62, UR6, RZ ;  /* 0x000000063e597c10 */ /* 0x000fe2000fffe0ff */
[----:B------:R-:W-:Y:S01]  /*18a20*/  UISETP.GT.AND UP0, UPT, UR27, UR7, UPT ;  /* 0x000000071b00728c */ /* 0x000fe2000bf04270 */
[----:B------:R-:W-:Y:S01]  /*18a30*/  SEL R8, R8, 0xffffffe0, !P1 ;  /* 0xffffffe008087807 */ /* 0x000fe20004800000 */
[----:B------:R-:W3:Y:S01]  /*18a40*/  LDSM.16.M88.4 R20, [R62+UR6+0x8800] ;  /* 0x008800063e14783b */ /* 0x000ee20008000200 */
[----:B------:R-:W-:Y:S02]  /*18a50*/  LOP3.LUT P0, RZ, R64, 0x4, RZ, 0xc0, !PT ;  /* 0x0000000440ff7812 */ /* 0x000fe4000780c0ff */
[-C--:B------:R-:W-:Y:S01]  /*18a60*/  IADD3 R13, PT, PT, R63, R8.reuse, RZ ;  /* 0x000000083f0d7210 */ /* 0x080fe20007ffe0ff */
[----:B------:R-:W1:Y:S01]  /*18a70*/  LDSM.16.M88.4 R68, [R62+UR6+0x9000] ;  /* 0x009000063e44783b */ /* 0x000e620008000200 */
[----:B------:R-:W-:-:S02]  /*18a80*/  IADD3 R2, PT, PT, R89, R8, RZ ;  /* 0x0000000859027210 */ /* 0x000fc40007ffe0ff */
[----:B------:R-:W-:Y:S01]  /*18a90*/  MOV R167, 0x40 ;  /* 0x0000004000a77802 */ /* 0x000fe20000000f00 */
[----:B----4-:R-:W4:Y:S01]  /*18aa0*/  LDSM.16.M88.4 R36, [R62+UR6+0x9800] ;  /* 0x009800063e24783b */ /* 0x010f220008000200 */
[----:B------:R-:W-:Y:S02]  /*18ab0*/  VIMNMX R165, PT, PT, R3, UR25, PT ;  /* 0x0000001903a57c48 */ /* 0x000fe4000bfe0100 */
[----:B------:R-:W-:Y:S01]  /*18ac0*/  SEL R167, R167, 0xffffffc0, !P0 ;  /* 0xffffffc0a7a77807 */ /* 0x000fe20004000000 */
[----:B------:R-:W-:Y:S03]  /*18ad0*/  LDSM.16.M88.4 R56, [R13] ;  /* 0x000000000d38783b */ /* 0x000fe60000000200 */
[-C--:B------:R-:W-:Y:S01]  /*18ae0*/  IADD3 R91, PT, PT, R63, R167.reuse, RZ ;  /* 0x000000a73f5b7210 */ /* 0x080fe20007ffe0ff */
[----:B------:R-:W4:Y:S01]  /*18af0*/  LDSM.16.M88.4 R40, [R2+0x8000] ;  /* 0x008000000228783b */ /* 0x000f220000000200 */
[----:B------:R-:W-:-:S02]  /*18b00*/  IADD3 R89, PT, PT, R89, R167, RZ ;  /* 0x000000a759597210 */ /* 0x000fc40007ffe0ff */
[C---:B------:R-:W-:Y:S01]  /*18b10*/  IADD3 R90, PT, PT, R8.reuse, R91, RZ ;  /* 0x0000005b085a7210 */ /* 0x040fe20007ffe0ff */
[----:B------:R-:W4:Y:S01]  /*18b20*/  LDSM.16.M88.4 R16, [R2+0x8800] ;  /* 0x008800000210783b */ /* 0x000f220000000200 */
[----:B------:R-:W-:-:S03]  /*18b30*/  IADD3 R88, PT, PT, R8, R89, RZ ;  /* 0x0000005908587210 */ /* 0x000fc60007ffe0ff */
[----:B------:R-:W4:Y:S04]  /*18b40*/  LDSM.16.M88.4 R84, [R2+0x9000] ;  /* 0x009000000254783b */ /* 0x000f280000000200 */
[----:B------:R-:W4:Y:S04]  /*18b50*/  LDSM.16.M88.4 R52, [R2+0x9800] ;  /* 0x009800000234783b */ /* 0x000f280000000200 */
[----:B------:R-:W-:Y:S01]  /*18b60*/  LDSM.16.M88.4 R44, [R89+0x8000] ;  /* 0x00800000592c783b */ /* 0x000fe20000000200 */
[C---:B--2---:R-:W-:Y:S03]  /*18b70*/  HMMA.16816.F32.BF16 R32, R4.reuse, R28, RZ ;  /* 0x0000001c0420723c */ /* 0x044fe600000418ff */
[----:B------:R-:W-:Y:S04]  /*18b80*/  LDSM.16.M88.4 R80, [R89+0x8800] ;  /* 0x008800005950783b */ /* 0x000fe80000000200 */
[----:B------:R-:W-:Y:S01]  /*18b90*/  LDSM.16.M88.4 R76, [R89+0x9000] ;  /* 0x00900000594c783b */ /* 0x000fe20000000200 */
[C---:B---3--:R-:W-:Y:S03]  /*18ba0*/  HMMA.16816.F32.BF16 R24, R4.reuse, R20, RZ ;  /* 0x000000140418723c */ /* 0x048fe600000418ff */
[----:B------:R-:W-:Y:S04]  /*18bb0*/  LDSM.16.M88.4 R48, [R89+0x9800] ;  /* 0x009800005930783b */ /* 0x000fe80000000200 */
[----:B------:R-:W0:Y:S01]  /*18bc0*/  LDGDEPBAR ;  /* 0x00000000000079af */ /* 0x000e220000000000 */
[C---:B-1---5:R-:W-:Y:S08]  /*18bd0*/  HMMA.16816.F32.BF16 R72, R4.reuse, R68, RZ ;  /* 0x000000440448723c */ /* 0x062ff000000418ff */
[C---:B------:R-:W-:Y:S08]  /*18be0*/  HMMA.16816.F32.BF16 R28, R4.reuse, R30, RZ ;  /* 0x0000001e041c723c */ /* 0x040ff000000418ff */
[C---:B------:R-:W-:Y:S08]  /*18bf0*/  HMMA.16816.F32.BF16 R20, R4.reuse, R22, RZ ;  /* 0x000000160414723c */ /* 0x040ff000000418ff */
[C---:B------:R-:W-:Y:S08]  /*18c00*/  HMMA.16816.F32.BF16 R68, R4.reuse, R70, RZ ;  /* 0x000000460444723c */ /* 0x040ff000000418ff */
[C---:B----4-:R-:W-:Y:S08]  /*18c10*/  HMMA.16816.F32.BF16 R64, R4.reuse, R36, RZ ;  /* 0x000000240440723c */ /* 0x050ff000000418ff */
        /* <DEDUP_REMOVED lines=69> */
[----:B------:R-:W-:Y:S07]  /*19070*/  LDSM.16.M88.4 R52, [R63+0x4000] ;  /* 0x004000003f34783b */ /* 0x000fee0000000200 */
[C---:B------:R-:W-:Y:S08]  /*19080*/  HMMA.16816.F32.BF16 R24, R36.reuse, R48, R24 ;  /* 0x000000302418723c */ /* 0x040ff00000041818 */
[C---:B------:R-:W-:Y:S01]  /*19090*/  HMMA.16816.F32.BF16 R20, R36.reuse, R50, R20 ;  /* 0x000000322414723c */ /* 0x040fe20000041814 */
[----:B------:R-:W1:Y:S07]  /*190a0*/  LDSM.16.M88.4 R48, [R62+UR6+0xc000] ;  /* 0x00c000063e30783b */ /* 0x000e6e0008000200 */
[C---:B----4-:R-:W-:Y:S08]  /*190b0*/  HMMA.16816.F32.BF16 R64, R36.reuse, R40, R64 ;  /* 0x000000282440723c */ /* 0x050ff00000041840 */
[----:B------:R-:W-:Y:S01]  /*190c0*/  HMMA.16816.F32.BF16 R56, R36, R42, R56 ;  /* 0x0000002a2438723c */ /* 0x000fe20000041838 */
[----:B------:R-:W4:Y:S07]  /*190d0*/  LDSM.16.M88.4 R40, [R62+UR6+0xd000] ;  /* 0x00d000063e28783b */ /* 0x000f2e0008000200 */
[C---:B--2---:R-:W-:Y:S08]  /*190e0*/  HMMA.16816.F32.BF16 R32, R84.reuse, R16, R32 ;  /* 0x000000105420723c */ /* 0x044ff00000041820 */
[C---:B------:R-:W-:Y:S01]  /*190f0*/  HMMA.16816.F32.BF16 R28, R84.reuse, R18, R28 ;  /* 0x00000012541c723c */ /* 0x040fe2000004181c */
[----:B------:R-:W-:Y:S07]  /*19100*/  LDSM.16.M88.4 R16, [R13+0x4000] ;  /* 0x004000000d10783b */ /* 0x000fee0000000200 */
[C---:B---3--:R-:W-:Y:S08]  /*19110*/  HMMA.16816.F32.BF16 R24, R84.reuse, R4, R24 ;  /* 0x000000045418723c */ /* 0x048ff00000041818 */
[----:B------:R-:W-:Y:S01]  /*19120*/  HMMA.16816.F32.BF16 R20, R84, R6, R20 ;  /* 0x000000065414723c */ /* 0x000fe20000041814 */
[----:B------:R-:W2:Y:S07]  /*19130*/  LDSM.16.M88.4 R4, [R2+0xc000] ;  /* 0x00c000000204783b */ /* 0x000eae0000000200 */
[C---:B------:R-:W-:Y:S08]  /*19140*/  HMMA.16816.F32.BF16 R72, R36.reuse, R44, R72 ;  /* 0x0000002c2448723c */ /* 0x040ff00000041848 */
[----:B------:R-:W-:Y:S01]  /*19150*/  HMMA.16816.F32.BF16 R68, R36, R46, R68 ;  /* 0x0000002e2444723c */ /* 0x000fe20000041844 */
[----:B------:R-:W3:Y:S04]  /*19160*/  LDSM.16.M88.4 R44, [R62+UR6+0xc800] ;  /* 0x00c800063e2c783b */ /* 0x000ee80008000200 */
[----:B------:R-:W3:Y:S03]  /*19170*/  LDSM.16.M88.4 R36, [R62+UR6+0xd800] ;  /* 0x00d800063e24783b */ /* 0x000ee60008000200 */
[C---:B------:R-:W-:Y:S08]  /*19180*/  HMMA.16816.F32.BF16 R64, R84.reuse, R76, R64 ;  /* 0x0000004c5440723c */ /* 0x040ff00000041840 */
[C---:B------:R-:W-:Y:S08]  /*19190*/  HMMA.16816.F32.BF16 R72, R84.reuse, R80, R72 ;  /* 0x000000505448723c */ /* 0x040ff00000041848 */
[C---:B------:R-:W-:Y:S01]  /*191a0*/  HMMA.16816.F32.BF16 R68, R84.reuse, R82, R68 ;  /* 0x000000525444723c */ /* 0x040fe20000041844 */
[----:B------:R-:W-:Y:S07]  /*191b0*/  LDSM.16.M88.4 R80, [R2+0xd000] ;  /* 0x00d000000250783b */ /* 0x000fee0000000200 */
[----:B------:R-:W-:Y:S01]  /*191c0*/  HMMA.16816.F32.BF16 R76, R84, R78, R56 ;  /* 0x0000004e544c723c */ /* 0x000fe20000041838 */
[----:B------:R-:W3:Y:S04]  /*191d0*/  LDSM.16.M88.4 R56, [R2+0xc800] ;  /* 0x00c800000238783b */ /* 0x000ee80000000200 */
[----:B------:R-:W-:Y:S03]  /*191e0*/  LDSM.16.M88.4 R84, [R91+0x6000] ;  /* 0x006000005b54783b */ /* 0x000fe60000000200 */
[C---:B-1----:R-:W-:Y:S08]  /*191f0*/  HMMA.16816.F32.BF16 R32, R52.reuse, R48, R32 ;  /* 0x000000303420723c */ /* 0x042ff00000041820 */
[C---:B------:R-:W-:Y:S01]  /*19200*/  HMMA.16816.F32.BF16 R28, R52.reuse, R50, R28 ;  /* 0x00000032341c723c */ /* 0x040fe2000004181c */
[----:B------:R-:W1:Y:S07]  /*19210*/  LDSM.16.M88.4 R48, [R2+0xd800] ;  /* 0x00d800000230783b */ /* 0x000e6e0000000200 */
[C---:B----4-:R-:W-:Y:S08]  /*19220*/  HMMA.16816.F32.BF16 R72, R52.reuse, R40, R72 ;  /* 0x000000283448723c */ /* 0x050ff00000041848 */
[----:B------:R-:W-:Y:S01]  /*19230*/  HMMA.16816.F32.BF16 R68, R52, R42, R68 ;  /* 0x0000002a3444723c */ /* 0x000fe20000041844 */
[----:B------:R-:W-:Y:S07]  /*19240*/  LDSM.16.M88.4 R40, [R91+0x4000] ;  /* 0x004000005b28783b */ /* 0x000fee0000000200 */
[C---:B--2---:R-:W-:Y:S08]  /*19250*/  HMMA.16816.F32.BF16 R32, R16.reuse, R4, R32 ;  /* 0x000000041020723c */ /* 0x044ff00000041820 */
[----:B------:R-:W-:Y:S01]  /*19260*/  HMMA.16816.F32.BF16 R28, R16, R6, R28 ;  /* 0x00000006101c723c */ /* 0x000fe2000004181c */
[----:B------:R-:W2:Y:S07]  /*19270*/  LDSM.16.M88.4 R4, [R89+0xc800] ;  /* 0x00c800005904783b */ /* 0x000eae0000000200 */
[C---:B---3--:R-:W-:Y:S08]  /*19280*/  HMMA.16816.F32.BF16 R24, R52.reuse, R44, R24 ;  /* 0x0000002c3418723c */ /* 0x048ff00000041818 */
[C---:B------:R-:W-:Y:S01]  /*19290*/  HMMA.16816.F32.BF16 R20, R52.reuse, R46, R20 ;  /* 0x0000002e3414723c */ /* 0x040fe20000041814 */
[----:B------:R-:W-:Y:S07]  /*192a0*/  LDSM.16.M88.4 R44, [R89+0xd000] ;  /* 0x00d00000592c783b */ /* 0x000fee0000000200 */
[C---:B------:R-:W-:Y:S08]  /*192b0*/  HMMA.16816.F32.BF16 R64, R52.reuse, R36, R64 ;  /* 0x000000243440723c */ /* 0x040ff00000041840 */
[----:B------:R-:W-:Y:S01]  /*192c0*/  HMMA.16816.F32.BF16 R76, R52, R38, R76 ;  /* 0x00000026344c723c */ /* 0x000fe2000004184c */
[----:B------:R-:W3:Y:S04]  /*192d0*/  LDSM.16.M88.4 R36, [R89+0xc000] ;  /* 0x00c000005924783b */ /* 0x000ee80000000200 */
[----:B------:R-:W4:Y:S03]  /*192e0*/  LDSM.16.M88.4 R52, [R89+0xd800] ;  /* 0x00d800005934783b */ /* 0x000f260000000200 */
[C---:B------:R-:W-:Y:S08]  /*192f0*/  HMMA.16816.F32.BF16 R24, R16.reuse, R56, R24 ;  /* 0x000000381018723c */ /* 0x040ff00000041818 */
        /* <DEDUP_REMOVED lines=21> */
[----:B------:R-:W4:Y:S03]  /*19450*/  LDSM.16.M88.4 R52, [R13+0x6000] ;  /* 0x006000000d34783b */ /* 0x000f260000000200 */
[C---:B-1----:R-:W-:Y:S08]  /*19460*/  HMMA.16816.F32.BF16 R32, R48.reuse, R16, R32 ;  /* 0x000000103020723c */ /* 0x042ff00000041820 */
[C---:B------:R-:W-:Y:S01]  /*19470*/  HMMA.16816.F32.BF16 R28, R48.reuse, R18, R28 ;  /* 0x00000012301c723c */ /* 0x040fe2000004181c */
[----:B------:R-:W-:Y:S07]  /*19480*/  LDSM.16.M88.4 R16, [R62+UR6+0xe800] ;  /* 0x00e800063e10783b */ /* 0x000fee0008000200 */
[C---:B--2---:R-:W-:Y:S08]  /*19490*/  HMMA.16816.F32.BF16 R72, R48.reuse, R4, R72 ;  /* 0x000000043048723c */ /* 0x044ff00000041848 */
[C---:B------:R-:W-:Y:S01]  /*194a0*/  HMMA.16816.F32.BF16 R68, R48.reuse, R6, R68 ;  /* 0x000000063044723c */ /* 0x040fe20000041844 */
[----:B------:R-:W1:Y:S07]  /*194b0*/  LDSM.16.M88.4 R4, [R62+UR6+0xf000] ;  /* 0x00f000063e04783b */ /* 0x000e6e0008000200 */
[C---:B---3--:R-:W-:Y:S08]  /*194c0*/  HMMA.16816.F32.BF16 R24, R48.reuse, R36, R24 ;  /* 0x000000243018723c */ /* 0x048ff00000041818 */
[----:B------:R-:W-:Y:S01]  /*194d0*/  HMMA.16816.F32.BF16 R20, R48, R38, R20 ;  /* 0x000000263014723c */ /* 0x000fe20000041814 */
[----:B------:R-:W2:Y:S07]  /*194e0*/  LDSM.16.M88.4 R36, [R89+0xe000] ;  /* 0x00e000005924783b */ /* 0x000eae0000000200 */
[C---:B------:R-:W-:Y:S08]  /*194f0*/  HMMA.16816.F32.BF16 R32, R80.reuse, R56, R32 ;  /* 0x000000385020723c */ /* 0x040ff00000041820 */
[----:B------:R-:W-:Y:S01]  /*19500*/  HMMA.16816.F32.BF16 R28, R80, R58, R28 ;  /* 0x0000003a501c723c */ /* 0x000fe2000004181c */
[----:B------:R-:W-:Y:S07]  /*19510*/  LDSM.16.M88.4 R56, [R2+0xe800] ;  /* 0x00e800000238783b */ /* 0x000fee0000000200 */
[C---:B----4-:R-:W-:Y:S08]  /*19520*/  HMMA.16816.F32.BF16 R64, R48.reuse, R40, R64 ;  /* 0x000000283040723c */ /* 0x050ff00000041840 */
[----:B------:R-:W-:Y:S01]  /*19530*/  HMMA.16816.F32.BF16 R76, R48, R42, R76 ;  /* 0x0000002a304c723c */ /* 0x000fe2000004184c */
[----:B------:R-:W-:Y:S04]  /*19540*/  LDSM.16.M88.4 R48, [R90+0x6000] ;  /* 0x006000005a30783b */ /* 0x000fe80000000200 */
[----:B------:R-:W3:Y:S03]  /*19550*/  LDSM.16.M88.4 R40, [R88+0xe000] ;  /* 0x00e000005828783b */ /* 0x000ee60000000200 */
[C---:B------:R-:W-:Y:S08]  /*19560*/  HMMA.16816.F32.BF16 R32, R52.reuse, R44, R32 ;  /* 0x0000002c3420723c */ /* 0x040ff00000041820 */
[----:B------:R-:W-:Y:S08]  /*19570*/  HMMA.16816.F32.BF16 R28, R52, R46, R28 ;  /* 0x0000002e341c723c */ /* 0x000ff0000004181c */
[C---:B-1----:R-:W-:Y:S08]  /*19580*/  HMMA.16816.F32.BF16 R72, R80.reuse, R4, R72 ;  /* 0x000000045048723c */ /* 0x042ff00000041848 */
[----:B------:R-:W-:Y:S01]  /*19590*/  HMMA.16816.F32.BF16 R68, R80, R6, R68 ;  /* 0x000000065044723c */ /* 0x000fe20000041844 */
[----:B------:R-:W1:Y:S07]  /*195a0*/  LDSM.16.M88.4 R4, [R2+0xf000] ;  /* 0x00f000000204783b */ /* 0x000e6e0000000200 */
[C---:B--2---:R-:W-:Y:S08]  /*195b0*/  HMMA.16816.F32.BF16 R32, R84.reuse, R36, R32 ;  /* 0x000000245420723c */ /* 0x044ff00000041820 */
[----:B------:R-:W-:Y:S01]  /*195c0*/  HMMA.16816.F32.BF16 R28, R84, R38, R28 ;  /* 0x00000026541c723c */ /* 0x000fe2000004181c */
[----:B------:R-:W2:Y:S07]  /*195d0*/  LDSM.16.M88.4 R36, [R62+UR6+0xf800] ;  /* 0x00f800063e24783b */ /* 0x000eae0008000200 */
[C---:B------:R-:W-:Y:S08]  /*195e0*/  HMMA.16816.F32.BF16 R24, R80.reuse, R16, R24 ;  /* 0x000000105018723c */ /* 0x040ff00000041818 */
[----:B------:R-:W-:Y:S01]  /*195f0*/  HMMA.16816.F32.BF16 R20, R80, R18, R20 ;  /* 0x000000125014723c */ /* 0x000fe20000041814 */
[----:B------:R-:W4:Y:S07]  /*19600*/  LDSM.16.M88.4 R16, [R89+0xe800] ;  /* 0x00e800005910783b */ /* 0x000f2e0000000200 */
[C---:B---3--:R-:W-:Y:S08]  /*19610*/  HMMA.16816.F32.BF16 R32, R48.reuse, R40, R32 ;  /* 0x000000283020723c */ /* 0x048ff00000041820 */
[----:B------:R-:W-:Y:S01]  /*19620*/  HMMA.16816.F32.BF16 R28, R48, R42, R28 ;  /* 0x0000002a301c723c */ /* 0x000fe2000004181c */
[----:B------:R3:W4:Y:S07]  /*19630*/  LDSM.16.M88.4 R40, [R2+0xf800] ;  /* 0x00f800000228783b */ /* 0x00072e0000000200 */
[----:B------:R-:W-:Y:S01]  /*19640*/  HMMA.16816.F32.BF16 R44, R52, R56, R24 ;  /* 0x00000038342c723c */ /* 0x000fe20000041818 */
[----:B------:R-:W-:Y:S02]  /*19650*/  LDSM.16.M88.4 R24, [R88+0xe800] ;  /* 0x00e800005818783b */ /* 0x000fe40000000200 */
[----:B------:R-:W-:Y:S01]  /*19660*/  FMUL.FTZ R13, R32, UR8 ;  /* 0x00000008200d7c20 */ /* 0x000fe20008410000 */
[----:B------:R-:W-:Y:S01]  /*19670*/  FMUL.FTZ R57, R33, UR8 ;  /* 0x0000000821397c20 */ /* 0x000fe20008410000 */
[----:B------:R-:W-:-:S03]  /*19680*/  FMUL.FTZ R56, R34, UR8 ;  /* 0x0000000822387c20 */ /* 0x000fc60008410000 */
[----:B------:R-:W-:Y:S01]  /*19690*/  HMMA.16816.F32.BF16 R20, R52, R58, R20 ;  /* 0x0000003a3414723c */ /* 0x000fe20000041814 */
[----:B------:R-:W-:Y:S01]  /*196a0*/  FMUL.FTZ R58, R35, UR8 ;  /* 0x00000008233a7c20 */ /* 0x000fe20008410000 */
[----:B------:R-:W2:Y:S01]  /*196b0*/  MUFU.TANH R13, R13 ;  /* 0x0000000d000d7308 */ /* 0x000ea20000002400 */
[----:B------:R-:W4:Y:S01]  /*196c0*/  LDSM.16.M88.4 R32, [R89+0xf000] ;  /* 0x00f000005920783b */ /* 0x000f220000000200 */
[----:B------:R-:W-:-:S04]  /*196d0*/  FMUL.FTZ R28, R28, UR8 ;  /* 0x000000081c1c7c20 */ /* 0x000fc80008410000 */
[----:B-1----:R-:W-:Y:S01]  /*196e0*/  HMMA.16816.F32.BF16 R72, R52, R4, R72 ;  /* 0x000000043448723c */ /* 0x002fe20000041848 */
[----:B---3--:R-:W-:Y:S01]  /*196f0*/  MOV R2, UR25 ;  /* 0x0000001900027c02 */ /* 0x008fe20008000f00 */
[----:B------:R-:W1:Y:S03]  /*19700*/  MUFU.TANH R57, R57 ;  /* 0x0000003900397308 */ /* 0x000e660000002400 */
[----:B------:R-:W-:-:S03]  /*19710*/  VIADDMNMX R2, R3, 0x8, R2, PT ;  /* 0x0000000803027846 */ /* 0x000fc60003800102 */
[----:B------:R-:W-:Y:S01]  /*19720*/  HMMA.16816.F32.BF16 R68, R52, R6, R68 ;  /* 0x000000063444723c */ /* 0x000fe20000041844 */
[----:B------:R-:W3:Y:S01]  /*19730*/  LDSM.16.M88.4 R4, [R89+0xf800] ;  /* 0x00f800005904783b */ /* 0x000ee20000000200 */
[----:B------:R-:W1:Y:S06]  /*19740*/  MUFU.TANH R56, R56 ;  /* 0x0000003800387308 */ /* 0x000e6c0000002400 */
[C---:B--2---:R-:W-:Y:S02]  /*19750*/  HMMA.16816.F32.BF16 R64, R80.reuse, R36, R64 ;  /* 0x000000245040723c */ /* 0x044fe40000041840 */
[----:B------:R-:W2:Y:S06]  /*19760*/  MUFU.TANH R58, R58 ;  /* 0x0000003a003a7308 */ /* 0x000eac0000002400 */
[----:B------:R-:W-:Y:S02]  /*19770*/  HMMA.16816.F32.BF16 R76, R80, R38, R76 ;  /* 0x00000026504c723c */ /* 0x000fe4000004184c */
[----:B------:R-:W1:Y:S06]  /*19780*/  MUFU.TANH R28, R28 ;  /* 0x0000001c001c7308 */ /* 0x000e6c0000002400 */
[C---:B----4-:R-:W-:Y:S08]  /*19790*/  HMMA.16816.F32.BF16 R44, R84.reuse, R16, R44 ;  /* 0x00000010542c723c */ /* 0x050ff0000004182c */
[----:B------:R-:W-:Y:S01]  /*197a0*/  HMMA.16816.F32.BF16 R20, R84, R18, R20 ;  /* 0x000000125414723c */ /* 0x000fe20000041814 */
[----:B------:R-:W4:Y:S04]  /*197b0*/  LDSM.16.M88.4 R16, [R88+0xf000] ;  /* 0x00f000005810783b */ /* 0x000f280000000200 */
[----:B------:R-:W2:Y:S01]  /*197c0*/  LDSM.16.M88.4 R88, [R88+0xf800] ;  /* 0x00f800005858783b */ /* 0x000ea20000000200 */
[----:B------:R-:W-:-:S04]  /*197d0*/  DEPBAR.LE SB0, 0x0 ;  /* 0x000080000000791a */ /* 0x000fc80000000000 */
[C---:B------:R-:W-:Y:S08]  /*197e0*/  HMMA.16816.F32.BF16 R64, R52.reuse, R40, R64 ;  /* 0x000000283440723c */ /* 0x040ff00000041840 */
[----:B------:R-:W-:Y:S08]  /*197f0*/  HMMA.16816.F32.BF16 R76, R52, R42, R76 ;  /* 0x0000002a344c723c */ /* 0x000ff0000004184c */
[C---:B------:R-:W-:Y:S08]  /*19800*/  HMMA.16816.F32.BF16 R72, R84.reuse, R32, R72 ;  /* 0x000000205448723c */ /* 0x040ff00000041848 */
[C---:B------:R-:W-:Y:S08]  /*19810*/  HMMA.16816.F32.BF16 R68, R84.reuse, R34, R68 ;  /* 0x000000225444723c */ /* 0x040ff00000041844 */
[C---:B---3--:R-:W-:Y:S08]  /*19820*/  HMMA.16816.F32.BF16 R64, R84.reuse, R4, R64 ;  /* 0x000000045440723c */ /* 0x048ff00000041840 */
[----:B------:R-:W-:Y:S08]  /*19830*/  HMMA.16816.F32.BF16 R76, R84, R6, R76 ;  /* 0x00000006544c723c */ /* 0x000ff0000004184c */
[C---:B------:R-:W-:Y:S08]  /*19840*/  HMMA.16816.F32.BF16 R20, R48.reuse, R26, R20 ;  /* 0x0000001a3014723c */ /* 0x040ff00000041814 */
[----:B------:R-:W-:Y:S01]  /*19850*/  HMMA.16816.F32.BF16 R44, R48, R24, R44 ;  /* 0x00000018302c723c */ /* 0x000fe2000004182c */
[----:B------:R-:W-:Y:S01]  /*19860*/  FMUL.FTZ R24, R29, UR8 ;  /* 0x000000081d187c20 */ /* 0x000fe20008410000 */
[----:B------:R-:W-:Y:S01]  /*19870*/  FMUL.FTZ R25, R30, UR8 ;  /* 0x000000081e197c20 */ /* 0x000fe20008410000 */
[----:B------:R-:W-:-:S04]  /*19880*/  FMUL.FTZ R29, R31, UR8 ;  /* 0x000000081f1d7c20 */ /* 0x000fc80008410000 */
[----:B------:R-:W3:Y:S01]  /*19890*/  MUFU.TANH R24, R24 ;  /* 0x0000001800187308 */ /* 0x000ee20000002400 */
[C---:B----4-:R-:W-:Y:S03]  /*198a0*/  HMMA.16816.F32.BF16 R72, R48.reuse, R16, R72 ;  /* 0x000000103048723c */ /* 0x050fe60000041848 */
[----:B------:R-:W-:Y:S01]  /*198b0*/  FMUL.FTZ R16, R21, UR8 ;  /* 0x0000000815107c20 */ /* 0x000fe20008410000 */
[----:B------:R-:W-:Y:S01]  /*198c0*/  FMUL.FTZ R20, R20, UR8 ;  /* 0x0000000814147c20 */ /* 0x000fe20008410000 */
[----:B------:R-:W-:Y:S01]  /*198d0*/  FMUL.FTZ R21, R22, UR8 ;  /* 0x0000000816157c20 */ /* 0x000fe20008410000 */
[----:B------:R-:W-:Y:S01]  /*198e0*/  FMUL.FTZ R4, R23, UR8 ;  /* 0x0000000817047c20 */ /* 0x000fe20008410000 */
[----:B------:R-:W4:Y:S01]  /*198f0*/  MUFU.TANH R25, R25 ;  /* 0x0000001900197308 */ /* 0x000f220000002400 */
[C---:B------:R-:W-:Y:S03]  /*19900*/  HMMA.16816.F32.BF16 R68, R48.reuse, R18, R68 ;  /* 0x000000123044723c */ /* 0x040fe60000041844 */
[----:B------:R-:W-:Y:S01]  /*19910*/  FMUL.FTZ R30, R44, UR8 ;  /* 0x000000082c1e7c20 */ /* 0x000fe20008410000 */
[----:B------:R-:W-:Y:S01]  /*19920*/  FMUL.FTZ R26, R45, UR8 ;  /* 0x000000082d1a7c20 */ /* 0x000fe20008410000 */
[----:B------:R-:W-:Y:S01]  /*19930*/  FMUL.FTZ R27, R46, UR8 ;  /* 0x000000082e1b7c20 */ /* 0x000fe20008410000 */
[----:B------:R-:W-:Y:S01]  /*19940*/  FMUL.FTZ R31, R47, UR8 ;  /* 0x000000082f1f7c20 */ /* 0x000fe20008410000 */
[----:B------:R-:W1:Y:S01]  /*19950*/  MUFU.TANH R29, R29 ;  /* 0x0000001d001d7308 */ /* 0x000e620000002400 */
        /* <DEDUP_REMOVED lines=11> */
[----:B------:R-:W1:Y:S04]  /*19a10*/  MUFU.TANH R26, R26 ;  /* 0x0000001a001a7308 */ /* 0x000e680000002400 */
        /* <DEDUP_REMOVED lines=9> */
[----:B------:R-:W1:Y:S08]  /*19ab0*/  MUFU.TANH R31, R31 ;  /* 0x0000001f001f7308 */ /* 0x000e700000002400 */
[----:B------:R-:W1:Y:S08]  /*19ac0*/  MUFU.TANH R20, R20 ;  /* 0x0000001400147308 */ /* 0x000e700000002400 */
[----:B------:R-:W1:Y:S08]  /*19ad0*/  MUFU.TANH R16, R16 ;  /* 0x0000001000107308 */ /* 0x000e700000002400 */
[----:B------:R-:W1:Y:S08]  /*19ae0*/  MUFU.TANH R21, R21 ;  /* 0x0000001500157308 */ /* 0x000e700000002400 */
[----:B------:R-:W1:Y:S08]  /*19af0*/  MUFU.TANH R4, R4 ;  /* 0x0000000400047308 */ /* 0x000e700000002400 */
        /* <DEDUP_REMOVED lines=17> */
[----:B--234-:R-:W-:Y:S05]  /*19c10*/  BRA.U !UP0, `(.L_x_1884) ;  /* 0x0000000908a47547 */ /* 0x01cfea000b800000 */
        /* <DEDUP_REMOVED lines=12> */
.L_x_1885:
[----:B------:R-:W2:Y:S01]  /*19ce0*/  LDC R5, c[0x0][0x4f0] ;  /* 0x00013c00ff057b82 */ /* 0x000ea20000000800 */
[----:B------:R-:W-:Y:S01]  /*19cf0*/  UIADD3 UR8, UPT, UPT, UR26, -0x40, URZ ;  /* 0xffffffc01a087890 */ /* 0x000fe2000fffe0ff */
[----:B------:R-:W-:Y:S01]  /*19d00*/  IMAD.U32 R17, RZ, RZ, UR26 ;  /* 0x0000001aff117e24 */ /* 0x000fe2000f8e00ff */
[----:B------:R-:W3:Y:S04]  /*19d10*/  LDCU.64 UR10, c[0x0][0x3b8] ;  /* 0x00007700ff0a77ac */ /* 0x000ee80008000a00 */
[----:B------:R-:W-:Y:S02]  /*19d20*/  MOV R7, UR8 ;  /* 0x0000000800077c02 */ /* 0x000fe40008000f00 */
[----:B------:R-:W-:Y:S02]  /*19d30*/  IABS R17, R17 ;  /* 0x0000001100117213 */ /* 0x000fe40000000000 */
[----:B------:R-:W-:-:S02]  /*19d40*/  IABS R7, R7 ;  /* 0x0000000700077213 */ /* 0x000fc40000000000 */
        /* <DEDUP_REMOVED lines=25> */
[----:B------:R-:W-:-:S02]  /*19ee0*/  LOP3.LUT R6, R5, UR26, RZ, 0x3c, !PT ;  /* 0x0000001a05067c12 */ /* 0x000fc4000f8e3cff */
[----:B------:R-:W-:Y:S02]  /*19ef0*/  ISETP.GE.AND P2, PT, R3, RZ, PT ;  /* 0x000000ff0300720c */ /* 0x000fe40003f46270 */
[----:B------:R-:W-:Y:S02]  /*19f00*/  ISETP.GE.AND P4, PT, R6, RZ, PT ;  /* 0x000000ff0600720c */ /* 0x000fe40003f86270 */
[----:B------:R-:W-:Y:S01]  /*19f10*/  ISETP.NE.AND P3, PT, R5, RZ, PT ;  /* 0x000000ff0500720c */ /* 0x000fe20003f65270 */
[----:B------:R-:W-:Y:S01]  /*19f20*/  @P5 VIADD R19, R19, 0x1 ;  /* 0x0000000113135836 */ /* 0x000fe20000000000 */
[----:B------:R-:W-:Y:S02]  /*19f30*/  LOP3.LUT R3, RZ, R5, RZ, 0x33, !PT ;  /* 0x00000005ff037212 */ /* 0x000fe400078e33ff */
[----:B------:R-:W-:-:S05]  /*19f40*/  @P6 IADD3 R22, PT, PT, R22, 0x1, RZ ;  /* 0x0000000116166810 */ /* 0x000fca0007ffe0ff */
[----:B------:R-:W-:Y:S02]  /*19f50*/  @!P2 IMAD.MOV R19, RZ, RZ, -R19 ;  /* 0x000000ffff13a224 */ /* 0x000fe400078e0a13 */
[----:B------:R-:W-:-:S03]  /*19f60*/  @!P4 IADD3 R22, PT, PT, -R22, RZ, RZ ;  /* 0x000000ff1616c210 */ /* 0x000fc60007ffe1ff */
        /* <DEDUP_REMOVED lines=9> */
[----:B---3--:R-:W-:-:S04]  /*1a000*/  IMAD R3, R3, UR10, RZ ;  /* 0x0000000a03037c24 */ /* 0x008fc8000f8e02ff */
[C---:B------:R-:W-:Y:S02]  /*1a010*/  IMAD R3, R18.reuse, UR11, R3 ;  /* 0x0000000b12037c24 */ /* 0x040fe4000f8e0203 */
[----:B------:R-:W-:-:S04]  /*1a020*/  IMAD.WIDE.U32 R18, R18, UR10, RZ ;  /* 0x0000000a12127c25 */ /* 0x000fc8000f8e00ff */
[----:B------:R-:W-:Y:S01]  /*1a030*/  IMAD.IADD R19, R19, 0x1, R3 ;  /* 0x0000000113137824 */ /* 0x000fe200078e0203 */
[----:B----4-:R-:W-:-:S04]  /*1a040*/  IADD3 R6, PT, PT, R7, -R6, RZ ;  /* 0x8000000607067210 */ /* 0x010fc80007ffe0ff */
[----:B------:R-:W-:Y:S01]  /*1a050*/  SHF.R.S32.HI R5, RZ, 0x1f, R6 ;  /* 0x0000001fff057819 */ /* 0x000fe20000011406 */
[----:B--2---:R-:W-:-:S04]  /*1a060*/  IMAD.WIDE.U32 R18, R6, UR8, R18 ;  /* 0x0000000806127c25 */ /* 0x004fc8000f8e0012 */
[----:B------:R-:W-:Y:S01]  /*1a070*/  IMAD R5, R5, UR8, RZ ;  /* 0x0000000805057c24 */ /* 0x000fe2000f8e02ff */
[----:B------:R-:W-:-:S03]  /*1a080*/  LEA R226, P2, R18, R226, 0x1 ;  /* 0x000000e212e27211 */ /* 0x000fc600078408ff */
[----:B------:R-:W-:-:S05]  /*1a090*/  IMAD R5, R6, UR9, R5 ;  /* 0x0000000906057c24 */ /* 0x000fca000f8e0205 */
[----:B------:R-:W-:-:S04]  /*1a0a0*/  IADD3 R5, PT, PT, R19, R5, RZ ;  /* 0x0000000513057210 */ /* 0x000fc80007ffe0ff */
[----:B------:R-:W-:-:S07]  /*1a0b0*/  LEA.HI.X R227, R18, R227, R5, 0x1, P2 ;  /* 0x000000e312e37211 */ /* 0x000fce00010f0c05 */
.L_x_1886:
[----:B------:R-:W2:Y:S01]  /*1a0c0*/  LDCU UR9, c[0x0][0x440] ;  /* 0x00008800ff0977ac */ /* 0x000ea20008000800 */
[C---:B------:R-:W-:Y:S01]  /*1a0d0*/  LEA R6, P2, R61.reuse, R226, 0x1 ;  /* 0x000000e23d067211 */ /* 0x040fe200078408ff */
[----:B------:R-:W3:Y:S03]  /*1a0e0*/  LDCU UR8, c[0x0][0x3bc] ;  /* 0x00007780ff0877ac */ /* 0x000ee60008000800 */
[----:B------:R-:W-:Y:S01]  /*1a0f0*/  LEA.HI.X R7, R61, R227, R60, 0x1, P2 ;  /* 0x000000e33d077211 */ /* 0x000fe200010f0c3c */
[----:B------:R-:W-:Y:S01]  /*1a100*/  USHF.L.U32 UR11, UR10, 0x5, URZ ;  /* 0x000000050a0b7899 */ /* 0x000fe200080006ff */
[----:B--2---:R-:W-:Y:S02]  /*1a110*/  ISETP.GE.AND P6, PT, R14, UR9, PT ;  /* 0x000000090e007c0c */ /* 0x004fe4000bfc6270 */
[----:B------:R-:W-:Y:S02]  /*1a120*/  ISETP.GE.AND P5, PT, R11, UR9, PT ;  /* 0x000000090b007c0c */ /* 0x000fe4000bfa6270 */
[----:B------:R-:W-:Y:S01]  /*1a130*/  ISETP.GE.AND P4, PT, R10, UR9, PT ;  /* 0x000000090a007c0c */ /* 0x000fe2000bf86270 */
[----:B---3--:R-:W-:Y:S01]  /*1a140*/  USHF.L.U64.HI UR8, UR10, 0x5, UR8 ;  /* 0x000000050a087899 */ /* 0x008fe20008010208 */
        /* <DEDUP_REMOVED lines=86> */
.L_x_1884:
[----:B------:R-:W3:Y:S01]  /*1a6b0*/  S2R R218, SR_TID.X ;  /* 0x0000000000da7919 */ /* 0x000ee20000002100 */
[----:B------:R-:W-:Y:S01]  /*1a6c0*/  UIADD3 UR15, UPT, UPT, UR22, -0x1, URZ ;  /* 0xffffffff160f7890 */ /* 0x000fe2000fffe0ff */
[----:B------:R-:W4:Y:S05]  /*1a6d0*/  LDCU UR4, c[0x0][0x45c] ;  /* 0x00008b80ff0477ac */ /* 0x000f2a0008000800 */
[----:B--2---:R-:W-:Y:S01]  /*1a6e0*/  IMAD.U32 R6, RZ, RZ, UR15 ;  /* 0x0000000fff067e24 */ /* 0x004fe2000f8e00ff */
[----:B------:R-:W-:Y:S01]  /*1a6f0*/  UISETP.GT.AND UP0, UPT, UR15, UR7, UPT ;  /* 0x000000070f00728c */ /* 0x000fe2000bf04270 */
        /* <DEDUP_REMOVED lines=9> */
[C---:B------:R-:W-:Y:S01]  /*1a790*/  VIADD R22, R6.reuse, 0x21 ;  /* 0x0000002106167836 */ /* 0x040fe20000000000 */
[CC--:B------:R-:W-:Y:S01]  /*1a7a0*/  ISETP.GE.AND P5, PT, R3.reuse, R165.reuse, PT ;  /* 0x000000a50300720c */ /* 0x0c0fe20003fa6270 */
[C---:B------:R-:W-:Y:S01]  /*1a7b0*/  VIADD R15, R6.reuse, 0x28 ;  /* 0x00000028060f7836 */ /* 0x040fe20000000000 */
[-C--:B------:R-:W-:Y:S01]  /*1a7c0*/  ISETP.GE.AND P4, PT, R3, R2.reuse, PT ;  /* 0x000000020300720c */ /* 0x080fe20003f86270 */
[C---:B------:R-:W-:Y:S01]  /*1a7d0*/  VIADD R3, R6.reuse, 0x9 ;  /* 0x0000000906037836 */ /* 0x040fe20000000000 */
[----:B-1----:R-:W-:Y:S01]  /*1a7e0*/  FSEL R57, R57, -INF , !P5 ;  /* 0xff80000039397808 */ /* 0x002fe20006800000 */
[C---:B------:R-:W-:Y:S01]  /*1a7f0*/  VIADD R18, R6.reuse, 0x30 ;  /* 0x0000003006127836 */ /* 0x040fe20000000000 */
[CC--:B------:R-:W-:Y:S01]  /*1a800*/  ISETP.GE.AND P6, PT, R5.reuse, R165.reuse, PT ;  /* 0x000000a50500720c */ /* 0x0c0fe20003fc6270 */
[C---:B------:R-:W-:Y:S01]  /*1a810*/  VIADD R14, R6.reuse, 0x31 ;  /* 0x00000031060e7836 */ /* 0x040fe20000000000 */
[-C--:B------:R-:W-:Y:S01]  /*1a820*/  ISETP.GE.AND P3, PT, R5, R2.reuse, PT ;  /* 0x000000020500720c */ /* 0x080fe20003f66270 */
[C---:B------:R-:W-:Y:S01]  /*1a830*/  VIADD R5, R6.reuse, 0x10 ;  /* 0x0000001006057836 */ /* 0x040fe20000000000 */
[C---:B------:R-:W-:Y:S01]  /*1a840*/  ISETP.GE.AND P2, PT, R3.reuse, R165, PT ;  /* 0x000000a50300720c */ /* 0x040fe20003f46270 */
[C---:B------:R-:W-:Y:S01]  /*1a850*/  VIADD R10, R6.reuse, 0x38 ;  /* 0x00000038060a7836 */ /* 0x040fe20000000000 */
[----:B------:R-:W-:Y:S01]  /*1a860*/  ISETP.GE.AND P5, PT, R3, R2, PT ;  /* 0x000000020300720c */ /* 0x000fe20003fa6270 */
[----:B------:R-:W-:Y:S01]  /*1a870*/  VIADD R3, R6, 0x11 ;  /* 0x0000001106037836 */ /* 0x000fe20000000000 */
[----:B------:R-:W-:-:S02]  /*1a880*/  FSEL R23, R58, -INF , !P4 ;  /* 0xff8000003a177808 */ /* 0x000fc40006000000 */
[----:B------:R-:W-:Y:S02]  /*1a890*/  FSEL R35, R28, -INF , !P6 ;  /* 0xff8000001c237808 */ /* 0x000fe40007000000 */
[----:B------:R-:W-:Y:S01]  /*1a8a0*/  FSEL R33, R24, -INF , !P2 ;  /* 0xff80000018217808 */ /* 0x000fe20005000000 */
[C---:B------:R-:W-:Y:S01]  /*1a8b0*/  VIADD R24, R6.reuse, 0x20 ;  /* 0x0000002006187836 */ /* 0x040fe20000000000 */
[C---:B------:R-:W-:Y:S02]  /*1a8c0*/  ISETP.GE.AND P4, PT, R5.reuse, R165, PT ;  /* 0x000000a50500720c */ /* 0x040fe40003f86270 */
[-C--:B------:R-:W-:Y:S01]  /*1a8d0*/  ISETP.GE.AND P6, PT, R5, R2.reuse, PT ;  /* 0x000000020500720c */ /* 0x080fe20003fc6270 */
[----:B------:R-:W-:Y:S01]  /*1a8e0*/  VIADD R5, R6, 0x18 ;  /* 0x0000001806057836 */ /* 0x000fe20000000000 */
[----:B------:R-:W-:Y:S02]  /*1a8f0*/  ISETP.GE.AND P2, PT, R3, R2, PT ;  /* 0x000000020300720c */ /* 0x000fe40003f46270 */
[----:B------:R-:W-:-:S02]  /*1a900*/  FSEL R25, R25, -INF , !P3 ;  /* 0xff80000019197808 */ /* 0x000fc40005800000 */
[-C--:B------:R-:W-:Y:S01]  /*1a910*/  ISETP.GE.AND P3, PT, R3, R165.reuse, PT ;  /* 0x000000a50300720c */ /* 0x080fe20003f66270 */
[----:B------:R-:W-:Y:S01]  /*1a920*/  VIADD R3, R6, 0x19 ;  /* 0x0000001906037836 */ /* 0x000fe20000000000 */
[----:B------:R-:W-:Y:S02]  /*1a930*/  FSEL R17, R31, -INF , !P2 ;  /* 0xff8000001f117808 */ /* 0x000fe40005000000 */
[----:B------:R-:W-:Y:S02]  /*1a940*/  FSEL R29, R29, -INF , !P5 ;  /* 0xff8000001d1d7808 */ /* 0x000fe40006800000 */
[----:B------:R-:W-:Y:S02]  /*1a950*/  FSEL R7, R30, -INF , !P4 ;  /* 0xff8000001e077808 */ /* 0x000fe40006000000 */
[-C--:B------:R-:W-:Y:S02]  /*1a960*/  ISETP.GE.AND P2, PT, R6, R165.reuse, PT ;  /* 0x000000a50600720c */ /* 0x080fe40003f46270 */
[----:B------:R-:W-:-:S02]  /*1a970*/  ISETP.GE.AND P5, PT, R5, R165, PT ;  /* 0x000000a50500720c */ /* 0x000fc40003fa6270 */
[-C--:B------:R-:W-:Y:S02]  /*1a980*/  ISETP.GE.AND P4, PT, R5, R2.reuse, PT ;  /* 0x000000020500720c */ /* 0x080fe40003f86270 */
[----:B------:R-:W-:Y:S02]  /*1a990*/  FSEL R9, R27, -INF , !P6 ;  /* 0xff8000001b097808 */ /* 0x000fe40007000000 */
[----:B------:R-:W-:Y:S02]  /*1a9a0*/  FSEL R5, R26, -INF , !P3 ;  /* 0xff8000001a057808 */ /* 0x000fe40005800000 */
[C---:B------:R-:W-:Y:S02]  /*1a9b0*/  ISETP.GE.AND P6, PT, R3.reuse, R165, PT ;  /* 0x000000a50300720c */ /* 0x040fe40003fc6270 */
[----:B------:R-:W-:Y:S02]  /*1a9c0*/  ISETP.GE.AND P3, PT, R3, R2, PT ;  /* 0x000000020300720c */ /* 0x000fe40003f66270 */
[----:B------:R-:W-:-:S02]  /*1a9d0*/  FSEL R3, R13, -INF , !P2 ;  /* 0xff8000000d037808 */ /* 0x000fc40005000000 */
[----:B------:R-:W-:Y:S02]  /*1a9e0*/  ISETP.GE.AND P2, PT, R24, R165, PT ;  /* 0x000000a51800720c */ /* 0x000fe40003f46270 */
[----:B------:R-:W-:Y:S02]  /*1a9f0*/  FMNMX3.FTZ R26, R3, R57, R35, !PT ;  /* 0x00000039031a7276 */ /* 0x000fe40007810023 */
[----:B------:R-:W-:Y:S01]  /*1aa00*/  FSEL R19, R20, -INF , !P5 ;  /* 0xff80000014137808 */ /* 0x000fe20006800000 */
[----:B------:R-:W-:Y:S01]  /*1aa10*/  VIADD R20, R6, 0x29 ;  /* 0x0000002906147836 */ /* 0x000fe20000000000 */
[----:B------:R-:W-:Y:S02]  /*1aa20*/  FSEL R11, R16, -INF , !P6 ;  /* 0xff800000100b7808 */ /* 0x000fe40007000000 */
[----:B------:R-:W-:Y:S02]  /*1aa30*/  ISETP.GE.AND P6, PT, R22, R165, PT ;  /* 0x000000a51600720c */ /* 0x000fe40003fc6270 */
[----:B------:R-:W-:-:S02]  /*1aa40*/  FMNMX3.FTZ R16, R26, R33, R7, !PT ;  /* 0x000000211a107276 */ /* 0x000fc40007810007 */
[----:B------:R-:W-:Y:S02]  /*1aa50*/  FSEL R197, R197, -INF , !P2 ;  /* 0xff800000c5c57808 */ /* 0x000fe40005000000 */
[----:B------:R-:W-:Y:S02]  /*1aa60*/  ISETP.GE.AND P2, PT, R15, R165, PT ;  /* 0x000000a50f00720c */ /* 0x000fe40003f46270 */
[----:B------:R-:W-:Y:S02]  /*1aa70*/  FSEL R237, R237, -INF , !P6 ;  /* 0xff800000eded7808 */ /* 0x000fe40007000000 */
[----:B------:R-:W-:Y:S02]  /*1aa80*/  FMNMX3.FTZ R16, R16, R5, R19, !PT ;  /* 0x0000000510107276 */ /* 0x000fe40007810013 */
[----:B------:R-:W-:Y:S02]  /*1aa90*/  ISETP.GE.AND P6, PT, R20, R165, PT ;  /* 0x000000a51400720c */ /* 0x000fe40003fc6270 */
[----:B------:R-:W-:-:S02]  /*1aaa0*/  FSEL R199, R199, -INF , !P2 ;  /* 0xff800000c7c77808 */ /* 0x000fc40005000000 */
[----:B------:R-:W-:Y:S02]  /*1aab0*/  ISETP.GE.AND P2, PT, R18, R165, PT ;  /* 0x000000a51200720c */ /* 0x000fe40003f46270 */
[----:B------:R-:W-:Y:S02]  /*1aac0*/  FMNMX3.FTZ R16, R16, R11, R197, !PT ;  /* 0x0000000b10107276 */ /* 0x000fe400078100c5 */
[C---:B------:R-:W-:Y:S01]  /*1aad0*/  ISETP.GE.AND P5, PT, R6.reuse, R2, PT ;  /* 0x000000020600720c */ /* 0x040fe20003fa6270 */
[----:B------:R-:W-:Y:S01]  /*1aae0*/  VIADD R6, R6, 0x39 ;  /* 0x0000003906067836 */ /* 0x000fe20000000000 */
        /* <DEDUP_REMOVED lines=10> */
[----:B------:R-:W-:Y:S02]  /*1ab90*/  FSEL R213, R213, -INF , !P6 ;  /* 0xff800000d5d57808 */ /* 0x000fe40007000000 */
[----:B------:R-:W-:Y:S02]  /*1aba0*/  FMNMX3.FTZ R16, R16, R221, R215, !PT ;  /* 0x000000dd10107276 */ /* 0x000fe400078100d7 */
[-C--:B------:R-:W-:Y:S02]  /*1abb0*/  ISETP.GE.AND P6, PT, R22, R2.reuse, PT ;  /* 0x000000021600720c */ /* 0x080fe40003fc6270 */
[----:B------:R-:W-:Y:S02]  /*1abc0*/  FMNMX3.FTZ R22, R27, R23, R25, !PT ;  /* 0x000000171b167276 */ /* 0x000fe40007810019 */
[----:B------:R-:W-:-:S02]  /*1abd0*/  ISETP.GE.AND P5, PT, R15, R2, PT ;  /* 0x000000020f00720c */ /* 0x000fc40003fa6270 */
[----:B------:R-:W-:Y:S02]  /*1abe0*/  FMNMX.FTZ R16, R213, R16, !PT ;  /* 0x00000010d5107209 */ /* 0x000fe40007810000 */
[----:B------:R-:W-:Y:S02]  /*1abf0*/  FSEL R13, R4, -INF , !P3 ;  /* 0xff800000040d7808 */ /* 0x000fe40005800000 */
[----:B------:R-:W-:Y:S02]  /*1ac00*/  ISETP.GE.AND P2, PT, R24, R2, PT ;  /* 0x000000021800720c */ /* 0x000fe40003f46270 */
[----:B------:R-:W-:Y:S02]  /*1ac10*/  FSEL R15, R21, -INF , !P4 ;  /* 0xff800000150f7808 */ /* 0x000fe40006000000 */
[----:B------:R-:W-:Y:S01]  /*1ac20*/  FMNMX3.FTZ R4, R22, R29, R9, !PT ;  /* 0x0000001d16047276 */ /* 0x000fe20007810009 */
        /* <DEDUP_REMOVED lines=9> */
[-C--:B------:R-:W-:Y:S02]  /*1acc0*/  ISETP.GE.AND P5, PT, R10, R2.reuse, PT ;  /* 0x000000020a00720c */ /* 0x080fe40003fa6270 */
        /* <DEDUP_REMOVED lines=14> */
[----:B------:R-:W-:Y:S02]  /*1adb0*/  LOP3.LUT R31, R217, 0x8, RZ, 0xc0, !PT ;  /* 0x00000008d91f7812 */ /* 0x000fe400078ec0ff */
[----:B--2---:R-:W-:Y:S01]  /*1adc0*/  FMNMX.FTZ R21, R6, R21, !PT ;  /* 0x0000001506157209 */ /* 0x004fe20007810000 */
[----:B----4-:R-:W-:Y:S01]  /*1add0*/  FMUL.FTZ R208, R164, UR4 ;  /* 0x00000004a4d07c20 */ /* 0x010fe20008410000 */
[----:B------:R-:W-:-:S02]  /*1ade0*/  LOP3.LUT R31, R168, R31, RZ, 0x3c, !PT ;  /* 0x0000001fa81f7212 */ /* 0x000fc400078e3cff */
[----:B------:R-:W-:Y:S01]  /*1adf0*/  FSETP.NEU.FTZ.AND P2, PT, R164, -INF , PT ;  /* 0xff800000a400780b */ /* 0x000fe20003f5d000 */
[----:B------:R-:W1:Y:S01]  /*1ae00*/  SHFL.BFLY PT, R4, R21, 0x1, 0x1f ;  /* 0x0c201f0015047f89 */ /* 0x000e6200000e0000 */
[----:B------:R-:W-:Y:S02]  /*1ae10*/  LOP3.LUT R166, R31, 0x200, R12, 0xf8, !PT ;  /* 0x000002001fa67812 */ /* 0x000fe400078ef80c */
[----:B------:R-:W-:Y:S02]  /*1ae20*/  FSEL R208, R208, RZ, P2 ;  /* 0x000000ffd0d07208 */ /* 0x000fe40001000000 */
[----:B------:R-:W-:-:S03]  /*1ae30*/  LEA R219, R166, UR6, 0x1 ;  /* 0x00000006a6db7c11 */ /* 0x000fc6000f8e08ff */
[--C-:B------:R-:W-:Y:S01]  /*1ae40*/  FFMA.FTZ R195, R3, UR4, -R208.reuse ;  /* 0x0000000403c37c23 */ /* 0x100fe200080108d0 */
[--C-:B------:R-:W-:Y:S01]  /*1ae50*/  FFMA.FTZ R194, R57, UR4, -R208.reuse ;  /* 0x0000000439c27c23 */ /* 0x100fe200080108d0 */
[----:B------:R-:W-:Y:S02]  /*1ae60*/  IMAD.IADD R171, R8, 0x1, R219 ;  /* 0x0000000108ab7824 */ /* 0x000fe400078e02db */
[--C-:B------:R-:W-:Y:S01]  /*1ae70*/  FFMA.FTZ R191, R35, UR4, -R208.reuse ;  /* 0x0000000423bf7c23 */ /* 0x100fe200080108d0 */
[----:B------:R-:W-:Y:S02]  /*1ae80*/  VIADD R196, R219, 0x10040 ;  /* 0x00010040dbc47836 */ /* 0x000fe40000000000 */
[--C-:B------:R-:W-:Y:S01]  /*1ae90*/  FFMA.FTZ R190, R33, UR4, -R208.reuse ;  /* 0x0000000421be7c23 */ /* 0x100fe200080108d0 */
[----:B------:R-:W-:Y:S01]  /*1aea0*/  LDSM.16.MT88.4 R156, [R219+0x10000] ;  /* 0x01000000db9c783b */ /* 0x000fe20000004200 */
[--C-:B------:R-:W-:Y:S01]  /*1aeb0*/  FFMA.FTZ R187, R7, UR4, -R208.reuse ;  /* 0x0000000407bb7c23 */ /* 0x100fe200080108d0 */
[--C-:B------:R-:W-:Y:S01]  /*1aec0*/  FFMA.FTZ R186, R5, UR4, -R208.reuse ;  /* 0x0000000405ba7c23 */ /* 0x100fe200080108d0 */
[----:B------:R-:W-:Y:S01]  /*1aed0*/  MUFU.EX2 R195, R195 ;  /* 0x000000c300c37308 */ /* 0x000fe20000000800 */
[----:B------:R-:W2:Y:S01]  /*1aee0*/  LDSM.16.MT88.4 R148, [R171+0x10000] ;  /* 0x01000000ab94783b */ /* 0x000ea20000004200 */
[--C-:B------:R-:W-:Y:S01]  /*1aef0*/  FFMA.FTZ R182, R11, UR4, -R208.reuse ;  /* 0x000000040bb67c23 */ /* 0x100fe200080108d0 */
[--C-:B------:R-:W-:Y:S01]  /*1af00*/  FFMA.FTZ R183, R19, UR4, -R208.reuse ;  /* 0x0000000413b77c23 */ /* 0x100fe200080108d0 */
[--C-:B------:R-:W-:Y:S01]  /*1af10*/  FFMA.FTZ R197, R197, UR4, -R208.reuse ;  /* 0x00000004c5c57c23 */ /* 0x100fe200080108d0 */
[----:B------:R-:W3:Y:S01]  /*1af20*/  LDSM.16.MT88.4 R48, [R171+0x12000] ;  /* 0x01200000ab30783b */ /* 0x000ee20000004200 */
[--C-:B------:R-:W-:Y:S01]  /*1af30*/  FFMA.FTZ R198, R237, UR4, -R208.reuse ;  /* 0x00000004edc67c23 */ /* 0x100fe200080108d0 */
[----:B-1----:R-:W-:Y:S01]  /*1af40*/  FMNMX.FTZ R3, R21, R4, !PT ;  /* 0x0000000415037209 */ /* 0x002fe20007810000 */
[----:B------:R-:W-:Y:S01]  /*1af50*/  VIADD R4, R219, 0x10000 ;  /* 0x00010000db047836 */ /* 0x000fe20000000000 */
[----:B------:R-:W1:Y:S01]  /*1af60*/  LDSM.16.MT88.4 R80, [R171+0x14000] ;  /* 0x01400000ab50783b */ /* 0x000e620000004200 */
[----:B------:R-:W4:Y:S01]  /*1af70*/  MUFU.EX2 R194, R194 ;  /* 0x000000c200c27308 */ /* 0x000f220000000800 */
[C---:B------:R-:W-:Y:S01]  /*1af80*/  FSETP.NEU.FTZ.AND P2, PT, R3.reuse, -INF , PT ;  /* 0xff8000000300780b */ /* 0x040fe20003f5d000 */
[----:B------:R-:W-:Y:S01]  /*1af90*/  FMUL.FTZ R204, R3, UR4 ;  /* 0x0000000403cc7c20 */ /* 0x000fe20008410000 */
[----:B------:R-:W-:Y:S01]  /*1afa0*/  @P0 VIADD R196, R4, 0xffffffc0 ;  /* 0xffffffc004c40836 */ /* 0x000fe20000000000 */
[----:B------:R-:W5:Y:S01]  /*1afb0*/  LDSM.16.MT88.4 R112, [R171+0x16000] ;  /* 0x01600000ab70783b */ /* 0x000f620000004200 */
[--C-:B------:R-:W-:Y:S01]  /*1afc0*/  FFMA.FTZ R199, R199, UR4, -R208.reuse ;  /* 0x00000004c7c77c23 */ /* 0x100fe200080108d0 */
[----:B------:R-:W-:Y:S01]  /*1afd0*/  FFMA.FTZ R200, R235, UR4, -R208 ;  /* 0x00000004ebc87c23 */ /* 0x000fe200080108d0 */
[----:B------:R-:W-:Y:S01]  /*1afe0*/  FSEL R204, R204, RZ, P2 ;  /* 0x000000ffcccc7208 */ /* 0x000fe20001000000 */
[----:B------:R-:W-:Y:S01]  /*1aff0*/  IMAD.IADD R202, R8, 0x1, R196 ;  /* 0x0000000108ca7824 */ /* 0x000fe200078e02c4 */
[----:B------:R-:W5:Y:S01]  /*1b000*/  LDSM.16.MT88.4 R140, [R196] ;  /* 0x00000000c48c783b */ /* 0x000f620000004200 */
[----:B------:R-:W-:Y:S01]  /*1b010*/  MUFU.EX2 R191, R191 ;  /* 0x000000bf00bf7308 */ /* 0x000fe20000000800 */
[----:B------:R-:W-:Y:S01]  /*1b020*/  FFMA.FTZ R210, R223, UR4, -R208 ;  /* 0x00000004dfd27c23 */ /* 0x000fe200080108d0 */
[--C-:B------:R-:W-:Y:S01]  /*1b030*/  FFMA.FTZ R193, R27, UR4, -R204.reuse ;  /* 0x000000041bc17c23 */ /* 0x100fe200080108cc */
[--C-:B------:R-:W-:Y:S01]  /*1b040*/  FFMA.FTZ R192, R23, UR4, -R204.reuse ;  /* 0x0000000417c07c23 */ /* 0x100fe200080108cc */
[--C-:B------:R-:W-:Y:S01]  /*1b050*/  FFMA.FTZ R189, R25, UR4, -R204.reuse ;  /* 0x0000000419bd7c23 */ /* 0x100fe200080108cc */
[--C-:B------:R-:W-:Y:S01]  /*1b060*/  FFMA.FTZ R188, R29, UR4, -R204.reuse ;  /* 0x000000041dbc7c23 */ /* 0x100fe200080108cc */
[----:B------:R-:W5:Y:S01]  /*1b070*/  LDSM.16.MT88.4 R132, [R202] ;  /* 0x00000000ca84783b */ /* 0x000f620000004200 */
[--C-:B------:R-:W-:Y:S01]  /*1b080*/  FFMA.FTZ R185, R9, UR4, -R204.reuse ;  /* 0x0000000409b97c23 */ /* 0x100fe200080108cc */
[----:B------:R-:W2:Y:S01]  /*1b090*/  MUFU.EX2 R190, R190 ;  /* 0x000000be00be7308 */ /* 0x000ea20000000800 */
[--C-:B------:R-:W-:Y:S01]  /*1b0a0*/  FFMA.FTZ R184, R17, UR4, -R204.reuse ;  /* 0x0000000411b87c23 */ /* 0x100fe200080108cc */
[----:B------:R-:W5:Y:S01]  /*1b0b0*/  LDSM.16.MT88.4 R40, [R219+0x12000] ;  /* 0x01200000db28783b */ /* 0x000f620000004200 */
[--C-:B------:R-:W-:Y:S01]  /*1b0c0*/  FFMA.FTZ R181, R15, UR4, -R204.reuse ;  /* 0x000000040fb57c23 */ /* 0x100fe200080108cc */
[--C-:B------:R-:W-:Y:S01]  /*1b0d0*/  FFMA.FTZ R180, R13, UR4, -R204.reuse ;  /* 0x000000040db47c23 */ /* 0x100fe200080108cc */
[----:B----4-:R-:W-:Y:S01]  /*1b0e0*/  F2FP.BF16.F32.PACK_AB R128, R194, R195 ;  /* 0x000000c3c280723e */ /* 0x010fe200000010ff */
[----:B------:R-:W4:Y:S01]  /*1b0f0*/  LDSM.16.MT88.4 R56, [R196+0x2000] ;  /* 0x00200000c438783b */ /* 0x000f220000004200 */
[--C-:B------:R-:W-:Y:S01]  /*1b100*/  FFMA.FTZ R201, R201, UR4, -R204.reuse ;  /* 0x00000004c9c97c23 */ /* 0x100fe200080108cc */
[----:B------:R-:W-:Y:S01]  /*1b110*/  MUFU.EX2 R193, R193 ;  /* 0x000000c100c17308 */ /* 0x000fe20000000800 */
[--C-:B------:R-:W-:Y:S01]  /*1b120*/  FFMA.FTZ R203, R203, UR4, -R204.reuse ;  /* 0x00000004cbcb7c23 */ /* 0x100fe200080108cc */
[----:B------:R-:W4:Y:S01]  /*1b130*/  LDSM.16.MT88.4 R64, [R202+0x2000] ;  /* 0x00200000ca40783b */ /* 0x000f220000004200 */
[----:B------:R-:W-:Y:S01]  /*1b140*/  FFMA.FTZ R206, R225, UR4, -R204 ;  /* 0x00000004e1ce7c23 */ /* 0x000fe200080108cc */
[--C-:B------:R-:W-:Y:S01]  /*1b150*/  FFMA.FTZ R221, R221, UR4, -R208.reuse ;  /* 0x00000004dddd7c23 */ /* 0x100fe200080108d0 */
[--C-:B------:R-:W-:Y:S01]  /*1b160*/  FFMA.FTZ R212, R215, UR4, -R208.reuse ;  /* 0x00000004d7d47c23 */ /* 0x100fe200080108d0 */
[----:B------:R-:W4:Y:S01]  /*1b170*/  LDSM.16.MT88.4 R72, [R219+0x14000] ;  /* 0x01400000db48783b */ /* 0x000f220000004200 */
[----:B------:R-:W-:Y:S01]  /*1b180*/  FFMA.FTZ R237, R213, UR4, -R208 ;  /* 0x00000004d5ed7c23 */ /* 0x000fe200080108d0 */
[----:B------:R-:W3:Y:S01]  /*1b190*/  MUFU.EX2 R192, R192 ;  /* 0x000000c000c07308 */ /* 0x000ee20000000800 */
[----:B--2---:R-:W-:Y:S01]  /*1b1a0*/  F2FP.BF16.F32.PACK_AB R130, R190, R191 ;  /* 0x000000bfbe82723e */ /* 0x004fe200000010ff */
[----:B------:R-:W2:Y:S01]  /*1b1b0*/  LDSM.16.MT88.4 R88, [R196+0x4000] ;  /* 0x00400000c458783b */ /* 0x000ea20000004200 */
[--C-:B------:R-:W-:Y:S01]  /*1b1c0*/  FFMA.FTZ R208, R211, UR4, -R204.reuse ;  /* 0x00000004d3d07c23 */ /* 0x100fe200080108cc */
[--C-:B------:R-:W-:Y:S01]  /*1b1d0*/  FFMA.FTZ R209, R209, UR4, -R204.reuse ;  /* 0x00000004d1d17c23 */ /* 0x100fe200080108cc */
[----:B------:R-:W-:Y:S01]  /*1b1e0*/  FFMA.FTZ R207, R207, UR4, -R204 ;  /* 0x00000004cfcf7c23 */ /* 0x000fe200080108cc */
[----:B------:R-:W2:Y:S01]  /*1b1f0*/  LDSM.16.MT88.4 R96, [R202+0x4000] ;  /* 0x00400000ca60783b */ /* 0x000ea20000004200 */
[----:B------:R-:W-:Y:S01]  /*1b200*/  FADD.FTZ R194, R195, R194 ;  /* 0x000000c2c3c27221 */ /* 0x000fe20000010000 */
[----:B------:R-:W-:Y:S02]  /*1b210*/  MUFU.EX2 R189, R189 ;  /* 0x000000bd00bd7308 */ /* 0x000fe40000000800 */
[----:B------:R-:W2:Y:S01]  /*1b220*/  LDSM.16.MT88.4 R104, [R219+0x16000] ;  /* 0x01600000db68783b */ /* 0x000ea20000004200 */
[----:B------:R-:W-:-:S03]  /*1b230*/  FADD.FTZ R191, R191, R194 ;  /* 0x000000c2bfbf7221 */ /* 0x000fc60000010000 */
[----:B------:R-:W2:Y:S01]  /*1b240*/  LDSM.16.MT88.4 R120, [R196+0x6000] ;  /* 0x00600000c478783b */ /* 0x000ea20000004200 */
[----:B------:R-:W-:Y:S01]  /*1b250*/  FADD.FTZ R190, R190, R191 ;  /* 0x000000bfbebe7221 */ /* 0x000fe20000010000 */
[----:B------:R-:W1:Y:S01]  /*1b260*/  MUFU.EX2 R188, R188 ;  /* 0x000000bc00bc7308 */ /* 0x000e620000000800 */
[----:B---3--:R-:W-:Y:S01]  /*1b270*/  F2FP.BF16.F32.PACK_AB R129, R192, R193 ;  /* 0x000000c1c081723e */ /* 0x008fe200000010ff */
[----:B------:R-:W3:Y:S01]  /*1b280*/  LDSM.16.MT88.4 R4, [R202+0x6000] ;  /* 0x00600000ca04783b */ /* 0x000ee20000004200 */
[----:B------:R-:W-:-:S03]  /*1b290*/  FADD.FTZ R192, R193, R192 ;  /* 0x000000c0c1c07221 */ /* 0x000fc60000010000 */
[----:B------:R-:W3:Y:S02]  /*1b2a0*/  LDSM.16.MT88.4 R8, [R171+0x10800] ;  /* 0x01080000ab08783b */ /* 0x000ee40000004200 */
[----:B------:R-:W-:Y:S02]  /*1b2b0*/  MUFU.EX2 R187, R187 ;  /* 0x000000bb00bb7308 */ /* 0x000fe40000000800 */
[----:B------:R-:W3:Y:S04]  /*1b2c0*/  LDSM.16.MT88.4 R16, [R171+0x12800] ;  /* 0x01280000ab10783b */ /* 0x000ee80000004200 */
[----:B------:R-:W3:Y:S02]  /*1b2d0*/  LDSM.16.MT88.4 R12, [R171+0x14800] ;  /* 0x01480000ab0c783b */ /* 0x000ee40000004200 */
        /* <DEDUP_REMOVED lines=19> */
[C---:B------:R-:W-:Y:S07]  /*1b410*/  HMMA.16816.F32.BF16 R76, R128.reuse, R80, RZ ;  /* 0x00000050804c723c */ /* 0x040fee00000418ff */
[----:B------:R-:W1:Y:S01]  /*1b420*/  MUFU.EX2 R180, R180 ;  /* 0x000000b400b47308 */ /* 0x000e620000000800 */
[C---:B-----5:R-:W-:Y:S07]  /*1b430*/  HMMA.16816.F32.BF16 R108, R128.reuse, R112, RZ ;  /* 0x00000070806c723c */ /* 0x060fee00000418ff */
[----:B------:R-:W-:Y:S01]  /*1b440*/  MUFU.EX2 R197, R197 ;  /* 0x000000c500c57308 */ /* 0x000fe20000000800 */
[C---:B------:R-:W-:Y:S07]  /*1b450*/  HMMA.16816.F32.BF16 R160, R128.reuse, R156, RZ ;  /* 0x0000009c80a0723c */ /* 0x040fee00000418ff */
[----:B------:R-:W5:Y:S01]  /*1b460*/  MUFU.EX2 R198, R198 ;  /* 0x000000c600c67308 */ /* 0x000f620000000800 */
[C---:B------:R-:W-:Y:S07]  /*1b470*/  HMMA.16816.F32.BF16 R144, R128.reuse, R140, RZ ;  /* 0x0000008c8090723c */ /* 0x040fee00000418ff */
[----:B------:R-:W-:Y:S01]  /*1b480*/  MUFU.EX2 R199, R199 ;  /* 0x000000c700c77308 */ /* 0x000fe20000000800 */
        /* <DEDUP_REMOVED lines=33> */
[----:B---3--:R-:W-:Y:S01]  /*1b6a0*/  HMMA.16816.F32.BF16 R124, R128, R4, RZ ;  /* 0x00000004807c723c */ /* 0x008fe200000418ff */
[----:B------:R-:W-:Y:S01]  /*1b6b0*/  F2FP.BF16.F32.PACK_AB R4, R186, R187 ;  /* 0x000000bbba04723e */ /* 0x000fe200000010ff */
[----:B------:R-:W-:Y:S01]  /*1b6c0*/  FADD.FTZ R187, R187, R190 ;  /* 0x000000bebbbb7221 */ /* 0x000fe20000010000 */
[----:B-1----:R-:W-:Y:S01]  /*1b6d0*/  F2FP.BF16.F32.PACK_AB R5, R184, R185 ;  /* 0x000000b9b805723e */ /* 0x002fe200000010ff */
[----:B------:R-:W-:-:S02]  /*1b6e0*/  FADD.FTZ R185, R185, R188 ;  /* 0x000000bcb9b97221 */ /* 0x000fc40000010000 */
[----:B------:R-:W-:Y:S02]  /*1b6f0*/  FADD.FTZ R186, R186, R187 ;  /* 0x000000bbbaba7221 */ /* 0x000fe40000010000 */
[----:B------:R-:W-:Y:S01]  /*1b700*/  HMMA.16816.F32.BF16 R128, R128, R6, RZ ;  /* 0x000000068080723c */ /* 0x000fe200000418ff */
[----:B------:R-:W-:Y:S01]  /*1b710*/  F2FP.BF16.F32.PACK_AB R6, R182, R183 ;  /* 0x000000b7b606723e */ /* 0x000fe200000010ff */
[----:B------:R-:W-:Y:S01]  /*1b720*/  FADD.FTZ R184, R184, R185 ;  /* 0x000000b9b8b87221 */ /* 0x000fe20000010000 */
[----:B------:R-:W-:Y:S01]  /*1b730*/  F2FP.BF16.F32.PACK_AB R7, R180, R181 ;  /* 0x000000b5b407723e */ /* 0x000fe200000010ff */
[----:B------:R-:W-:Y:S02]  /*1b740*/  FADD.FTZ R183, R183, R186 ;  /* 0x000000bab7b77221 */ /* 0x000fe40000010000 */
[----:B------:R-:W-:Y:S02]  /*1b750*/  FADD.FTZ R181, R181, R184 ;  /* 0x000000b8b5b57221 */ /* 0x000fe40000010000 */
[----:B------:R-:W-:-:S02]  /*1b760*/  FADD.FTZ R182, R182, R183 ;  /* 0x000000b7b6b67221 */ /* 0x000fc40000010000 */
[----:B------:R-:W-:Y:S01]  /*1b770*/  HMMA.16816.F32.BF16 R152, R4, R8, R152 ;  /* 0x000000080498723c */ /* 0x000fe20000041898 */
[----:B------:R-:W-:-:S07]  /*1b780*/  FADD.FTZ R180, R180, R181 ;  /* 0x000000b5b4b47221 */ /* 0x000fce0000010000 */
        /* <DEDUP_REMOVED lines=21> */
[C---:B------:R-:W-:Y:S01]  /*1b8e0*/  HMMA.16816.F32.BF16 R104, R4.reuse, R10, R104 ;  /* 0x0000000a0468723c */ /* 0x040fe20000041868 */
[----:B------:R-:W1:Y:S07]  /*1b8f0*/  LDSM.16.MT88.4 R8, [R171+0x11000] ;  /* 0x01100000ab08783b */ /* 0x000e6e0000004200 */
[----:B--2---:R-:W-:Y:S01]  /*1b900*/  HMMA.16816.F32.BF16 R116, R4, R16, R116 ;  /* 0x000000100474723c */ /* 0x004fe20000041874 */
[--C-:B---3--:R-:W-:Y:S01]  /*1b910*/  FFMA.FTZ R202, R233, UR4, -R204.reuse ;  /* 0x00000004e9ca7c23 */ /* 0x108fe200080108cc */
[----:B------:R-:W-:-:S05]  /*1b920*/  FFMA.FTZ R204, R205, UR4, -R204 ;  /* 0x00000004cdcc7c23 */ /* 0x000fca00080108cc */
[----:B------:R-:W2:Y:S01]  /*1b930*/  MUFU.EX2 R202, R202 ;  /* 0x000000ca00ca7308 */ /* 0x000ea20000000800 */
[C---:B------:R-:W-:Y:S01]  /*1b940*/  HMMA.16816.F32.BF16 R120, R4.reuse, R18, R120 ;  /* 0x000000120478723c */ /* 0x040fe20000041878 */
[----:B------:R-:W3:Y:S06]  /*1b950*/  LDSM.16.MT88.4 R16, [R171+0x13000] ;  /* 0x01300000ab10783b */ /* 0x000eec0000004200 */
[----:B------:R-:W3:Y:S01]  /*1b960*/  MUFU.EX2 R204, R204 ;  /* 0x000000cc00cc7308 */ /* 0x000ee20000000800 */
[----:B----4-:R-:W-:Y:S01]  /*1b970*/  HMMA.16816.F32.BF16 R92, R4, R20, R92 ;  /* 0x00000014045c723c */ /* 0x010fe2000004185c */
        /* <DEDUP_REMOVED lines=26> */
[----:B------:R-:W-:Y:S01]  /*1bb20*/  F2FP.BF16.F32.PACK_AB R6, R200, R199 ;  /* 0x000000c7c806723e */ /* 0x000fe200000010ff */
[----:B------:R-:W-:Y:S01]  /*1bb30*/  FADD.FTZ R201, R201, R180 ;  /* 0x000000b4c9c97221 */ /* 0x000fe20000010000 */
[----:B------:R-:W-:Y:S01]  /*1bb40*/  F2FP.BF16.F32.PACK_AB R7, R206, R203 ;  /* 0x000000cbce07723e */ /* 0x000fe200000010ff */
[----:B------:R-:W-:-:S02]  /*1bb50*/  FADD.FTZ R198, R198, R197 ;  /* 0x000000c5c6c67221 */ /* 0x000fc40000010000 */
[----:B------:R-:W-:-:S04]  /*1bb60*/  FADD.FTZ R202, R202, R201 ;  /* 0x000000c9caca7221 */ /* 0x000fc80000010000 */
[C---:B-1----:R-:W-:Y:S08]  /*1bb70*/  HMMA.16816.F32.BF16 R152, R4.reuse, R8, R152 ;  /* 0x000000080498723c */ /* 0x042ff00000041898 */
        /* <DEDUP_REMOVED lines=43> */
[----:B----4-:R-:W-:Y:S01]  /*1be30*/  HMMA.16816.F32.BF16 R124, R4, R24, R124 ;  /* 0x00000018047c723c */ /* 0x010fe2000004187c */
[----:B-1----:R-:W-:-:S05]  /*1be40*/  IMAD.MOV.U32 R171, RZ, RZ, 0x20 ;  /* 0x00000020ffab7424 */ /* 0x002fca00078e00ff */
[----:B------:R-:W-:Y:S02]  /*1be50*/  SEL R213, R171, 0xffffffe0, !P1 ;  /* 0xffffffe0abd57807 */ /* 0x000fe40004800000 */
[----:B------:R-:W-:Y:S01]  /*1be60*/  HMMA.16816.F32.BF16 R128, R4, R26, R128 ;  /* 0x0000001a0480723c */ /* 0x000fe20000041880 */
[----:B------:R-:W-:Y:S01]  /*1be70*/  F2FP.BF16.F32.PACK_AB R4, R221, R210 ;  /* 0x000000d2dd04723e */ /* 0x000fe200000010ff */
[----:B------:R-:W-:Y:S01]  /*1be80*/  LDSM.16.MT88.4 R24, [R219+0x13800] ;  /* 0x01380000db18783b */ /* 0x000fe20000004200 */
[----:B------:R-:W-:Y:S01]  /*1be90*/  F2FP.BF16.F32.PACK_AB R5, R209, R208 ;  /* 0x000000d0d105723e */ /* 0x000fe200000010ff */
[----:B------:R-:W-:Y:S01]  /*1bea0*/  IMAD.IADD R205, R213, 0x1, R196 ;  /* 0x00000001d5cd7824 */ /* 0x000fe200078e02c4 */
[----:B------:R-:W-:Y:S02]  /*1beb0*/  F2FP.BF16.F32.PACK_AB R6, R237, R212 ;  /* 0x000000d4ed06723e */ /* 0x000fe400000010ff */
[----:B------:R-:W-:Y:S02]  /*1bec0*/  F2FP.BF16.F32.PACK_AB R7, R204, R207 ;  /* 0x000000cfcc07723e */ /* 0x000fe400000010ff */
[----:B------:R-:W-:Y:S05]  /*1bed0*/  LDSM.16.MT88.4 R28, [R205+0x1800] ;  /* 0x00180000cd1c783b */ /* 0x000fea0000004200 */
[C---:B------:R-:W-:Y:S08]  /*1bee0*/  HMMA.16816.F32.BF16 R76, R4.reuse, R8, R76 ;  /* 0x00000008044c723c */ /* 0x040ff0000004184c */
        /* <DEDUP_REMOVED lines=124> */
.L_x_1888:
        /* <DEDUP_REMOVED lines=8> */
.L_x_1889:
        /* <DEDUP_REMOVED lines=17> */
[----:B------:R-:W4:Y:S01]  /*1c840*/  LDCU UR4, c[0x0][0x50c] ;  /* 0x0000a180ff0477ac */ /* 0x000f220008000800 */
        /* <DEDUP_REMOVED lines=107> */
[----:B------:R-:W5:Y:S04]  /*1cf00*/  LDSM.16.M88.4 R172, [R169+UR6+0x8800] ;  /* 0x00880006a9ac783b */ /* 0x000f680008000200 */
[----:B------:R-:W4:Y:S04]  /*1cf10*/  LDSM.16.M88.4 R204, [R169+UR6+0x9000] ;  /* 0x00900006a9cc783b */ /* 0x000f280008000200 */
[----:B------:R-:W4:Y:S04]  /*1cf20*/  LDSM.16.M88.4 R16, [R169+UR6+0x9800] ;  /* 0x00980006a910783b */ /* 0x000f280008000200 */
[----:B------:R-:W-:Y:S04]  /*1cf30*/  LDSM.16.M88.4 R188, [R225] ;  /* 0x00000000e1bc783b */ /* 0x000fe80000000200 */
[----:B-1----:R-:W1:Y:S04]  /*1cf40*/  LDSM.16.M88.4 R8, [R168+0x8000] ;  /* 0x00800000a808783b */ /* 0x002e680000000200 */
[----:B--2---:R-:W2:Y:S04]  /*1cf50*/  LDSM.16.M88.4 R4, [R168+0x8800] ;  /* 0x00880000a804783b */ /* 0x004ea80000000200 */
[----:B------:R-:W2:Y:S04]  /*1cf60*/  LDSM.16.M88.4 R20, [R168+0x9000] ;  /* 0x00900000a814783b */ /* 0x000ea80000000200 */
[----:B------:R-:W2:Y:S04]  /*1cf70*/  LDSM.16.M88.4 R192, [R168+0x9800] ;  /* 0x00980000a8c0783b */ /* 0x000ea80000000200 */
[----:B------:R-:W-:Y:S01]  /*1cf80*/  LDSM.16.M88.4 R184, [R167+0x8000] ;  /* 0x00800000a7b8783b */ /* 0x000fe20000000200 */
[C---:B---3--:R-:W-:Y:S03]  /*1cf90*/  HMMA.16816.F32.BF16 R12, R196.reuse, R24, RZ ;  /* 0x00000018c40c723c */ /* 0x048fe600000418ff */
[----:B------:R-:W-:Y:S04]  /*1cfa0*/  LDSM.16.M88.4 R32, [R167+0x8800] ;  /* 0x00880000a720783b */ /* 0x000fe80000000200 */
[----:B------:R-:W-:Y:S01]  /*1cfb0*/  LDSM.16.M88.4 R180, [R167+0x9000] ;  /* 0x00900000a7b4783b */ /* 0x000fe20000000200 */
[C---:B-----5:R-:W-:Y:S03]  /*1cfc0*/  HMMA.16816.F32.BF16 R176, R196.reuse, R172, RZ ;  /* 0x000000acc4b0723c */ /* 0x060fe600000418ff */
[----:B------:R-:W-:Y:S04]  /*1cfd0*/  LDSM.16.M88.4 R28, [R167+0x9800] ;  /* 0x00980000a71c783b */ /* 0x000fe80000000200 */
[----:B------:R-:W-:Y:S01]  /*1cfe0*/  LDSM.16.M88.4 R212, [R216+0xa800] ;  /* 0x00a80000d8d4783b */ /* 0x000fe20000000200 */
[C---:B----4-:R-:W-:Y:S03]  /*1cff0*/  HMMA.16816.F32.BF16 R208, R196.reuse, R204, RZ ;  /* 0x000000ccc4d0723c */ /* 0x050fe600000418ff */
        /* <DEDUP_REMOVED lines=9> */
[----:B------:R-:W3:Y:S07]  /*1d090*/  LDSM.16.M88.4 R16, [R224] ;  /* 0x00000000e010783b */ /* 0x000eee0000000200 */
        /* <DEDUP_REMOVED lines=8> */
[----:B------:R-:W2:Y:S07]  /*1d120*/  LDSM.16.M88.4 R20, [R216+0x8800] ;  /* 0x00880000d814783b */ /* 0x000eae0000000200 */
[C---:B------:R-:W-:Y:S08]  /*1d130*/  HMMA.16816.F32.BF16 R200, R188.reuse, R192, R200 ;  /* 0x000000c0bcc8723c */ /* 0x040ff000000418c8 */
[----:B------:R-:W-:Y:S01]  /*1d140*/  HMMA.16816.F32.BF16 R196, R188, R194, R196 ;  /* 0x000000c2bcc4723c */ /* 0x000fe200000418c4 */
[----:B------:R-:W-:Y:S04]  /*1d150*/  LDSM.16.M88.4 R188, [R169+UR6+0xa000] ;  /* 0x00a00006a9bc783b */ /* 0x000fe80008000200 */
[----:B------:R-:W-:Y:S03]  /*1d160*/  LDSM.16.M88.4 R192, [R169+UR6+0xc000] ;  /* 0x00c00006a9c0783b */ /* 0x000fe60008000200 */
[C---:B---3--:R-:W-:Y:S08]  /*1d170*/  HMMA.16816.F32.BF16 R12, R16.reuse, R184, R12 ;  /* 0x000000b8100c723c */ /* 0x048ff0000004180c */
[C---:B------:R-:W-:Y:S01]  /*1d180*/  HMMA.16816.F32.BF16 R24, R16.reuse, R186, R24 ;  /* 0x000000ba1018723c */ /* 0x040fe20000041818 */
[----:B------:R-:W-:Y:S07]  /*1d190*/  LDSM.16.M88.4 R184, [R169+UR6+0xa800] ;  /* 0x00a80006a9b8783b */ /* 0x000fee0008000200 */
        /* <DEDUP_REMOVED lines=8> */
[----:B------:R-:W4:Y:S04]  /*1d220*/  LDSM.16.M88.4 R16, [R216+0x9800] ;  /* 0x00980000d810783b */ /* 0x000f280000000200 */
[----:B------:R-:W-:Y:S03]  /*1d230*/  LDSM.16.M88.4 R28, [R169+UR6+0xb000] ;  /* 0x00b00006a91c783b */ /* 0x000fe60008000200 */
        /* <DEDUP_REMOVED lines=8> */
[----:B------:R-:W-:Y:S07]  /*1d2c0*/  LDSM.16.M88.4 R32, [R168+0xa000] ;  /* 0x00a00000a820783b */ /* 0x000fee0000000200 */
[C---:B----4-:R-:W-:Y:S08]  /*1d2d0*/  HMMA.16816.F32.BF16 R200, R8.reuse, R16, R200 ;  /* 0x0000001008c8723c */ /* 0x050ff000000418c8 */
[----:B------:R-:W-:Y:S01]  /*1d2e0*/  HMMA.16816.F32.BF16 R196, R8, R18, R196 ;  /* 0x0000001208c4723c */ /* 0x000fe200000418c4 */
[----:B------:R-:W3:Y:S04]  /*1d2f0*/  LDSM.16.M88.4 R8, [R168+0xa800] ;  /* 0x00a80000a808783b */ /* 0x000ee80000000200 */
[----:B------:R-:W4:Y:S03]  /*1d300*/  LDSM.16.M88.4 R16, [R168+0xb000] ;  /* 0x00b00000a810783b */ /* 0x000f260000000200 */
        /* <DEDUP_REMOVED lines=12> */
[----:B------:R-:W5:Y:S03]  /*1d3d0*/  LDSM.16.M88.4 R20, [R167+0xa800] ;  /* 0x00a80000a714783b */ /* 0x000f660000000200 */
[C---:B---3--:R-:W-:Y:S08]  /*1d3e0*/  HMMA.16816.F32.BF16 R176, R180.reuse, R8, R176 ;  /* 0x00000008b4b0723c */ /* 0x048ff000000418b0 */
[C---:B------:R-:W-:Y:S01]  /*1d3f0*/  HMMA.16816.F32.BF16 R172, R180.reuse, R10, R172 ;  /* 0x0000000ab4ac723c */ /* 0x040fe200000418ac */
[----:B------:R-:W3:Y:S07]  /*1d400*/  LDSM.16.M88.4 R8, [R167+0xb000] ;  /* 0x00b00000a708783b */ /* 0x000eee0000000200 */
[C---:B------:R-:W-:Y:S08]  /*1d410*/  HMMA.16816.F32.BF16 R12, R180.reuse, R32, R12 ;  /* 0x00000020b40c723c */ /* 0x040ff0000004180c */
[C---:B------:R-:W-:Y:S01]  /*1d420*/  HMMA.16816.F32.BF16 R24, R180.reuse, R34, R24 ;  /* 0x00000022b418723c */ /* 0x040fe20000041818 */
[----:B------:R-:W-:Y:S07]  /*1d430*/  LDSM.16.M88.4 R32, [R216+0xa000] ;  /* 0x00a00000d820783b */ /* 0x000fee0000000200 */
[C---:B----4-:R-:W-:Y:S08]  /*1d440*/  HMMA.16816.F32.BF16 R208, R180.reuse, R16, R208 ;  /* 0x00000010b4d0723c */ /* 0x050ff000000418d0 */
[C---:B------:R-:W-:Y:S01]  /*1d450*/  HMMA.16816.F32.BF16 R204, R180.reuse, R18, R204 ;  /* 0x00000012b4cc723c */ /* 0x040fe200000418cc */
[----:B------:R-:W4:Y:S07]  /*1d460*/  LDSM.16.M88.4 R16, [R219+0x2000] ;  /* 0x00200000db10783b */ /* 0x000f2e0000000200 */
[C---:B-1----:R-:W-:Y:S08]  /*1d470*/  HMMA.16816.F32.BF16 R200, R180.reuse, R188, R200 ;  /* 0x000000bcb4c8723c */ /* 0x042ff000000418c8 */
[----:B------:R-:W-:Y:S01]  /*1d480*/  HMMA.16816.F32.BF16 R196, R180, R190, R196 ;  /* 0x000000beb4c4723c */ /* 0x000fe200000418c4 */
[----:B------:R-:W1:Y:S04]  /*1d490*/  LDSM.16.M88.4 R188, [R232+0x4000] ;  /* 0x00400000e8bc783b */ /* 0x000e680000000200 */
[----:B------:R-:W1:Y:S03]  /*1d4a0*/  LDSM.16.M88.4 R180, [R216+0xb000] ;  /* 0x00b00000d8b4783b */ /* 0x000e660000000200 */
[C---:B--2---:R-:W-:Y:S08]  /*1d4b0*/  HMMA.16816.F32.BF16 R12, R4.reuse, R28, R12 ;  /* 0x0000001c040c723c */ /* 0x044ff0000004180c */
[C---:B------:R-:W-:Y:S01]  /*1d4c0*/  HMMA.16816.F32.BF16 R24, R4.reuse, R30, R24 ;  /* 0x0000001e0418723c */ /* 0x040fe20000041818 */
[----:B------:R-:W-:Y:S07]  /*1d4d0*/  LDSM.16.M88.4 R28, [R168+0xc000] ;  /* 0x00c00000a81c783b */ /* 0x000fee0000000200 */
[C---:B-----5:R-:W-:Y:S08]  /*1d4e0*/  HMMA.16816.F32.BF16 R176, R4.reuse, R20, R176 ;  /* 0x0000001404b0723c */ /* 0x060ff000000418b0 */
[C---:B------:R-:W-:Y:S01]  /*1d4f0*/  HMMA.16816.F32.BF16 R172, R4.reuse, R22, R172 ;  /* 0x0000001604ac723c */ /* 0x040fe200000418ac */
[----:B------:R-:W2:Y:S07]  /*1d500*/  LDSM.16.M88.4 R20, [R216+0xb800] ;  /* 0x00b80000d814783b */ /* 0x000eae0000000200 */
[C---:B---3--:R-:W-:Y:S08]  /*1d510*/  HMMA.16816.F32.BF16 R208, R4.reuse, R8, R208 ;  /* 0x0000000804d0723c */ /* 0x048ff000000418d0 */
[----:B------:R-:W-:Y:S01]  /*1d520*/  HMMA.16816.F32.BF16 R204, R4, R10, R204 ;  /* 0x0000000a04cc723c */ /* 0x000fe200000418cc */
[----:B------:R-:W3:Y:S07]  /*1d530*/  LDSM.16.M88.4 R8, [R225+0x4000] ;  /* 0x00400000e108783b */ /* 0x000eee0000000200 */
[C---:B----4-:R-:W-:Y:S08]  /*1d540*/  HMMA.16816.F32.BF16 R12, R16.reuse, R32, R12 ;  /* 0x00000020100c723c */ /* 0x050ff0000004180c */
[----:B------:R-:W-:Y:S01]  /*1d550*/  HMMA.16816.F32.BF16 R24, R16, R34, R24 ;  /* 0x000000221018723c */ /* 0x000fe20000041818 */
[----:B------:R-:W-:Y:S07]  /*1d560*/  LDSM.16.M88.4 R32, [R169+UR6+0xc800] ;  /* 0x00c80006a920783b */ /* 0x000fee0008000200 */
[C---:B------:R-:W-:Y:S08]  /*1d570*/  HMMA.16816.F32.BF16 R200, R4.reuse, R184, R200 ;  /* 0x000000b804c8723c */ /* 0x040ff000000418c8 */
[----:B------:R-:W-:Y:S01]  /*1d580*/  HMMA.16816.F32.BF16 R196, R4, R186, R196 ;  /* 0x000000ba04c4723c */ /* 0x000fe200000418c4 */
[----:B------:R-:W4:Y:S04]  /*1d590*/  LDSM.16.M88.4 R4, [R169+UR6+0xd000] ;  /* 0x00d00006a904783b */ /* 0x000f280008000200 */
[----:B------:R-:W5:Y:S03]  /*1d5a0*/  LDSM.16.M88.4 R184, [R167+0xc000] ;  /* 0x00c00000a7b8783b */ /* 0x000f660000000200 */
[C---:B-1----:R-:W-:Y:S08]  /*1d5b0*/  HMMA.16816.F32.BF16 R12, R188.reuse, R192, R12 ;  /* 0x000000c0bc0c723c */ /* 0x042ff0000004180c */
[----:B------:R-:W-:Y:S01]  /*1d5c0*/  HMMA.16816.F32.BF16 R24, R188, R194, R24 ;  /* 0x000000c2bc18723c */ /* 0x000fe20000041818 */
[----:B------:R-:W-:Y:S07]  /*1d5d0*/  LDSM.16.M88.4 R192, [R219+0x4000] ;  /* 0x00400000dbc0783b */ /* 0x000fee0000000200 */
[C---:B------:R-:W-:Y:S08]  /*1d5e0*/  HMMA.16816.F32.BF16 R176, R16.reuse, R212, R176 ;  /* 0x000000d410b0723c */ /* 0x040ff000000418b0 */
[C---:B------:R-:W-:Y:S01]  /*1d5f0*/  HMMA.16816.F32.BF16 R172, R16.reuse, R214, R172 ;  /* 0x000000d610ac723c */ /* 0x040fe200000418ac */
[----:B------:R-:W1:Y:S07]  /*1d600*/  LDSM.16.M88.4 R212, [R169+UR6+0xd800] ;  /* 0x00d80006a9d4783b */ /* 0x000e6e0008000200 */
[C---:B------:R-:W-:Y:S08]  /*1d610*/  HMMA.16816.F32.BF16 R208, R16.reuse, R180, R208 ;  /* 0x000000b410d0723c */ /* 0x040ff000000418d0 */
[C---:B------:R-:W-:Y:S01]  /*1d620*/  HMMA.16816.F32.BF16 R204, R16.reuse, R182, R204 ;  /* 0x000000b610cc723c */ /* 0x040fe200000418cc */
[----:B------:R-:W-:Y:S07]  /*1d630*/  LDSM.16.M88.4 R180, [R216+0xc000] ;  /* 0x00c00000d8b4783b */ /* 0x000fee0000000200 */
[C---:B--2---:R-:W-:Y:S08]  /*1d640*/  HMMA.16816.F32.BF16 R200, R16.reuse, R20, R200 ;  /* 0x0000001410c8723c */ /* 0x044ff000000418c8 */
[----:B------:R-:W-:Y:S01]  /*1d650*/  HMMA.16816.F32.BF16 R196, R16, R22, R196 ;  /* 0x0000001610c4723c */ /* 0x000fe200000418c4 */
[----:B------:R-:W2:Y:S04]  /*1d660*/  LDSM.16.M88.4 R20, [R168+0xc800] ;  /* 0x00c80000a814783b */ /* 0x000ea80000000200 */
[----:B------:R-:W2:Y:S03]  /*1d670*/  LDSM.16.M88.4 R16, [R168+0xd000] ;  /* 0x00d00000a810783b */ /* 0x000ea60000000200 */
[C---:B---3--:R-:W-:Y:S08]  /*1d680*/  HMMA.16816.F32.BF16 R12, R8.reuse, R28, R12 ;  /* 0x0000001c080c723c */ /* 0x048ff0000004180c */
[----:B------:R-:W-:Y:S01]  /*1d690*/  HMMA.16816.F32.BF16 R24, R8, R30, R24 ;  /* 0x0000001e0818723c */ /* 0x000fe20000041818 */
[----:B------:R-:W3:Y:S07]  /*1d6a0*/  LDSM.16.M88.4 R28, [R168+0xd800] ;  /* 0x00d80000a81c783b */ /* 0x000eee0000000200 */
        /* <DEDUP_REMOVED lines=9> */
[C---:B-1----:R-:W-:Y:S08]  /*1d740*/  HMMA.16816.F32.BF16 R200, R188.reuse, R212, R200 ;  /* 0x000000d4bcc8723c */ /* 0x042ff000000418c8 */
[----:B------:R-:W-:Y:S01]  /*1d750*/  HMMA.16816.F32.BF16 R196, R188, R214, R196 ;  /* 0x000000d6bcc4723c */ /* 0x000fe200000418c4 */
[----:B------:R-:W1:Y:S04]  /*1d760*/  LDSM.16.M88.4 R212, [R167+0xd800] ;  /* 0x00d80000a7d4783b */ /* 0x000e680000000200 */
[----:B------:R-:W5:Y:S03]  /*1d770*/  LDSM.16.M88.4 R188, [R216+0xc800] ;  /* 0x00c80000d8bc783b */ /* 0x000f660000000200 */
[C---:B--2---:R-:W-:Y:S08]  /*1d780*/  HMMA.16816.F32.BF16 R176, R8.reuse, R20, R176 ;  /* 0x0000001408b0723c */ /* 0x044ff000000418b0 */
[C---:B------:R-:W-:Y:S01]  /*1d790*/  HMMA.16816.F32.BF16 R172, R8.reuse, R22, R172 ;  /* 0x0000001608ac723c */ /* 0x040fe200000418ac */
[----:B------:R-:W-:Y:S07]  /*1d7a0*/  LDSM.16.M88.4 R20, [R225+0x6000] ;  /* 0x00600000e114783b */ /* 0x000fee0000000200 */
[C---:B------:R-:W-:Y:S08]  /*1d7b0*/  HMMA.16816.F32.BF16 R208, R8.reuse, R16, R208 ;  /* 0x0000001008d0723c */ /* 0x040ff000000418d0 */
[----:B------:R-:W-:Y:S01]  /*1d7c0*/  HMMA.16816.F32.BF16 R204, R8, R18, R204 ;  /* 0x0000001208cc723c */ /* 0x000fe200000418cc */
[----:B------:R-:W2:Y:S07]  /*1d7d0*/  LDSM.16.M88.4 R16, [R168+0xe000] ;  /* 0x00e00000a810783b */ /* 0x000eae0000000200 */
[C---:B------:R-:W-:Y:S08]  /*1d7e0*/  HMMA.16816.F32.BF16 R12, R192.reuse, R180, R12 ;  /* 0x000000b4c00c723c */ /* 0x040ff0000004180c */
[----:B------:R-:W-:Y:S01]  /*1d7f0*/  HMMA.16816.F32.BF16 R24, R192, R182, R24 ;  /* 0x000000b6c018723c */ /* 0x000fe20000041818 */
[----:B------:R-:W2:Y:S07]  /*1d800*/  LDSM.16.M88.4 R180, [R216+0xd800] ;  /* 0x00d80000d8b4783b */ /* 0x000eae0000000200 */
[C---:B---3--:R-:W-:Y:S08]  /*1d810*/  HMMA.16816.F32.BF16 R200, R8.reuse, R28, R200 ;  /* 0x0000001c08c8723c */ /* 0x048ff000000418c8 */
[----:B------:R-:W-:Y:S01]  /*1d820*/  HMMA.16816.F32.BF16 R196, R8, R30, R196 ;  /* 0x0000001e08c4723c */ /* 0x000fe200000418c4 */
[----:B------:R-:W3:Y:S04]  /*1d830*/  LDSM.16.M88.4 R28, [R169+UR6+0xe800] ;  /* 0x00e80006a91c783b */ /* 0x000ee80008000200 */
        /* <DEDUP_REMOVED lines=8> */
[C---:B-1----:R-:W-:Y:S08]  /*1d8c0*/  HMMA.16816.F32.BF16 R200, R240.reuse, R212, R200 ;  /* 0x000000d4f0c8723c */ /* 0x042ff000000418c8 */
[----:B------:R-:W-:Y:S01]  /*1d8d0*/  HMMA.16816.F32.BF16 R196, R240, R214, R196 ;  /* 0x000000d6f0c4723c */ /* 0x000fe200000418c4 */
[----:B------:R-:W1:Y:S04]  /*1d8e0*/  LDSM.16.M88.4 R240, [R168+0xe800] ;  /* 0x00e80000a8f0783b */ /* 0x000e680000000200 */
[----:B------:R-:W-:Y:S03]  /*1d8f0*/  LDSM.16.M88.4 R212, [R219+0x6000] ;  /* 0x00600000dbd4783b */ /* 0x000fe60000000200 */
[----:B-----5:R-:W-:Y:S08]  /*1d900*/  HMMA.16816.F32.BF16 R176, R192, R188, R176 ;  /* 0x000000bcc0b0723c */ /* 0x020ff000000418b0 */
[----:B--2---:R-:W-:Y:S01]  /*1d910*/  HMMA.16816.F32.BF16 R220, R20, R16, R12 ;  /* 0x0000001014dc723c */ /* 0x004fe2000004180c */
[----:B------:R-:W2:Y:S07]  /*1d920*/  LDSM.16.M88.4 R12, [R216+0xe000] ;  /* 0x00e00000d80c783b */ /* 0x000eae0000000200 */
[----:B------:R-:W-:Y:S08]  /*1d930*/  HMMA.16816.F32.BF16 R172, R192, R190, R172 ;  /* 0x000000bec0ac723c */ /* 0x000ff000000418ac */
[----:B------:R-:W-:Y:S01]  /*1d940*/  HMMA.16816.F32.BF16 R24, R20, R18, R24 ;  /* 0x000000121418723c */ /* 0x000fe20000041818 */
[----:B------:R-:W5:Y:S07]  /*1d950*/  LDSM.16.M88.4 R16, [R169+UR6+0xf000] ;  /* 0x00f00006a910783b */ /* 0x000f6e0008000200 */
[C---:B------:R-:W-:Y:S08]  /*1d960*/  HMMA.16816.F32.BF16 R200, R192.reuse, R180, R200 ;  /* 0x000000b4c0c8723c */ /* 0x040ff000000418c8 */
[----:B------:R-:W-:Y:S01]  /*1d970*/  HMMA.16816.F32.BF16 R196, R192, R182, R196 ;  /* 0x000000b6c0c4723c */ /* 0x000fe200000418c4 */
[----:B------:R-:W5:Y:S07]  /*1d980*/  LDSM.16.M88.4 R180, [R167+0xe800] ;  /* 0x00e80000a7b4783b */ /* 0x000f6e0000000200 */
[----:B---3--:R-:W-:Y:S08]  /*1d990*/  HMMA.16816.F32.BF16 R176, R32, R28, R176 ;  /* 0x0000001c20b0723c */ /* 0x008ff000000418b0 */
[----:B----4-:R-:W-:Y:S08]  /*1d9a0*/  HMMA.16816.F32.BF16 R220, R8, R4, R220 ;  /* 0x0000000408dc723c */ /* 0x010ff000000418dc */
[----:B------:R-:W-:Y:S01]  /*1d9b0*/  HMMA.16816.F32.BF16 R172, R32, R30, R172 ;  /* 0x0000001e20ac723c */ /* 0x000fe200000418ac */
[----:B------:R-:W3:Y:S07]  /*1d9c0*/  LDSM.16.M88.4 R28, [R168+0xf000] ;  /* 0x00f00000a81c783b */ /* 0x000eee0000000200 */
[----:B------:R-:W-:Y:S01]  /*1d9d0*/  HMMA.16816.F32.BF16 R24, R8, R6, R24 ;  /* 0x000000060818723c */ /* 0x000fe20000041818 */
[----:B------:R-:W4:Y:S07]  /*1d9e0*/  LDSM.16.M88.4 R4, [R216+0xe800] ;  /* 0x00e80000d804783b */ /* 0x000f2e0000000200 */
[----:B------:R-:W-:Y:S08]  /*1d9f0*/  HMMA.16816.F32.BF16 R208, R192, R184, R208 ;  /* 0x000000b8c0d0723c */ /* 0x000ff000000418d0 */
[----:B-1----:R-:W-:Y:S08]  /*1da00*/  HMMA.16816.F32.BF16 R176, R20, R240, R176 ;  /* 0x000000f014b0723c */ /* 0x002ff000000418b0 */
[C---:B--2---:R-:W-:Y:S08]  /*1da10*/  HMMA.16816.F32.BF16 R220, R212.reuse, R12, R220 ;  /* 0x0000000cd4dc723c */ /* 0x044ff000000418dc */
[----:B------:R-:W-:Y:S01]  /*1da20*/  HMMA.16816.F32.BF16 R24, R212, R14, R24 ;  /* 0x0000000ed418723c */ /* 0x000fe20000041818 */
[----:B------:R-:W1:Y:S07]  /*1da30*/  LDSM.16.M88.4 R12, [R167+0xf000] ;  /* 0x00f00000a70c783b */ /* 0x000e6e0000000200 */
[----:B-----5:R-:W-:Y:S03]  /*1da40*/  HMMA.16816.F32.BF16 R208, R32, R16, R208 ;  /* 0x0000001020d0723c */ /* 0x020fe600000418d0 */
[----:B------:R-:W-:Y:S01]  /*1da50*/  FMUL.FTZ R184, R220, UR4 ;  /* 0x00000004dcb87c20 */ /* 0x000fe20008410000 */
[----:B------:R-:W-:Y:S01]  /*1da60*/  FMUL.FTZ R189, R222, UR4 ;  /* 0x00000004debd7c20 */ /* 0x000fe20008410000 */
[----:B------:R-:W-:-:S03]  /*1da70*/  FMUL.FTZ R185, R221, UR4 ;  /* 0x00000004ddb97c20 */ /* 0x000fc60008410000 */
[----:B------:R-:W-:Y:S01]  /*1da80*/  HMMA.16816.F32.BF16 R204, R192, R186, R204 ;  /* 0x000000bac0cc723c */ /* 0x000fe200000418cc */
[----:B------:R-:W2:Y:S01]  /*1da90*/  MUFU.TANH R184, R184 ;  /* 0x000000b800b87308 */ /* 0x000ea20000002400 */
        /* <DEDUP_REMOVED lines=9> */
[----:B---3--:R-:W-:Y:S01]  /*1db30*/  HMMA.16816.F32.BF16 R208, R20, R28, R208 ;  /* 0x0000001c14d0723c */ /* 0x008fe200000418d0 */
[----:B------:R-:W-:Y:S01]  /*1db40*/  IMAD.U32 R28, RZ, RZ, UR22 ;  /* 0x00000016ff1c7e24 */ /* 0x000fe2000f8e00ff */
[----:B------:R-:W3:Y:S06]  /*1db50*/  MUFU.TANH R186, R186 ;  /* 0x000000ba00ba7308 */ /* 0x000eec0000002400 */
[----:B------:R-:W-:Y:S01]  /*1db60*/  HMMA.16816.F32.BF16 R204, R32, R18, R204 ;  /* 0x0000001220cc723c */ /* 0x000fe200000418cc */
[----:B------:R-:W5:Y:S01]  /*1db70*/  LDSM.16.M88.4 R16, [R216+0xf000] ;  /* 0x00f00000d810783b */ /* 0x000f620000000200 */
[----:B------:R-:W3:Y:S06]  /*1db80*/  MUFU.TANH R187, R24 ;  /* 0x0000001800bb7308 */ /* 0x000eec0000002400 */
[----:B------:R-:W-:Y:S01]  /*1db90*/  HMMA.16816.F32.BF16 R172, R8, R182, R172 ;  /* 0x000000b608ac723c */ /* 0x000fe200000418ac */
[----:B------:R2:W3:Y:S01]  /*1dba0*/  LDSM.16.M88.4 R180, [R169+UR6+0xf800] ;  /* 0x00f80006a9b4783b */ /* 0x0004e20008000200 */
[----:B------:R-:W3:Y:S06]  /*1dbb0*/  MUFU.TANH R191, R26 ;  /* 0x0000001a00bf7308 */ /* 0x000eec0000002400 */
[----:B----4-:R-:W-:Y:S01]  /*1dbc0*/  HMMA.16816.F32.BF16 R176, R212, R4, R176 ;  /* 0x00000004d4b0723c */ /* 0x010fe200000418b0 */
[----:B------:R-:W-:Y:S01]  /*1dbd0*/  IMAD.SHL.U32 R4, R218, 0x2, RZ ;  /* 0x00000002da047824 */ /* 0x000fe200078e00ff */
[----:B------:R-:W4:Y:S06]  /*1dbe0*/  MUFU.TANH R188, R25 ;  /* 0x0000001900bc7308 */ /* 0x000f2c0000002400 */
[----:B-1----:R-:W-:Y:S01]  /*1dbf0*/  HMMA.16816.F32.BF16 R208, R8, R12, R208 ;  /* 0x0000000c08d0723c */ /* 0x002fe200000418d0 */
[----:B------:R-:W-:Y:S01]  /*1dc00*/  LOP3.LUT R13, R4, 0x6, RZ, 0xc0, !PT ;  /* 0x00000006040d7812 */ /* 0x000fe200078ec0ff */
[----:B------:R1:W4:Y:S04]  /*1dc10*/  MUFU.TANH R190, R27 ;  /* 0x0000001b00be7308 */ /* 0x0003280000002400 */
[----:B------:R-:W-:-:S02]  /*1dc20*/  IMAD R28, R28, 0x40, R13 ;  /* 0x000000401c1c7824 */ /* 0x000fc400078e020d */
[----:B------:R-:W-:Y:S01]  /*1dc30*/  HMMA.16816.F32.BF16 R172, R212, R6, R172 ;  /* 0x00000006d4ac723c */ /* 0x000fe200000418ac */
[----:B------:R4:W4:Y:S01]  /*1dc40*/  LDSM.16.M88.4 R4, [R168+0xf800] ;  /* 0x00f80000a804783b */ /* 0x0009220000000200 */
[----:B------:R-:W-:Y:S02]  /*1dc50*/  VIADD R12, R28, 0xffffff80 ;  /* 0xffffff801c0c7836 */ /* 0x000fe40000000000 */
[----:B------:R-:W-:Y:S01]  /*1dc60*/  FMUL.FTZ R176, R176, UR4 ;  /* 0x00000004b0b07c20 */ /* 0x000fe20008410000 */
[----:B------:R-:W-:Y:S01]  /*1dc70*/  FMUL.FTZ R178, R178, UR4 ;  /* 0x00000004b2b27c20 */ /* 0x000fe20008410000 */
[----:B------:R-:W-:Y:S01]  /*1dc80*/  FMUL.FTZ R177, R177, UR4 ;  /* 0x00000004b1b17c20 */ /* 0x000fe20008410000 */
[----:B--2---:R-:W-:Y:S01]  /*1dc90*/  FMUL.FTZ R169, R179, UR4 ;  /* 0x00000004b3a97c20 */ /* 0x004fe20008410000 */
[----:B------:R-:W-:Y:S01]  /*1dca0*/  ISETP.GE.AND P2, PT, R12, R165, PT ;  /* 0x000000a50c00720c */ /* 0x000fe20003f46270 */
[----:B------:R-:W-:Y:S01]  /*1dcb0*/  HMMA.16816.F32.BF16 R204, R20, R30, R204 ;  /* 0x0000001e14cc723c */ /* 0x000fe200000418cc */
[----:B------:R2:W2:Y:S02]  /*1dcc0*/  MUFU.TANH R220, R176 ;  /* 0x000000b000dc7308 */ /* 0x0004a40000002400 */
[----:B------:R-:W-:Y:S01]  /*1dcd0*/  FSEL R30, R184, -INF , !P2 ;  /* 0xff800000b81e7808 */ /* 0x000fe20005000000 */
[----:B-1----:R1:W2:Y:S01]  /*1dce0*/  LDSM.16.M88.4 R24, [R167+0xf800] ;  /* 0x00f80000a718783b */ /* 0x0022a20000000200 */
        /* <DEDUP_REMOVED lines=10> */
[----:B---3--:R-:W-:Y:S01]  /*1dd90*/  HMMA.16816.F32.BF16 R200, R32, R180, R200 ;  /* 0x000000b420c8723c */ /* 0x008fe200000418c8 */
[----:B------:R-:W-:Y:S01]  /*1dda0*/  ISETP.GE.AND P2, PT, R12, R2, PT ;  /* 0x000000020c00720c */ /* 0x000fe20003f46270 */
[----:B------:R-:W-:Y:S01]  /*1ddb0*/  VIADD R12, R28, 0xffffff88 ;  /* 0xffffff881c0c7836 */ /* 0x000fe20000000000 */
[----:B------:R-:W3:Y:S02]  /*1ddc0*/  MUFU.TANH R192, R177 ;  /* 0x000000b100c07308 */ /* 0x000ee40000002400 */
[----:B------:R-:W-:-:S02]  /*1ddd0*/  FSEL R17, R186, -INF , !P2 ;  /* 0xff800000ba117808 */ /* 0x000fc40005000000 */
[CC--:B------:R-:W-:Y:S01]  /*1dde0*/  ISETP.GE.AND P2, PT, R12.reuse, R165.reuse, PT ;  /* 0x000000a50c00720c */ /* 0x0c0fe20003f46270 */
[----:B------:R-:W-:Y:S03]  /*1ddf0*/  HMMA.16816.F32.BF16 R204, R8, R14, R204 ;  /* 0x0000000e08cc723c */ /* 0x000fe600000418cc */
[----:B----4-:R-:W-:Y:S01]  /*1de00*/  FSEL R168, R187, -INF , !P2 ;  /* 0xff800000bba87808 */ /* 0x010fe20005000000 */
[----:B------:R-:W4:Y:S01]  /*1de10*/  MUFU.TANH R169, R169 ;  /* 0x000000a900a97308 */ /* 0x000f220000002400 */
[----:B------:R-:W-:Y:S01]  /*1de20*/  ISETP.GE.AND P2, PT, R12, R2, PT ;  /* 0x000000020c00720c */ /* 0x000fe20003f46270 */
[----:B------:R-:W-:Y:S02]  /*1de30*/  VIADD R12, R28, 0xffffff89 ;  /* 0xffffff891c0c7836 */ /* 0x000fe40000000000 */
[----:B------:R-:W-:Y:S01]  /*1de40*/  FMUL.FTZ R209, R209, UR4 ;  /* 0x00000004d1d17c20 */ /* 0x000fe20008410000 */
[----:B------:R-:W-:Y:S01]  /*1de50*/  HMMA.16816.F32.BF16 R196, R32, R182, R196 ;  /* 0x000000b620c4723c */ /* 0x000fe200000418c4 */
[----:B------:R-:W-:Y:S01]  /*1de60*/  FSEL R31, R191, -INF , !P2 ;  /* 0xff800000bf1f7808 */ /* 0x000fe20005000000 */
[----:B-1----:R-:W-:Y:S01]  /*1de70*/  FMUL.FTZ R167, R175, UR4 ;  /* 0x00000004afa77c20 */ /* 0x002fe20008410000 */
[----:B------:R-:W-:Y:S01]  /*1de80*/  ISETP.GE.AND P2, PT, R12, R165, PT ;  /* 0x000000a50c00720c */ /* 0x000fe20003f46270 */
[----:B------:R-:W1:Y:S01]  /*1de90*/  MUFU.TANH R172, R172 ;  /* 0x000000ac00ac7308 */ /* 0x000e620000002400 */
[----:B------:R-:W-:-:S02]  /*1dea0*/  FMUL.FTZ R208, R208, UR4 ;  /* 0x00000004d0d07c20 */ /* 0x000fc40008410000 */
[----:B--2---:R-:W-:Y:S01]  /*1deb0*/  FSEL R176, R188, -INF , !P2 ;  /* 0xff800000bcb07808 */ /* 0x004fe20005000000 */
[----:B------:R-:W-:Y:S01]  /*1dec0*/  HMMA.16816.F32.BF16 R200, R20, R4, R200 ;  /* 0x0000000414c8723c */ /* 0x000fe200000418c8 */
[----:B------:R-:W-:Y:S01]  /*1ded0*/  ISETP.GE.AND P2, PT, R12, R2, PT ;  /* 0x000000020c00720c */ /* 0x000fe20003f46270 */
[----:B------:R-:W-:Y:S01]  /*1dee0*/  VIADD R4, R28, 0xffffff90 ;  /* 0xffffff901c047836 */ /* 0x000fe20000000000 */
[----:B------:R1:W2:Y:S01]  /*1def0*/  LDSM.16.M88.4 R12, [R216+0xf800] ;  /* 0x00f80000d80c783b */ /* 0x0002a20000000200 */
[----:B------:R4:W1:Y:S01]  /*1df00*/  MUFU.TANH R189, R174 ;  /* 0x000000ae00bd7308 */ /* 0x0008620000002400 */
[----:B------:R-:W-:Y:S01]  /*1df10*/  FSEL R33, R190, -INF , !P2 ;  /* 0xff800000be217808 */ /* 0x000fe20005000000 */
[----:B------:R-:W-:-:S04]  /*1df20*/  DEPBAR.LE SB0, 0x0 ;  /* 0x000080000000791a */ /* 0x000fc80000000000 */
[----:B------:R-:W-:Y:S01]  /*1df30*/  BAR.SYNC.DEFER_BLOCKING 0x0 ;  /* 0x0000000000007b1d */ /* 0x000fe20000010000 */
[-C--:B------:R-:W-:Y:S01]  /*1df40*/  ISETP.GE.AND P2, PT, R4, R165.reuse, PT ;  /* 0x000000a50400720c */ /* 0x080fe20003f46270 */
[----:B------:R-:W-:Y:S01]  /*1df50*/  HMMA.16816.F32.BF16 R204, R212, R18, R204 ;  /* 0x00000012d4cc723c */ /* 0x000fe200000418cc */
[----:B------:R-:W-:Y:S02]  /*1df60*/  FMUL.FTZ R19, R210, UR4 ;  /* 0x00000004d2137c20 */ /* 0x000fe40008410000 */
[----:B------:R-:W-:Y:S01]  /*1df70*/  FSEL R220, R220, -INF , !P2 ;  /* 0xff800000dcdc7808 */ /* 0x000fe20005000000 */
[----:B------:R-:W2:Y:S01]  /*1df80*/  MUFU.TANH R173, R173 ;  /* 0x000000ad00ad7308 */ /* 0x000ea20000002400 */
[-C--:B------:R-:W-:Y:S01]  /*1df90*/  ISETP.GE.AND P2, PT, R4, R2.reuse, PT ;  /* 0x000000020400720c */ /* 0x080fe20003f46270 */
[----:B------:R-:W-:Y:S02]  /*1dfa0*/  VIADD R4, R28, 0xffffff91 ;  /* 0xffffff911c047836 */ /* 0x000fe40000000000 */
[----:B------:R-:W-:Y:S01]  /*1dfb0*/  HMMA.16816.F32.BF16 R200, R8, R24, R200 ;  /* 0x0000001808c8723c */ /* 0x000fe200000418c8 */
[----:B-----5:R-:W-:Y:S01]  /*1dfc0*/  FSEL R221, R221, -INF , !P2 ;  /* 0xff800000dddd7808 */ /* 0x020fe20005000000 */
[----:B------:R-:W-:Y:S01]  /*1dfd0*/  FMUL.FTZ R24, R211, UR4 ;  /* 0x00000004d3187c20 */ /* 0x000fe20008410000 */
[----:B------:R-:W-:Y:S01]  /*1dfe0*/  ISETP.GE.AND P2, PT, R4, R165, PT ;  /* 0x000000a50400720c */ /* 0x000fe20003f46270 */
[----:B------:R5:W-:Y:S03]  /*1dff0*/  MUFU.TANH R18, R209 ;  /* 0x000000d100127308 */ /* 0x000be60000002400 */
[----:B---3--:R-:W-:Y:S01]  /*1e000*/  FSEL R192, R192, -INF , !P2 ;  /* 0xff800000c0c07808 */ /* 0x008fe20005000000 */
[----:B------:R-:W-:Y:S01]  /*1e010*/  HMMA.16816.F32.BF16 R196, R20, R6, R196 ;  /* 0x0000000614c4723c */ /* 0x000fe200000418c4 */
[----:B------:R-:W-:Y:S01]  /*1e020*/  ISETP.GE.AND P2, PT, R4, R2, PT ;  /* 0x000000020400720c */ /* 0x000fe20003f46270 */
[----:B------:R-:W-:-:S02]  /*1e030*/  VIADD R4, R28, 0xffffff98 ;  /* 0xffffff981c047836 */ /* 0x000fc40000000000 */
[----:B----4-:R-:W-:Y:S01]  /*1e040*/  FMUL.FTZ R174, R204, UR4 ;  /* 0x00000004ccae7c20 */ /* 0x010fe20008410000 */
[----:B------:R-:W3:Y:S01]  /*1e050*/  MUFU.TANH R167, R167 ;  /* 0x000000a700a77308 */ /* 0x000ee20000002400 */
[----:B------:R-:W-:Y:S02]  /*1e060*/  VIADD R20, R28, 0xffffff99 ;  /* 0xffffff991c147836 */ /* 0x000fe40000000000 */
[----:B------:R-:W-:-:S05]  /*1e070*/  FMUL.FTZ R175, R206, UR4 ;  /* 0x00000004ceaf7c20 */ /* 0x000fca0008410000 */
[----:B------:R-:W4:Y:S01]  /*1e080*/  MUFU.TANH R208, R208 ;  /* 0x000000d000d07308 */ /* 0x000f220000002400 */
[----:B-----5:R-:W-:Y:S02]  /*1e090*/  FSEL R209, R169, -INF , !P2 ;  /* 0xff800000a9d17808 */ /* 0x020fe40005000000 */
[----:B------:R-:W-:-:S04]  /*1e0a0*/  ISETP.GE.AND P2, PT, R4, R165, PT ;  /* 0x000000a50400720c */ /* 0x000fc80003f46270 */
[----:B-1----:R-:W-:Y:S01]  /*1e0b0*/  FSEL R216, R172, -INF , !P2 ;  /* 0xff800000acd87808 */ /* 0x002fe20005000000 */
[----:B------:R-:W1:Y:S01]  /*1e0c0*/  MUFU.TANH R19, R19 ;  /* 0x0000001300137308 */ /* 0x000e620000002400 */
[-C--:B------:R-:W-:Y:S01]  /*1e0d0*/  ISETP.GE.AND P2, PT, R4, R2.reuse, PT ;  /* 0x000000020400720c */ /* 0x080fe20003f46270 */
[----:B------:R-:W-:Y:S01]  /*1e0e0*/  HMMA.16816.F32.BF16 R196, R8, R26, R196 ;  /* 0x0000001a08c4723c */ /* 0x000fe200000418c4 */
[----:B------:R-:W-:Y:S02]  /*1e0f0*/  VIADD R8, R28, 0xffffffa1 ;  /* 0xffffffa11c087836 */ /* 0x000fe40000000000 */
[----:B------:R-:W-:Y:S01]  /*1e100*/  FMUL.FTZ R172, R205, UR4 ;  /* 0x00000004cdac7c20 */ /* 0x000fe20008410000 */
[----:B------:R-:W-:Y:S02]  /*1e110*/  FSEL R189, R189, -INF , !P2 ;  /* 0xff800000bdbd7808 */ /* 0x000fe40005000000 */
[----:B------:R-:W-:Y:S01]  /*1e120*/  ISETP.GE.AND P2, PT, R20, R165, PT ;  /* 0x000000a51400720c */ /* 0x000fe20003f46270 */
[----:B------:R-:W5:Y:S01]  /*1e130*/  MUFU.TANH R24, R24 ;  /* 0x0000001800187308 */ /* 0x000f620000002400 */
[----:B--2---:R-:W-:Y:S02]  /*1e140*/  HMMA.16816.F32.BF16 R4, R212, R12, R200 ;  /* 0x0000000cd404723c */ /* 0x004fe400000418c8 */
[----:B------:R-:W-:Y:S01]  /*1e150*/  FSEL R210, R173, -INF , !P2 ;  /* 0xff800000add27808 */ /* 0x000fe20005000000 */
[----:B------:R-:W-:Y:S01]  /*1e160*/  VIADD R12, R28, 0xffffffa0 ;  /* 0xffffffa01c0c7836 */ /* 0x000fe20000000000 */
[----:B------:R-:W-:Y:S01]  /*1e170*/  ISETP.GE.AND P2, PT, R20, R2, PT ;  /* 0x000000021400720c */ /* 0x000fe20003f46270 */
[----:B------:R-:W-:-:S02]  /*1e180*/  FMUL.FTZ R173, R207, UR4 ;  /* 0x00000004cfad7c20 */ /* 0x000fc40008410000 */
[----:B------:R-:W2:Y:S01]  /*1e190*/  MUFU.TANH R174, R174 ;  /* 0x000000ae00ae7308 */ /* 0x000ea20000002400 */
[----:B---3--:R-:W-:Y:S02]  /*1e1a0*/  FSEL R167, R167, -INF , !P2 ;  /* 0xff800000a7a77808 */ /* 0x008fe40005000000 */
[----:B------:R-:W-:Y:S02]  /*1e1b0*/  ISETP.GE.AND P2, PT, R12, R165, PT ;  /* 0x000000a50c00720c */ /* 0x000fe40003f46270 */
[----:B------:R-:W-:Y:S02]  /*1e1c0*/  HMMA.16816.F32.BF16 R196, R212, R14, R196 ;  /* 0x0000000ed4c4723c */ /* 0x000fe400000418c4 */
[----:B----4-:R-:W-:Y:S01]  /*1e1d0*/  FSEL R208, R208, -INF , !P2 ;  /* 0xff800000d0d07808 */ /* 0x010fe20005000000 */
[----:B------:R-:W3:Y:S01]  /*1e1e0*/  MUFU.TANH R175, R175 ;  /* 0x000000af00af7308 */ /* 0x000ee20000002400 */
[----:B------:R-:W-:-:S04]  /*1e1f0*/  ISETP.GE.AND P2, PT, R12, R2, PT ;  /* 0x000000020c00720c */ /* 0x000fc80003f46270 */
[----:B-1----:R-:W-:Y:S01]  /*1e200*/  FSEL R205, R19, -INF , !P2 ;  /* 0xff80000013cd7808 */ /* 0x002fe20005000000 */
[----:B------:R-:W-:Y:S01]  /*1e210*/  FMUL.FTZ R204, R4, UR4 ;  /* 0x0000000404cc7c20 */ /* 0x000fe20008410000 */
[----:B------:R-:W-:Y:S01]  /*1e220*/  ISETP.GE.AND P2, PT, R8, R165, PT ;  /* 0x000000a50800720c */ /* 0x000fe20003f46270 */
[----:B------:R-:W-:Y:S01]  /*1e230*/  VIADD R4, R28, 0xffffffa8 ;  /* 0xffffffa81c047836 */ /* 0x000fe20000000000 */
[----:B------:R-:W1:Y:S01]  /*1e240*/  MUFU.TANH R172, R172 ;  /* 0x000000ac00ac7308 */ /* 0x000e620000002400 */
[----:B------:R-:W-:Y:S01]  /*1e250*/  FMUL.FTZ R6, R6, UR4 ;  /* 0x0000000406067c20 */ /* 0x000fe20008410000 */
[----:B------:R-:W-:Y:S01]  /*1e260*/  FSEL R206, R18, -INF , !P2 ;  /* 0xff80000012ce7808 */ /* 0x000fe20005000000 */
[----:B------:R-:W-:Y:S01]  /*1e270*/  FMUL.FTZ R5, R5, UR4 ;  /* 0x0000000405057c20 */ /* 0x000fe20008410000 */
[----:B------:R-:W-:Y:S01]  /*1e280*/  ISETP.GE.AND P2, PT, R8, R2, PT ;  /* 0x000000020800720c */ /* 0x000fe20003f46270 */
[----:B------:R-:W-:-:S03]  /*1e290*/  FMUL.FTZ R7, R7, UR4 ;  /* 0x0000000407077c20 */ /* 0x000fc60008410000 */
[----:B-----5:R-:W-:Y:S01]  /*1e2a0*/  FSEL R203, R24, -INF , !P2 ;  /* 0xff80000018cb7808 */ /* 0x020fe20005000000 */
[----:B------:R-:W4:Y:S01]  /*1e2b0*/  MUFU.TANH R173, R173 ;  /* 0x000000ad00ad7308 */ /* 0x000f220000002400 */
[----:B------:R-:W-:Y:S01]  /*1e2c0*/  ISETP.GE.AND P2, PT, R4, R165, PT ;  /* 0x000000a50400720c */ /* 0x000fe20003f46270 */
[----:B------:R-:W-:Y:S01]  /*1e2d0*/  FMUL.FTZ R182, R196, UR4 ;  /* 0x00000004c4b67c20 */ /* 0x000fe20008410000 */
[----:B------:R-:W-:Y:S01]  /*1e2e0*/  FMUL.FTZ R180, R197, UR4 ;  /* 0x00000004c5b47c20 */ /* 0x000fe20008410000 */
[----:B------:R-:W-:Y:S01]  /*1e2f0*/  FMUL.FTZ R179, R198, UR4 ;  /* 0x00000004c6b37c20 */ /* 0x000fe20008410000 */
[----:B--2---:R-:W-:Y:S01]  /*1e300*/  FSEL R174, R174, -INF , !P2 ;  /* 0xff800000aeae7808 */ /* 0x004fe20005000000 */
[----:B------:R-:W-:Y:S01]  /*1e310*/  FMUL.FTZ R199, R199, UR4 ;  /* 0x00000004c7c77c20 */ /* 0x000fe20008410000 */
[----:B------:R-:W-:Y:S01]  /*1e320*/  ISETP.GE.AND P2, PT, R4, R2, PT ;  /* 0x000000020400720c */ /* 0x000fe20003f46270 */
[----:B------:R-:W-:Y:S01]  /*1e330*/  VIADD R4, R28, 0xffffffa9 ;  /* 0xffffffa91c047836 */ /* 0x000fe20000000000 */
[----:B------:R-:W2:Y:S02]  /*1e340*/  MUFU.TANH R204, R204 ;  /* 0x000000cc00cc7308 */ /* 0x000ea40000002400 */
[----:B---3--:R-:W-:-:S02]  /*1e350*/  FSEL R175, R175, -INF , !P2 ;  /* 0xff800000afaf7808 */ /* 0x008fc40005000000 */
[----:B------:R-:W-:-:S04]  /*1e360*/  ISETP.GE.AND P2, PT, R4, R165, PT ;  /* 0x000000a50400720c */ /* 0x000fc80003f46270 */
[----:B------:R-:W3:Y:S01]  /*1e370*/  MUFU.TANH R183, R6 ;  /* 0x0000000600b77308 */ /* 0x000ee20000002400 */
[----:B-1----:R-:W-:Y:S02]  /*1e380*/  FSEL R172, R172, -INF , !P2 ;  /* 0xff800000acac7808 */ /* 0x002fe40005000000 */
[----:B------:R-:W-:Y:S01]  /*1e390*/  ISETP.GE.AND P2, PT, R4, R2, PT ;  /* 0x000000020400720c */ /* 0x000fe20003f46270 */
[----:B------:R-:W-:-:S03]  /*1e3a0*/  VIADD R4, R28, 0xffffffb0 ;  /* 0xffffffb01c047836 */ /* 0x000fc60000000000 */
[----:B----4-:R-:W-:Y:S01]  /*1e3b0*/  FSEL R173, R173, -INF , !P2 ;  /* 0xff800000adad7808 */ /* 0x010fe20005000000 */
        /* <DEDUP_REMOVED lines=11> */
[C---:B------:R-:W-:Y:S02]  /*1e470*/  VIADD R4, R28.reuse, 0xffffffb8 ;  /* 0xffffffb81c047836 */ /* 0x040fe40000000000 */
[----:B------:R-:W-:Y:S01]  /*1e480*/  VIADD R28, R28, 0xffffffb9 ;  /* 0xffffffb91c1c7836 */ /* 0x000fe20000000000 */
[----:B------:R-:W1:Y:S01]  /*1e490*/  MUFU.TANH R180, R180 ;  /* 0x000000b400b47308 */ /* 0x000e620000002400 */
[----:B--2---:R-:W-:-:S02]  /*1e4a0*/  FSEL R181, R181, -INF , !P2 ;  /* 0xff800000b5b57808 */ /* 0x004fc40005000000 */
[----:B------:R-:W-:-:S05]  /*1e4b0*/  ISETP.GE.AND P2, PT, R4, R165, PT ;  /* 0x000000a50400720c */ /* 0x000fca0003f46270 */
[----:B------:R-:W2:Y:S01]  /*1e4c0*/  MUFU.TANH R179, R179 ;  /* 0x000000b300b37308 */ /* 0x000ea20000002400 */
[----:B---3--:R-:W-:Y:S02]  /*1e4d0*/  FSEL R182, R182, -INF , !P2 ;  /* 0xff800000b6b67808 */ /* 0x008fe40005000000 */
[----:B------:R-:W-:-:S05]  /*1e4e0*/  ISETP.GE.AND P2, PT, R28, R165, PT ;  /* 0x000000a51c00720c */ /* 0x000fca0003f46270 */
[----:B------:R-:W3:Y:S01]  /*1e4f0*/  MUFU.TANH R177, R199 ;  /* 0x000000c700b17308 */ /* 0x000ee20000002400 */
[----:B-1----:R-:W-:Y:S02]  /*1e500*/  FSEL R180, R180, -INF , !P2 ;  /* 0xff800000b4b47808 */ /* 0x002fe40005000000 */
[----:B------:R-:W-:-:S04]  /*1e510*/  ISETP.GE.AND P2, PT, R4, R2, PT ;  /* 0x000000020400720c */ /* 0x000fc80003f46270 */
[----:B--2---:R-:W-:Y:S02]  /*1e520*/  FSEL R179, R179, -INF , !P2 ;  /* 0xff800000b3b37808 */ /* 0x004fe40005000000 */
[----:B------:R-:W-:-:S04]  /*1e530*/  ISETP.GE.AND P2, PT, R28, R2, PT ;  /* 0x000000021c00720c */ /* 0x000fc80003f46270 */
[----:B---3--:R-:W-:Y:S01]  /*1e540*/  FSEL R177, R177, -INF , !P2 ;  /* 0xff800000b1b17808 */ /* 0x008fe20005000000 */
        /* <DEDUP_REMOVED lines=69> */
.L_x_1891:
        /* <DEDUP_REMOVED lines=8> */
.L_x_1892:
        /* <DEDUP_REMOVED lines=92> */
.L_x_1890:
[----:B------:R-:W-:Y:S01]  /*1efe0*/  FMNMX3.FTZ R5, R164, R30, R16, !PT ;  /* 0x0000001ea4057276 */ /* 0x000fe20007810010 */
        /* <DEDUP_REMOVED lines=16> */
[----:B--2---:R-:W-:Y:S02]  /*1f0f0*/  FMNMX3.FTZ R6, R5, R182, R180, !PT ;  /* 0x000000b605067276 */ /* 0x004fe400078100b4 */
        /* <DEDUP_REMOVED lines=53> */
[-C--:B------:R-:W-:Y:S01]  /*1f450*/  FMUL.FTZ R40, R40, R194.reuse ;  /* 0x000000c228287220 */ /* 0x080fe20000410000 */
[----:B------:R-:W1:Y:S01]  /*1f460*/  MUFU.EX2 R185, R185 ;  /* 0x000000b900b97308 */ /* 0x000e620000000800 */
[-C--:B---3--:R-:W-:Y:S01]  /*1f470*/  FMUL.FTZ R34, R142, R3.reuse ;  /* 0x000000038e227220 */ /* 0x088fe20000410000 */
[-C--:B------:R-:W-:Y:S01]  /*1f480*/  FMUL.FTZ R35, R143, R3.reuse ;  /* 0x000000038f237220 */ /* 0x080fe20000410000 */
[-C--:B------:R-:W-:Y:S01]  /*1f490*/  FMUL.FTZ R26, R146, R3.reuse ;  /* 0x00000003921a7220 */ /* 0x080fe20000410000 */
[----:B------:R-:W3:Y:S01]  /*1f4a0*/  LDSM.16.MT88.4 R140, [R219+0x12000] ;  /* 0x01200000db8c783b */ /* 0x000ee20000004200 */
[-C--:B------:R-:W-:Y:S01]  /*1f4b0*/  FMUL.FTZ R27, R147, R3.reuse ;  /* 0x00000003931b7220 */ /* 0x080fe20000410000 */
[-C--:B------:R-:W-:Y:S01]  /*1f4c0*/  FMUL.FTZ R38, R38, R3.reuse ;  /* 0x0000000326267220 */ /* 0x080fe20000410000 */
[-C--:B------:R-:W-:Y:S01]  /*1f4d0*/  FMUL.FTZ R39, R39, R3.reuse ;  /* 0x0000000327277220 */ /* 0x080fe20000410000 */
[----:B------:R-:W-:Y:S01]  /*1f4e0*/  MUFU.EX2 R186, R186 ;  /* 0x000000ba00ba7308 */ /* 0x000fe20000000800 */
[-C--:B------:R-:W-:Y:S01]  /*1f4f0*/  FMUL.FTZ R41, R41, R194.reuse ;  /* 0x000000c229297220 */ /* 0x080fe20000410000 */
[-C--:B------:R-:W-:Y:S01]  /*1f500*/  FMUL.FTZ R42, R42, R3.reuse ;  /* 0x000000032a2a7220 */ /* 0x080fe20000410000 */
[-C--:B------:R-:W-:Y:S01]  /*1f510*/  FMUL.FTZ R43, R43, R3.reuse ;  /* 0x000000032b2b7220 */ /* 0x080fe20000410000 */
[----:B------:R-:W4:Y:S01]  /*1f520*/  LDSM.16.MT88.4 R144, [R199+0x2000] ;  /* 0x00200000c790783b */ /* 0x000f220000004200 */
[-C--:B------:R-:W-:Y:S01]  /*1f530*/  FMUL.FTZ R44, R44, R194.reuse ;  /* 0x000000c22c2c7220 */ /* 0x080fe20000410000 */
[----:B------:R-:W-:Y:S01]  /*1f540*/  FMUL.FTZ R45, R45, R194 ;  /* 0x000000c22d2d7220 */ /* 0x000fe20000410000 */
[-C--:B------:R-:W-:Y:S01]  /*1f550*/  FMUL.FTZ R46, R46, R3.reuse ;  /* 0x000000032e2e7220 */ /* 0x080fe20000410000 */
[----:B------:R-:W5:Y:S01]  /*1f560*/  MUFU.EX2 R169, R169 ;  /* 0x000000a900a97308 */ /* 0x000f620000000800 */
[----:B-1----:R-:W-:Y:S01]  /*1f570*/  F2FP.BF16.F32.PACK_AB R4, R185, R188 ;  /* 0x000000bcb904723e */ /* 0x002fe200000010ff */
        /* <DEDUP_REMOVED lines=11> */
[----:B------:R-:W-:Y:S01]  /*1f630*/  FMUL.FTZ R57, R57, R194 ;  /* 0x000000c239397220 */ /* 0x000fe20000410000 */
[-C--:B------:R-:W-:Y:S01]  /*1f640*/  FMUL.FTZ R58, R58, R3.reuse ;  /* 0x000000033a3a7220 */ /* 0x080fe20000410000 */
[-C--:B------:R-:W-:Y:S01]  /*1f650*/  FMUL.FTZ R59, R59, R3.reuse ;  /* 0x000000033b3b7220 */ /* 0x080fe20000410000 */
[----:B------:R-:W1:Y:S01]  /*1f660*/  MUFU.EX2 R168, R168 ;  /* 0x000000a800a87308 */ /* 0x000e620000000800 */
[----:B-----5:R-:W-:Y:S01]  /*1f670*/  F2FP.BF16.F32.PACK_AB R6, R169, R186 ;  /* 0x000000baa906723e */ /* 0x020fe200000010ff */
        /* <DEDUP_REMOVED lines=24> */
[----:B------:R-:W1:Y:S01]  /*1f800*/  LDSM.16.MT88.4 R152, [R195] ;  /* 0x00000000c398783b */ /* 0x000e620000004200 */
[-C--:B------:R-:W-:Y:S01]  /*1f810*/  FMUL.FTZ R77, R77, R194.reuse ;  /* 0x000000c24d4d7220 */ /* 0x080fe20000410000 */
[-C--:B------:R-:W-:Y:S01]  /*1f820*/  FMUL.FTZ R78, R78, R3.reuse ;  /* 0x000000034e4e7220 */ /* 0x080fe20000410000 */
[-C--:B------:R-:W-:Y:S01]  /*1f830*/  FMUL.FTZ R79, R79, R3.reuse ;  /* 0x000000034f4f7220 */ /* 0x080fe20000410000 */
[-C--:B------:R-:W-:Y:S01]  /*1f840*/  FMUL.FTZ R80, R80, R194.reuse ;  /* 0x000000c250507220 */ /* 0x080fe20000410000 */
[-C--:B------:R-:W-:Y:S01]  /*1f850*/  FMUL.FTZ R81, R81, R194.reuse ;  /* 0x000000c251517220 */ /* 0x080fe20000410000 */
[----:B------:R-:W-:Y:S01]  /*1f860*/  FMUL.FTZ R82, R82, R3 ;  /* 0x0000000352527220 */ /* 0x000fe20000410000 */
[----:B-----5:R-:W-:Y:S01]  /*1f870*/  F2FP.BF16.F32.PACK_AB R7, R190, R187 ;  /* 0x000000bbbe07723e */ /* 0x020fe200000010ff */
        /* <DEDUP_REMOVED lines=20> */
[----:B------:R-:W2:Y:S01]  /*1f9c0*/  LDSM.16.MT88.4 R136, [R176+0x12000] ;  /* 0x01200000b088783b */ /* 0x000ea20000004200 */
        /* <DEDUP_REMOVED lines=33> */
[C---:B-1----:R-:W-:Y:S01]  /*1fbe0*/  HMMA.16816.F32.BF16 R32, R4.reuse, R152, R32 ;  /* 0x000000980420723c */ /* 0x042fe20000041820 */
[--C-:B------:R-:W-:Y:S01]  /*1fbf0*/  FFMA.FTZ R198, R221, UR4, -R178.reuse ;  /* 0x00000004ddc67c23 */ /* 0x100fe200080108b2 */
[--C-:B------:R-:W-:Y:S01]  /*1fc00*/  FFMA.FTZ R197, R209, UR4, -R178.reuse ;  /* 0x00000004d1c57c23 */ /* 0x100fe200080108b2 */
[--C-:B------:R-:W-:Y:S01]  /*1fc10*/  FFMA.FTZ R189, R189, UR4, -R178.reuse ;  /* 0x00000004bdbd7c23 */ /* 0x100fe200080108b2 */
[--C-:B------:R-:W-:Y:S01]  /*1fc20*/  FFMA.FTZ R196, R167, UR4, -R178.reuse ;  /* 0x00000004a7c47c23 */ /* 0x100fe200080108b2 */
        /* <DEDUP_REMOVED lines=9> */
[----:B------:R-:W-:Y:S01]  /*1fcc0*/  MUFU.EX2 R193, R193 ;  /* 0x000000c100c17308 */ /* 0x000fe20000000800 */
[-C--:B------:R-:W-:Y:S01]  /*1fcd0*/  FMUL.FTZ R116, R116, R194.reuse ;  /* 0x000000c274747220 */ /* 0x080fe20000410000 */
[C---:B------:R-:W-:Y:S01]  /*1fce0*/  HMMA.16816.F32.BF16 R48, R4.reuse, R138, R48 ;  /* 0x0000008a0430723c */ /* 0x040fe20000041830 */
[----:B------:R-:W1:Y:S01]  /*1fcf0*/  LDSM.16.MT88.4 R136, [R219+0x14000] ;  /* 0x01400000db88783b */ /* 0x000e620000004200 */
[-C--:B------:R-:W-:Y:S01]  /*1fd00*/  FMUL.FTZ R117, R117, R194.reuse ;  /* 0x000000c275757220 */ /* 0x080fe20000410000 */
[-C--:B------:R-:W-:Y:S01]  /*1fd10*/  FMUL.FTZ R118, R118, R3.reuse ;  /* 0x0000000376767220 */ /* 0x080fe20000410000 */
[-C--:B------:R-:W-:Y:S01]  /*1fd20*/  FMUL.FTZ R119, R119, R3.reuse ;  /* 0x0000000377777220 */ /* 0x080fe20000410000 */
[-C--:B------:R-:W-:Y:S01]  /*1fd30*/  FMUL.FTZ R120, R120, R194.reuse ;  /* 0x000000c278787220 */ /* 0x080fe20000410000 */
[----:B------:R-:W2:Y:S01]  /*1fd40*/  MUFU.EX2 R192, R192 ;  /* 0x000000c000c07308 */ /* 0x000ea20000000800 */
[-C--:B------:R-:W-:Y:S01]  /*1fd50*/  FMUL.FTZ R121, R121, R194.reuse ;  /* 0x000000c279797220 */ /* 0x080fe20000410000 */
[C---:B---3--:R-:W-:Y:S01]  /*1fd60*/  HMMA.16816.F32.BF16 R60, R4.reuse, R140, R60 ;  /* 0x0000008c043c723c */ /* 0x048fe2000004183c */
        /* <DEDUP_REMOVED lines=8> */
[----:B------:R-:W3:Y:S01]  /*1fdf0*/  LDSM.16.MT88.4 R140, [R199+0x4000] ;  /* 0x00400000c78c783b */ /* 0x000ee20000004200 */
[-C--:B------:R-:W-:Y:S01]  /*1fe00*/  FMUL.FTZ R128, R128, R194.reuse ;  /* 0x000000c280807220 */ /* 0x080fe20000410000 */
[-C--:B------:R-:W-:Y:S01]  /*1fe10*/  FMUL.FTZ R129, R129, R194.reuse ;  /* 0x000000c281817220 */ /* 0x080fe20000410000 */
[-C--:B------:R-:W-:Y:S01]  /*1fe20*/  FMUL.FTZ R130, R130, R3.reuse ;  /* 0x0000000382827220 */ /* 0x080fe20000410000 */
[-C--:B------:R-:W-:Y:S01]  /*1fe30*/  FMUL.FTZ R131, R131, R3.reuse ;  /* 0x0000000383837220 */ /* 0x080fe20000410000 */
        /* <DEDUP_REMOVED lines=37> */
[----:B------:R-:W-:-:S03]  /*20090*/  FADD.FTZ R186, R186, R185 ;  /* 0x000000b9baba7221 */ /* 0x000fc60000010000 */
        /* <DEDUP_REMOVED lines=219> */
.L_x_1887:
[----:B------:R-:W-:-:S12]  /*20e50*/  UIADD3 UR16, UPT, UPT, UR15, -0x1, URZ ;  /* 0xffffffff0f107890 */ /* 0x000fd8000fffe0ff */
.L_x_1893:
        /* <DEDUP_REMOVED lines=18> */
[----:B------:R-:W4:Y:S01]  /*20f80*/  LDCU UR4, c[0x0][0x45c] ;  /* 0x00008b80ff0477ac */ /* 0x000f220008000800 */
[----:B------:R-:W2:Y:S01]  /*20f90*/  LDCU.64 UR18, c[0x0][0x358] ;  /* 0x00006b00ff1277ac */ /* 0x000ea20008000a00 */
[----:B------:R-:W2:Y:S01]  /*20fa0*/  LDCU.64 UR8, c[0x0][0x3a0] ;  /* 0x00007400ff0877ac */ /* 0x000ea20008000a00 */
[----:B------:R-:W2:Y:S01]  /*20fb0*/  LDCU.64 UR10, c[0x0][0x3a8] ;  /* 0x00007500ff0a77ac */ /* 0x000ea20008000a00 */
[----:B-1----:R-:W-:-:S12]  /*20fc0*/  ULEA UR6, UR6, UR12, 0x18 ;  /* 0x0000000c06067291 */ /* 0x002fd8000f8ec0ff */
.L_x_1898:
        /* <DEDUP_REMOVED lines=85> */
[----:B------:R-:W5:Y:S02]  /*21520*/  LDG.E R9, desc[UR18][R16.64] ;  /* 0x0000001210097981 */ /* 0x000f64000c1e1900 */
[----:B------:R-:W-:Y:S02]  /*21530*/  IMAD R11, R11, R2, -0x40 ;  /* 0xffffffc00b0b7424 */ /* 0x000fe400078e0202 */
[----:B------:R-:W5:Y:S03]  /*21540*/  LDG.E R8, desc[UR18][R14.64] ;  /* 0x000000120e087981 */ /* 0x000f66000c1e1900 */
[----:B------:R-:W-:Y:S05]  /*21550*/  SHF.R.S32.HI R13, RZ, 0x1f, R11 ;  /* 0x0000001fff0d7819 */ /* 0x000fea000001140b */
[-C--:B--2---:R-:W-:Y:S02]  /*21560*/  IMAD R2, R13, R4.reuse, RZ ;  /* 0x000000040d027224 */ /* 0x084fe400078e02ff */
[C---:B------:R-:W-:Y:S04]  /*21570*/  IMAD.WIDE.U32 R12, R11.reuse, R4, RZ ;  /* 0x000000040b0c7225 */ /* 0x040fe800078e00ff */
[----:B------:R-:W-:Y:S05]  /*21580*/  IMAD R2, R11, R5, R2 ;  /* 0x000000050b027224 */ /* 0x000fea00078e0202 */
[----:B------:R-:W-:Y:S01]  /*21590*/  IADD3 R13, PT, PT, R13, R2, RZ ;  /* 0x000000020d0d7210 */ /* 0x000fe20007ffe0ff */
[----:B-----5:R-:W-:Y:S04]  /*215a0*/  IMAD.IADD R9, R9, 0x1, -R8 ;  /* 0x0000000109097824 */ /* 0x020fe800078e0a08 */
[----:B------:R-:W-:Y:S01]  /*215b0*/  IMAD.WIDE.U32 R12, R9, UR10, R12 ;  /* 0x0000000a090c7c25 */ /* 0x000fe2000f8e000c */
[----:B------:R-:W-:Y:S02]  /*215c0*/  SHF.R.S32.HI R5, RZ, 0x1f, R9 ;  /* 0x0000001fff057819 */ /* 0x000fe40000011409 */
[C---:B------:R-:W-:Y:S03]  /*215d0*/  LEA R228, P0, R12.reuse, R6, 0x1 ;  /* 0x000000060ce47211 */ /* 0x040fe600078008ff */
[----:B------:R-:W-:Y:S04]  /*215e0*/  IMAD R2, R5, UR10, RZ ;  /* 0x0000000a05027c24 */ /* 0x000fe8000f8e02ff */
[----:B------:R-:W-:Y:S04]  /*215f0*/  IMAD R2, R9, UR11, R2 ;  /* 0x0000000b09027c24 */ /* 0x000fe8000f8e0202 */
[----:B------:R-:W-:Y:S05]  /*21600*/  IMAD.IADD R2, R13, 0x1, R2 ;  /* 0x000000010d027824 */ /* 0x000fea00078e0202 */
[----:B------:R-:W-:Y:S07]  /*21610*/  LEA.HI.X R229, R12, R3, R2, 0x1, P0 ;  /* 0x000000030ce57211 */ /* 0x000fee00000f0c02 */
.L_x_1895:
[----:B------:R-:W-:Y:S01]  /*21620*/  @!PT LDS RZ, [RZ] ;  /* 0x00000000fffff984 */ /* 0x000fe20000000800 */
[----:B------:R-:W-:Y:S01]  /*21630*/  @!PT LDS RZ, [RZ] ;  /* 0x00000000fffff984 */ /* 0x000fe20000000800 */
[----:B------:R-:W-:Y:S01]  /*21640*/  @!PT LDS RZ, [RZ] ;  /* 0x00000000fffff984 */ /* 0x000fe20000000800 */
[----:B------:R-:W-:Y:S01]  /*21650*/  @!P4 LDGSTS.E.BYPASS.LTC128B.128 [R239+0x10000], desc[UR18][R228.64] ;  /* 0x10000000e4efcfae */ /* 0x000fe2000b981a12 */
[C---:B------:R-:W-:Y:S01]  /*21660*/  LEA R6, P0, R4.reuse, R228, 0x5 ;  /* 0x000000e404067211 */ /* 0x040fe200078028ff */
[----:B------:R-:W-:Y:S01]  /*21670*/  UIADD3 UR16, UPT, UPT, UR16, -0x1, URZ ;  /* 0xffffffff10107890 */ /* 0x000fe2000fffe0ff */
[C-C-:B-1----:R-:W-:Y:S02]  /*21680*/  SHF.L.U64.HI R3, R4.reuse, 0x5, R7.reuse ;  /* 0x0000000504037819 */ /* 0x142fe40000010207 */
[----:B------:R-:W-:Y:S01]  /*21690*/  @P4 STS.128 [R239+0x10000], RZ ;  /* 0x010000ffef004388 */ /* 0x000fe20000000c00 */
[C---:B------:R-:W-:Y:S01]  /*216a0*/  LEA.HI.X R7, R4.reuse, R229, R7, 0x5, P0 ;  /* 0x000000e504077211 */ /* 0x040fe200000f2c07 */
[----:B------:R-:W-:Y:S01]  /*216b0*/  UISETP.GT.AND UP0, UPT, UR16, UR7, UPT ;  /* 0x000000071000728c */ /* 0x000fe2000bf04270 */
[----:B------:R-:W-:Y:S02]  /*216c0*/  SHF.L.U32 R2, R4, 0x5, RZ ;  /* 0x0000000504027819 */ /* 0x000fe400000006ff */
[----:B------:R-:W-:Y:S01]  /*216d0*/  @!PT LDS RZ, [RZ] ;  /* 0x00000000fffff984 */ /* 0x000fe20000000800 */
[----:B------:R-:W-:Y:S01]  /*216e0*/  @!PT LDS RZ, [RZ] ;  /* 0x00000000fffff984 */ /* 0x000fe20000000800 */
[----:B------:R-:W-:Y:S01]  /*216f0*/  @!PT LDS RZ, [RZ] ;  /* 0x00000000fffff984 */ /* 0x000fe20000000800 */
[----:B------:R-:W-:Y:S01]  /*21700*/  @!P3 LDGSTS.E.BYPASS.LTC128B.128 [R239+0x12000], desc[UR18][R228.64+0x80] ;  /* 0x12000080e4efbfae */ /* 0x000fe2000b981a12 */
[----:B------:R-:W-:Y:S02]  /*21710*/  LEA R225, R225, UR6, 0x1 ;  /* 0x00000006e1e17c11 */ /* 0x000fe4000f8e08ff */
[C---:B------:R-:W-:Y:S02]  /*21720*/  IADD3 R4, P6, PT, R2.reuse, R6, RZ ;  /* 0x0000000602047210 */ /* 0x040fe40007fde0ff */
[----:B------:R-:W-:Y:S02]  /*21730*/  @P3 STS.128 [R239+0x12000], RZ ;  /* 0x012000ffef003388 */ /* 0x000fe40000000c00 */
[C---:B------:R-:W-:Y:S03]  /*21740*/  IADD3.X R5, PT, PT, R3.reuse, R7, RZ, P6, !PT ;  /* 0x0000000703057210 */ /* 0x040fe600037fe4ff */
[----:B------:R-:W-:Y:S01]  /*21750*/  @!PT LDS RZ, [RZ] ;  /* 0x00000000fffff984 */ /* 0x000fe20000000800 */
[----:B------:R-:W-:Y:S01]  /*21760*/  @!PT LDS RZ, [RZ] ;  /* 0x00000000fffff984 */ /* 0x000fe20000000800 */
[----:B------:R-:W-:Y:S01]  /*21770*/  @!PT LDS RZ, [RZ] ;  /* 0x00000000fffff984 */ /* 0x000fe20000000800 */
[----:B------:R-:W-:Y:S01]  /*21780*/  @!P2 LDGSTS.E.BYPASS.LTC128B.128 [R239+0x14000], desc[UR18][R228.64+0x100] ;  /* 0x14000100e4efafae */ /* 0x000fe2000b981a12 */
[----:B------:R-:W-:Y:S02]  /*21790*/  IADD3 R12, P0, PT, R2, R4, RZ ;  /* 0x00000004020c7210 */ /* 0x000fe40007f1e0ff */
        /* <DEDUP_REMOVED lines=80> */
[----:B------:R-:W1:Y:S05]  /*21ca0*/  LDSM.16.M88.4 R8, [R224+UR6+0x8000] ;  /* 0x00800006e008783b */ /* 0x000e6a0008000200 */
[----:B------:R-:W2:Y:S05]  /*21cb0*/  LDSM.16.M88.4 R16, [R224+UR6+0x8800] ;  /* 0x00880006e010783b */ /* 0x000eaa0008000200 */
[----:B------:R-:W5:Y:S05]  /*21cc0*/  LDSM.16.M88.4 R24, [R224+UR6+0x9000] ;  /* 0x00900006e018783b */ /* 0x000f6a0008000200 */
[----:B------:R-:W0:Y:S05]  /*21cd0*/  LDGDEPBAR ;  /* 0x00000000000079af */ /* 0x000e2a0000000000 */
[----:B------:R-:W3:Y:S05]  /*21ce0*/  LDSM.16.M88.4 R164, [R224+UR6+0x9800] ;  /* 0x00980006e0a4783b */ /* 0x000eea0008000200 */
[----:B------:R-:W-:Y:S05]  /*21cf0*/  LDSM.16.M88.4 R172, [R222] ;  /* 0x00000000deac783b */ /* 0x000fea0000000200 */
[----:B------:R-:W4:Y:S05]  /*21d00*/  LDSM.16.M88.4 R176, [R221+0x8000] ;  /* 0x00800000ddb0783b */ /* 0x000f2a0000000200 */
[----:B------:R-:W4:Y:S05]  /*21d10*/  LDSM.16.M88.4 R180, [R221+0x8800] ;  /* 0x00880000ddb4783b */ /* 0x000f2a0000000200 */
[----:B------:R-:W-:Y:S01]  /*21d20*/  LDSM.16.M88.4 R184, [R221+0x9800] ;  /* 0x00980000ddb8783b */ /* 0x000fe20000000200 */
[C---:B-1----:R-:W-:Y:S04]  /*21d30*/  HMMA.16816.F32.BF16 R4, R32.reuse, R8, RZ ;  /* 0x000000082004723c */ /* 0x042fe800000418ff */
[----:B------:R-:W-:Y:S04]  /*21d40*/  LDSM.16.M88.4 R188, [R223] ;  /* 0x00000000dfbc783b */ /* 0x000fe80000000200 */
[C---:B------:R-:W-:Y:S01]  /*21d50*/  HMMA.16816.F32.BF16 R8, R32.reuse, R10, RZ ;  /* 0x0000000a2008723c */ /* 0x040fe200000418ff */
[----:B------:R-:W-:Y:S05]  /*21d60*/  LDSM.16.M88.4 R192, [R3+0x8000] ;  /* 0x0080000003c0783b */ /* 0x000fea0000000200 */
[----:B------:R-:W-:Y:S02]  /*21d70*/  LDSM.16.M88.4 R196, [R3+0x9000] ;  /* 0x0090000003c4783b */ /* 0x000fe40000000200 */
[C---:B--2---:R-:W-:Y:S03]  /*21d80*/  HMMA.16816.F32.BF16 R12, R32.reuse, R16, RZ ;  /* 0x00000010200c723c */ /* 0x044fe600000418ff */
[----:B------:R-:W-:Y:S05]  /*21d90*/  LDSM.16.M88.4 R200, [R3+0x9800] ;  /* 0x0098000003c8783b */ /* 0x000fea0000000200 */
[C---:B------:R-:W-:Y:S01]  /*21da0*/  HMMA.16816.F32.BF16 R16, R32.reuse, R18, RZ ;  /* 0x000000122010723c */ /* 0x040fe200000418ff */
[----:B------:R-:W-:Y:S05]  /*21db0*/  LDSM.16.M88.4 R204, [R2+0x8000] ;  /* 0x0080000002cc783b */ /* 0x000fea0000000200 */
[----:B------:R-:W-:Y:S02]  /*21dc0*/  LDSM.16.M88.4 R208, [R3+0xa000] ;  /* 0x00a0000003d0783b */ /* 0x000fe40000000200 */
[C---:B-----5:R-:W-:Y:S03]  /*21dd0*/  HMMA.16816.F32.BF16 R20, R32.reuse, R24, RZ ;  /* 0x000000182014723c */ /* 0x060fe600000418ff */
[----:B------:R-:W-:Y:S05]  /*21de0*/  LDSM.16.M88.4 R212, [R221+0xc000] ;  /* 0x00c00000ddd4783b */ /* 0x000fea0000000200 */
[C---:B------:R-:W-:Y:S08]  /*21df0*/  HMMA.16816.F32.BF16 R24, R32.reuse, R26, RZ ;  /* 0x0000001a2018723c */ /* 0x040ff000000418ff */
[C---:B---3--:R-:W-:Y:S08]  /*21e00*/  HMMA.16816.F32.BF16 R28, R32.reuse, R164, RZ ;  /* 0x000000a4201c723c */ /* 0x048ff000000418ff */
        /* <DEDUP_REMOVED lines=251> */
[----:B--234-:R-:W-:Y:S05]  /*22dc0*/  BRA.U !UP0, `(.L_x_1896) ;  /* 0x0000000908ac7547 */ /* 0x01cfea000b800000 */
        /* <DEDUP_REMOVED lines=14> */
[----:B------:R-:W2:Y:S01]  /*22eb0*/  LDC R4, c[0x0][0x4f0] ;  /* 0x00013c00ff047b82 */ /* 0x000ea20000000800 */
[----:B------:R-:W-:Y:S02]  /*22ec0*/  UIADD3 UR15, UPT, UPT, UR5, -0x80, URZ ;  /* 0xffffff80050f7890 */ /* 0x000fe4000fffe0ff */
[----:B------:R-:W-:Y:S04]  /*22ed0*/  UIADD3 UR12, UPT, UPT, UR5, -0x40, URZ ;  /* 0xffffffc0050c7890 */ /* 0x000fe8000fffe0ff */
[----:B------:R-:W-:Y:S05]  /*22ee0*/  IMAD.U32 R8, RZ, RZ, UR15 ;  /* 0x0000000fff087e24 */ /* 0x000fea000f8e00ff */
[----:B------:R-:W-:Y:S02]  /*22ef0*/  IABS R8, R8 ;  /* 0x0000000800087213 */ /* 0x000fe40000000000 */
[----:B--2---:R-:W-:Y:S04]  /*22f00*/  IABS R7, R4 ;  /* 0x0000000400077213 */ /* 0x004fe80000000000 */
        /* <DEDUP_REMOVED lines=16> */
[----:B------:R-:W-:Y:S06]  /*23010*/  IMAD R2, R7, R3, R2 ;  /* 0x0000000307027224 */ /* 0x000fec00078e0202 */
        /* <DEDUP_REMOVED lines=16> */
[----:B------:R-:W-:Y:S11]  /*23120*/  LOP3.LUT R2, RZ, R4, RZ, 0x33, !PT ;  /* 0x00000004ff027212 */ /* 0x000ff600078e33ff */
[----:B------:R-:W-:Y:S01]  /*23130*/  @!P6 IMAD.MOV R6, RZ, RZ, -R6 ;  /* 0x000000ffff06e224 */ /* 0x000fe200078e0a06 */
[----:B------:R-:W-:Y:S04]  /*23140*/  ISETP.NE.AND P6, PT, R4, RZ, PT ;  /* 0x000000ff0400720c */ /* 0x000fe80003fc5270 */
[C---:B------:R-:W-:Y:S02]  /*23150*/  SEL R11, R2.reuse, R9, !P6 ;  /* 0x00000009020b7207 */ /* 0x040fe40007000000 */
[----:B------:R-:W-:Y:S02]  /*23160*/  SEL R9, R2, R6, !P6 ;  /* 0x0000000602097207 */ /* 0x000fe40007000000 */
[CC--:B-1----:R-:W-:Y:S01]  /*23170*/  LEA R14, P6, R11.reuse, R230.reuse, 0x2 ;  /* 0x000000e60b0e7211 */ /* 0x0c2fe200078c10ff */
[----:B------:R-:W1:Y:S03]  /*23180*/  LDC.64 R2, c[0x0][0x3b8] ;  /* 0x0000ee00ff027b82 */ /* 0x000e660000000a00 */
        /* <DEDUP_REMOVED lines=20> */
.L_x_1897:
        /* <DEDUP_REMOVED lines=91> */
.L_x_1896:
[----:B------:R-:W-:Y:S01]  /*23880*/  FMNMX3.FTZ R4, R169, R191, R189, !PT ;  /* 0x000000bfa9047276 */ /* 0x000fe200078100bd */
[----:B-1----:R-:W-:Y:S01]  /*23890*/  LDSM.16.MT88.4 R12, [R219+0x10000] ;  /* 0x01000000db0c783b */ /* 0x002fe20000004200 */
[----:B--2---:R-:W-:Y:S01]  /*238a0*/  FMNMX3.FTZ R2, R0, R187, R185, !PT ;  /* 0x000000bb00027276 */ /* 0x004fe200078100b9 */
        /* <DEDUP_REMOVED lines=253> */
[----:B------:R-:W-:Y:S01]  /*24880*/  FFMA.FTZ R191, R0, R235, R191 ;  /* 0x000000eb00bf7223 */ /* 0x000fe200000100bf */
[C---:B-1----:R-:W-:Y:S05]  /*24890*/  HMMA.16816.F32.BF16 R68, R160.reuse, R136, R68 ;  /* 0x00000088a044723c */ /* 0x042fea0000041844 */
[----:B------:R1:W-:Y:S01]  /*248a0*/  MUFU.EX2 R165, R182 ;  /* 0x000000b600a57308 */ /* 0x0003e20000000800 */
[----:B------:R-:W-:Y:S01]  /*248b0*/  FADD.FTZ R190, R190, R193 ;  /* 0x000000c1bebe7221 */ /* 0x000fe20000010000 */
[----:B------:R-:W-:Y:S01]  /*248c0*/  FADD.FTZ R186, R186, R191 ;  /* 0x000000bfbaba7221 */ /* 0x000fe20000010000 */
[C---:B------:R-:W-:Y:S01]  /*248d0*/  HMMA.16816.F32.BF16 R72, R160.reuse, R138, R72 ;  /* 0x0000008aa048723c */ /* 0x040fe20000041848 */
[----:B------:R-:W5:Y:S06]  /*248e0*/  LDSM.16.MT88.4 R136, [R220+0x4000] ;  /* 0x00400000dc88783b */ /* 0x000f6c0000004200 */
        /* <DEDUP_REMOVED lines=214> */
.L_x_1894:
        /* <DEDUP_REMOVED lines=321> */
.L_x_1900:
[----:B------:R-:W-:Y:S05]  /*26a60*/  BSYNC.RECONVERGENT B0 ;  /* 0x0000000000007941 */ /* 0x000fea0003800200 */
.L_x_1899:
        /* <DEDUP_REMOVED lines=25> */
.L_x_1902:
[----:B------:R-:W-:Y:S05]  /*26c00*/  BSYNC.RECONVERGENT B0 ;  /* 0x0000000000007941 */ /* 0x000fea0003800200 */
.L_x_1901:
        /* <DEDUP_REMOVED lines=26> */
.L_x_1904:
[----:B------:R-:W-:Y:S05]  /*26db0*/  BSYNC.RECONVERGENT B0 ;  /* 0x0000000000007941 */ /* 0x000fea0003800200 */
.L_x_1903:
        /* <DEDUP_REMOVED lines=24> */
.L_x_1906:
[----:B------:R-:W-:Y:S05]  /*26f40*/  BSYNC.RECONVERGENT B0 ;  /* 0x0000000000007941 */ /* 0x000fea0003800200 */
.L_x_1905:
        /* <DEDUP_REMOVED lines=23> */
.L_x_1908:
[----:B------:R-:W-:Y:S05]  /*270c0*/  BSYNC.RECONVERGENT B0 ;  /* 0x0000000000007941 */ /* 0x000fea0003800200 */
.L_x_1907:
        /* <DEDUP_REMOVED lines=24> */
.L_x_1910:
[----:B------:R-:W-:Y:S05]  /*27250*/  BSYNC.RECONVERGENT B0 ;  /* 0x0000000000007941 */ /* 0x000fea0003800200 */
.L_x_1909:
        /* <DEDUP_REMOVED lines=24> */
.L_x_1912:
[----:B------:R-:W-:Y:S05]  /*273e0*/  BSYNC.RECONVERGENT B0 ;  /* 0x0000000000007941 */ /* 0x000fea0003800200 */
.L_x_1911:
        /* <DEDUP_REMOVED lines=24> */
.L_x_1914:
[----:B------:R-:W-:Y:S05]  /*27570*/  BSYNC.RECONVERGENT B0 ;  /* 0x0000000000007941 */ /* 0x000fea0003800200 */
.L_x_1913:
        /* <DEDUP_REMOVED lines=24> */
.L_x_1915:
        /* <DEDUP_REMOVED lines=16> */
.L_x_4067:


//--------------------- .text._ZN5flash24flash_fwd_splitkv_kernelI23Flash_fwd_kernel_traitsILi256ELi64ELi64ELi4ELb0ELb0EN7cutlass10bfloat16_tE19Flash_kernel_traitsILi256ELi64ELi64ELi4ES3_EELb1ELb0ELb0ELb0ELb1ELb0ELb0ELb0EEEvNS_16Flash_fwd_paramsE --------------------------
	.section	.text._ZN5flash24flash_fwd_splitkv_kernelI23Flash_fwd_kernel_traitsILi256ELi64ELi64ELi4ELb0ELb0EN7cutlass10bfloat16_tE19Flash_kernel_traitsILi256ELi64ELi64ELi4ES3_EELb1ELb0ELb0ELb0ELb1ELb0ELb0ELb0EEEvNS_16Flash_fwd_paramsE,"ax",@progbits
	.align	128
        .global         _ZN5flash24flash_fwd_splitkv_kernelI23Flash_fwd_kernel_traitsILi256ELi64ELi64ELi4ELb0ELb0EN7cutlass10bfloat16_tE19Flash_kernel_traitsILi256ELi64ELi64ELi4ES3_EELb1ELb0ELb0ELb0ELb1ELb0ELb0ELb0EEEvNS_16Flash_fwd_paramsE
        .type           _ZN5flash24flash_fwd_splitkv_kernelI23Flash_fwd_kernel_traitsILi256ELi64ELi64ELi4ELb0ELb0EN7cutlass10bfloat16_tE19Flash_kernel_traitsILi256ELi64ELi64ELi4ES3_EELb1ELb0ELb0ELb0ELb1ELb0ELb0ELb0EEEvNS_16Flash_fwd_paramsE,@function
        .size           _ZN5flash24flash_fwd_splitkv_kernelI23Flash_fwd_kernel_traitsILi256ELi64ELi64ELi4ELb0ELb0EN7cutlass10bfloat16_tE19Flash_kernel_traitsILi256ELi64ELi64ELi4ES3_EELb1ELb0ELb0ELb0ELb1ELb0ELb0ELb0EEEvNS_16Flash_fwd_paramsE,(.L_x_4068 - _ZN5flash24flash_fwd_splitkv_kernelI23Flash_fwd_kernel_traitsILi256ELi64ELi64ELi4ELb0ELb0EN7cutlass10bfloat16_tE19Flash_kernel_traitsILi256ELi64ELi64ELi4ES3_EELb1ELb0ELb0ELb0ELb1ELb0ELb0ELb0EEEvNS_16Flash_fwd_paramsE)
        .other          _ZN5flash24flash_fwd_splitkv_kernelI23Flash_fwd_kernel_traitsILi256ELi64ELi64ELi4ELb0ELb0EN7cutlass10bfloat16_tE19Flash_kernel_traitsILi256ELi64ELi64ELi4ES3_EELb1ELb0ELb0ELb0ELb1ELb0ELb0ELb0EEEvNS_16Flash_fwd_paramsE,@"STO_CUDA_ENTRY STV_DEFAULT"
_ZN5flash24flash_fwd_splitkv_kernelI23Flash_fwd_kernel_traitsILi256ELi64ELi64ELi4ELb0ELb0EN7cutlass10bfloat16_tE19Flash_kernel_traitsILi256ELi64ELi64ELi4ES3_EELb1ELb0ELb0ELb0ELb1ELb0ELb0ELb0EEEvNS_16Flash_fwd_paramsE:
.text._ZN5flash24flash_fwd_splitkv_kernelI23Flash_fwd_kernel_traitsILi256ELi64ELi64ELi4ELb0ELb0EN7cutlass10bfloat16_tE19Flash_kernel_traitsILi256ELi64ELi64ELi4ES3_EELb1ELb0ELb0ELb0ELb1ELb0ELb0ELb0EEEvNS_16Flash_fwd_paramsE:
        /* <DEDUP_REMOVED lines=27> */
[----:B------:R-:W2:Y:S01]  /*01b0*/  @!P4 LDC R100, c[0x0][0x434] ;  /* 0x00010d00ff64cb82 */ /* 0x000ea20000000800 */
        /* <DEDUP_REMOVED lines=14> */
[----:B------:R-:W-:Y:S02]  /*02a0*/  IMAD.MOV.U32 R5, RZ, RZ, -0x1 ;  /* 0xffffffffff057424 */ /* 0x000fe400078e00ff */
[----:B----4-:R-:W-:-:S05]  /*02b0*/  IMAD.SHL.U32 R97, R29, 0x40, RZ ;  /* 0x000000401d617824 */ /* 0x010fca00078e00ff */
[----:B------:R4:W5:Y:S01]  /*02c0*/  @!P3 LDG.E R5, desc[UR16][R14.64] ;  /* 0x000000100e05b981 */ /* 0x000962000c1e1900 */
[----:B--2---:R-:W-:-:S05]  /*02d0*/  @P4 IMAD.IADD R100, R17, 0x1, -R232 ;  /* 0x0000000111644824 */ /* 0x004fca00078e0ae8 */
[----:B------:R-:W-:Y:S01]  /*02e0*/  ISETP.GT.AND P3, PT, R100, R97, PT ;  /* 0x000000616400720c */ /* 0x000fe20003f64270 */
[----:B-1-34-:R-:W-:-:S12]  /*02f0*/  @!P0 BRA `(.L_x_1916) ;  /* 0x00000000000c8947 */ /* 0x01afd80003800000 */
[----:B------:R-:W2:Y:S02]  /*0300*/  @P1 LDG.E R2, desc[UR16][R14.64+0x4] ;  /* 0x000004100e021981 */ /* 0x000ea4000c1e1900 */
[----:B--2--5:R-:W-:-:S06]  /*0310*/  @P1 IADD3 R9, PT, PT, R2, -R5, RZ ;  /* 0x8000000502091210 */ /* 0x024fcc0007ffe0ff */
[----:B------:R1:W5:Y:S02]  /*0320*/  @!P1 LDG.E R9, desc[UR16][R14.64] ;  /* 0x000000100e099981 */ /* 0x000364000c1e1900 */
.L_x_1916:
[----:B------:R-:W-:Y:S01]  /*0330*/  @!P2 ISETP.NE.U32.AND P0, PT, R6, RZ, PT ;  /* 0x000000ff0600a20c */ /* 0x000fe20003f05070 */
[----:B------:R-:W-:-:S12]  /*0340*/  @!P3 EXIT ;  /* 0x000000000000b94d */ /* 0x000fd80003800000 */
[----:B------:R-:W2:Y:S01]  /*0350*/  LDCU UR5, c[0x0][0x438] ;  /* 0x00008700ff0577ac */ /* 0x000ea20008000800 */
[----:B------:R-:W-:Y:S01]  /*0360*/  @!P2 ISETP.NE.AND.EX P0, PT, R7, RZ, PT, P0 ;  /* 0x000000ff0700a20c */ /* 0x000fe20003f05300 */
[--C-:B-----5:R-:W-:Y:S01]  /*0370*/  @P2 IMAD.IADD R2, R13, 0x1, -R4.reuse ;  /* 0x000000010d022824 */ /* 0x120fe200078e0a04 */
[----:B------:R-:W3:Y:S01]  /*0380*/  S2R R27, SR_CTAID.Z ;  /* 0x00000000001b7919 */ /* 0x000ee20000002700 */
[----:B------:R-:W4:Y:S01]  /*0390*/  LDCU UR14, c[0x0][0x508] ;  /* 0x0000a100ff0e77ac */ /* 0x000f220008000800 */
[----:B------:R-:W-:Y:S01]  /*03a0*/  @!P2 SEL R0, R0, RZ, P0 ;  /* 0x000000ff0000a207 */ /* 0x000fe20000000000 */
[----:B------:R-:W-:Y:S01]  /*03b0*/  VIADD R7, R29, 0x1 ;  /* 0x000000011d077836 */ /* 0x000fe20000000000 */
[----:B------:R-:W1:Y:S01]  /*03c0*/  S2R R219, SR_TID.X ;  /* 0x0000000000db7919 */ /* 0x000e620000002100 */
[----:B------:R-:W-:Y:S01]  /*03d0*/  IMAD.MOV.U32 R8, RZ, RZ, R3 ;  /* 0x000000ffff087224 */ /* 0x000fe200078e0003 */
[----:B------:R-:W-:Y:S01]  /*03e0*/  @!P2 IADD3 R2, PT, PT, R0, R9, -R4 ;  /* 0x000000090002a210 */ /* 0x000fe20007ffe804 */
[----:B------:R-:W-:-:S04]  /*03f0*/  IMAD R0, R7, 0x40, -R100 ;  /* 0x0000004007007824 */ /* 0x000fc800078e0a64 */
[----:B------:R-:W-:Y:S01]  /*0400*/  VIADD R9, R2, 0x3f ;  /* 0x0000003f02097836 */ /* 0x000fe20000000000 */
[----:B--2---:R-:W-:-:S04]  /*0410*/  UIADD3 UR5, UPT, UPT, UR5, 0x3f, URZ ;  /* 0x0000003f05057890 */ /* 0x004fc8000fffe0ff */
[----:B------:R-:W-:Y:S02]  /*0420*/  SHF.R.S32.HI R6, RZ, 0x1f, R9 ;  /* 0x0000001fff067819 */ /* 0x000fe40000011409 */
[----:B----4-:R-:W-:Y:S01]  /*0430*/  IADD3 R7, PT, PT, R9, UR14, R0 ;  /* 0x0000000e09077c10 */ /* 0x010fe2000fffe000 */
        /* <DEDUP_REMOVED lines=13> */
[----:B------:R-:W-:Y:S01]  /*0510*/  SHF.L.U32 R0, R219, 0x3, RZ ;  /* 0x00000003db007819 */ /* 0x000fe200000006ff */
[----:B------:R-:W-:Y:S01]  /*0520*/  IMAD.MOV.U32 R13, RZ, RZ, RZ ;  /* 0x000000ffff0d7224 */ /* 0x000fe200078e00ff */
[----:B------:R-:W2:Y:S01]  /*0530*/  LDCU UR7, c[0x0][0x3e0] ;  /* 0x00007c00ff0777ac */ /* 0x000ea20008000800 */
[----:B------:R-:W-:Y:S01]  /*0540*/  BSSY.RECONVERGENT B0, `(.L_x_1918) ;  /* 0x0000026000007945 */ /* 0x000fe20003800200 */
[----:B------:R-:W-:Y:S01]  /*0550*/  LOP3.LUT R12, R0, 0x38, RZ, 0xc0, !PT ;  /* 0x00000038000c7812 */ /* 0x000fe200078ec0ff */
[----:B------:R-:W3:Y:S01]  /*0560*/  LDCU.64 UR4, c[0x0][0x410] ;  /* 0x00008200ff0477ac */ /* 0x000ee20008000a00 */
[----:B------:R-:W-:Y:S01]  /*0570*/  SHF.R.U32.HI R0, RZ, 0x3, R219 ;  /* 0x00000003ff007819 */ /* 0x000fe200000116db */
[----:B------:R-:W4:Y:S04]  /*0580*/  LDCU UR6, c[0x0][0x434] ;  /* 0x00008680ff0677ac */ /* 0x000f280008000800 */
[----:B------:R-:W5:Y:S01]  /*0590*/  @!P0 LDC.64 R6, c[0x0][0x400] ;  /* 0x00010000ff068b82 */ /* 0x000f620000000a00 */
[----:B--2---:R-:W-:-:S02]  /*05a0*/  IMAD R8, R8, UR7, R27 ;  /* 0x0000000708087c24 */ /* 0x004fc4000f8e021b */
[----:B-1----:R-:W-:-:S04]  /*05b0*/  IMAD.WIDE.U32 R12, R97, R4, R12 ;  /* 0x00000004610c7225 */ /* 0x002fc800078e000c */
[----:B-----5:R-:W-:Y:S01]  /*05c0*/  @!P0 IMAD.WIDE.U32 R10, R3, R6, RZ ;  /* 0x00000006030a8225 */ /* 0x020fe200078e00ff */
[----:B------:R-:W-:-:S03]  /*05d0*/  IADD3 R6, PT, PT, R0, 0x10, RZ ;  /* 0x0000001000067810 */ /* 0x000fc60007ffe0ff */
[----:B------:R-:W-:Y:S02]  /*05e0*/  @!P0 IMAD R7, R3, R7, R11 ;  /* 0x0000000703078224 */ /* 0x000fe400078e020b */
[----:B------:R-:W-:-:S04]  /*05f0*/  @P0 IMAD.WIDE.U32 R2, R232, R4, RZ ;  /* 0x00000004e8020225 */ /* 0x000fc800078e00ff */
[-C--:B------:R-:W-:Y:S01]  /*0600*/  @P0 IMAD R7, R232, R5.reuse, R3 ;  /* 0x00000005e8070224 */ /* 0x080fe200078e0203 */
[----:B------:R-:W-:Y:S01]  /*0610*/  @P0 MOV R10, R2 ;  /* 0x00000002000a0202 */ /* 0x000fe20000000f00 */
[----:B------:R-:W-:Y:S02]  /*0620*/  IMAD R2, R97, R5, R13 ;  /* 0x0000000561027224 */ /* 0x000fe400078e020d */
[--C-:B------:R-:W-:Y:S01]  /*0630*/  IMAD.IADD R3, R100, 0x1, -R97.reuse ;  /* 0x0000000164037824 */ /* 0x100fe200078e0a61 */
[----:B------:R-:W-:Y:S01]  /*0640*/  IADD3 R12, P0, PT, R10, R12, RZ ;  /* 0x0000000c0a0c7210 */ /* 0x000fe20007f1e0ff */
[----:B------:R-:W-:Y:S02]  /*0650*/  VIADD R10, R0, 0x20 ;  /* 0x00000020000a7836 */ /* 0x000fe40000000000 */
[----:B----4-:R-:W-:Y:S01]  /*0660*/  IMAD R97, R8, UR6, R97 ;  /* 0x0000000608617c24 */ /* 0x010fe2000f8e0261 */
[----:B------:R-:W-:Y:S02]  /*0670*/  IADD3.X R13, PT, PT, R7, R2, RZ, P0, !PT ;  /* 0x00000002070d7210 */ /* 0x000fe400007fe4ff */
[----:B------:R-:W-:-:S02]  /*0680*/  ISETP.GE.AND P0, PT, R0, R3, PT ;  /* 0x000000030000720c */ /* 0x000fc40003f06270 */
[-C--:B------:R-:W-:Y:S01]  /*0690*/  ISETP.GE.AND P3, PT, R6, R3.reuse, PT ;  /* 0x000000030600720c */ /* 0x080fe20003f66270 */
[C---:B---3--:R-:W-:Y:S01]  /*06a0*/  IMAD.WIDE.U32 R12, R27.reuse, UR4, R12 ;  /* 0x000000041b0c7c25 */ /* 0x048fe2000f8e000c */
[----:B------:R-:W-:Y:S02]  /*06b0*/  IADD3 R6, PT, PT, R0, 0x30, RZ ;  /* 0x0000003000067810 */ /* 0x000fe40007ffe0ff */
[-C--:B------:R-:W-:Y:S01]  /*06c0*/  ISETP.GE.AND P2, PT, R10, R3.reuse, PT ;  /* 0x000000030a00720c */ /* 0x080fe20003f46270 */
[----:B------:R-:W-:Y:S01]  /*06d0*/  IMAD R11, R27, UR5, R13 ;  /* 0x000000051b0b7c24 */ /* 0x000fe2000f8e020d */
[----:B------:R-:W-:-:S05]  /*06e0*/  ISETP.GE.AND P1, PT, R6, R3, PT ;  /* 0x000000030600720c */ /* 0x000fca0003f26270 */
[----:B------:R-:W-:Y:S08]  /*06f0*/  @P0 BRA `(.L_x_1919) ;  /* 0x0000000000280947 */ /* 0x000ff00003800000 */
[----:B------:R-:W1:Y:S01]  /*0700*/  LDCU.64 UR4, c[0x0][0x3f0] ;  /* 0x00007e00ff0477ac */ /* 0x000e620008000a00 */
[----:B------:R-:W-:-:S05]  /*0710*/  MOV R10, R12 ;  /* 0x0000000c000a7202 */ /* 0x000fca0000000f00 */
[----:B------:R-:W-:-:S04]  /*0720*/  IMAD.WIDE.U32 R6, R0, R4, R10 ;  /* 0x0000000400067225 */ /* 0x000fc800078e000a */
[----:B------:R-:W-:Y:S01]  /*0730*/  IMAD R2, R0, R5, R7 ;  /* 0x0000000500027224 */ /* 0x000fe200078e0207 */
[----:B-1----:R-:W-:-:S04]  /*0740*/  LEA R8, P0, R6, UR4, 0x1 ;  /* 0x0000000406087c11 */ /* 0x002fc8000f8008ff */
[----:B------:R-:W-:-:S05]  /*0750*/  LEA.HI.X R9, R6, UR5, R2, 0x1, P0 ;  /* 0x0000000506097c11 */ /* 0x000fca00080f0c02 */
[----:B------:R1:W-:Y:S04]  /*0760*/  STG.E.128 desc[UR16][R8.64], RZ ;  /* 0x000000ff08007986 */ /* 0x0003e8000c101d10 */
[----:B------:R1:W-:Y:S04]  /*0770*/  STG.E.128 desc[UR16][R8.64+0x80], RZ ;  /* 0x000080ff08007986 */ /* 0x0003e8000c101d10 */
[----:B------:R1:W-:Y:S04]  /*0780*/  STG.E.128 desc[UR16][R8.64+0x100], RZ ;  /* 0x000100ff08007986 */ /* 0x0003e8000c101d10 */
[----:B------:R1:W-:Y:S02]  /*0790*/  STG.E.128 desc[UR16][R8.64+0x180], RZ ;  /* 0x000180ff08007986 */ /* 0x0003e4000c101d10 */
.L_x_1919:
[----:B------:R-:W-:Y:S05]  /*07a0*/  BSYNC.RECONVERGENT B0 ;  /* 0x0000000000007941 */ /* 0x000fea0003800200 */
.L_x_1918:
[----:B------:R-:W-:Y:S04]  /*07b0*/  BSSY.RECONVERGENT B0, `(.L_x_1920) ;  /* 0x0000011000007945 */ /* 0x000fe80003800200 */
[----:B------:R-:W-:Y:S05]  /*07c0*/  @P3 BRA `(.L_x_1921) ;  /* 0x00000000003c3947 */ /* 0x000fea0003800000 */
[----:B------:R-:W-:Y:S01]  /*07d0*/  IADD3 R7, P0, PT, R0, 0x10, RZ ;  /* 0x0000001000077810 */ /* 0x000fe20007f1e0ff */
[----:B------:R-:W2:Y:S01]  /*07e0*/  LDCU.64 UR4, c[0x0][0x3f0] ;  /* 0x00007e00ff0477ac */ /* 0x000ea20008000a00 */
[----:B-1----:R-:W-:-:S03]  /*07f0*/  IMAD.MOV.U32 R8, RZ, RZ, R12 ;  /* 0x000000ffff087224 */ /* 0x002fc600078e000c */
[----:B------:R-:W-:-:S04]  /*0800*/  IMAD.X R9, RZ, RZ, RZ, P0 ;  /* 0x000000ffff097224 */ /* 0x000fc800000e06ff */
[----:B------:R-:W-:Y:S01]  /*0810*/  IMAD R2, R9, R4, RZ ;  /* 0x0000000409027224 */ /* 0x000fe200078e02ff */
[----:B------:R-:W-:-:S03]  /*0820*/  MOV R9, R11 ;  /* 0x0000000b00097202 */ /* 0x000fc60000000f00 */
[C---:B------:R-:W-:Y:S02]  /*0830*/  IMAD R2, R7.reuse, R5, R2 ;  /* 0x0000000507027224 */ /* 0x040fe400078e0202 */
[----:B------:R-:W-:-:S03]  /*0840*/  IMAD.WIDE.U32 R8, R7, R4, R8 ;  /* 0x0000000407087225 */ /* 0x000fc600078e0008 */
[----:B--2---:R-:W-:Y:S02]  /*0850*/  LEA R6, P0, R8, UR4, 0x1 ;  /* 0x0000000408067c11 */ /* 0x004fe4000f8008ff */
[----:B------:R-:W-:-:S04]  /*0860*/  IADD3 R7, PT, PT, R9, R2, RZ ;  /* 0x0000000209077210 */ /* 0x000fc80007ffe0ff */
[----:B------:R-:W-:-:S05]  /*0870*/  LEA.HI.X R7, R8, UR5, R7, 0x1, P0 ;  /* 0x0000000508077c11 */ /* 0x000fca00080f0c07 */
[----:B------:R2:W-:Y:S04]  /*0880*/  STG.E.128 desc[UR16][R6.64], RZ ;  /* 0x000000ff06007986 */ /* 0x0005e8000c101d10 */
[----:B------:R2:W-:Y:S04]  /*0890*/  STG.E.128 desc[UR16][R6.64+0x80], RZ ;  /* 0x000080ff06007986 */ /* 0x0005e8000c101d10 */
[----:B------:R2:W-:Y:S04]  /*08a0*/  STG.E.128 desc[UR16][R6.64+0x100], RZ ;  /* 0x000100ff06007986 */ /* 0x0005e8000c101d10 */
[----:B------:R2:W-:Y:S02]  /*08b0*/  STG.E.128 desc[UR16][R6.64+0x180], RZ ;  /* 0x000180ff06007986 */ /* 0x0005e4000c101d10 */
.L_x_1921:
[----:B------:R-:W-:Y:S05]  /*08c0*/  BSYNC.RECONVERGENT B0 ;  /* 0x0000000000007941 */ /* 0x000fea0003800200 */
.L_x_1920:
[----:B------:R-:W-:Y:S04]  /*08d0*/  BSSY.RECONVERGENT B0, `(.L_x_1922) ;  /* 0x0000011000007945 */ /* 0x000fe80003800200 */
[----:B------:R-:W-:Y:S05]  /*08e0*/  @P2 BRA `(.L_x_1923) ;  /* 0x00000000003c2947 */ /* 0x000fea0003800000 */
[----:B--2---:R-:W-:Y:S01]  /*08f0*/  IADD3 R7, P0, PT, R0, 0x20, RZ ;  /* 0x0000002000077810 */ /* 0x004fe20007f1e0ff */
        /* <DEDUP_REMOVED lines=14> */
.L_x_1923:
[----:B------:R-:W-:Y:S05]  /*09e0*/  BSYNC.RECONVERGENT B0 ;  /* 0x0000000000007941 */ /* 0x000fea0003800200 */
.L_x_1922:
[----:B------:R-:W-:Y:S04]  /*09f0*/  BSSY.RECONVERGENT B0, `(.L_x_1924) ;  /* 0x0000010000007945 */ /* 0x000fe80003800200 */
[----:B------:R-:W-:Y:S05]  /*0a00*/  @P1 BRA `(.L_x_1925) ;  /* 0x0000000000381947 */ /* 0x000fea0003800000 */
[----:B------:R-:W4:Y:S01]  /*0a10*/  LDCU.64 UR4, c[0x0][0x3f0] ;  /* 0x00007e00ff0477ac */ /* 0x000f220008000a00 */
[----:B--23--:R-:W-:Y:S02]  /*0a20*/  IADD3 R7, P0, PT, R0, 0x30, RZ ;  /* 0x0000003000077810 */ /* 0x00cfe40007f1e0ff */
[----:B------:R-:W-:Y:S02]  /*0a30*/  MOV R10, R12 ;  /* 0x0000000c000a7202 */ /* 0x000fe40000000f00 */
[----:B-1----:R-:W-:-:S03]  /*0a40*/  IADD3.X R9, PT, PT, RZ, RZ, RZ, P0, !PT ;  /* 0x000000ffff097210 */ /* 0x002fc600007fe4ff */
[----:B------:R-:W-:-:S04]  /*0a50*/  IMAD.WIDE.U32 R10, R7, R4, R10 ;  /* 0x00000004070a7225 */ /* 0x000fc800078e000a */
[----:B------:R-:W-:-:S04]  /*0a60*/  IMAD R2, R9, R4, RZ ;  /* 0x0000000409027224 */ /* 0x000fc800078e02ff */
[----:B------:R-:W-:Y:S01]  /*0a70*/  IMAD R5, R7, R5, R2 ;  /* 0x0000000507057224 */ /* 0x000fe200078e0202 */
[----:B----4-:R-:W-:-:S04]  /*0a80*/  LEA R4, P0, R10, UR4, 0x1 ;  /* 0x000000040a047c11 */ /* 0x010fc8000f8008ff */
[----:B------:R-:W-:-:S04]  /*0a90*/  IADD3 R5, PT, PT, R11, R5, RZ ;  /* 0x000000050b057210 */ /* 0x000fc80007ffe0ff */
[----:B------:R-:W-:-:S05]  /*0aa0*/  LEA.HI.X R5, R10, UR5, R5, 0x1, P0 ;  /* 0x000000050a057c11 */ /* 0x000fca00080f0c05 */
[----:B------:R4:W-:Y:S04]  /*0ab0*/  STG.E.128 desc[UR16][R4.64], RZ ;  /* 0x000000ff04007986 */ /* 0x0009e8000c101d10 */
[----:B------:R4:W-:Y:S04]  /*0ac0*/  STG.E.128 desc[UR16][R4.64+0x80], RZ ;  /* 0x000080ff04007986 */ /* 0x0009e8000c101d10 */
[----:B------:R4:W-:Y:S04]  /*0ad0*/  STG.E.128 desc[UR16][R4.64+0x100], RZ ;  /* 0x000100ff04007986 */ /* 0x0009e8000c101d10 */
[----:B------:R4:W-:Y:S02]  /*0ae0*/  STG.E.128 desc[UR16][R4.64+0x180], RZ ;  /* 0x000180ff04007986 */ /* 0x0009e4000c101d10 */
.L_x_1925:
[----:B------:R-:W-:Y:S05]  /*0af0*/  BSYNC.RECONVERGENT B0 ;  /* 0x0000000000007941 */ /* 0x000fea0003800200 */
.L_x_1924:
[----:B------:R-:W4:Y:S01]  /*0b00*/  LDCU.64 UR4, c[0x0][0x420] ;  /* 0x00008400ff0477ac */ /* 0x000f220008000a00 */
[----:B------:R-:W-:-:S04]  /*0b10*/  LOP3.LUT P4, R219, R219, 0x7, RZ, 0xc0, !PT ;  /* 0x00000007dbdb7812 */ /* 0x000fc8000788c0ff */
[----:B------:R-:W-:Y:S02]  /*0b20*/  ISETP.GE.OR P4, PT, R0, R3, P4 ;  /* 0x000000030000720c */ /* 0x000fe40002786670 */
[C---:B------:R-:W-:Y:S02]  /*0b30*/  ISETP.NE.OR P3, PT, R219.reuse, RZ, P3 ;  /* 0x000000ffdb00720c */ /* 0x040fe40001f65670 */
[----:B------:R-:W-:Y:S02]  /*0b40*/  ISETP.NE.OR P2, PT, R219, RZ, P2 ;  /* 0x000000ffdb00720c */ /* 0x000fe40001745670 */
[----:B------:R-:W-:Y:S02]  /*0b50*/  IADD3 R0, P0, PT, R97, R0, RZ ;  /* 0x0000000061007210 */ /* 0x000fe40007f1e0ff */
[----:B------:R-:W-:Y:S02]  /*0b60*/  ISETP.NE.OR P1, PT, R219, RZ, P1 ;  /* 0x000000ffdb00720c */ /* 0x000fe40000f25670 */
        /* <DEDUP_REMOVED lines=13> */
.L_x_1917:
        /* <DEDUP_REMOVED lines=10> */
.L_x_1926:
        /* <DEDUP_REMOVED lines=31> */
[----:B------:R-:W-:Y:S02]  /*0ed0*/  @P0 IADD3 R5, PT, PT, R5, 0x1, RZ ;  /* 0x0000000105050810 */ /* 0x000fe40007ffe0ff */
[----:B------:R-:W-:-:S04]  /*0ee0*/  LEA R236, P0, R6, UR8, 0x2 ;  /* 0x0000000806ec7c11 */ /* 0x000fc8000f8010ff */
[----:B------:R-:W-:Y:S01]  /*0ef0*/  @!P1 IMAD.MOV R5, RZ, RZ, -R5 ;  /* 0x000000ffff059224 */ /* 0x000fe200078e0a05 */
[----:B------:R-:W-:Y:S02]  /*0f00*/  LEA.HI.X R237, R6, UR9, R237, 0x2, P0 ;  /* 0x0000000906ed7c11 */ /* 0x000fe400080f14ed */
[----:B------:R-:W-:Y:S01]  /*0f10*/  @!P2 LOP3.LUT R5, RZ, R9, RZ, 0x33, !PT ;  /* 0x00000009ff05a212 */ /* 0x000fe200078e33ff */
[----:B------:R-:W2:Y:S04]  /*0f20*/  LDC R6, c[0x0][0x3e8] ;  /* 0x0000fa00ff067b82 */ /* 0x000ea80000000800 */
[----:B------:R-:W-:-:S05]  /*0f30*/  IMAD.WIDE R16, R5, 0x4, R236 ;  /* 0x0000000405107825 */ /* 0x000fca00078e02ec */
[----:B------:R-:W2:Y:S01]  /*0f40*/  LDG.E R8, desc[UR16][R16.64] ;  /* 0x0000001010087981 */ /* 0x000ea2000c1e1900 */
[----:B------:R-:W-:Y:S01]  /*0f50*/  IMAD.MOV.U32 R12, RZ, RZ, RZ ;  /* 0x000000ffff0c7224 */ /* 0x000fe200078e00ff */
[----:B---3--:R-:W-:Y:S01]  /*0f60*/  MOV R176, UR10 ;  /* 0x0000000a00b07c02 */ /* 0x008fe20008000f00 */
[----:B------:R-:W-:Y:S01]  /*0f70*/  IMAD.MOV R5, RZ, RZ, -R5 ;  /* 0x000000ffff057224 */ /* 0x000fe200078e0a05 */
[----:B------:R-:W-:Y:S01]  /*0f80*/  MOV R177, UR11 ;  /* 0x0000000b00b17c02 */ /* 0x000fe20008000f00 */
[----:B----4-:R-:W-:Y:S02]  /*0f90*/  IMAD.U32 R166, RZ, RZ, UR12 ;  /* 0x0000000cffa67e24 */ /* 0x010fe4000f8e00ff */
[----:B------:R-:W-:Y:S02]  /*0fa0*/  IMAD R4, R9, R5, R4 ;  /* 0x0000000509047224 */ /* 0x000fe400078e0204 */
[----:B------:R-:W-:-:S03]  /*0fb0*/  IMAD.U32 R167, RZ, RZ, UR13 ;  /* 0x0000000dffa77e24 */ /* 0x000fc6000f8e00ff */
[----:B------:R-:W-:Y:S02]  /*0fc0*/  SHF.R.S32.HI R5, RZ, 0x1f, R4 ;  /* 0x0000001fff057819 */ /* 0x000fe40000011404 */
[----:B--2---:R-:W-:-:S04]  /*0fd0*/  IABS R10, R6 ;  /* 0x00000006000a7213 */ /* 0x004fc80000000000 */
[----:B------:R-:W2:Y:S08]  /*0fe0*/  I2F.RP R14, R10 ;  /* 0x0000000a000e7306 */ /* 0x000eb00000209400 */
[----:B--2---:R-:W2:Y:S02]  /*0ff0*/  MUFU.RCP R13, R14 ;  /* 0x0000000e000d7308 */ /* 0x004ea40000001000 */
[----:B--2---:R-:W-:-:S06]  /*1000*/  IADD3 R13, PT, PT, R13, 0xffffffe, RZ ;  /* 0x0ffffffe0d0d7810 */ /* 0x004fcc0007ffe0ff */
[----:B------:R-:W2:Y:S02]  /*1010*/  F2I.FTZ.U32.TRUNC.NTZ R13, R13 ;  /* 0x0000000d000d7305 */ /* 0x000ea4000021f000 */
[----:B--2---:R-:W-:-:S05]  /*1020*/  IADD3 R7, PT, PT, RZ, -R13, RZ ;  /* 0x8000000dff077210 */ /* 0x004fca0007ffe0ff */
[----:B------:R-:W-:Y:S01]  /*1030*/  IMAD R11, R7, R10, RZ ;  /* 0x0000000a070b7224 */ /* 0x000fe200078e02ff */
[----:B------:R-:W-:-:S03]  /*1040*/  IABS R7, R27 ;  /* 0x0000001b00077213 */ /* 0x000fc60000000000 */
[----:B------:R-:W-:Y:S01]  /*1050*/  IMAD.HI.U32 R11, R13, R11, R12 ;  /* 0x0000000b0d0b7227 */ /* 0x000fe200078e000c */
[----:B------:R-:W-:-:S05]  /*1060*/  MOV R12, R7 ;  /* 0x00000007000c7202 */ /* 0x000fca0000000f00 */
        /* <DEDUP_REMOVED lines=9> */
[----:B------:R-:W-:-:S07]  /*1100*/  ISETP.GE.AND P0, PT, R10, RZ, PT ;  /* 0x000000ff0a00720c */ /* 0x000fce0003f06270 */
[----:B------:R-:W-:-:S06]  /*1110*/  @P2 IADD3 R7, PT, PT, R7, 0x1, RZ ;  /* 0x0000000107072810 */ /* 0x000fcc0007ffe0ff */
        /* <DEDUP_REMOVED lines=13> */
[----:B------:R-:W1:Y:S01]  /*11f0*/  LDCU.128 UR4, c[0x0][0x3d0] ;  /* 0x00007a00ff0477ac */ /* 0x000e620008000c00 */
[----:B------:R-:W-:-:S03]  /*1200*/  IADD3 R11, PT, PT, R11, R15, RZ ;  /* 0x0000000f0b0b7210 */ /* 0x000fc60007ffe0ff */
[----:B------:R-:W-:Y:S01]  /*1210*/  IADD3 R9, PT, PT, R9, R13, RZ ;  /* 0x0000000d09097210 */ /* 0x000fe20007ffe0ff */
[----:B------:R-:W-:-:S04]  /*1220*/  IMAD.WIDE.U32 R10, R4, R166, R10 ;  /* 0x000000a6040a7225 */ /* 0x000fc800078e000a */
[----:B------:R-:W-:Y:S01]  /*1230*/  IMAD.WIDE.U32 R8, R4, R176, R8 ;  /* 0x000000b004087225 */ /* 0x000fe200078e0008 */
[----:B------:R-:W-:Y:S02]  /*1240*/  SHF.R.S32.HI R4, RZ, 0x1f, R7 ;  /* 0x0000001fff047819 */ /* 0x000fe40000011407 */
[----:B------:R-:W-:Y:S01]  /*1250*/  IADD3 R11, PT, PT, R11, R6, RZ ;  /* 0x000000060b0b7210 */ /* 0x000fe20007ffe0ff */
[----:B------:R-:W-:Y:S02]  /*1260*/  IMAD.IADD R9, R9, 0x1, R5 ;  /* 0x0000000109097824 */ /* 0x000fe400078e0205 */
[C---:B-1----:R-:W-:Y:S02]  /*1270*/  IMAD R6, R4.reuse, UR4, RZ ;  /* 0x0000000404067c24 */ /* 0x042fe4000f8e02ff */
[----:B------:R-:W-:Y:S02]  /*1280*/  IMAD R4, R4, UR6, RZ ;  /* 0x0000000604047c24 */ /* 0x000fe4000f8e02ff */
[----:B------:R-:W-:-:S02]  /*1290*/  IMAD R6, R7, UR5, R6 ;  /* 0x0000000507067c24 */ /* 0x000fc4000f8e0206 */
[----:B------:R-:W-:-:S04]  /*12a0*/  IMAD.WIDE.U32 R10, R7, UR4, R10 ;  /* 0x00000004070a7c25 */ /* 0x000fc8000f8e000a */
[----:B------:R-:W-:Y:S01]  /*12b0*/  IMAD R4, R7, UR7, R4 ;  /* 0x0000000707047c24 */ /* 0x000fe2000f8e0204 */
[----:B------:R-:W-:Y:S01]  /*12c0*/  IADD3 R18, PT, PT, R11, R6, RZ ;  /* 0x000000060b127210 */ /* 0x000fe20007ffe0ff */
[----:B------:R-:W-:-:S05]  /*12d0*/  IMAD.WIDE.U32 R16, R7, UR6, R8 ;  /* 0x0000000607107c25 */ /* 0x000fca000f8e0008 */
[----:B------:R-:W-:Y:S01]  /*12e0*/  IADD3 R12, PT, PT, R17, R4, RZ ;  /* 0x00000004110c7210 */ /* 0x000fe20007ffe0ff */
[----:B------:R-:W-:Y:S06]  /*12f0*/  BRA `(.L_x_1928) ;  /* 0x0000000400547947 */ /* 0x000fec0003800000 */
.L_x_1927:
        /* <DEDUP_REMOVED lines=15> */
.L_x_1929:
[----:B------:R-:W2:Y:S01]  /*13f0*/  LDC.64 R166, c[0x0][0x3b8] ;  /* 0x0000ee00ffa67b82 */ /* 0x000ea20000000a00 */
[----:B------:R-:W-:-:S05]  /*1400*/  IADD3 R6, PT, PT, R4, R5, RZ ;  /* 0x0000000504067210 */ /* 0x000fca0007ffe0ff */
[C---:B--2---:R-:W-:Y:S02]  /*1410*/  IMAD R11, R6.reuse, R167, RZ ;  /* 0x000000a7060b7224 */ /* 0x044fe400078e02ff */
[----:B------:R-:W-:-:S05]  /*1420*/  IMAD.WIDE.U32 R6, R6, R166, RZ ;  /* 0x000000a606067225 */ /* 0x000fca00078e00ff */
[----:B------:R-:W-:Y:S02]  /*1430*/  IADD3 R11, PT, PT, R7, R11, RZ ;  /* 0x0000000b070b7210 */ /* 0x000fe40007ffe0ff */
[----:B------:R-:W-:Y:S02]  /*1440*/  MOV R10, R6 ;  /* 0x00000006000a7202 */ /* 0x000fe40000000f00 */
.L_x_1930:
        /* <DEDUP_REMOVED lines=14> */
.L_x_1931:
[----:B------:R-:W2:Y:S01]  /*1530*/  LDC.64 R176, c[0x0][0x3c0] ;  /* 0x0000f000ffb07b82 */ /* 0x000ea20000000a00 */
[----:B------:R-:W-:-:S05]  /*1540*/  IADD3 R4, PT, PT, R4, R5, RZ ;  /* 0x0000000504047210 */ /* 0x000fca0007ffe0ff */
[C---:B--2---:R-:W-:Y:S02]  /*1550*/  IMAD R13, R4.reuse, R177, RZ ;  /* 0x000000b1040d7224 */ /* 0x044fe400078e02ff */
[----:B------:R-:W-:-:S05]  /*1560*/  IMAD.WIDE.U32 R4, R4, R176, RZ ;  /* 0x000000b004047225 */ /* 0x000fca00078e00ff */
[----:B------:R-:W-:Y:S02]  /*1570*/  IADD3 R13, PT, PT, R5, R13, RZ ;  /* 0x0000000d050d7210 */ /* 0x000fe40007ffe0ff */
[----:B------:R-:W-:-:S07]  /*1580*/  MOV R12, R4 ;  /* 0x00000004000c7202 */ /* 0x000fce0000000f00 */
.L_x_1932:
[----:B-----5:R-:W2:Y:S01]  /*1590*/  LDC R8, c[0x0][0x3e8] ;  /* 0x0000fa00ff087b82 */ /* 0x020ea20000000800 */
[----:B------:R-:W-:Y:S02]  /*15a0*/  MOV R14, RZ ;  /* 0x000000ff000e7202 */ /* 0x000fe40000000f00 */
[----:B------:R-:W-:Y:S02]  /*15b0*/  CS2R R236, SRZ ;  /* 0x0000000000ec7805 */ /* 0x000fe4000001ff00 */
[----:B--2---:R-:W-:-:S04]  /*15c0*/  IABS R4, R8 ;  /* 0x0000000800047213 */ /* 0x004fc80000000000 */
[----:B-1----:R-:W1:Y:S08]  /*15d0*/  I2F.RP R9, R4 ;  /* 0x0000000400097306 */ /* 0x002e700000209400 */
[----:B-1----:R-:W1:Y:S02]  /*15e0*/  MUFU.RCP R7, R9 ;  /* 0x0000000900077308 */ /* 0x002e640000001000 */
[----:B-1----:R-:W-:-:S02]  /*15f0*/  IADD3 R7, PT, PT, R7, 0xffffffe, RZ ;  /* 0x0ffffffe07077810 */ /* 0x002fc40007ffe0ff */
[----:B------:R-:W-:-:S04]  /*1600*/  LEA R9, R0, 0xffffffc0, 0x6 ;  /* 0xffffffc000097811 */ /* 0x000fc800078e30ff */
[----:B------:R-:W1:Y:S01]  /*1610*/  F2I.FTZ.U32.TRUNC.NTZ R15, R7 ;  /* 0x00000007000f7305 */ /* 0x000e62000021f000 */
[----:B------:R-:W-:-:S04]  /*1620*/  IMAD.WIDE.U32 R16, R9, R166, R10 ;  /* 0x000000a609107225 */ /* 0x000fc800078e000a */
[----:B------:R-:W-:-:S04]  /*1630*/  IMAD.WIDE.U32 R12, R9, R176, R12 ;  /* 0x000000b0090c7225 */ /* 0x000fc800078e000c */
[C---:B------:R-:W-:Y:S02]  /*1640*/  IMAD R13, R9.reuse, R177, R13 ;  /* 0x000000b1090d7224 */ /* 0x040fe400078e020d */
[----:B------:R-:W-:Y:S02]  /*1650*/  IMAD R17, R9, R167, R17 ;  /* 0x000000a709117224 */ /* 0x000fe400078e0211 */
[----:B-1----:R-:W-:-:S04]  /*1660*/  IMAD.MOV R5, RZ, RZ, -R15 ;  /* 0x000000ffff057224 */ /* 0x002fc800078e0a0f */
[----:B------:R-:W-:Y:S01]  /*1670*/  IMAD R6, R5, R4, RZ ;  /* 0x0000000405067224 */ /* 0x000fe200078e02ff */
[----:B------:R-:W-:-:S03]  /*1680*/  IABS R5, R27 ;  /* 0x0000001b00057213 */ /* 0x000fc60000000000 */
[----:B------:R-:W-:-:S04]  /*1690*/  IMAD.HI.U32 R15, R15, R6, R14 ;  /* 0x000000060f0f7227 */ /* 0x000fc800078e000e */
[----:B------:R-:W-:-:S04]  /*16a0*/  IMAD.MOV.U32 R6, RZ, RZ, R5 ;  /* 0x000000ffff067224 */ /* 0x000fc800078e0005 */
[----:B------:R-:W-:-:S05]  /*16b0*/  IMAD.HI.U32 R14, R15, R6, RZ ;  /* 0x000000060f0e7227 */ /* 0x000fca00078e00ff */
[----:B------:R-:W-:-:S05]  /*16c0*/  IADD3 R5, PT, PT, -R14, RZ, RZ ;  /* 0x000000ff0e057210 */ /* 0x000fca0007ffe1ff */
        /* <DEDUP_REMOVED lines=24> */
.L_x_1928:
[----:B------:R-:W-:Y:S01]  /*1850*/  ISETP.NE.AND P0, PT, R232, -0x1, PT ;  /* 0xffffffffe800780c */ /* 0x000fe20003f05270 */
[----:B------:R-:W-:Y:S01]  /*1860*/  IMAD.IADD R226, R100, 0x1, -R97 ;  /* 0x0000000164e27824 */ /* 0x000fe200078e0a61 */
[----:B------:R-:W-:Y:S01]  /*1870*/  SHF.R.U32.HI R14, RZ, 0x3, R219 ;  /* 0x00000003ff0e7819 */ /* 0x000fe200000116db */
[----:B------:R-:W-:Y:S01]  /*1880*/  IMAD.SHL.U32 R245, R219, 0x8, RZ ;  /* 0x00000008dbf57824 */ /* 0x000fe200078e00ff */
[----:B------:R-:W1:Y:S01]  /*1890*/  LDCU.64 UR4, c[0x0][0x3c8] ;  /* 0x00007900ff0477ac */ /* 0x000e620008000a00 */
[----:B------:R-:W-:Y:S01]  /*18a0*/  IMAD.MOV.U32 R15, RZ, RZ, RZ ;  /* 0x000000ffff0f7224 */ /* 0x000fe200078e00ff */
[C---:B------:R-:W-:Y:S01]  /*18b0*/  ISETP.GE.AND P4, PT, R14.reuse, R226, PT ;  /* 0x000000e20e00720c */ /* 0x040fe20003f86270 */
[----:B------:R-:W-:Y:S01]  /*18c0*/  VIADD R25, R14, 0x10 ;  /* 0x000000100e197836 */ /* 0x000fe20000000000 */
[----:B------:R-:W-:Y:S01]  /*18d0*/  LOP3.LUT R218, R245, 0x38, RZ, 0xc0, !PT ;  /* 0x00000038f5da7812 */ /* 0x000fe200078ec0ff */
[----:B------:R-:W-:Y:S01]  /*18e0*/  IMAD.WIDE.U32 R28, R29, 0x40, R14 ;  /* 0x000000401d1c7825 */ /* 0x000fe200078e000e */
[----:B------:R-:W2:Y:S01]  /*18f0*/  LDCU.64 UR6, c[0x0][0x388] ;  /* 0x00007100ff0677ac */ /* 0x000ea20008000a00 */
[----:B------:R-:W-:-:S02]  /*1900*/  SHF.L.U64.HI R88, R166, 0x4, R167 ;  /* 0x00000004a6587819 */ /* 0x000fc400000102a7 */
[----:B------:R-:W3:Y:S01]  /*1910*/  @P0 LDC.64 R6, c[0x0][0x3b0] ;  /* 0x0000ec00ff060b82 */ /* 0x000ee20000000a00 */
[-C--:B------:R-:W-:Y:S01]  /*1920*/  ISETP.GE.AND P3, PT, R25, R226.reuse, PT ;  /* 0x000000e21900720c */ /* 0x080fe20003f66270 */
[C---:B------:R-:W-:Y:S01]  /*1930*/  VIADD R15, R14.reuse, 0x30 ;  /* 0x000000300e0f7836 */ /* 0x040fe20000000000 */
[----:B------:R-:W-:Y:S01]  /*1940*/  SHF.R.U32.HI R221, RZ, 0x1, R219 ;  /* 0x00000001ffdd7819 */ /* 0x000fe200000116db */
[----:B------:R-:W-:Y:S02]  /*1950*/  VIADD R13, R14, 0x20 ;  /* 0x000000200e0d7836 */ /* 0x000fe40000000000 */
[----:B------:R-:W-:Y:S02]  /*1960*/  IMAD.SHL.U32 R86, R0, 0x40, RZ ;  /* 0x0000004000567824 */ /* 0x000fe400078e00ff */
[----:B------:R-:W4:Y:S01]  /*1970*/  @!P0 LDC.64 R8, c[0x0][0x398] ;  /* 0x0000e600ff088b82 */ /* 0x000f220000000a00 */
[----:B------:R-:W-:Y:S01]  /*1980*/  ISETP.GE.AND P1, PT, R13, R226, PT ;  /* 0x000000e20d00720c */ /* 0x000fe20003f26270 */
[----:B------:R-:W-:-:S02]  /*1990*/  IMAD.SHL.U32 R89, R166, 0x10, RZ ;  /* 0x00000010a6597824 */ /* 0x000fc400078e00ff */
[C---:B------:R-:W-:Y:S02]  /*19a0*/  IMAD.SHL.U32 R87, R219.reuse, 0x40, RZ ;  /* 0x00000040db577824 */ /* 0x040fe400078e00ff */
[----:B------:R-:W-:Y:S02]  /*19b0*/  IMAD.SHL.U32 R217, R219, 0x20, RZ ;  /* 0x00000020dbd97824 */ /* 0x000fe400078e00ff */
[----:B------:R-:W5:Y:S01]  /*19c0*/  @!P4 LDC.64 R4, c[0x0][0x3b0] ;  /* 0x0000ec00ff04cb82 */ /* 0x000f620000000a00 */
[----:B------:R-:W-:Y:S01]  /*19d0*/  LOP3.LUT R178, R218, 0x1c0, R87, 0xf8, !PT ;  /* 0x000001c0dab27812 */ /* 0x000fe200078ef857 */
[----:B------:R-:W-:Y:S01]  /*19e0*/  IMAD.MOV.U32 R85, RZ, RZ, 0x20 ;  /* 0x00000020ff557424 */ /* 0x000fe200078e00ff */
[----:B------:R-:W-:Y:S01]  /*19f0*/  LOP3.LUT R96, R87, 0x400, RZ, 0xc0, !PT ;  /* 0x0000040057607812 */ /* 0x000fe200078ec0ff */
[----:B------:R-:W-:Y:S01]  /*1a00*/  IMAD.MOV.U32 R197, RZ, RZ, 0x40 ;  /* 0x00000040ffc57424 */ /* 0x000fe200078e00ff */
[----:B------:R-:W-:Y:S02]  /*1a10*/  LOP3.LUT R217, R217, 0x7c00, RZ, 0xc0, !PT ;  /* 0x00007c00d9d97812 */ /* 0x000fe400078ec0ff */
[----:B------:R-:W-:Y:S01]  /*1a20*/  @!P1 IADD3 R17, P5, PT, R28, 0x20, RZ ;  /* 0x000000201c119810 */ /* 0x000fe20007fbe0ff */
[----:B---3--:R-:W-:-:S04]  /*1a30*/  @P0 IMAD.WIDE.U32 R22, R232, R6, RZ ;  /* 0x00000006e8160225 */ /* 0x008fc800078e00ff */
[----:B----4-:R-:W-:-:S04]  /*1a40*/  @!P0 IMAD.WIDE.U32 R20, R3, R8, RZ ;  /* 0x0000000803148225 */ /* 0x010fc800078e00ff */
[----:B------:R-:W-:Y:S01]  /*1a50*/  @P0 IMAD.MOV.U32 R20, RZ, RZ, R22 ;  /* 0x000000ffff140224 */ /* 0x000fe200078e0016 */
[----:B------:R-:W-:Y:S01]  /*1a60*/  LOP3.LUT R22, R245, 0x1f8, RZ, 0xc0, !PT ;  /* 0x000001f8f5167812 */ /* 0x000fe200078ec0ff */
[----:B------:R-:W-:Y:S02]  /*1a70*/  @!P0 IMAD R3, R3, R9, R21 ;  /* 0x0000000903038224 */ /* 0x000fe400078e0215 */
[----:B------:R-:W-:Y:S01]  /*1a80*/  @P0 IMAD R3, R232, R7, R23 ;  /* 0x00000007e8030224 */ /* 0x000fe200078e0217 */
[----:B------:R-:W-:Y:S01]  /*1a90*/  IADD3 R20, P0, PT, R218, R20, RZ ;  /* 0x00000014da147210 */ /* 0x000fe20007f1e0ff */
[----:B------:R-:W3:Y:S01]  /*1aa0*/  @!P4 LDC.64 R8, c[0x0][0x380] ;  /* 0x0000e000ff08cb82 */ /* 0x000ee20000000a00 */
[----:B------:R-:W-:Y:S01]  /*1ab0*/  LOP3.LUT R22, R22, 0x38, R219, 0x78, !PT ;  /* 0x0000003816167812 */ /* 0x000fe200078e78db */
[----:B-----5:R-:W-:Y:S02]  /*1ac0*/  @!P4 IMAD R24, R29, R4, RZ ;  /* 0x000000041d18c224 */ /* 0x020fe400078e02ff */
[----:B------:R-:W-:Y:S01]  /*1ad0*/  IMAD.X R21, RZ, RZ, R3, P0 ;  /* 0x000000ffff157224 */ /* 0x000fe200000e0603 */
[----:B------:R-:W-:Y:S01]  /*1ae0*/  ISETP.GE.AND P0, PT, R15, R226, PT ;  /* 0x000000e20f00720c */ /* 0x000fe20003f06270 */
[----:B------:R-:W-:Y:S01]  /*1af0*/  @!P4 IMAD R24, R28, R5, R24 ;  /* 0x000000051c18c224 */ /* 0x000fe200078e0218 */
[----:B------:R-:W-:Y:S01]  /*1b00*/  LOP3.LUT R245, R22, 0x1e00, R245, 0xf8, !PT ;  /* 0x00001e0016f57812 */ /* 0x000fe200078ef8f5 */
[----:B------:R-:W4:Y:S01]  /*1b10*/  @!P3 LDC.64 R6, c[0x0][0x3b0] ;  /* 0x0000ec00ff06bb82 */ /* 0x000f220000000a00 */
[----:B-1----:R-:W-:Y:S01]  /*1b20*/  IMAD.WIDE.U32 R20, R27, UR4, R20 ;  /* 0x000000041b147c25 */ /* 0x002fe2000f8e0014 */
[----:B------:R-:W-:Y:S01]  /*1b30*/  @!P3 IADD3 R22, P2, PT, R28, 0x10, RZ ;  /* 0x000000101c16b810 */ /* 0x000fe20007f5e0ff */
[----:B------:R-:W-:-:S02]  /*1b40*/  UMOV UR4, 0x400 ;  /* 0x0000040000047882 */ /* 0x000fc40000000000 */
[----:B------:R-:W-:Y:S01]  /*1b50*/  IMAD R27, R27, UR5, R21 ;  /* 0x000000051b1b7c24 */ /* 0x000fe2000f8e0215 */
[----:B------:R-:W-:Y:S01]  /*1b60*/  @!P1 IADD3.X R21, PT, PT, RZ, R29, RZ, P5, !PT ;  /* 0x0000001dff159210 */ /* 0x000fe20002ffe4ff */
[----:B------:R-:W-:Y:S01]  /*1b70*/  @!P4 IMAD.MOV.U32 R26, RZ, RZ, R20 ;  /* 0x000000ffff1ac224 */ /* 0x000fe200078e0014 */
[----:B------:R-:W1:Y:S01]  /*1b80*/  S2UR UR5, SR_CgaCtaId ;  /* 0x00000000000579c3 */ /* 0x000e620000008800 */
[----:B------:R-:W-:Y:S01]  /*1b90*/  @!P3 IMAD.X R3, RZ, RZ, R29, P2 ;  /* 0x000000ffff03b224 */ /* 0x000fe200010e061d */
[C---:B------:R-:W-:Y:S01]  /*1ba0*/  @!P0 IADD3 R19, P2, PT, R28.reuse, 0x30, RZ ;  /* 0x000000301c138810 */ /* 0x040fe20007f5e0ff */
[----:B------:R-:W-:-:S04]  /*1bb0*/  @!P4 IMAD.WIDE.U32 R30, R28, R4, R26 ;  /* 0x000000041c1ec225 */ /* 0x000fc800078e001a */
[----:B------:R-:W-:Y:S01]  /*1bc0*/  @!P0 IMAD.X R23, RZ, RZ, R29, P2 ;  /* 0x000000ffff178224 */ /* 0x000fe200010e061d */
[----:B------:R-:W5:Y:S01]  /*1bd0*/  @!P3 LDC.64 R4, c[0x0][0x380] ;  /* 0x0000e000ff04bb82 */ /* 0x000f620000000a00 */
[----:B---3--:R-:W-:Y:S01]  /*1be0*/  @!P4 LEA R28, P6, R30, R8, 0x1 ;  /* 0x000000081e1cc211 */ /* 0x008fe200078c08ff */
[----:B------:R-:W-:Y:S01]  /*1bf0*/  @!P3 IMAD.MOV.U32 R32, RZ, RZ, R20 ;  /* 0x000000ffff20b224 */ /* 0x000fe200078e0014 */
[----:B------:R-:W-:Y:S01]  /*1c00*/  IADD3 R34, P2, PT, R218, R10, RZ ;  /* 0x0000000ada227210 */ /* 0x000fe20007f5e0ff */
[----:B------:R-:W-:Y:S02]  /*1c10*/  @!P3 IMAD.MOV.U32 R33, RZ, RZ, R27 ;  /* 0x000000ffff21b224 */ /* 0x000fe400078e001b */
[----:B------:R-:W-:Y:S02]  /*1c20*/  @!P4 IMAD.IADD R24, R31, 0x1, R24 ;  /* 0x000000011f18c824 */ /* 0x000fe400078e0218 */
[-C--:B----4-:R-:W-:Y:S01]  /*1c30*/  @!P3 IMAD R8, R3, R6.reuse, RZ ;  /* 0x000000060308b224 */ /* 0x090fe200078e02ff */
[----:B------:R-:W3:Y:S01]  /*1c40*/  @!P1 LDC.64 R10, c[0x0][0x3b0] ;  /* 0x0000ec00ff0a9b82 */ /* 0x000ee20000000a00 */
[----:B------:R-:W-:Y:S01]  /*1c50*/  @!P3 IMAD.WIDE.U32 R32, R22, R6, R32 ;  /* 0x000000061620b225 */ /* 0x000fe200078e0020 */
[----:B------:R-:W-:-:S03]  /*1c60*/  @!P4 LEA.HI.X R29, R30, R9, R24, 0x1, P6 ;  /* 0x000000091e1dc211 */ /* 0x000fc600030f0c18 */
[----:B------:R-:W-:Y:S02]  /*1c70*/  @!P3 IMAD R8, R22, R7, R8 ;  /* 0x000000071608b224 */ /* 0x000fe400078e0208 */
[----:B------:R-:W-:Y:S01]  /*1c80*/  VIADD R3, R86, 0xffffffc0 ;  /* 0xffffffc056037836 */ /* 0x000fe20000000000 */
[----:B-1----:R-:W-:Y:S01]  /*1c90*/  ULEA UR5, UR5, UR4, 0x18 ;  /* 0x0000000405057291 */ /* 0x002fe2000f8ec0ff */
[----:B------:R-:W-:Y:S01]  /*1ca0*/  @!P3 IMAD.IADD R22, R33, 0x1, R8 ;  /* 0x000000012116b824 */ /* 0x000fe200078e0208 */
[----:B------:R-:W1:Y:S01]  /*1cb0*/  @!P0 LDC.64 R6, c[0x0][0x3b0] ;  /* 0x0000ec00ff068b82 */ /* 0x000e620000000a00 */
[----:B------:R-:W-:Y:S02]  /*1cc0*/  IMAD.X R35, RZ, RZ, R18, P2 ;  /* 0x000000ffff237224 */ /* 0x000fe400010e0612 */
[----:B------:R-:W-:Y:S01]  /*1cd0*/  IMAD.IADD R18, R2, 0x1, -R3 ;  /* 0x0000000102127824 */ /* 0x000fe200078e0a03 */
[----:B------:R-:W-:Y:S01]  /*1ce0*/  LEA R245, R245, UR5, 0x1 ;  /* 0x00000005f5f57c11 */ /* 0x000fe2000f8e08ff */
[--C-:B------:R-:W-:Y:S01]  /*1cf0*/  @!P1 IMAD.MOV.U32 R24, RZ, RZ, R20.reuse ;  /* 0x000000ffff189224 */ /* 0x100fe200078e0014 */
[C---:B-----5:R-:W-:Y:S01]  /*1d00*/  @!P3 LEA R30, P2, R32.reuse, R4, 0x1 ;  /* 0x00000004201eb211 */ /* 0x060fe200078408ff */
[----:B------:R-:W-:Y:S01]  /*1d10*/  @!P0 IMAD.MOV.U32 R26, RZ, RZ, R20 ;  /* 0x000000ffff1a8224 */ /* 0x000fe200078e0014 */
[----:B------:R-:W4:Y:S01]  /*1d20*/  @!P1 LDC.64 R8, c[0x0][0x380] ;  /* 0x0000e000ff089b82 */ /* 0x000f220000000a00 */
[C---:B------:R-:W-:Y:S01]  /*1d30*/  ISETP.GE.AND P5, PT, R25.reuse, R18, PT ;  /* 0x000000121900720c */ /* 0x040fe20003fa6270 */
[----:B------:R-:W-:Y:S01]  /*1d40*/  @!PT LDS RZ, [RZ] ;  /* 0x00000000fffff984 */ /* 0x000fe20000000800 */
[----:B------:R-:W-:Y:S01]  /*1d50*/  @!PT LDS RZ, [RZ] ;  /* 0x00000000fffff984 */ /* 0x000fe20000000800 */
[----:B------:R-:W-:Y:S01]  /*1d60*/  @!PT LDS RZ, [RZ] ;  /* 0x00000000fffff984 */ /* 0x000fe20000000800 */
[----:B------:R-:W-:Y:S01]  /*1d70*/  @!P4 LDGSTS.E.BYPASS.LTC128B.128 [R245], desc[UR16][R28.64] ;  /* 0x000000001cf5cfae */ /* 0x000fe2000b981a10 */
[----:B------:R-:W-:Y:S01]  /*1d80*/  @!P3 LEA.HI.X R31, R32, R5, R22, 0x1, P2 ;  /* 0x00000005201fb211 */ /* 0x000fe200010f0c16 */
[C---:B------:R-:W-:Y:S01]  /*1d90*/  IMAD.WIDE.U32 R34, R14.reuse, R166, R34 ;  /* 0x000000a60e227225 */ /* 0x040fe200078e0022 */
[----:B------:R-:W-:Y:S01]  /*1da0*/  ISETP.GE.AND P2, PT, R25, R18, PT ;  /* 0x000000121900720c */ /* 0x000fe20003f46270 */
[----:B------:R-:W-:Y:S01]  /*1db0*/  @!P4 LDGSTS.E.BYPASS.LTC128B.128 [R245+0x2000], desc[UR16][R28.64+0x80] ;  /* 0x020000801cf5cfae */ /* 0x000fe2000b981a10 */
[----:B------:R-:W-:Y:S01]  /*1dc0*/  @!P1 MOV R25, R27 ;  /* 0x0000001b00199202 */ /* 0x000fe20000000f00 */
[----:B------:R-:W5:Y:S01]  /*1dd0*/  @!P0 LDC.64 R4, c[0x0][0x380] ;  /* 0x0000e000ff048b82 */ /* 0x000f620000000a00 */
[-C--:B---3--:R-:W-:Y:S01]  /*1de0*/  @!P1 IMAD R20, R21, R10.reuse, RZ ;  /* 0x0000000a15149224 */ /* 0x088fe200078e02ff */
[----:B------:R-:W-:Y:S01]  /*1df0*/  @!P4 LDGSTS.E.BYPASS.LTC128B.128 [R245+0x4000], desc[UR16][R28.64+0x100] ;  /* 0x040001001cf5cfae */ /* 0x000fe2000b981a10 */
[----:B------:R-:W-:Y:S01]  /*1e00*/  IMAD R227, R14, R167, R35 ;  /* 0x000000a70ee37224 */ /* 0x000fe200078e0223 */
[----:B--2---:R-:W-:Y:S01]  /*1e10*/  LEA R228, P6, R34, UR6, 0x1 ;  /* 0x0000000622e47c11 */ /* 0x004fe2000f8c08ff */
[C---:B------:R-:W-:Y:S01]  /*1e20*/  @!P1 IMAD R11, R17.reuse, R11, R20 ;  /* 0x0000000b110b9224 */ /* 0x040fe200078e0214 */
[----:B------:R-:W-:Y:S01]  /*1e30*/  @!P4 LDGSTS.E.BYPASS.LTC128B.128 [R245+0x6000], desc[UR16][R28.64+0x180] ;  /* 0x060001801cf5cfae */ /* 0x000fe2000b981a10 */
[----:B------:R-:W-:Y:S01]  /*1e40*/  @!P1 IMAD.WIDE.U32 R24, R17, R10, R24 ;  /* 0x0000000a11189225 */ /* 0x000fe200078e0018 */
[----:B------:R-:W-:-:S02]  /*1e50*/  IADD3 R16, P4, PT, R218, R16, RZ ;  /* 0x00000010da107210 */ /* 0x000fc40007f9e0ff */
[----:B------:R-:W-:Y:S01]  /*1e60*/  @!P3 LDGSTS.E.BYPASS.LTC128B.128 [R245+0x800], desc[UR16][R30.64] ;  /* 0x008000001ef5bfae */ /* 0x000fe2000b981a10 */
[----:B------:R-:W-:Y:S01]  /*1e70*/  @!P1 IMAD.IADD R11, R25, 0x1, R11 ;  /* 0x00000001190b9824 */ /* 0x000fe200078e020b */
[----:B------:R-:W-:Y:S01]  /*1e80*/  LEA.HI.X R227, R34, UR7, R227, 0x1, P6 ;  /* 0x0000000722e37c11 */ /* 0x000fe2000b0f0ce3 */
[-C--:B-1----:R-:W-:Y:S01]  /*1e90*/  @!P0 IMAD R10, R23, R6.reuse, RZ ;  /* 0x00000006170a8224 */ /* 0x082fe200078e02ff */
[----:B------:R-:W-:Y:S01]  /*1ea0*/  @!P3 LDGSTS.E.BYPASS.LTC128B.128 [R245+0x2800], desc[UR16][R30.64+0x80] ;  /* 0x028000801ef5bfae */ /* 0x000fe2000b981a10 */
[C---:B------:R-:W-:Y:S01]  /*1eb0*/  @!P0 IMAD.WIDE.U32 R26, R19.reuse, R6, R26 ;  /* 0x00000006131a8225 */ /* 0x040fe200078e001a */
[----:B------:R-:W-:Y:S01]  /*1ec0*/  ISETP.GE.AND P6, PT, R14, R18, PT ;  /* 0x000000120e00720c */ /* 0x000fe20003fc6270 */
[----:B------:R-:W1:Y:S01]  /*1ed0*/  LDCU.64 UR6, c[0x0][0x390] ;  /* 0x00007200ff0677ac */ /* 0x000e620008000a00 */
[----:B------:R-:W-:Y:S01]  /*1ee0*/  @!P3 LDGSTS.E.BYPASS.LTC128B.128 [R245+0x4800], desc[UR16][R30.64+0x100] ;  /* 0x048001001ef5bfae */ /* 0x000fe2000b981a10 */
[----:B------:R-:W-:Y:S02]  /*1ef0*/  @!P0 IMAD R7, R19, R7, R10 ;  /* 0x0000000713078224 */ /* 0x000fe400078e020a */
[----:B------:R-:W-:Y:S01]  /*1f00*/  IMAD.X R17, RZ, RZ, R12, P4 ;  /* 0x000000ffff117224 */ /* 0x000fe200020e060c */
[----:B------:R-:W-:Y:S01]  /*1f10*/  @!P3 LDGSTS.E.BYPASS.LTC128B.128 [R245+0x6800], desc[UR16][R30.64+0x180] ;  /* 0x068001801ef5bfae */ /* 0x000fe2000b981a10 */
[----:B----4-:R-:W-:Y:S01]  /*1f20*/  @!P1 LEA R8, P3, R24, R8, 0x1 ;  /* 0x0000000818089211 */ /* 0x010fe200078608ff */
[----:B------:R-:W-:Y:S01]  /*1f30*/  @!P0 IMAD.IADD R7, R27, 0x1, R7 ;  /* 0x000000011b078824 */ /* 0x000fe200078e0207 */
[----:B-----5:R-:W-:Y:S01]  /*1f40*/  @!P0 LEA R6, P4, R26, R4, 0x1 ;  /* 0x000000041a068211 */ /* 0x020fe200078808ff */
[----:B------:R-:W-:Y:S01]  /*1f50*/  IMAD.WIDE.U32 R16, R14, R176, R16 ;  /* 0x000000b00e107225 */ /* 0x000fe200078e0010 */
[----:B------:R-:W-:-:S02]  /*1f60*/  @!P1 LEA.HI.X R9, R24, R9, R11, 0x1, P3 ;  /* 0x0000000918099211 */ /* 0x000fc400018f0c0b */
[-C--:B------:R-:W-:Y:S01]  /*1f70*/  ISETP.GE.AND P3, PT, R15, R18.reuse, PT ;  /* 0x000000120f00720c */ /* 0x080fe20003f66270 */
[----:B------:R-:W-:Y:S01]  /*1f80*/  IMAD R231, R14, R177, R17 ;  /* 0x000000b10ee77224 */ /* 0x000fe200078e0211 */
[----:B------:R-:W-:Y:S01]  /*1f90*/  @!P0 LEA.HI.X R7, R26, R5, R7, 0x1, P4 ;  /* 0x000000051a078211 */ /* 0x000fe200020f0c07 */
[----:B------:R-:W-:Y:S01]  /*1fa0*/  @!P1 LDGSTS.E.BYPASS.LTC128B.128 [R245+0x1000], desc[UR16][R8.64] ;  /* 0x0100000008f59fae */ /* 0x000fe2000b981a10 */
[----:B------:R-:W-:-:S03]  /*1fb0*/  ISETP.GE.AND P4, PT, R13, R18, PT ;  /* 0x000000120d00720c */ /* 0x000fc60003f86270 */
[----:B------:R-:W-:Y:S04]  /*1fc0*/  @!P1 LDGSTS.E.BYPASS.LTC128B.128 [R245+0x3000], desc[UR16][R8.64+0x80] ;  /* 0x0300008008f59fae */ /* 0x000fe8000b981a10 */
[----:B------:R-:W-:Y:S02]  /*1fd0*/  @!P1 LDGSTS.E.BYPASS.LTC128B.128 [R245+0x5000], desc[UR16][R8.64+0x100] ;  /* 0x0500010008f59fae */ /* 0x000fe4000b981a10 */
[----:B------:R-:W-:Y:S02]  /*1fe0*/  @!P3 IMAD.MOV.U32 R229, RZ, RZ, R227 ;  /* 0x000000ffffe5b224 */ /* 0x000fe400078e00e3 */
[----:B------:R2:W-:Y:S01]  /*1ff0*/  @!P1 LDGSTS.E.BYPASS.LTC128B.128 [R245+0x7000], desc[UR16][R8.64+0x180] ;  /* 0x0700018008f59fae */ /* 0x0005e2000b981a10 */
[----:B------:R-:W-:Y:S01]  /*2000*/  @!P3 IMAD R4, R167, 0x60, RZ ;  /* 0x00000060a704b824 */ /* 0x000fe200078e02ff */
[----:B-1----:R-:W-:Y:S01]  /*2010*/  LEA R230, P1, R16, UR6, 0x1 ;  /* 0x0000000610e67c11 */ /* 0x002fe2000f8208ff */
[----:B------:R-:W-:Y:S01]  /*2020*/  @!P3 IMAD.WIDE.U32 R10, R166, 0x60, R228 ;  /* 0x00000060a60ab825 */ /* 0x000fe200078e00e4 */
[----:B------:R-:W-:Y:S01]  /*2030*/  @!P0 LDGSTS.E.BYPASS.LTC128B.128 [R245+0x1800], desc[UR16][R6.64] ;  /* 0x0180000006f58fae */ /* 0x000fe2000b981a10 */
[----:B------:R-:W-:-:S02]  /*2040*/  @!P6 MOV R229, R227 ;  /* 0x000000e300e5e202 */ /* 0x000fc40000000f00 */
[----:B------:R-:W-:Y:S01]  /*2050*/  @!P3 IMAD.IADD R17, R11, 0x1, R4 ;  /* 0x000000010b11b824 */ /* 0x000fe200078e0204 */
[----:B------:R-:W-:Y:S01]  /*2060*/  @!P0 LDGSTS.E.BYPASS.LTC128B.128 [R245+0x3800], desc[UR16][R6.64+0x80] ;  /* 0x0380008006f58fae */ /* 0x000fe2000b981a10 */
[----:B------:R-:W-:Y:S01]  /*2070*/  LEA.HI.X R231, R16, UR7, R231, 0x1, P1 ;  /* 0x0000000710e77c11 */ /* 0x000fe200088f0ce7 */
[----:B------:R-:W-:Y:S01]  /*2080*/  @!P3 IMAD.MOV.U32 R16, RZ, RZ, R10 ;  /* 0x000000ffff10b224 */ /* 0x000fe200078e000a */
[----:B------:R-:W-:Y:S01]  /*2090*/  ISETP.GE.AND P1, PT, R15, R18, PT ;  /* 0x000000120f00720c */ /* 0x000fe20003f26270 */
[----:B------:R-:W-:Y:S04]  /*20a0*/  @!P0 LDGSTS.E.BYPASS.LTC128B.128 [R245+0x5800], desc[UR16][R6.64+0x100] ;  /* 0x0580010006f58fae */ /* 0x000fe8000b981a10 */
[----:B------:R1:W-:Y:S01]  /*20b0*/  @!P0 LDGSTS.E.BYPASS.LTC128B.128 [R245+0x7800], desc[UR16][R6.64+0x180] ;  /* 0x0780018006f58fae */ /* 0x0003e2000b981a10 */
[----:B------:R-:W-:-:S03]  /*20c0*/  @!P5 LEA R4, P0, R89, R228, 0x1 ;  /* 0x000000e45904d211 */ /* 0x000fc600078008ff */
[----:B------:R-:W-:Y:S01]  /*20d0*/  @!P6 LDGSTS.E.BYPASS.LTC128B.128 [R245+0x8000], desc[UR16][R228.64] ;  /* 0x08000000e4f5efae */ /* 0x000fe2000b981a10 */
[----:B------:R-:W-:-:S03]  /*20e0*/  @!P5 LEA.HI.X R5, R89, R227, R88, 0x1, P0 ;  /* 0x000000e35905d211 */ /* 0x000fc600000f0c58 */
[----:B------:R-:W-:Y:S01]  /*20f0*/  @!P6 LDGSTS.E.BYPASS.LTC128B.128 [R245+0xa000], desc[UR16][R228.64+0x80] ;  /* 0x0a000080e4f5efae */ /* 0x000fe2000b981a10 */
[----:B------:R-:W-:Y:S01]  /*2100*/  @!P1 IMAD.WIDE.U32 R10, R176, 0x60, R230 ;  /* 0x00000060b00a9825 */ /* 0x000fe200078e00e6 */
[C---:B--2---:R-:W-:Y:S02]  /*2110*/  @!P4 LEA R8, P0, R166.reuse, R228, 0x6 ;  /* 0x000000e4a608c211 */ /* 0x044fe400078030ff */
[----:B------:R-:W-:Y:S02]  /*2120*/  @!P6 LDGSTS.E.BYPASS.LTC128B.128 [R245+0xc000], desc[UR16][R228.64+0x100] ;  /* 0x0c000100e4f5efae */ /* 0x000fe4000b981a10 */
[----:B------:R-:W-:Y:S02]  /*2130*/  @!P4 LEA.HI.X R9, R166, R227, R167, 0x6, P0 ;  /* 0x000000e3a609c211 */ /* 0x000fe400000f34a7 */
[----:B------:R-:W-:Y:S04]  /*2140*/  @!P6 LDGSTS.E.BYPASS.LTC128B.128 [R245+0xe000], desc[UR16][R228.64+0x180] ;  /* 0x0e000180e4f5efae */ /* 0x000fe8000b981a10 */
[----:B------:R-:W-:Y:S04]  /*2150*/  @!P5 LDGSTS.E.BYPASS.LTC128B.128 [R245+0x8800], desc[UR16][R4.64] ;  /* 0x0880000004f5dfae */ /* 0x000fe8000b981a10 */
[----:B------:R-:W-:Y:S01]  /*2160*/  @!P5 LDGSTS.E.BYPASS.LTC128B.128 [R245+0xa800], desc[UR16][R4.64+0x80] ;  /* 0x0a80008004f5dfae */ /* 0x000fe2000b981a10 */
[----:B-1----:R-:W-:-:S03]  /*2170*/  IMAD.SHL.U32 R7, R176, 0x10, RZ ;  /* 0x00000010b0077824 */ /* 0x002fc600078e00ff */
[----:B------:R-:W-:Y:S04]  /*2180*/  @!P5 LDGSTS.E.BYPASS.LTC128B.128 [R245+0xc800], desc[UR16][R4.64+0x100] ;  /* 0x0c80010004f5dfae */ /* 0x000fe8000b981a10 */
[----:B------:R1:W-:Y:S01]  /*2190*/  @!P5 LDGSTS.E.BYPASS.LTC128B.128 [R245+0xe800], desc[UR16][R4.64+0x180] ;  /* 0x0e80018004f5dfae */ /* 0x0003e2000b981a10 */
[----:B------:R-:W-:-:S03]  /*21a0*/  @!P2 LEA R6, P0, R7, R230, 0x1 ;  /* 0x000000e60706a211 */ /* 0x000fc600078008ff */
[----:B------:R-:W-:Y:S04]  /*21b0*/  @!P4 LDGSTS.E.BYPASS.LTC128B.128 [R245+0x9000], desc[UR16][R8.64] ;  /* 0x0900000008f5cfae */ /* 0x000fe8000b981a10 */
[----:B------:R-:W-:Y:S04]  /*21c0*/  @!P4 LDGSTS.E.BYPASS.LTC128B.128 [R245+0xb000], desc[UR16][R8.64+0x80] ;  /* 0x0b00008008f5cfae */ /* 0x000fe8000b981a10 */
[----:B------:R-:W-:Y:S04]  /*21d0*/  @!P4 LDGSTS.E.BYPASS.LTC128B.128 [R245+0xd000], desc[UR16][R8.64+0x100] ;  /* 0x0d00010008f5cfae */ /* 0x000fe8000b981a10 */
[----:B------:R2:W-:Y:S04]  /*21e0*/  @!P4 LDGSTS.E.BYPASS.LTC128B.128 [R245+0xf000], desc[UR16][R8.64+0x180] ;  /* 0x0f00018008f5cfae */ /* 0x0005e8000b981a10 */
[----:B------:R-:W-:Y:S04]  /*21f0*/  @!P3 LDGSTS.E.BYPASS.LTC128B.128 [R245+0x9800], desc[UR16][R16.64] ;  /* 0x0980000010f5bfae */ /* 0x000fe8000b981a10 */
[----:B------:R-:W-:Y:S01]  /*2200*/  @!P3 LDGSTS.E.BYPASS.LTC128B.128 [R245+0xb800], desc[UR16][R16.64+0x80] ;  /* 0x0b80008010f5bfae */ /* 0x000fe2000b981a10 */
[----:B-1----:R-:W-:-:S03]  /*2210*/  @!P1 IMAD R5, R177, 0x60, RZ ;  /* 0x00000060b1059824 */ /* 0x002fc600078e02ff */
[----:B------:R-:W-:Y:S01]  /*2220*/  @!P3 LDGSTS.E.BYPASS.LTC128B.128 [R245+0xd800], desc[UR16][R16.64+0x100] ;  /* 0x0d80010010f5bfae */ /* 0x000fe2000b981a10 */
[----:B------:R-:W-:Y:S01]  /*2230*/  SHF.L.U64.HI R4, R176, 0x4, R177 ;  /* 0x00000004b0047819 */ /* 0x000fe200000102b1 */
[----:B------:R-:W-:Y:S02]  /*2240*/  @!P1 IMAD.IADD R5, R11, 0x1, R5 ;  /* 0x000000010b059824 */ /* 0x000fe400078e0205 */
[----:B------:R-:W-:Y:S01]  /*2250*/  @!P3 LDGSTS.E.BYPASS.LTC128B.128 [R245+0xf800], desc[UR16][R16.64+0x180] ;  /* 0x0f80018010f5bfae */ /* 0x000fe2000b981a10 */
[----:B------:R-:W-:Y:S02]  /*2260*/  ISETP.GE.AND P3, PT, R13, R18, PT ;  /* 0x000000120d00720c */ /* 0x000fe40003f66270 */
[----:B------:R-:W-:Y:S01]  /*2270*/  @!P2 LEA.HI.X R7, R7, R231, R4, 0x1, P0 ;  /* 0x000000e70707a211 */ /* 0x000fe200000f0c04 */
[----:B------:R-:W0:Y:S01]  /*2280*/  LDGDEPBAR ;  /* 0x00000000000079af */ /* 0x000e220000000000 */
[----:B------:R-:W-:Y:S01]  /*2290*/  @!P1 IMAD.MOV.U32 R4, RZ, RZ, R10 ;  /* 0x000000ffff049224 */ /* 0x000fe200078e000a */
[----:B------:R-:W-:-:S04]  /*22a0*/  LOP3.LUT R11, R221, 0x8, RZ, 0xc0, !PT ;  /* 0x00000008dd0b7812 */ /* 0x000fc800078ec0ff */
[C---:B------:R-:W-:Y:S02]  /*22b0*/  LOP3.LUT R84, R178.reuse, R11, RZ, 0x3c, !PT ;  /* 0x0000000bb2547212 */ /* 0x040fe400078e3cff */
[----:B--2---:R-:W-:Y:S02]  /*22c0*/  LOP3.LUT R9, R178, 0x8, R219, 0x78, !PT ;  /* 0x00000008b2097812 */ /* 0x004fe400078e78db */
[----:B------:R-:W-:-:S03]  /*22d0*/  @!P3 LEA R10, P0, R176, R230, 0x6 ;  /* 0x000000e6b00ab211 */ /* 0x000fc600078030ff */
[----:B------:R-:W-:Y:S01]  /*22e0*/  IMAD R96, R9, 0x2, R96 ;  /* 0x0000000209607824 */ /* 0x000fe200078e0260 */
[----:B------:R-:W-:Y:S02]  /*22f0*/  LOP3.LUT R9, R217, 0x200, R87, 0xf8, !PT ;  /* 0x00000200d9097812 */ /* 0x000fe400078ef857 */
[----:B------:R-:W-:Y:S02]  /*2300*/  @!P3 LEA.HI.X R11, R176, R231, R177, 0x6, P0 ;  /* 0x000000e7b00bb211 */ /* 0x000fe400000f34b1 */
[----:B------:R-:W-:Y:S01]  /*2310*/  IADD3 R92, PT, PT, R96, UR5, RZ ;  /* 0x00000005605c7c10 */ /* 0x000fe2000fffe0ff */
[----:B------:R-:W-:Y:S01]  /*2320*/  IMAD.IADD R9, R84, 0x1, R9 ;  /* 0x0000000154097824 */ /* 0x000fe200078e0209 */
[----:B------:R-:W-:Y:S01]  /*2330*/  LOP3.LUT P0, RZ, R219, 0x4, RZ, 0xc0, !PT ;  /* 0x00000004dbff7812 */ /* 0x000fe2000780c0ff */
[----:B------:R-:W-:-:S04]  /*2340*/  DEPBAR.LE SB0, 0x0 ;  /* 0x000080000000791a */ /* 0x000fc80000000000 */
[----:B------:R-:W-:Y:S01]  /*2350*/  BAR.SYNC.DEFER_BLOCKING 0x0 ;  /* 0x0000000000007b1d */ /* 0x000fe20000010000 */
[----:B------:R-:W-:Y:S02]  /*2360*/  LEA R98, R9, UR5, 0x1 ;  /* 0x0000000509627c11 */ /* 0x000fe4000f8e08ff */
[----:B------:R-:W-:-:S05]  /*2370*/  SEL R197, R197, 0xffffffc0, !P0 ;  /* 0xffffffc0c5c57807 */ /* 0x000fca0004000000 */
[----:B------:R-:W-:Y:S01]  /*2380*/  IMAD.IADD R94, R98, 0x1, R197 ;  /* 0x00000001625e7824 */ /* 0x000fe200078e02c5 */
[----:B------:R-:W-:Y:S01]  /*2390*/  @!PT LDS RZ, [RZ] ;  /* 0x00000000fffff984 */ /* 0x000fe20000000800 */
[----:B------:R-:W-:Y:S01]  /*23a0*/  @!PT LDS RZ, [RZ] ;  /* 0x00000000fffff984 */ /* 0x000fe20000000800 */
[----:B------:R-:W-:Y:S01]  /*23b0*/  @!PT LDS RZ, [RZ] ;  /* 0x00000000fffff984 */ /* 0x000fe20000000800 */
[----:B------:R-:W-:Y:S04]  /*23c0*/  @!P6 LDGSTS.E.BYPASS.LTC128B.128 [R245+0x10000], desc[UR16][R230.64] ;  /* 0x10000000e6f5efae */ /* 0x000fe8000b981a10 */
[----:B------:R-:W-:Y:S04]  /*23d0*/  @!P6 LDGSTS.E.BYPASS.LTC128B.128 [R245+0x12000], desc[UR16][R230.64+0x80] ;  /* 0x12000080e6f5efae */ /* 0x000fe8000b981a10 */
[----:B------:R-:W-:Y:S04]  /*23e0*/  @!P6 LDGSTS.E.BYPASS.LTC128B.128 [R245+0x14000], desc[UR16][R230.64+0x100] ;  /* 0x14000100e6f5efae */ /* 0x000fe8000b981a10 */
[----:B------:R-:W-:Y:S04]  /*23f0*/  @!P6 LDGSTS.E.BYPASS.LTC128B.128 [R245+0x16000], desc[UR16][R230.64+0x180] ;  /* 0x16000180e6f5efae */ /* 0x000fe8000b981a10 */
[----:B------:R-:W-:Y:S04]  /*2400*/  @P6 STS.128 [R245+0x10000], RZ ;  /* 0x010000fff5006388 */ /* 0x000fe80000000c00 */
[----:B------:R-:W-:Y:S04]  /*2410*/  @P6 STS.128 [R245+0x12000], RZ ;  /* 0x012000fff5006388 */ /* 0x000fe80000000c00 */
[----:B------:R-:W-:Y:S04]  /*2420*/  @P6 STS.128 [R245+0x14000], RZ ;  /* 0x014000fff5006388 */ /* 0x000fe80000000c00 */
[----:B------:R-:W-:Y:S01]  /*2430*/  @P6 STS.128 [R245+0x16000], RZ ;  /* 0x016000fff5006388 */ /* 0x000fe20000000c00 */
[----:B------:R-:W-:-:S03]  /*2440*/  ISETP.NE.AND P6, PT, R0, 0x1, PT ;  /* 0x000000010000780c */ /* 0x000fc60003fc5270 */
[----:B------:R-:W-:Y:S04]  /*2450*/  @P2 STS.128 [R245+0x10800], RZ ;  /* 0x010800fff5002388 */ /* 0x000fe80000000c00 */
[----:B------:R-:W-:Y:S04]  /*2460*/  @P2 STS.128 [R245+0x12800], RZ ;  /* 0x012800fff5002388 */ /* 0x000fe80000000c00 */
[----:B------:R-:W-:Y:S04]  /*2470*/  @P2 STS.128 [R245+0x14800], RZ ;  /* 0x014800fff5002388 */ /* 0x000fe80000000c00 */
[----:B------:R-:W-:Y:S04]  /*2480*/  @P2 STS.128 [R245+0x16800], RZ ;  /* 0x016800fff5002388 */ /* 0x000fe80000000c00 */
[----:B------:R-:W-:Y:S01]  /*2490*/  @!PT LDS RZ, [RZ] ;  /* 0x00000000fffff984 */ /* 0x000fe20000000800 */
[----:B------:R-:W-:Y:S01]  /*24a0*/  @!PT LDS RZ, [RZ] ;  /* 0x00000000fffff984 */ /* 0x000fe20000000800 */
[----:B------:R-:W-:Y:S01]  /*24b0*/  @!PT LDS RZ, [RZ] ;  /* 0x00000000fffff984 */ /* 0x000fe20000000800 */
[----:B------:R-:W-:Y:S04]  /*24c0*/  @!P2 LDGSTS.E.BYPASS.LTC128B.128 [R245+0x10800], desc[UR16][R6.64] ;  /* 0x1080000006f5afae */ /* 0x000fe8000b981a10 */
[----:B------:R-:W-:Y:S04]  /*24d0*/  @!P2 LDGSTS.E.BYPASS.LTC128B.128 [R245+0x12800], desc[UR16][R6.64+0x80] ;  /* 0x1280008006f5afae */ /* 0x000fe8000b981a10 */
[----:B------:R-:W-:Y:S04]  /*24e0*/  @!P2 LDGSTS.E.BYPASS.LTC128B.128 [R245+0x14800], desc[UR16][R6.64+0x100] ;  /* 0x1480010006f5afae */ /* 0x000fe8000b981a10 */
[----:B------:R-:W-:Y:S01]  /*24f0*/  @!P2 LDGSTS.E.BYPASS.LTC128B.128 [R245+0x16800], desc[UR16][R6.64+0x180] ;  /* 0x1680018006f5afae */ /* 0x000fe2000b981a10 */
[----:B------:R-:W-:-:S03]  /*2500*/  LOP3.LUT P2, RZ, R219, 0x2, RZ, 0xc0, !PT ;  /* 0x00000002dbff7812 */ /* 0x000fc6000784c0ff */
[----:B------:R-:W-:Y:S01]  /*2510*/  @P3 STS.128 [R245+0x11000], RZ ;  /* 0x011000fff5003388 */ /* 0x000fe20000000c00 */
[----:B------:R-:W-:-:S03]  /*2520*/  SEL R85, R85, 0xffffffe0, !P2 ;  /* 0xffffffe055557807 */ /* 0x000fc60005000000 */
[----:B------:R-:W-:Y:S02]  /*2530*/  @P3 STS.128 [R245+0x13000], RZ ;  /* 0x013000fff5003388 */ /* 0x000fe40000000c00 */
[--C-:B------:R-:W-:Y:S02]  /*2540*/  IMAD.IADD R95, R98, 0x1, R85.reuse ;  /* 0x00000001625f7824 */ /* 0x100fe400078e0255 */
[----:B------:R-:W-:Y:S01]  /*2550*/  @P3 STS.128 [R245+0x15000], RZ ;  /* 0x015000fff5003388 */ /* 0x000fe20000000c00 */
[C---:B------:R-:W-:Y:S02]  /*2560*/  IMAD.IADD R91, R92.reuse, 0x1, R85 ;  /* 0x000000015c5b7824 */ /* 0x040fe400078e0255 */
[----:B------:R-:W-:Y:S01]  /*2570*/  IMAD.IADD R92, R92, 0x1, R197 ;  /* 0x000000015c5c7824 */ /* 0x000fe200078e02c5 */
[----:B------:R-:W-:Y:S01]  /*2580*/  @P3 STS.128 [R245+0x17000], RZ ;  /* 0x017000fff5003388 */ /* 0x000fe20000000c00 */
[C---:B------:R-:W-:Y:S02]  /*2590*/  IMAD.IADD R93, R85.reuse, 0x1, R94 ;  /* 0x00000001555d7824 */ /* 0x040fe400078e025e */
[----:B------:R-:W-:Y:S01]  /*25a0*/  IMAD.IADD R90, R85, 0x1, R92 ;  /* 0x00000001555a7824 */ /* 0x000fe200078e025c */
[----:B------:R-:W-:Y:S01]  /*25b0*/  @!PT LDS RZ, [RZ] ;  /* 0x00000000fffff984 */ /* 0x000fe20000000800 */
[----:B------:R-:W-:Y:S01]  /*25c0*/  @!PT LDS RZ, [RZ] ;  /* 0x00000000fffff984 */ /* 0x000fe20000000800 */
[----:B------:R-:W-:Y:S01]  /*25d0*/  @!PT LDS RZ, [RZ] ;  /* 0x00000000fffff984 */ /* 0x000fe20000000800 */
[----:B------:R-:W-:Y:S04]  /*25e0*/  @!P3 LDGSTS.E.BYPASS.LTC128B.128 [R245+0x11000], desc[UR16][R10.64] ;  /* 0x110000000af5bfae */ /* 0x000fe8000b981a10 */
[----:B------:R-:W-:Y:S04]  /*25f0*/  @!P3 LDGSTS.E.BYPASS.LTC128B.128 [R245+0x13000], desc[UR16][R10.64+0x80] ;  /* 0x130000800af5bfae */ /* 0x000fe8000b981a10 */
[----:B------:R-:W-:Y:S04]  /*2600*/  @!P3 LDGSTS.E.BYPASS.LTC128B.128 [R245+0x15000], desc[UR16][R10.64+0x100] ;  /* 0x150001000af5bfae */ /* 0x000fe8000b981a10 */
[----:B------:R1:W-:Y:S04]  /*2610*/  @!P3 LDGSTS.E.BYPASS.LTC128B.128 [R245+0x17000], desc[UR16][R10.64+0x180] ;  /* 0x170001800af5bfae */ /* 0x0003e8000b981a10 */
        /* <DEDUP_REMOVED lines=10> */
[----:B------:R2:W-:Y:S04]  /*26c0*/  @!P1 LDGSTS.E.BYPASS.LTC128B.128 [R245+0x17800], desc[UR16][R4.64+0x180] ;  /* 0x1780018004f59fae */ /* 0x0005e8000b981a10 */
[----:B------:R-:W-:Y:S04]  /*26d0*/  LDSM.16.M88.4 R64, [R98] ;  /* 0x000000006240783b */ /* 0x000fe80000000200 */
[----:B------:R-:W3:Y:S04]  /*26e0*/  LDSM.16.M88.4 R36, [R96+UR5+0x8000] ;  /* 0x008000056024783b */ /* 0x000ee80008000200 */
[----:B------:R-:W4:Y:S04]  /*26f0*/  LDSM.16.M88.4 R28, [R96+UR5+0x8800] ;  /* 0x00880005601c783b */ /* 0x000f280008000200 */
[----:B------:R-:W5:Y:S04]  /*2700*/  LDSM.16.M88.4 R20, [R96+UR5+0x9000] ;  /* 0x009000056014783b */ /* 0x000f680008000200 */
[----:B------:R-:W5:Y:S04]  /*2710*/  LDSM.16.M88.4 R56, [R96+UR5+0x9800] ;  /* 0x009800056038783b */ /* 0x000f680008000200 */
[----:B-1----:R-:W-:Y:S04]  /*2720*/  LDSM.16.M88.4 R8, [R91+0x8000] ;  /* 0x008000005b08783b */ /* 0x002fe80000000200 */
[----:B--2---:R-:W1:Y:S04]  /*2730*/  LDSM.16.M88.4 R4, [R95] ;  /* 0x000000005f04783b */ /* 0x004e680000000200 */
[----:B------:R-:W2:Y:S04]  /*2740*/  LDSM.16.M88.4 R52, [R91+0x8800] ;  /* 0x008800005b34783b */ /* 0x000ea80000000200 */
[----:B------:R-:W2:Y:S04]  /*2750*/  LDSM.16.M88.4 R48, [R91+0x9000] ;  /* 0x009000005b30783b */ /* 0x000ea80000000200 */
[----:B------:R-:W2:Y:S04]  /*2760*/  LDSM.16.M88.4 R12, [R91+0x9800] ;  /* 0x009800005b0c783b */ /* 0x000ea80000000200 */
[----:B------:R-:W-:Y:S01]  /*2770*/  LDSM.16.M88.4 R16, [R94] ;  /* 0x000000005e10783b */ /* 0x000fe20000000200 */
[C---:B---3--:R-:W-:Y:S03]  /*2780*/  HMMA.16816.F32.BF16 R40, R64.reuse, R36, RZ ;  /* 0x000000244028723c */ /* 0x048fe600000418ff */
[----:B------:R-:W-:Y:S04]  /*2790*/  LDSM.16.M88.4 R44, [R92+0x8000] ;  /* 0x008000005c2c783b */ /* 0x000fe80000000200 */
[----:B------:R-:W-:Y:S01]  /*27a0*/  LDSM.16.M88.4 R72, [R92+0x9000] ;  /* 0x009000005c48783b */ /* 0x000fe20000000200 */
[C---:B------:R-:W-:Y:S03]  /*27b0*/  HMMA.16816.F32.BF16 R36, R64.reuse, R38, RZ ;  /* 0x000000264024723c */ /* 0x040fe600000418ff */
[----:B------:R-:W-:Y:S04]  /*27c0*/  LDSM.16.M88.4 R60, [R92+0x9800] ;  /* 0x009800005c3c783b */ /* 0x000fe80000000200 */
[----:B------:R-:W-:Y:S01]  /*27d0*/  LDSM.16.M88.4 R76, [R91+0xb000] ;  /* 0x00b000005b4c783b */ /* 0x000fe20000000200 */
[C---:B----4-:R-:W-:Y:S03]  /*27e0*/  HMMA.16816.F32.BF16 R32, R64.reuse, R28, RZ ;  /* 0x0000001c4020723c */ /* 0x050fe600000418ff */
[----:B------:R-:W-:Y:S04]  /*27f0*/  LDSM.16.M88.4 R80, [R91+0xd000] ;  /* 0x00d000005b50783b */ /* 0x000fe80000000200 */
[----:B------:R-:W0:Y:S01]  /*2800*/  LDGDEPBAR ;  /* 0x00000000000079af */ /* 0x000e220000000000 */
[C---:B-----5:R-:W-:Y:S08]  /*2810*/  HMMA.16816.F32.BF16 R24, R64.reuse, R20, RZ ;  /* 0x000000144018723c */ /* 0x060ff000000418ff */
[C---:B------:R-:W-:Y:S08]  /*2820*/  HMMA.16816.F32.BF16 R28, R64.reuse, R30, RZ ;  /* 0x0000001e401c723c */ /* 0x040ff000000418ff */
[C---:B------:R-:W-:Y:S08]  /*2830*/  HMMA.16816.F32.BF16 R20, R64.reuse, R22, RZ ;  /* 0x000000164014723c */ /* 0x040ff000000418ff */
[C---:B------:R-:W-:Y:S08]  /*2840*/  HMMA.16816.F32.BF16 R68, R64.reuse, R56, RZ ;  /* 0x000000384044723c */ /* 0x040ff000000418ff */
[----:B------:R-:W-:Y:S01]  /*2850*/  HMMA.16816.F32.BF16 R64, R64, R58, RZ ;  /* 0x0000003a4040723c */ /* 0x000fe200000418ff */
[----:B------:R-:W-:Y:S07]  /*2860*/  LDSM.16.M88.4 R56, [R90+0x8000] ;  /* 0x008000005a38783b */ /* 0x000fee0000000200 */
[C---:B-1----:R-:W-:Y:S08]  /*2870*/  HMMA.16816.F32.BF16 R40, R4.reuse, R8, R40 ;  /* 0x000000080428723c */ /* 0x042ff00000041828 */
[C---:B------:R-:W-:Y:S01]  /*2880*/  HMMA.16816.F32.BF16 R36, R4.reuse, R10, R36 ;  /* 0x0000000a0424723c */ /* 0x040fe20000041824 */
[----:B------:R-:W1:Y:S07]  /*2890*/  LDSM.16.M88.4 R8, [R92+0x8800] ;  /* 0x008800005c08783b */ /* 0x000e6e0000000200 */
[C---:B--2---:R-:W-:Y:S08]  /*28a0*/  HMMA.16816.F32.BF16 R32, R4.reuse, R52, R32 ;  /* 0x000000340420723c */ /* 0x044ff00000041820 */
[C---:B------:R-:W-:Y:S01]  /*28b0*/  HMMA.16816.F32.BF16 R28, R4.reuse, R54, R28 ;  /* 0x00000036041c723c */ /* 0x040fe2000004181c */
[----:B------:R-:W-:Y:S07]  /*28c0*/  LDSM.16.M88.4 R52, [R90+0x9000] ;  /* 0x009000005a34783b */ /* 0x000fee0000000200 */
[C---:B------:R-:W-:Y:S08]  /*28d0*/  HMMA.16816.F32.BF16 R24, R4.reuse, R48, R24 ;  /* 0x000000300418723c */ /* 0x040ff00000041818 */
[C---:B------:R-:W-:Y:S01]  /*28e0*/  HMMA.16816.F32.BF16 R20, R4.reuse, R50, R20 ;  /* 0x000000320414723c */ /* 0x040fe20000041814 */
[----:B------:R-:W-:Y:S07]  /*28f0*/  LDSM.16.M88.4 R48, [R90+0x9800] ;  /* 0x009800005a30783b */ /* 0x000fee0000000200 */
[C---:B------:R-:W-:Y:S08]  /*2900*/  HMMA.16816.F32.BF16 R68, R4.reuse, R12, R68 ;  /* 0x0000000c0444723c */ /* 0x040ff00000041844 */
[----:B------:R-:W-:Y:S01]  /*2910*/  HMMA.16816.F32.BF16 R64, R4, R14, R64 ;  /* 0x0000000e0440723c */ /* 0x000fe20000041840 */
[----:B------:R-:W-:Y:S04]  /*2920*/  LDSM.16.M88.4 R12, [R93] ;  /* 0x000000005d0c783b */ /* 0x000fe80000000200 */
[----:B------:R-:W2:Y:S03]  /*2930*/  LDSM.16.M88.4 R4, [R90+0x8800] ;  /* 0x008800005a04783b */ /* 0x000ea60000000200 */
        /* <DEDUP_REMOVED lines=11> */
[----:B------:R-:W3:Y:S04]  /*29f0*/  LDSM.16.M88.4 R16, [R96+UR5+0xa800] ;  /* 0x00a800056010783b */ /* 0x000ee80008000200 */
[----:B------:R-:W-:Y:S03]  /*2a00*/  LDSM.16.M88.4 R60, [R95+0x2000] ;  /* 0x002000005f3c783b */ /* 0x000fe60000000200 */
[C---:B--2---:R-:W-:Y:S08]  /*2a10*/  HMMA.16816.F32.BF16 R32, R12.reuse, R4, R32 ;  /* 0x000000040c20723c */ /* 0x044ff00000041820 */
[C---:B------:R-:W-:Y:S01]  /*2a20*/  HMMA.16816.F32.BF16 R28, R12.reuse, R6, R28 ;  /* 0x000000060c1c723c */ /* 0x040fe2000004181c */
[----:B------:R-:W2:Y:S07]  /*2a30*/  LDSM.16.M88.4 R4, [R96+UR5+0xb000] ;  /* 0x00b000056004783b */ /* 0x000eae0008000200 */
        /* <DEDUP_REMOVED lines=8> */
[----:B------:R-:W4:Y:S04]  /*2ac0*/  LDSM.16.M88.4 R12, [R91+0xa000] ;  /* 0x00a000005b0c783b */ /* 0x000f280000000200 */
[----:B------:R-:W5:Y:S03]  /*2ad0*/  LDSM.16.M88.4 R48, [R96+UR5+0xb800] ;  /* 0x00b800056030783b */ /* 0x000f660008000200 */
[C---:B-1----:R-:W-:Y:S08]  /*2ae0*/  HMMA.16816.F32.BF16 R40, R44.reuse, R8, R40 ;  /* 0x000000082c28723c */ /* 0x042ff00000041828 */
[C---:B------:R-:W-:Y:S01]  /*2af0*/  HMMA.16816.F32.BF16 R36, R44.reuse, R10, R36 ;  /* 0x0000000a2c24723c */ /* 0x040fe20000041824 */
[----:B------:R-:W1:Y:S07]  /*2b00*/  LDSM.16.M88.4 R8, [R91+0xa800] ;  /* 0x00a800005b08783b */ /* 0x000e6e0000000200 */
[C---:B---3--:R-:W-:Y:S08]  /*2b10*/  HMMA.16816.F32.BF16 R32, R44.reuse, R16, R32 ;  /* 0x000000102c20723c */ /* 0x048ff00000041820 */
[C---:B------:R-:W-:Y:S01]  /*2b20*/  HMMA.16816.F32.BF16 R28, R44.reuse, R18, R28 ;  /* 0x000000122c1c723c */ /* 0x040fe2000004181c */
[----:B------:R-:W-:Y:S07]  /*2b30*/  LDSM.16.M88.4 R16, [R94+0x2000] ;  /* 0x002000005e10783b */ /* 0x000fee0000000200 */
[C---:B--2---:R-:W-:Y:S08]  /*2b40*/  HMMA.16816.F32.BF16 R24, R44.reuse, R4, R24 ;  /* 0x000000042c18723c */ /* 0x044ff00000041818 */
[----:B------:R-:W-:Y:S01]  /*2b50*/  HMMA.16816.F32.BF16 R20, R44, R6, R20 ;  /* 0x000000062c14723c */ /* 0x000fe20000041814 */
[----:B------:R-:W2:Y:S07]  /*2b60*/  LDSM.16.M88.4 R4, [R92+0xa000] ;  /* 0x00a000005c04783b */ /* 0x000eae0000000200 */
[C---:B----4-:R-:W-:Y:S08]  /*2b70*/  HMMA.16816.F32.BF16 R40, R60.reuse, R12, R40 ;  /* 0x0000000c3c28723c */ /* 0x050ff00000041828 */
[----:B------:R-:W-:Y:S01]  /*2b80*/  HMMA.16816.F32.BF16 R36, R60, R14, R36 ;  /* 0x0000000e3c24723c */ /* 0x000fe20000041824 */
[----:B------:R-:W3:Y:S07]  /*2b90*/  LDSM.16.M88.4 R12, [R90+0xa000] ;  /* 0x00a000005a0c783b */ /* 0x000eee0000000200 */
[C---:B-----5:R-:W-:Y:S08]  /*2ba0*/  HMMA.16816.F32.BF16 R68, R44.reuse, R48, R68 ;  /* 0x000000302c44723c */ /* 0x060ff00000041844 */
[----:B------:R-:W-:Y:S01]  /*2bb0*/  HMMA.16816.F32.BF16 R64, R44, R50, R64 ;  /* 0x000000322c40723c */ /* 0x000fe20000041840 */
[----:B------:R-:W4:Y:S04]  /*2bc0*/  LDSM.16.M88.4 R48, [R92+0xb000] ;  /* 0x00b000005c30783b */ /* 0x000f280000000200 */
[----:B------:R-:W5:Y:S03]  /*2bd0*/  LDSM.16.M88.4 R44, [R92+0xb800] ;  /* 0x00b800005c2c783b */ /* 0x000f660000000200 */
[C---:B-1----:R-:W-:Y:S08]  /*2be0*/  HMMA.16816.F32.BF16 R32, R60.reuse, R8, R32 ;  /* 0x000000083c20723c */ /* 0x042ff00000041820 */
        /* <DEDUP_REMOVED lines=8> */
[C---:B------:R-:W-:Y:S08]  /*2c70*/  HMMA.16816.F32.BF16 R68, R60.reuse, R72, R68 ;  /* 0x000000483c44723c */ /* 0x040ff00000041844 */
[----:B------:R-:W-:Y:S01]  /*2c80*/  HMMA.16816.F32.BF16 R64, R60, R74, R64 ;  /* 0x0000004a3c40723c */ /* 0x000fe20000041840 */
[----:B------:R-:W2:Y:S04]  /*2c90*/  LDSM.16.M88.4 R60, [R90+0xb800] ;  /* 0x00b800005a3c783b */ /* 0x000ea80000000200 */
[----:B------:R-:W-:Y:S03]  /*2ca0*/  LDSM.16.M88.4 R72, [R91+0xd800] ;  /* 0x00d800005b48783b */ /* 0x000fe60000000200 */
[C---:B------:R-:W-:Y:S08]  /*2cb0*/  HMMA.16816.F32.BF16 R32, R16.reuse, R52, R32 ;  /* 0x000000341020723c */ /* 0x040ff00000041820 */
[----:B------:R-:W-:Y:S01]  /*2cc0*/  HMMA.16816.F32.BF16 R28, R16, R54, R28 ;  /* 0x00000036101c723c */ /* 0x000fe2000004181c */
[----:B------:R-:W-:Y:S07]  /*2cd0*/  LDSM.16.M88.4 R52, [R96+UR5+0xc000] ;  /* 0x00c000056034783b */ /* 0x000fee0008000200 */
[C---:B---3--:R-:W-:Y:S08]  /*2ce0*/  HMMA.16816.F32.BF16 R40, R56.reuse, R12, R40 ;  /* 0x0000000c3828723c */ /* 0x048ff00000041828 */
[----:B------:R-:W-:Y:S01]  /*2cf0*/  HMMA.16816.F32.BF16 R36, R56, R14, R36 ;  /* 0x0000000e3824723c */ /* 0x000fe20000041824 */
[----:B------:R-:W3:Y:S07]  /*2d00*/  LDSM.16.M88.4 R12, [R98+0x4000] ;  /* 0x00400000620c783b */ /* 0x000eee0000000200 */
[C---:B----4-:R-:W-:Y:S08]  /*2d10*/  HMMA.16816.F32.BF16 R24, R16.reuse, R48, R24 ;  /* 0x000000301018723c */ /* 0x050ff00000041818 */
[C---:B------:R-:W-:Y:S01]  /*2d20*/  HMMA.16816.F32.BF16 R20, R16.reuse, R50, R20 ;  /* 0x000000321014723c */ /* 0x040fe20000041814 */
[----:B------:R-:W4:Y:S07]  /*2d30*/  LDSM.16.M88.4 R48, [R96+UR5+0xc800] ;  /* 0x00c800056030783b */ /* 0x000f2e0008000200 */
[C---:B-----5:R-:W-:Y:S08]  /*2d40*/  HMMA.16816.F32.BF16 R68, R16.reuse, R44, R68 ;  /* 0x0000002c1044723c */ /* 0x060ff00000041844 */
[----:B------:R-:W-:Y:S01]  /*2d50*/  HMMA.16816.F32.BF16 R64, R16, R46, R64 ;  /* 0x0000002e1040723c */ /* 0x000fe20000041840 */
[----:B------:R-:W5:Y:S04]  /*2d60*/  LDSM.16.M88.4 R16, [R96+UR5+0xd800] ;  /* 0x00d800056010783b */ /* 0x000f680008000200 */
[----:B------:R-:W-:Y:S03]  /*2d70*/  LDSM.16.M88.4 R44, [R96+UR5+0xd000] ;  /* 0x00d00005602c783b */ /* 0x000fe60008000200 */
[C---:B-1----:R-:W-:Y:S08]  /*2d80*/  HMMA.16816.F32.BF16 R32, R56.reuse, R8, R32 ;  /* 0x000000083820723c */ /* 0x042ff00000041820 */
[C---:B------:R-:W-:Y:S01]  /*2d90*/  HMMA.16816.F32.BF16 R28, R56.reuse, R10, R28 ;  /* 0x0000000a381c723c */ /* 0x040fe2000004181c */
[----:B------:R-:W1:Y:S07]  /*2da0*/  LDSM.16.M88.4 R8, [R91+0xc000] ;  /* 0x00c000005b08783b */ /* 0x000e6e0000000200 */
[C---:B--2---:R-:W-:Y:S08]  /*2db0*/  HMMA.16816.F32.BF16 R24, R56.reuse, R4, R24 ;  /* 0x000000043818723c */ /* 0x044ff00000041818 */
[C---:B------:R-:W-:Y:S01]  /*2dc0*/  HMMA.16816.F32.BF16 R20, R56.reuse, R6, R20 ;  /* 0x000000063814723c */ /* 0x040fe20000041814 */
[----:B------:R-:W2:Y:S07]  /*2dd0*/  LDSM.16.M88.4 R4, [R91+0xc800] ;  /* 0x00c800005b04783b */ /* 0x000eae0000000200 */
[C---:B------:R-:W-:Y:S08]  /*2de0*/  HMMA.16816.F32.BF16 R68, R56.reuse, R60, R68 ;  /* 0x0000003c3844723c */ /* 0x040ff00000041844 */
[----:B------:R-:W-:Y:S01]  /*2df0*/  HMMA.16816.F32.BF16 R64, R56, R62, R64 ;  /* 0x0000003e3840723c */ /* 0x000fe20000041840 */
[----:B------:R-:W-:Y:S04]  /*2e00*/  LDSM.16.M88.4 R60, [R94+0x4000] ;  /* 0x004000005e3c783b */ /* 0x000fe80000000200 */
[----:B------:R-:W-:Y:S03]  /*2e10*/  LDSM.16.M88.4 R56, [R92+0xc000] ;  /* 0x00c000005c38783b */ /* 0x000fe60000000200 */
        /* <DEDUP_REMOVED lines=8> */
[----:B------:R-:W-:Y:S07]  /*2ea0*/  LDSM.16.M88.4 R16, [R93+0x4000] ;  /* 0x004000005d10783b */ /* 0x000fee0000000200 */
[C---:B-1----:R-:W-:Y:S08]  /*2eb0*/  HMMA.16816.F32.BF16 R40, R76.reuse, R8, R40 ;  /* 0x000000084c28723c */ /* 0x042ff00000041828 */
[----:B------:R-:W-:Y:S01]  /*2ec0*/  HMMA.16816.F32.BF16 R36, R76, R10, R36 ;  /* 0x0000000a4c24723c */ /* 0x000fe20000041824 */
[----:B------:R-:W1:Y:S07]  /*2ed0*/  LDSM.16.M88.4 R8, [R90+0xc800] ;  /* 0x00c800005a08783b */ /* 0x000e6e0000000200 */
[C---:B------:R-:W-:Y:S08]  /*2ee0*/  HMMA.16816.F32.BF16 R24, R12.reuse, R44, R24 ;  /* 0x0000002c0c18723c */ /* 0x040ff00000041818 */
[----:B------:R-:W-:Y:S01]  /*2ef0*/  HMMA.16816.F32.BF16 R20, R12, R46, R20 ;  /* 0x0000002e0c14723c */ /* 0x000fe20000041814 */
[----:B------:R-:W5:Y:S04]  /*2f00*/  LDSM.16.M88.4 R44, [R92+0xd800] ;  /* 0x00d800005c2c783b */ /* 0x000f680000000200 */
[----:B------:R-:W5:Y:S03]  /*2f10*/  LDSM.16.M88.4 R12, [R90+0xc000] ;  /* 0x00c000005a0c783b */ /* 0x000f660000000200 */
[C---:B--2---:R-:W-:Y:S08]  /*2f20*/  HMMA.16816.F32.BF16 R32, R76.reuse, R4, R32 ;  /* 0x000000044c20723c */ /* 0x044ff00000041820 */
[C---:B------:R-:W-:Y:S01]  /*2f30*/  HMMA.16816.F32.BF16 R28, R76.reuse, R6, R28 ;  /* 0x000000064c1c723c */ /* 0x040fe2000004181c */
[----:B------:R-:W2:Y:S07]  /*2f40*/  LDSM.16.M88.4 R4, [R90+0xd000] ;  /* 0x00d000005a04783b */ /* 0x000eae0000000200 */
[C---:B------:R-:W-:Y:S08]  /*2f50*/  HMMA.16816.F32.BF16 R24, R76.reuse, R80, R24 ;  /* 0x000000504c18723c */ /* 0x040ff00000041818 */
[----:B------:R-:W-:Y:S01]  /*2f60*/  HMMA.16816.F32.BF16 R20, R76, R82, R20 ;  /* 0x000000524c14723c */ /* 0x000fe20000041814 */
[----:B------:R-:W-:Y:S07]  /*2f70*/  LDSM.16.M88.4 R80, [R90+0xf800] ;  /* 0x00f800005a50783b */ /* 0x000fee0000000200 */
[C---:B---3--:R-:W-:Y:S08]  /*2f80*/  HMMA.16816.F32.BF16 R32, R60.reuse, R52, R32 ;  /* 0x000000343c20723c */ /* 0x048ff00000041820 */
[----:B------:R-:W-:Y:S01]  /*2f90*/  HMMA.16816.F32.BF16 R28, R60, R54, R28 ;  /* 0x000000363c1c723c */ /* 0x000fe2000004181c */
[----:B------:R-:W3:Y:S07]  /*2fa0*/  LDSM.16.M88.4 R52, [R90+0xd800] ;  /* 0x00d800005a34783b */ /* 0x000eee0000000200 */
[C---:B------:R-:W-:Y:S08]  /*2fb0*/  HMMA.16816.F32.BF16 R68, R76.reuse, R72, R68 ;  /* 0x000000484c44723c */ /* 0x040ff00000041844 */
[----:B------:R-:W-:Y:S01]  /*2fc0*/  HMMA.16816.F32.BF16 R64, R76, R74, R64 ;  /* 0x0000004a4c40723c */ /* 0x000fe20000041840 */
[----:B------:R-:W-:Y:S04]  /*2fd0*/  LDSM.16.M88.4 R72, [R98+0x6000] ;  /* 0x006000006248783b */ /* 0x000fe80000000200 */
[----:B------:R-:W-:Y:S03]  /*2fe0*/  LDSM.16.M88.4 R76, [R93+0x6000] ;  /* 0x006000005d4c783b */ /* 0x000fe60000000200 */
[C---:B------:R-:W-:Y:S08]  /*2ff0*/  HMMA.16816.F32.BF16 R40, R60.reuse, R56, R40 ;  /* 0x000000383c28723c */ /* 0x040ff00000041828 */
[C---:B------:R-:W-:Y:S01]  /*3000*/  HMMA.16816.F32.BF16 R36, R60.reuse, R58, R36 ;  /* 0x0000003a3c24723c */ /* 0x040fe20000041824 */
[----:B------:R-:W3:Y:S07]  /*3010*/  LDSM.16.M88.4 R56, [R96+UR5+0xe000] ;  /* 0x00e000056038783b */ /* 0x000eee0008000200 */
[C---:B----4-:R-:W-:Y:S08]  /*3020*/  HMMA.16816.F32.BF16 R24, R60.reuse, R48, R24 ;  /* 0x000000303c18723c */ /* 0x050ff00000041818 */
[----:B------:R-:W-:Y:S01]  /*3030*/  HMMA.16816.F32.BF16 R20, R60, R50, R20 ;  /* 0x000000323c14723c */ /* 0x000fe20000041814 */
[----:B------:R-:W-:Y:S07]  /*3040*/  LDSM.16.M88.4 R48, [R95+0x6000] ;  /* 0x006000005f30783b */ /* 0x000fee0000000200 */
[C---:B-1----:R-:W-:Y:S08]  /*3050*/  HMMA.16816.F32.BF16 R32, R16.reuse, R8, R32 ;  /* 0x000000081020723c */ /* 0x042ff00000041820 */
[----:B------:R-:W-:Y:S01]  /*3060*/  HMMA.16816.F32.BF16 R28, R16, R10, R28 ;  /* 0x0000000a101c723c */ /* 0x000fe2000004181c */
[----:B------:R-:W1:Y:S07]  /*3070*/  LDSM.16.M88.4 R8, [R96+UR5+0xe800] ;  /* 0x00e800056008783b */ /* 0x000e6e0008000200 */
[C---:B-----5:R-:W-:Y:S08]  /*3080*/  HMMA.16816.F32.BF16 R68, R60.reuse, R44, R68 ;  /* 0x0000002c3c44723c */ /* 0x060ff00000041844 */
[----:B------:R-:W-:Y:S01]  /*3090*/  HMMA.16816.F32.BF16 R64, R60, R46, R64 ;  /* 0x0000002e3c40723c */ /* 0x000fe20000041840 */
[----:B------:R-:W-:Y:S04]  /*30a0*/  LDSM.16.M88.4 R44, [R96+UR5+0xf800] ;  /* 0x00f80005602c783b */ /* 0x000fe80008000200 */
[----:B------:R-:W-:Y:S03]  /*30b0*/  LDSM.16.M88.4 R60, [R94+0x6000] ;  /* 0x006000005e3c783b */ /* 0x000fe60000000200 */
[C---:B------:R-:W-:Y:S08]  /*30c0*/  HMMA.16816.F32.BF16 R40, R16.reuse, R12, R40 ;  /* 0x0000000c1028723c */ /* 0x040ff00000041828 */
[C---:B------:R-:W-:Y:S01]  /*30d0*/  HMMA.16816.F32.BF16 R36, R16.reuse, R14, R36 ;  /* 0x0000000e1024723c */ /* 0x040fe20000041824 */
[----:B------:R-:W4:Y:S07]  /*30e0*/  LDSM.16.M88.4 R12, [R96+UR5+0xf000] ;  /* 0x00f00005600c783b */ /* 0x000f2e0008000200 */
[C---:B--2---:R-:W-:Y:S08]  /*30f0*/  HMMA.16816.F32.BF16 R24, R16.reuse, R4, R24 ;  /* 0x000000041018723c */ /* 0x044ff00000041818 */
[C---:B------:R-:W-:Y:S01]  /*3100*/  HMMA.16816.F32.BF16 R20, R16.reuse, R6, R20 ;  /* 0x000000061014723c */ /* 0x040fe20000041814 */
[----:B------:R-:W2:Y:S07]  /*3110*/  LDSM.16.M88.4 R4, [R91+0xe000] ;  /* 0x00e000005b04783b */ /* 0x000eae0000000200 */
[C---:B---3--:R-:W-:Y:S08]  /*3120*/  HMMA.16816.F32.BF16 R68, R16.reuse, R52, R68 ;  /* 0x000000341044723c */ /* 0x048ff00000041844 */
[----:B------:R-:W-:Y:S01]  /*3130*/  HMMA.16816.F32.BF16 R64, R16, R54, R64 ;  /* 0x000000361040723c */ /* 0x000fe20000041840 */
[----:B------:R-:W3:Y:S04]  /*3140*/  LDSM.16.M88.4 R52, [R91+0xf000] ;  /* 0x00f000005b34783b */ /* 0x000ee80000000200 */
[----:B------:R-:W5:Y:S03]  /*3150*/  LDSM.16.M88.4 R16, [R91+0xe800] ;  /* 0x00e800005b10783b */ /* 0x000f660000000200 */
[C---:B------:R-:W-:Y:S08]  /*3160*/  HMMA.16816.F32.BF16 R40, R72.reuse, R56, R40 ;  /* 0x000000384828723c */ /* 0x040ff00000041828 */
[C---:B------:R-:W-:Y:S01]  /*3170*/  HMMA.16816.F32.BF16 R36, R72.reuse, R58, R36 ;  /* 0x0000003a4824723c */ /* 0x040fe20000041824 */
[----:B------:R-:W5:Y:S07]  /*3180*/  LDSM.16.M88.4 R56, [R91+0xf800] ;  /* 0x00f800005b38783b */ /* 0x000f6e0000000200 */
[C---:B-1----:R-:W-:Y:S08]  /*3190*/  HMMA.16816.F32.BF16 R32, R72.reuse, R8, R32 ;  /* 0x000000084820723c */ /* 0x042ff00000041820 */
[C---:B------:R-:W-:Y:S01]  /*31a0*/  HMMA.16816.F32.BF16 R28, R72.reuse, R10, R28 ;  /* 0x0000000a481c723c */ /* 0x040fe2000004181c */
[----:B------:R-:W1:Y:S07]  /*31b0*/  LDSM.16.M88.4 R8, [R92+0xf000] ;  /* 0x00f000005c08783b */ /* 0x000e6e0000000200 */
[C---:B----4-:R-:W-:Y:S08]  /*31c0*/  HMMA.16816.F32.BF16 R24, R72.reuse, R12, R24 ;  /* 0x0000000c4818723c */ /* 0x050ff00000041818 */
[C---:B------:R-:W-:Y:S01]  /*31d0*/  HMMA.16816.F32.BF16 R20, R72.reuse, R14, R20 ;  /* 0x0000000e4814723c */ /* 0x040fe20000041814 */
[----:B------:R-:W-:Y:S07]  /*31e0*/  LDSM.16.M88.4 R12, [R92+0xe800] ;  /* 0x00e800005c0c783b */ /* 0x000fee0000000200 */
[C---:B------:R-:W-:Y:S08]  /*31f0*/  HMMA.16816.F32.BF16 R68, R72.reuse, R44, R68 ;  /* 0x0000002c4844723c */ /* 0x040ff00000041844 */
[----:B------:R-:W-:Y:S01]  /*3200*/  HMMA.16816.F32.BF16 R64, R72, R46, R64 ;  /* 0x0000002e4840723c */ /* 0x000fe20000041840 */
[----:B------:R-:W4:Y:S04]  /*3210*/  LDSM.16.M88.4 R44, [R92+0xe000] ;  /* 0x00e000005c2c783b */ /* 0x000f280000000200 */
[----:B------:R-:W4:Y:S03]  /*3220*/  LDSM.16.M88.4 R72, [R92+0xf800] ;  /* 0x00f800005c48783b */ /* 0x000f260000000200 */
[C---:B--2---:R-:W-:Y:S08]  /*3230*/  HMMA.16816.F32.BF16 R40, R48.reuse, R4, R40 ;  /* 0x000000043028723c */ /* 0x044ff00000041828 */
[C---:B------:R-:W-:Y:S01]  /*3240*/  HMMA.16816.F32.BF16 R36, R48.reuse, R6, R36 ;  /* 0x000000063024723c */ /* 0x040fe20000041824 */
[----:B------:R-:W2:Y:S07]  /*3250*/  LDSM.16.M88.4 R4, [R90+0xf000] ;  /* 0x00f000005a04783b */ /* 0x000eae0000000200 */
[C---:B---3--:R-:W-:Y:S08]  /*3260*/  HMMA.16816.F32.BF16 R24, R48.reuse, R52, R24 ;  /* 0x000000343018723c */ /* 0x048ff00000041818 */
[C---:B------:R-:W-:Y:S01]  /*3270*/  HMMA.16816.F32.BF16 R20, R48.reuse, R54, R20 ;  /* 0x000000363014723c */ /* 0x040fe20000041814 */
[----:B------:R-:W3:Y:S07]  /*3280*/  LDSM.16.M88.4 R52, [R90+0xe000] ;  /* 0x00e000005a34783b */ /* 0x000eee0000000200 */
[C---:B-----5:R-:W-:Y:S08]  /*3290*/  HMMA.16816.F32.BF16 R32, R48.reuse, R16, R32 ;  /* 0x000000103020723c */ /* 0x060ff00000041820 */
[----:B------:R-:W-:Y:S01]  /*32a0*/  HMMA.16816.F32.BF16 R28, R48, R18, R28 ;  /* 0x00000012301c723c */ /* 0x000fe2000004181c */
[----:B------:R-:W5:Y:S01]  /*32b0*/  LDSM.16.M88.4 R16, [R90+0xe800] ;  /* 0x00e800005a10783b */ /* 0x000f620000000200 */
[----:B------:R-:W-:-:S06]  /*32c0*/  DEPBAR.LE SB0, 0x0 ;  /* 0x000080000000791a */ /* 0x000fcc0000000000 */
[C---:B------:R-:W-:Y:S08]  /*32d0*/  HMMA.16816.F32.BF16 R68, R48.reuse, R56, R68 ;  /* 0x000000383044723c */ /* 0x040ff00000041844 */
[----:B------:R-:W-:Y:S08]  /*32e0*/  HMMA.16816.F32.BF16 R64, R48, R58, R64 ;  /* 0x0000003a3040723c */ /* 0x000ff00000041840 */
[C---:B-1----:R-:W-:Y:S08]  /*32f0*/  HMMA.16816.F32.BF16 R24, R60.reuse, R8, R24 ;  /* 0x000000083c18723c */ /* 0x042ff00000041818 */
[C---:B------:R-:W-:Y:S08]  /*3300*/  HMMA.16816.F32.BF16 R20, R60.reuse, R10, R20 ;  /* 0x0000000a3c14723c */ /* 0x040ff00000041814 */
[C---:B----4-:R-:W-:Y:S08]  /*3310*/  HMMA.16816.F32.BF16 R40, R60.reuse, R44, R40 ;  /* 0x0000002c3c28723c */ /* 0x050ff00000041828 */
[C---:B------:R-:W-:Y:S08]  /*3320*/  HMMA.16816.F32.BF16 R36, R60.reuse, R46, R36 ;  /* 0x0000002e3c24723c */ /* 0x040ff00000041824 */
[C---:B------:R-:W-:Y:S08]  /*3330*/  HMMA.16816.F32.BF16 R32, R60.reuse, R12, R32 ;  /* 0x0000000c3c20723c */ /* 0x040ff00000041820 */
[C---:B------:R-:W-:Y:S08]  /*3340*/  HMMA.16816.F32.BF16 R28, R60.reuse, R14, R28 ;  /* 0x0000000e3c1c723c */ /* 0x040ff0000004181c */
[C---:B------:R-:W-:Y:S08]  /*3350*/  HMMA.16816.F32.BF16 R68, R60.reuse, R72, R68 ;  /* 0x000000483c44723c */ /* 0x040ff00000041844 */
[----:B------:R-:W-:Y:S08]  /*3360*/  HMMA.16816.F32.BF16 R64, R60, R74, R64 ;  /* 0x0000004a3c40723c */ /* 0x000ff00000041840 */
[----:B--2---:R-:W-:Y:S01]  /*3370*/  HMMA.16816.F32.BF16 R24, R76, R4, R24 ;  /* 0x000000044c18723c */ /* 0x004fe20000041818 */
[----:B------:R-:W-:-:S04]  /*3380*/  SHF.R.U32.HI R4, RZ, 0x2, R219 ;  /* 0x00000002ff047819 */ /* 0x000fc800000116db */
[----:B------:R-:W-:-:S03]  /*3390*/  LOP3.LUT R4, R4, 0x7, RZ, 0xc0, !PT ;  /* 0x0000000704047812 */ /* 0x000fc600078ec0ff */
[----:B------:R-:W-:Y:S01]  /*33a0*/  HMMA.16816.F32.BF16 R20, R76, R6, R20 ;  /* 0x000000064c14723c */ /* 0x000fe20000041814 */
[----:B------:R-:W-:-:S04]  /*33b0*/  LOP3.LUT R6, R221, 0x1f0, RZ, 0xc0, !PT ;  /* 0x000001f0dd067812 */ /* 0x000fc800078ec0ff */
[----:B------:R-:W-:-:S03]  /*33c0*/  IADD3 R97, PT, PT, R6, 0x1, R97 ;  /* 0x0000000106617810 */ /* 0x000fc60007ffe061 */
[----:B---3--:R-:W-:Y:S01]  /*33d0*/  HMMA.16816.F32.BF16 R40, R76, R52, R40 ;  /* 0x000000344c28723c */ /* 0x008fe20000041828 */
[----:B------:R-:W-:-:S04]  /*33e0*/  IADD3 R5, PT, PT, -R100, R97, R4 ;  /* 0x0000006164057210 */ /* 0x000fc80007ffe104 */
[----:B------:R-:W-:-:S03]  /*33f0*/  IADD3 R5, PT, PT, R5, UR14, R2 ;  /* 0x0000000e05057c10 */ /* 0x000fc6000fffe002 */
[----:B------:R-:W-:Y:S01]  /*3400*/  HMMA.16816.F32.BF16 R36, R76, R54, R36 ;  /* 0x000000364c24723c */ /* 0x000fe20000041824 */
[C---:B------:R-:W-:Y:S02]  /*3410*/  VIMNMX R165, PT, PT, R5.reuse, R2, PT ;  /* 0x0000000205a57248 */ /* 0x040fe40003fe0100 */
[----:B------:R-:W-:-:S05]  /*3420*/  VIADDMNMX R2, R5, 0x8, R2, PT ;  /* 0x0000000805027846 */ /* 0x000fca0003800102 */
[C---:B-----5:R-:W-:Y:S08]  /*3430*/  HMMA.16816.F32.BF16 R32, R76.reuse, R16, R32 ;  /* 0x000000104c20723c */ /* 0x060ff00000041820 */
        /* <DEDUP_REMOVED lines=16> */
.L_x_1934:
        /* <DEDUP_REMOVED lines=59> */
.L_x_1935:
[C---:B------:R-:W-:Y:S01]  /*38f0*/  IMAD.SHL.U32 R4, R166.reuse, 0x20, RZ ;  /* 0x00000020a6047824 */ /* 0x040fe200078e00ff */
[C---:B------:R-:W-:Y:S01]  /*3900*/  LEA R6, P1, R89.reuse, R228, 0x1 ;  /* 0x000000e459067211 */ /* 0x040fe200078208ff */
[----:B------:R-:W-:Y:S01]  /*3910*/  IMAD.MOV.U32 R229, RZ, RZ, R227 ;  /* 0x000000ffffe57224 */ /* 0x000fe200078e00e3 */
[----:B------:R-:W-:Y:S02]  /*3920*/  SHF.L.U64.HI R3, R166, 0x5, R167 ;  /* 0x00000005a6037819 */ /* 0x000fe400000102a7 */
[C---:B------:R-:W-:Y:S02]  /*3930*/  IADD3 R8, P3, PT, R4.reuse, R6, RZ ;  /* 0x0000000604087210 */ /* 0x040fe40007f7e0ff */
[----:B------:R-:W-:Y:S01]  /*3940*/  LEA.HI.X R7, R89, R227, R88, 0x1, P1 ;  /* 0x000000e359077211 */ /* 0x000fe200008f0c58 */
[----:B------:R-:W-:Y:S01]  /*3950*/  @!PT LDS RZ, [RZ] ;  /* 0x00000000fffff984 */ /* 0x000fe20000000800 */
[----:B------:R-:W-:Y:S01]  /*3960*/  @!PT LDS RZ, [RZ] ;  /* 0x00000000fffff984 */ /* 0x000fe20000000800 */
[----:B------:R-:W-:Y:S01]  /*3970*/  @!PT LDS RZ, [RZ] ;  /* 0x00000000fffff984 */ /* 0x000fe20000000800 */
[----:B------:R1:W-:Y:S01]  /*3980*/  LDGSTS.E.BYPASS.LTC128B.128 [R245+0x8000], desc[UR16][R228.64] ;  /* 0x08000000e4f57fae */ /* 0x0003e2000b981a10 */
[----:B------:R-:W-:-:S03]  /*3990*/  IADD3 R4, P1, PT, R4, R8, RZ ;  /* 0x0000000804047210 */ /* 0x000fc60007f3e0ff */
[----:B------:R1:W-:Y:S01]  /*39a0*/  LDGSTS.E.BYPASS.LTC128B.128 [R245+0xa000], desc[UR16][R228.64+0x80] ;  /* 0x0a000080e4f57fae */ /* 0x0003e2000b981a10 */
[----:B------:R-:W-:-:S03]  /*39b0*/  IMAD.X R9, R3, 0x1, R7, P3 ;  /* 0x0000000103097824 */ /* 0x000fc600018e0607 */
[----:B------:R1:W-:Y:S01]  /*39c0*/  LDGSTS.E.BYPASS.LTC128B.128 [R245+0xc000], desc[UR16][R228.64+0x100] ;  /* 0x0c000100e4f57fae */ /* 0x0003e2000b981a10 */
[----:B------:R-:W-:-:S03]  /*39d0*/  IMAD.X R5, R3, 0x1, R9, P1 ;  /* 0x0000000103057824 */ /* 0x000fc600008e0609 */
[----:B------:R1:W-:Y:S04]  /*39e0*/  LDGSTS.E.BYPASS.LTC128B.128 [R245+0xe000], desc[UR16][R228.64+0x180] ;  /* 0x0e000180e4f57fae */ /* 0x0003e8000b981a10 */
        /* <DEDUP_REMOVED lines=12> */
[----:B------:R-:W0:Y:S02]  /*3ab0*/  LDGDEPBAR ;  /* 0x00000000000079af */ /* 0x000e240000000000 */
.L_x_1933:
[----:B------:R-:W-:Y:S01]  /*3ac0*/  IMAD.SHL.U32 R3, R219, 0x2, RZ ;  /* 0x00000002db037824 */ /* 0x000fe200078e00ff */
[----:B------:R-:W2:Y:S01]  /*3ad0*/  LDCU UR4, c[0x0][0x45c] ;  /* 0x00008b80ff0477ac */ /* 0x000ea20008000800 */
[----:B------:R-:W-:-:S03]  /*3ae0*/  LOP3.LUT R220, R84, 0x200, R87, 0xf8, !PT ;  /* 0x0000020054dc7812 */ /* 0x000fc600078ef857 */
[----:B------:R-:W-:Y:S02]  /*3af0*/  LOP3.LUT R3, R86, 0x6, R3, 0xf8, !PT ;  /* 0x0000000656037812 */ /* 0x000fe400078ef803 */
[----:B------:R-:W-:-:S03]  /*3b00*/  LEA R220, R220, UR5, 0x1 ;  /* 0x00000005dcdc7c11 */ /* 0x000fc6000f8e08ff */
[C---:B-1----:R-:W-:Y:S02]  /*3b10*/  VIADD R4, R3.reuse, 0xffffffc0 ;  /* 0xffffffc003047836 */ /* 0x042fe40000000000 */
[C---:B------:R-:W-:Y:S01]  /*3b20*/  VIADD R5, R3.reuse, 0xffffffc1 ;  /* 0xffffffc103057836 */ /* 0x040fe20000000000 */
[----:B------:R-:W-:Y:S01]  /*3b30*/  LDSM.16.MT88.4 R100, [R220+0x14000] ;  /* 0x01400000dc64783b */ /* 0x000fe20000004200 */
[C---:B------:R-:W-:Y:S01]  /*3b40*/  VIADD R7, R3.reuse, 0xffffffd9 ;  /* 0xffffffd903077836 */ /* 0x040fe20000000000 */
[CC--:B------:R-:W-:Y:S01]  /*3b50*/  ISETP.GE.AND P3, PT, R4.reuse, R165.reuse, PT ;  /* 0x000000a50400720c */ /* 0x0c0fe20003f66270 */
[C---:B------:R-:W-:Y:S01]  /*3b60*/  VIADD R12, R3.reuse, 0xffffffe1 ;  /* 0xffffffe1030c7836 */ /* 0x040fe20000000000 */
[-C--:B------:R-:W-:Y:S01]  /*3b70*/  ISETP.GE.AND P4, PT, R4, R2.reuse, PT ;  /* 0x000000020400720c */ /* 0x080fe20003f86270 */
[----:B------:R-:W-:Y:S01]  /*3b80*/  VIADD R4, R3, 0xffffffc8 ;  /* 0xffffffc803047836 */ /* 0x000fe20000000000 */
[-C--:B------:R-:W-:Y:S01]  /*3b90*/  ISETP.GE.AND P5, PT, R5, R165.reuse, PT ;  /* 0x000000a50500720c */ /* 0x080fe20003fa6270 */
[----:B------:R-:W-:Y:S01]  /*3ba0*/  VIADD R13, R3, 0xffffffe8 ;  /* 0xffffffe8030d7836 */ /* 0x000fe20000000000 */
        /* <DEDUP_REMOVED lines=11> */
[----:B------:R-:W-:Y:S01]  /*3c60*/  IMAD.IADD R244, R197, 0x1, R220 ;  /* 0x00000001c5f47824 */ /* 0x000fe200078e02dc */
[----:B------:R-:W-:Y:S01]  /*3c70*/  FSEL R10, R43, -INF , !P1 ;  /* 0xff8000002b0a7808 */ /* 0x000fe20004800000 */
[----:B------:R-:W-:Y:S01]  /*3c80*/  LDSM.16.MT88.4 R44, [R200+0x10000] ;  /* 0x01000000c82c783b */ /* 0x000fe20000004200 */
[-C--:B------:R-:W-:Y:S01]  /*3c90*/  ISETP.GE.AND P5, PT, R5, R165.reuse, PT ;  /* 0x000000a50500720c */ /* 0x080fe20003fa6270 */
        /* <DEDUP_REMOVED lines=25> */
[----:B------:R-:W-:Y:S01]  /*3e30*/  LDSM.16.MT88.4 R92, [R195+0x12000] ;  /* 0x01200000c35c783b */ /* 0x000fe20000004200 */
[-C--:B------:R-:W-:Y:S02]  /*3e40*/  ISETP.GE.AND P5, PT, R7, R165.reuse, PT ;  /* 0x000000a50700720c */ /* 0x080fe40003fa6270 */
[----:B------:R-:W-:Y:S01]  /*3e50*/  FSEL R28, R28, -INF , !P3 ;  /* 0xff8000001c1c7808 */ /* 0x000fe20005800000 */
[----:B------:R-:W-:Y:S01]  /*3e60*/  LDSM.16.MT88.4 R116, [R244+0x14000] ;  /* 0x01400000f474783b */ /* 0x000fe20000004200 */
[----:B------:R-:W-:Y:S02]  /*3e70*/  FMNMX3.FTZ R15, R40, R16, R36, !PT ;  /* 0x00000010280f7276 */ /* 0x000fe40007810024 */
[----:B------:R-:W-:Y:S01]  /*3e80*/  ISETP.GE.AND P3, PT, R5, R165, PT ;  /* 0x000000a50500720c */ /* 0x000fe20003f66270 */
[----:B------:R-:W-:Y:S01]  /*3e90*/  LDSM.16.MT88.4 R124, [R195+0x14000] ;  /* 0x01400000c37c783b */ /* 0x000fe20000004200 */
[----:B------:R-:W-:-:S02]  /*3ea0*/  FSEL R8, R29, -INF , !P5 ;  /* 0xff8000001d087808 */ /* 0x000fc40006800000 */
[----:B------:R-:W-:Y:S01]  /*3eb0*/  FMNMX3.FTZ R15, R15, R18, R32, !PT ;  /* 0x000000120f0f7276 */ /* 0x000fe20007810020 */
[----:B------:R-:W-:Y:S01]  /*3ec0*/  LDSM.16.MT88.4 R132, [R220+0x16000] ;  /* 0x01600000dc84783b */ /* 0x000fe20000004200 */
[-C--:B------:R-:W-:Y:S02]  /*3ed0*/  ISETP.GE.AND P5, PT, R12, R165.reuse, PT ;  /* 0x000000a50c00720c */ /* 0x080fe40003fa6270 */
[----:B------:R-:W-:Y:S01]  /*3ee0*/  FSEL R196, R24, -INF , !P3 ;  /* 0xff80000018c47808 */ /* 0x000fe20005800000 */
[----:B------:R-:W-:Y:S01]  /*3ef0*/  LDSM.16.MT88.4 R156, [R244+0x16000] ;  /* 0x01600000f49c783b */ /* 0x000fe20000004200 */
[----:B------:R-:W-:Y:S02]  /*3f00*/  ISETP.GE.AND P3, PT, R13, R165, PT ;  /* 0x000000a50d00720c */ /* 0x000fe40003f66270 */
[----:B------:R-:W-:Y:S01]  /*3f10*/  FSEL R14, R35, -INF , !P1 ;  /* 0xff800000230e7808 */ /* 0x000fe20004800000 */
[----:B------:R-:W-:Y:S01]  /*3f20*/  LDSM.16.MT88.4 R172, [R200+0x16800] ;  /* 0x01680000c8ac783b */ /* 0x000fe20000004200 */
[----:B------:R-:W-:-:S02]  /*3f30*/  FMNMX3.FTZ R15, R15, R4, R28, !PT ;  /* 0x000000040f0f7276 */ /* 0x000fc4000781001c */
[-C--:B------:R-:W-:Y:S01]  /*3f40*/  ISETP.GE.AND P1, PT, R7, R2.reuse, PT ;  /* 0x000000020700720c */ /* 0x080fe20003f26270 */
[----:B------:R-:W-:Y:S01]  /*3f50*/  VIADD R7, R3, 0xfffffff1 ;  /* 0xfffffff103077836 */ /* 0x000fe20000000000 */
[----:B------:R-:W-:Y:S01]  /*3f60*/  FSEL R30, R30, -INF , !P4 ;  /* 0xff8000001e1e7808 */ /* 0x000fe20006000000 */
[----:B------:R-:W-:Y:S01]  /*3f70*/  LDSM.16.MT88.4 R168, [R220+0x10800] ;  /* 0x01080000dca8783b */ /* 0x000fe20000004200 */
[----:B------:R-:W-:Y:S02]  /*3f80*/  FSEL R242, R25, -INF , !P5 ;  /* 0xff80000019f27808 */ /* 0x000fe40006800000 */
[----:B------:R-:W-:Y:S01]  /*3f90*/  ISETP.GE.AND P4, PT, R5, R2, PT ;  /* 0x000000020500720c */ /* 0x000fe20003f86270 */
[----:B------:R-:W-:Y:S01]  /*3fa0*/  VIADD R5, R3, 0xfffffff8 ;  /* 0xfffffff803057836 */ /* 0x000fe20000000000 */
[----:B------:R-:W-:Y:S01]  /*3fb0*/  ISETP.GE.AND P5, PT, R11, R165, PT ;  /* 0x000000a50b00720c */ /* 0x000fe20003fa6270 */
[----:B------:R-:W-:Y:S01]  /*3fc0*/  VIADD R3, R3, 0xfffffff9 ;  /* 0xfffffff903037836 */ /* 0x000fe20000000000 */
[----:B------:R-:W-:-:S02]  /*3fd0*/  FSEL R198, R20, -INF , !P3 ;  /* 0xff80000014c67808 */ /* 0x000fc40005800000 */
[-C--:B------:R-:W-:Y:S02]  /*3fe0*/  ISETP.GE.AND P3, PT, R9, R165.reuse, PT ;  /* 0x000000a50900720c */ /* 0x080fe40003f66270 */
        /* <DEDUP_REMOVED lines=12> */
[----:B------:R-:W-:Y:S02]  /*40b0*/  ISETP.GE.AND P3, PT, R12, R2, PT ;  /* 0x000000020c00720c */ /* 0x000fe40003f66270 */
[----:B------:R-:W-:Y:S02]  /*40c0*/  FMNMX3.FTZ R17, R42, R10, R38, !PT ;  /* 0x0000000a2a117276 */ /* 0x000fe40007810026 */
[----:B------:R-:W-:Y:S02]  /*40d0*/  FSEL R12, R31, -INF , !P1 ;  /* 0xff8000001f0c7808 */ /* 0x000fe40004800000 */
[----:B------:R-:W-:Y:S02]  /*40e0*/  ISETP.GE.AND P1, PT, R13, R2, PT ;  /* 0x000000020d00720c */ /* 0x000fe40003f26270 */
[----:B------:R-:W-:-:S02]  /*40f0*/  FMNMX.FTZ R13, R214, R15, !PT ;  /* 0x0000000fd60d7209 */ /* 0x000fc40007810000 */
[----:B------:R-:W-:Y:S02]  /*4100*/  FMNMX3.FTZ R17, R17, R6, R34, !PT ;  /* 0x0000000611117276 */ /* 0x000fe40007810022 */
[----:B------:R-:W-:Y:S01]  /*4110*/  FSEL R202, R26, -INF , !P4 ;  /* 0xff8000001aca7808 */ /* 0x000fe20006000000 */
[----:B------:R-:W1:Y:S01]  /*4120*/  SHFL.BFLY PT, R20, R13, 0x2, 0x1f ;  /* 0x0c401f000d147f89 */ /* 0x000e6200000e0000 */
[----:B------:R-:W-:Y:S02]  /*4130*/  FMNMX3.FTZ R17, R17, R14, R30, !PT ;  /* 0x0000000e11117276 */ /* 0x000fe4000781001e */
[-C--:B------:R-:W-:Y:S02]  /*4140*/  ISETP.GE.AND P5, PT, R11, R2.reuse, PT ;  /* 0x000000020b00720c */ /* 0x080fe40003fa6270 */
[----:B------:R-:W-:Y:S02]  /*4150*/  ISETP.GE.AND P4, PT, R9, R2, PT ;  /* 0x000000020900720c */ /* 0x000fe40003f86270 */
[----:B------:R-:W-:-:S02]  /*4160*/  FSEL R238, R27, -INF , !P3 ;  /* 0xff8000001bee7808 */ /* 0x000fc40005800000 */
[----:B------:R-:W-:Y:S01]  /*4170*/  FSEL R204, R22, -INF , !P1 ;  /* 0xff80000016cc7808 */ /* 0x000fe20004800000 */
[----:B------:R-:W-:Y:S01]  /*4180*/  LDSM.16.MT88.4 R24, [R195+0x12800] ;  /* 0x01280000c318783b */ /* 0x000fe20000004200 */
[----:B------:R-:W-:Y:S02]  /*4190*/  FMNMX3.FTZ R17, R17, R12, R202, !PT ;  /* 0x0000000c11117276 */ /* 0x000fe400078100ca */
[-C--:B------:R-:W-:Y:S02]  /*41a0*/  ISETP.GE.AND P3, PT, R7, R2.reuse, PT ;  /* 0x000000020700720c */ /* 0x080fe40003f66270 */
[----:B------:R-:W-:Y:S02]  /*41b0*/  ISETP.GE.AND P1, PT, R5, R2, PT ;  /* 0x000000020500720c */ /* 0x000fe40003f26270 */
[----:B------:R-:W-:Y:S02]  /*41c0*/  FSEL R234, R23, -INF , !P5 ;  /* 0xff80000017ea7808 */ /* 0x000fe40006800000 */
[----:B------:R-:W-:-:S02]  /*41d0*/  FSEL R212, R70, -INF , !P4 ;  /* 0xff80000046d47808 */ /* 0x000fc40006000000 */
[----:B------:R-:W-:Y:S02]  /*41e0*/  FMNMX3.FTZ R17, R17, R238, R204, !PT ;  /* 0x000000ee11117276 */ /* 0x000fe400078100cc */
[----:B------:R-:W-:Y:S02]  /*41f0*/  ISETP.GE.AND P4, PT, R3, R2, PT ;  /* 0x000000020300720c */ /* 0x000fe40003f86270 */
[----:B------:R-:W-:Y:S02]  /*4200*/  FSEL R210, R71, -INF , !P3 ;  /* 0xff80000047d27808 */ /* 0x000fe40005800000 */
[----:B------:R-:W-:Y:S01]  /*4210*/  FSEL R208, R66, -INF , !P1 ;  /* 0xff80000042d07808 */ /* 0x000fe20004800000 */
[----:B------:R-:W-:Y:S01]  /*4220*/  LDSM.16.MT88.4 R68, [R220+0x12000] ;  /* 0x01200000dc44783b */ /* 0x000fe20000004200 */
[----:B------:R-:W-:Y:S02]  /*4230*/  FMNMX3.FTZ R17, R17, R234, R212, !PT ;  /* 0x000000ea11117276 */ /* 0x000fe400078100d4 */
[----:B------:R-:W-:-:S02]  /*4240*/  FSEL R206, R67, -INF , !P4 ;  /* 0xff80000043ce7808 */ /* 0x000fc40006000000 */
        /* <DEDUP_REMOVED lines=20> */
[----:B------:R-:W-:Y:S01]  /*4390*/  LDSM.16.MT88.4 R16, [R200+0x12800] ;  /* 0x01280000c810783b */ /* 0x000fe20000004200 */
[--C-:B------:R-:W-:Y:S01]  /*43a0*/  FFMA.FTZ R196, R196, UR4, -R209.reuse ;  /* 0x00000004c4c47c23 */ /* 0x100fe200080108d1 */
[--C-:B------:R-:W-:Y:S01]  /*43b0*/  FFMA.FTZ R199, R242, UR4, -R209.reuse ;  /* 0x00000004f2c77c23 */ /* 0x100fe200080108d1 */
[--C-:B------:R-:W-:Y:S01]  /*43c0*/  FFMA.FTZ R198, R198, UR4, -R209.reuse ;  /* 0x00000004c6c67c23 */ /* 0x100fe200080108d1 */
[--C-:B------:R-:W-:Y:S01]  /*43d0*/  FFMA.FTZ R201, R240, UR4, -R209.reuse ;  /* 0x00000004f0c97c23 */ /* 0x100fe200080108d1 */
[----:B------:R-:W2:Y:S01]  /*43e0*/  MUFU.EX2 R191, R191 ;  /* 0x000000bf00bf7308 */ /* 0x000ea20000000800 */
        /* <DEDUP_REMOVED lines=9> */
[----:B--2---:R-:W-:-:S02]  /*4480*/  F2FP.BF16.F32.PACK_AB R152, R191, R192 ;  /* 0x000000c0bf98723e */ /* 0x004fc400000010ff */
[----:B------:R-:W1:Y:S01]  /*4490*/  MUFU.EX2 R187, R187 ;  /* 0x000000bb00bb7308 */ /* 0x000e620000000800 */
[--C-:B------:R-:W-:Y:S01]  /*44a0*/  FFMA.FTZ R194, R42, UR4, -R205.reuse ;  /* 0x000000042ac27c23 */ /* 0x100fe200080108cd */
[--C-:B------:R-:W-:Y:S01]  /*44b0*/  FFMA.FTZ R193, R10, UR4, -R205.reuse ;  /* 0x000000040ac17c23 */ /* 0x100fe200080108cd */
[--C-:B------:R-:W-:Y:S01]  /*44c0*/  FFMA.FTZ R190, R38, UR4, -R205.reuse ;  /* 0x0000000426be7c23 */ /* 0x100fe200080108cd */
[--C-:B------:R-:W-:Y:S01]  /*44d0*/  FFMA.FTZ R189, R6, UR4, -R205.reuse ;  /* 0x0000000406bd7c23 */ /* 0x100fe200080108cd */
[----:B------:R-:W2:Y:S01]  /*44e0*/  LDSM.16.MT88.4 R36, [R220+0x10000] ;  /* 0x01000000dc24783b */ /* 0x000ea20000004200 */
[--C-:B------:R-:W-:Y:S01]  /*44f0*/  FFMA.FTZ R184, R34, UR4, -R205.reuse ;  /* 0x0000000422b87c23 */ /* 0x100fe200080108cd */
[--C-:B------:R-:W-:Y:S01]  /*4500*/  FFMA.FTZ R183, R14, UR4, -R205.reuse ;  /* 0x000000040eb77c23 */ /* 0x100fe200080108cd */
[----:B------:R-:W-:Y:S01]  /*4510*/  MUFU.EX2 R194, R194 ;  /* 0x000000c200c27308 */ /* 0x000fe20000000800 */
[----:B------:R-:W3:Y:S01]  /*4520*/  LDSM.16.MT88.4 R4, [R195+0x16000] ;  /* 0x01600000c304783b */ /* 0x000ee20000004200 */
[--C-:B------:R-:W-:Y:S01]  /*4530*/  FFMA.FTZ R180, R30, UR4, -R205.reuse ;  /* 0x000000041eb47c23 */ /* 0x100fe200080108cd */
[--C-:B------:R-:W-:Y:S01]  /*4540*/  FFMA.FTZ R179, R12, UR4, -R205.reuse ;  /* 0x000000040cb37c23 */ /* 0x100fe200080108cd */
[--C-:B------:R-:W-:Y:S01]  /*4550*/  FFMA.FTZ R202, R202, UR4, -R205.reuse ;  /* 0x00000004caca7c23 */ /* 0x100fe200080108cd */
[----:B------:R-:W4:Y:S01]  /*4560*/  LDSM.16.MT88.4 R8, [R200+0x10800] ;  /* 0x01080000c808783b */ /* 0x000f220000004200 */
[--C-:B------:R-:W-:Y:S01]  /*4570*/  FFMA.FTZ R203, R238, UR4, -R205.reuse ;  /* 0x00000004eecb7c23 */ /* 0x100fe200080108cd */
[--C-:B------:R-:W-:Y:S01]  /*4580*/  FFMA.FTZ R204, R204, UR4, -R205.reuse ;  /* 0x00000004cccc7c23 */ /* 0x100fe200080108cd */
[----:B------:R-:W5:Y:S01]  /*4590*/  MUFU.EX2 R193, R193 ;  /* 0x000000c100c17308 */ /* 0x000f620000000800 */
[----:B-1----:R-:W-:Y:S01]  /*45a0*/  F2FP.BF16.F32.PACK_AB R154, R187, R188 ;  /* 0x000000bcbb9a723e */ /* 0x002fe200000010ff */
[----:B------:R-:W1:Y:S01]  /*45b0*/  LDSM.16.MT88.4 R12, [R244+0x10800] ;  /* 0x01080000f40c783b */ /* 0x000e620000004200 */
[--C-:B------:R-:W-:Y:S01]  /*45c0*/  FFMA.FTZ R207, R234, UR4, -R205.reuse ;  /* 0x00000004eacf7c23 */ /* 0x100fe200080108cd */
[--C-:B------:R-:W-:Y:S01]  /*45d0*/  FFMA.FTZ R210, R210, UR4, -R205.reuse ;  /* 0x00000004d2d27c23 */ /* 0x100fe200080108cd */
[--C-:B------:R-:W-:Y:S01]  /*45e0*/  FFMA.FTZ R208, R208, UR4, -R205.reuse ;  /* 0x00000004d0d07c23 */ /* 0x100fe200080108cd */
[----:B------:R-:W-:Y:S01]  /*45f0*/  LDSM.16.MT88.4 R32, [R195+0x10800] ;  /* 0x01080000c320783b */ /* 0x000fe20000004200 */
[----:B------:R-:W-:Y:S01]  /*4600*/  FFMA.FTZ R241, R206, UR4, -R205 ;  /* 0x00000004cef17c23 */ /* 0x000fe200080108cd */
[----:B------:R-:W-:Y:S01]  /*4610*/  MUFU.EX2 R190, R190 ;  /* 0x000000be00be7308 */ /* 0x000fe20000000800 */
[----:B------:R-:W-:Y:S01]  /*4620*/  FADD.FTZ R191, R192, R191 ;  /* 0x000000bfc0bf7221 */ /* 0x000fe20000010000 */
[----:B------:R-:W-:Y:S01]  /*4630*/  LDSM.16.MT88.4 R28, [R244+0x12800] ;  /* 0x01280000f41c783b */ /* 0x000fe20000004200 */
[----:B------:R-:W-:-:S02]  /*4640*/  IMAD.MOV.U32 R238, RZ, RZ, -0x1 ;  /* 0xffffffffffee7424 */ /* 0x000fc400078e00ff */
[----:B------:R-:W-:-:S03]  /*4650*/  FADD.FTZ R188, R188, R191 ;  /* 0x000000bfbcbc7221 */ /* 0x000fc60000010000 */
[----:B------:R-:W2:Y:S01]  /*4660*/  MUFU.EX2 R189, R189 ;  /* 0x000000bd00bd7308 */ /* 0x000ea20000000800 */
[----:B-----5:R-:W-:Y:S01]  /*4670*/  F2FP.BF16.F32.PACK_AB R153, R193, R194 ;  /* 0x000000c2c199723e */ /* 0x020fe200000010ff */
[----:B------:R-:W-:Y:S01]  /*4680*/  FADD.FTZ R193, R194, R193 ;  /* 0x000000c1c2c17221 */ /* 0x000fe20000010000 */
[----:B------:R-:W-:-:S05]  /*4690*/  FADD.FTZ R187, R187, R188 ;  /* 0x000000bcbbbb7221 */ /* 0x000fca0000010000 */
        /* <DEDUP_REMOVED lines=75> */
[C---:B------:R-:W-:Y:S08]  /*4b50*/  HMMA.16816.F32.BF16 R104, R4.reuse, R20, R104 ;  /* 0x000000140468723c */ /* 0x040ff00000041868 */
        /* <DEDUP_REMOVED lines=39> */
[----:B------:R-:W-:Y:S01]  /*4dd0*/  HMMA.16816.F32.BF16 R152, R4, R22, R152 ;  /* 0x000000160498723c */ /* 0x000fe20000041898 */
[----:B------:R-:W-:Y:S01]  /*4de0*/  F2FP.BF16.F32.PACK_AB R4, R199, R196 ;  /* 0x000000c4c704723e */ /* 0x000fe200000010ff */
[----:B------:R4:W5:Y:S01]  /*4df0*/  LDSM.16.MT88.4 R20, [R211+0x13000] ;  /* 0x01300000d314783b */ /* 0x0009620000004200 */
[----:B------:R-:W-:Y:S01]  /*4e00*/  F2FP.BF16.F32.PACK_AB R5, R203, R202 ;  /* 0x000000cacb05723e */ /* 0x000fe200000010ff */
[----:B------:R-:W-:Y:S01]  /*4e10*/  FADD.FTZ R196, R196, R181 ;  /* 0x000000b5c4c47221 */ /* 0x000fe20000010000 */
[----:B------:R-:W-:Y:S01]  /*4e20*/  F2FP.BF16.F32.PACK_AB R6, R201, R198 ;  /* 0x000000c6c906723e */ /* 0x000fe200000010ff */
[----:B------:R-:W-:Y:S01]  /*4e30*/  FADD.FTZ R202, R202, R179 ;  /* 0x000000b3caca7221 */ /* 0x000fe20000010000 */
[----:B------:R-:W-:Y:S01]  /*4e40*/  F2FP.BF16.F32.PACK_AB R7, R207, R204 ;  /* 0x000000cccf07723e */ /* 0x000fe200000010ff */
[----:B------:R-:W-:-:S02]  /*4e50*/  FADD.FTZ R199, R199, R196 ;  /* 0x000000c4c7c77221 */ /* 0x000fc40000010000 */
[----:B------:R-:W-:-:S04]  /*4e60*/  FADD.FTZ R203, R203, R202 ;  /* 0x000000cacbcb7221 */ /* 0x000fc80000010000 */
[C---:B-1----:R-:W-:Y:S08]  /*4e70*/  HMMA.16816.F32.BF16 R72, R4.reuse, R8, R72 ;  /* 0x000000080448723c */ /* 0x042ff00000041848 */
[----:B------:R-:W-:Y:S01]  /*4e80*/  HMMA.16816.F32.BF16 R76, R4, R10, R76 ;  /* 0x0000000a044c723c */ /* 0x000fe2000004184c */
[----:B------:R-:W1:Y:S01]  /*4e90*/  LDSM.16.MT88.4 R8, [R220+0x13000] ;  /* 0x01300000dc08783b */ /* 0x000e620000004200 */
[----:B----4-:R-:W-:Y:S01]  /*4ea0*/  FFMA.FTZ R211, R224, UR4, -R209 ;  /* 0x00000004e0d37c23 */ /* 0x010fe200080108d1 */
[----:B------:R-:W-:Y:S01]  /*4eb0*/  FFMA.FTZ R209, R212, UR4, -R205 ;  /* 0x00000004d4d17c23 */ /* 0x000fe200080108cd */
[----:B------:R-:W-:-:S04]  /*4ec0*/  IMAD.IADD R205, R197, 0x1, R220 ;  /* 0x00000001c5cd7824 */ /* 0x000fc800078e02dc */
[C---:B--2---:R-:W-:Y:S01]  /*4ed0*/  HMMA.16816.F32.BF16 R40, R4.reuse, R12, R40 ;  /* 0x0000000c0428723c */ /* 0x044fe20000041828 */
[----:B------:R-:W2:Y:S07]  /*4ee0*/  MUFU.EX2 R211, R211 ;  /* 0x000000d300d37308 */ /* 0x000eae0000000800 */
[C---:B------:R-:W-:Y:S01]  /*4ef0*/  HMMA.16816.F32.BF16 R44, R4.reuse, R14, R44 ;  /* 0x0000000e042c723c */ /* 0x040fe2000004182c */
[----:B------:R-:W4:Y:S01]  /*4f00*/  LDSM.16.MT88.4 R12, [R220+0x11000] ;  /* 0x01100000dc0c783b */ /* 0x000f220000004200 */
[----:B------:R-:W2:Y:S06]  /*4f10*/  MUFU.EX2 R209, R209 ;  /* 0x000000d100d17308 */ /* 0x000eac0000000800 */
[C---:B---3--:R-:W-:Y:S08]  /*4f20*/  HMMA.16816.F32.BF16 R104, R4.reuse, R16, R104 ;  /* 0x000000100468723c */ /* 0x048ff00000041868 */
[C---:B------:R-:W-:Y:S01]  /*4f30*/  HMMA.16816.F32.BF16 R108, R4.reuse, R18, R108 ;  /* 0x00000012046c723c */ /* 0x040fe2000004186c */
[----:B------:R-:W3:Y:S07]  /*4f40*/  LDSM.16.MT88.4 R16, [R195+0x13000] ;  /* 0x01300000c310783b */ /* 0x000eee0000004200 */
[C---:B-----5:R-:W-:Y:S08]  /*4f50*/  HMMA.16816.F32.BF16 R80, R4.reuse, R20, R80 ;  /* 0x000000140450723c */ /* 0x060ff00000041850 */
[C---:B-1----:R-:W-:Y:S08]  /*4f60*/  HMMA.16816.F32.BF16 R64, R4.reuse, R8, R64 ;  /* 0x000000080440723c */ /* 0x042ff00000041840 */
[C---:B------:R-:W-:Y:S01]  /*4f70*/  HMMA.16816.F32.BF16 R68, R4.reuse, R10, R68 ;  /* 0x0000000a0444723c */ /* 0x040fe20000041844 */
[----:B------:R-:W1:Y:S07]  /*4f80*/  LDSM.16.MT88.4 R8, [R220+0x17000] ;  /* 0x01700000dc08783b */ /* 0x000e6e0000004200 */
[C---:B----4-:R-:W-:Y:S08]  /*4f90*/  HMMA.16816.F32.BF16 R160, R4.reuse, R12, R160 ;  /* 0x0000000c04a0723c */ /* 0x050ff000000418a0 */
[C---:B------:R-:W-:Y:S01]  /*4fa0*/  HMMA.16816.F32.BF16 R36, R4.reuse, R14, R36 ;  /* 0x0000000e0424723c */ /* 0x040fe20000041824 */
[----:B------:R-:W4:Y:S07]  /*4fb0*/  LDSM.16.MT88.4 R12, [R195+0x15000] ;  /* 0x01500000c30c783b */ /* 0x000f2e0000004200 */
[C---:B---3--:R-:W-:Y:S08]  /*4fc0*/  HMMA.16816.F32.BF16 R88, R4.reuse, R16, R88 ;  /* 0x000000100458723c */ /* 0x048ff00000041858 */
[C---:B------:R-:W-:Y:S01]  /*4fd0*/  HMMA.16816.F32.BF16 R92, R4.reuse, R18, R92 ;  /* 0x00000012045c723c */ /* 0x040fe2000004185c */
[----:B------:R-:W3:Y:S07]  /*4fe0*/  LDSM.16.MT88.4 R16, [R195+0x17000] ;  /* 0x01700000c310783b */ /* 0x000eee0000004200 */
[C---:B------:R-:W-:Y:S01]  /*4ff0*/  HMMA.16816.F32.BF16 R84, R4.reuse, R22, R84 ;  /* 0x000000160454723c */ /* 0x040fe20000041854 */
[----:B------:R-:W5:Y:S07]  /*5000*/  LDSM.16.MT88.4 R20, [R220+0x15000] ;  /* 0x01500000dc14783b */ /* 0x000f6e0000004200 */
        /* <DEDUP_REMOVED lines=25> */
[----:B------:R-:W-:Y:S01]  /*51a0*/  HMMA.16816.F32.BF16 R100, R4, R22, R100 ;  /* 0x000000160464723c */ /* 0x000fe20000041864 */
[----:B--2---:R-:W-:Y:S01]  /*51b0*/  F2FP.BF16.F32.PACK_AB R4, R222, R211 ;  /* 0x000000d3de04723e */ /* 0x004fe200000010ff */
[----:B------:R-:W2:Y:S01]  /*51c0*/  LDSM.16.MT88.4 R20, [R200+0x15800] ;  /* 0x01580000c814783b */ /* 0x000ea20000004200 */
[----:B------:R-:W-:-:S02]  /*51d0*/  F2FP.BF16.F32.PACK_AB R5, R210, R209 ;  /* 0x000000d1d205723e */ /* 0x000fc400000010ff */
[----:B------:R-:W-:Y:S02]  /*51e0*/  F2FP.BF16.F32.PACK_AB R6, R214, R213 ;  /* 0x000000d5d606723e */ /* 0x000fe400000010ff */
[----:B------:R-:W-:-:S07]  /*51f0*/  F2FP.BF16.F32.PACK_AB R7, R241, R208 ;  /* 0x000000d0f107723e */ /* 0x000fce00000010ff */
        /* <DEDUP_REMOVED lines=9> */
[C---:B--2---:R-:W-:Y:S08]  /*5290*/  HMMA.16816.F32.BF16 R104, R4.reuse, R20, R104 ;  /* 0x000000140468723c */ /* 0x044ff00000041868 */
[C---:B-1----:R-:W-:Y:S08]  /*52a0*/  HMMA.16816.F32.BF16 R160, R4.reuse, R8, R160 ;  /* 0x0000000804a0723c */ /* 0x042ff000000418a0 */
[C---:B------:R-:W-:Y:S01]  /*52b0*/  HMMA.16816.F32.BF16 R36, R4.reuse, R10, R36 ;  /* 0x0000000a0424723c */ /* 0x040fe20000041824 */
[----:B------:R-:W1:Y:S07]  /*52c0*/  LDSM.16.MT88.4 R8, [R220+0x17800] ;  /* 0x01780000dc08783b */ /* 0x000e6e0000004200 */
[C---:B------:R-:W-:Y:S01]  /*52d0*/  HMMA.16816.F32.BF16 R108, R4.reuse, R22, R108 ;  /* 0x00000016046c723c */ /* 0x040fe2000004186c */
[----:B------:R-:W2:Y:S07]  /*52e0*/  LDSM.16.MT88.4 R20, [R195+0x13800] ;  /* 0x01380000c314783b */ /* 0x000eae0000004200 */
[C---:B----4-:R-:W-:Y:S08]  /*52f0*/  HMMA.16816.F32.BF16 R48, R4.reuse, R12, R48 ;  /* 0x0000000c0430723c */ /* 0x050ff00000041830 */
[C---:B------:R-:W-:Y:S01]  /*5300*/  HMMA.16816.F32.BF16 R52, R4.reuse, R14, R52 ;  /* 0x0000000e0434723c */ /* 0x040fe20000041834 */
[----:B------:R-:W4:Y:S07]  /*5310*/  LDSM.16.MT88.4 R12, [R195+0x15800] ;  /* 0x01580000c30c783b */ /* 0x000f2e0000004200 */
        /* <DEDUP_REMOVED lines=29> */
[C---:B----4-:R-:W-:Y:S08]  /*54f0*/  HMMA.16816.F32.BF16 R120, R4.reuse, R12, R120 ;  /* 0x0000000c0478723c */ /* 0x050ff00000041878 */
        /* <DEDUP_REMOVED lines=57> */
[----:B------:R-:W-:-:S04]  /*5890*/  IMAD R6, R5, R176, RZ ;  /* 0x000000b005067224 */ /* 0x000fc800078e02ff */
[C---:B------:R-:W-:Y:S02]  /*58a0*/  IMAD R6, R7.reuse, R177, R6 ;  /* 0x000000b107067224 */ /* 0x040fe400078e0206 */
[----:B------:R-:W-:-:S04]  /*58b0*/  IMAD.WIDE.U32 R176, R7, R176, RZ ;  /* 0x000000b007b07225 */ /* 0x000fc800078e00ff */
        /* <DEDUP_REMOVED lines=10> */
.L_x_1937:
[----:B------:R-:W-:Y:S01]  /*5960*/  UMOV UR4, URZ ;  /* 0x000000ff00047c82 */ /* 0x000fe20008000000 */
[----:B------:R-:W-:Y:S01]  /*5970*/  IMAD.SHL.U32 R4, R176, 0x40, RZ ;  /* 0x00000040b0047824 */ /* 0x000fe200078e00ff */
[----:B------:R-:W-:-:S05]  /*5980*/  IADD3 R5, P1, PT, RZ, -UR4, RZ ;  /* 0x80000004ff057c10 */ /* 0x000fca000ff3e0ff */
[----:B------:R-:W-:-:S05]  /*5990*/  IMAD.X R4, RZ, RZ, ~R4, P1 ;  /* 0x000000ffff047224 */ /* 0x000fca00008e0e04 */
[----:B------:R-:W-:-:S04]  /*59a0*/  SHF.R.S64 R5, R5, 0x1f, R4 ;  /* 0x0000001f05057819 */ /* 0x000fc80000001004 */
[----:B------:R-:W-:-:S04]  /*59b0*/  IADD3 R230, P1, PT, R5, R230, RZ ;  /* 0x000000e605e67210 */ /* 0x000fc80007f3e0ff */
[----:B------:R-:W-:-:S09]  /*59c0*/  LEA.HI.X.SX32 R231, R4, R231, 0x1, P1 ;  /* 0x000000e704e77211 */ /* 0x000fd200008f0eff */
.L_x_1938:
[----:B------:R-:W1:Y:S01]  /*59d0*/  LDCU.64 UR6, c[0x0][0x3c0] ;  /* 0x00007800ff0677ac */ /* 0x000e620008000a00 */
[C---:B------:R-:W-:Y:S01]  /*59e0*/  IMAD.SHL.U32 R245, R219.reuse, 0x8, RZ ;  /* 0x00000008dbf57824 */ /* 0x040fe200078e00ff */
[--C-:B------:R-:W-:Y:S01]  /*59f0*/  SHF.R.U32.HI R221, RZ, 0x1, R219.reuse ;  /* 0x00000001ffdd7819 */ /* 0x100fe200000116db */
[C---:B------:R-:W-:Y:S02]  /*5a00*/  IMAD.SHL.U32 R4, R219.reuse, 0x40, RZ ;  /* 0x00000040db047824 */ /* 0x040fe400078e00ff */
[----:B------:R-:W-:Y:S01]  /*5a10*/  IMAD.SHL.U32 R217, R219, 0x20, RZ ;  /* 0x00000020dbd97824 */ /* 0x000fe200078e00ff */
[----:B------:R-:W-:Y:S01]  /*5a20*/  LOP3.LUT R6, R245, 0x1f8, RZ, 0xc0, !PT ;  /* 0x000001f8f5067812 */ /* 0x000fe200078ec0ff */
[----:B------:R-:W-:Y:S01]  /*5a30*/  IMAD.MOV.U32 R222, RZ, RZ, 0x20 ;  /* 0x00000020ffde7424 */ /* 0x000fe200078e00ff */
[----:B------:R-:W-:Y:S02]  /*5a40*/  LOP3.LUT R233, R4, 0x400, RZ, 0xc0, !PT ;  /* 0x0000040004e97812 */ /* 0x000fe400078ec0ff */
[----:B------:R-:W-:-:S02]  /*5a50*/  LOP3.LUT R6, R6, 0x38, R219, 0x78, !PT ;  /* 0x0000003806067812 */ /* 0x000fc400078e78db */
[----:B------:R-:W-:Y:S02]  /*5a60*/  LOP3.LUT R217, R217, 0x7c00, RZ, 0xc0, !PT ;  /* 0x00007c00d9d97812 */ /* 0x000fe400078ec0ff */
[----:B------:R-:W-:Y:S02]  /*5a70*/  LOP3.LUT R245, R6, 0x1e00, R245, 0xf8, !PT ;  /* 0x00001e0006f57812 */ /* 0x000fe400078ef8f5 */
[----:B------:R-:W-:Y:S01]  /*5a80*/  LOP3.LUT R6, R178, 0x8, R219, 0x78, !PT ;  /* 0x00000008b2067812 */ /* 0x000fe200078e78db */
[----:B-1----:R-:W-:Y:S01]  /*5a90*/  USHF.L.U32 UR4, UR6, 0x5, URZ ;  /* 0x0000000506047899 */ /* 0x002fe200080006ff */
[----:B------:R-:W-:Y:S01]  /*5aa0*/  LEA R245, R245, UR5, 0x1 ;  /* 0x00000005f5f57c11 */ /* 0x000fe2000f8e08ff */
[----:B------:R-:W-:Y:S02]  /*5ab0*/  USHF.L.U64.HI UR7, UR6, 0x5, UR7 ;  /* 0x0000000506077899 */ /* 0x000fe40008010207 */
[----:B------:R-:W-:Y:S01]  /*5ac0*/  IMAD R233, R6, 0x2, R233 ;  /* 0x0000000206e97824 */ /* 0x000fe200078e02e9 */
[----:B------:R-:W-:-:S02]  /*5ad0*/  LOP3.LUT R5, R221, 0x8, RZ, 0xc0, !PT ;  /* 0x00000008dd057812 */ /* 0x000fc400078ec0ff */
[----:B------:R-:W-:Y:S01]  /*5ae0*/  IADD3 R6, P1, PT, R230, UR4, RZ ;  /* 0x00000004e6067c10 */ /* 0x000fe2000ff3e0ff */
[----:B------:R-:W-:Y:S01]  /*5af0*/  @!PT LDS RZ, [RZ] ;  /* 0x00000000fffff984 */ /* 0x000fe20000000800 */
[----:B------:R-:W-:Y:S01]  /*5b00*/  @!PT LDS RZ, [RZ] ;  /* 0x00000000fffff984 */ /* 0x000fe20000000800 */
[----:B------:R-:W-:Y:S01]  /*5b10*/  @!PT LDS RZ, [RZ] ;  /* 0x00000000fffff984 */ /* 0x000fe20000000800 */
[----:B------:R-:W-:Y:S01]  /*5b20*/  LDGSTS.E.BYPASS.LTC128B.128 [R245+0x10000], desc[UR16][R230.64] ;  /* 0x10000000e6f57fae */ /* 0x000fe2000b981a10 */
[----:B------:R-:W-:Y:S01]  /*5b30*/  LOP3.LUT R4, R217, 0x200, R4, 0xf8, !PT ;  /* 0x00000200d9047812 */ /* 0x000fe200078ef804 */
[----:B------:R-:W-:Y:S01]  /*5b40*/  VIADD R223, R233, UR5 ;  /* 0x00000005e9df7c36 */ /* 0x000fe20008000000 */
[----:B------:R-:W-:Y:S01]  /*5b50*/  IADD3.X R7, PT, PT, R231, UR7, RZ, P1, !PT ;  /* 0x00000007e7077c10 */ /* 0x000fe20008ffe4ff */
[----:B------:R-:W-:Y:S01]  /*5b60*/  LDGSTS.E.BYPASS.LTC128B.128 [R245+0x12000], desc[UR16][R230.64+0x80] ;  /* 0x12000080e6f57fae */ /* 0x000fe2000b981a10 */
[----:B------:R-:W-:Y:S02]  /*5b70*/  IADD3 R10, P1, PT, R6, UR4, RZ ;  /* 0x00000004060a7c10 */ /* 0x000fe4000ff3e0ff */
[----:B------:R-:W-:Y:S01]  /*5b80*/  LOP3.LUT R4, R4, R178, R5, 0xf6, !PT ;  /* 0x000000b204047212 */ /* 0x000fe200078ef605 */
[----:B------:R-:W-:Y:S01]  /*5b90*/  LDGSTS.E.BYPASS.LTC128B.128 [R245+0x14000], desc[UR16][R230.64+0x100] ;  /* 0x14000100e6f57fae */ /* 0x000fe2000b981a10 */
[----:B------:R-:W-:-:S02]  /*5ba0*/  IADD3.X R11, PT, PT, R7, UR7, RZ, P1, !PT ;  /* 0x00000007070b7c10 */ /* 0x000fc40008ffe4ff */
[----:B------:R-:W-:Y:S01]  /*5bb0*/  IADD3 R8, P1, PT, R10, UR4, RZ ;  /* 0x000000040a087c10 */ /* 0x000fe2000ff3e0ff */
[----:B------:R-:W-:Y:S01]  /*5bc0*/  LDGSTS.E.BYPASS.LTC128B.128 [R245+0x16000], desc[UR16][R230.64+0x180] ;  /* 0x16000180e6f57fae */ /* 0x000fe2000b981a10 */
[----:B------:R-:W-:Y:S02]  /*5bd0*/  LEA R210, R4, UR5, 0x1 ;  /* 0x0000000504d27c11 */ /* 0x000fe4000f8e08ff */
[----:B------:R-:W-:Y:S01]  /*5be0*/  IADD3.X R9, PT, PT, R11, UR7, RZ, P1, !PT ;  /* 0x000000070b097c10 */ /* 0x000fe20008ffe4ff */
[----:B------:R-:W-:Y:S01]  /*5bf0*/  LDGSTS.E.BYPASS.LTC128B.128 [R245+0x10800], desc[UR16][R6.64] ;  /* 0x1080000006f57fae */ /* 0x000fe2000b981a10 */
[----:B------:R-:W-:Y:S01]  /*5c00*/  SEL R222, R222, 0xffffffe0, !P2 ;  /* 0xffffffe0dede7807 */ /* 0x000fe20005000000 */
[--C-:B------:R-:W-:Y:S02]  /*5c10*/  IMAD.IADD R225, R197, 0x1, R210.reuse ;  /* 0x00000001c5e17824 */ /* 0x100fe400078e02d2 */
[----:B------:R-:W-:Y:S02]  /*5c20*/  LDGSTS.E.BYPASS.LTC128B.128 [R245+0x12800], desc[UR16][R6.64+0x80] ;  /* 0x1280008006f57fae */ /* 0x000fe4000b981a10 */
[----:B------:R-:W-:-:S02]  /*5c30*/  IMAD.IADD R208, R222, 0x1, R210 ;  /* 0x00000001ded07824 */ /* 0x000fc400078e02d2 */
[----:B------:R-:W-:Y:S01]  /*5c40*/  LDGSTS.E.BYPASS.LTC128B.128 [R245+0x14800], desc[UR16][R6.64+0x100] ;  /* 0x1480010006f57fae */ /* 0x000fe2000b981a10 */
[C---:B------:R-:W-:Y:S02]  /*5c50*/  IMAD.IADD R224, R223.reuse, 0x1, R222 ;  /* 0x00000001dfe07824 */ /* 0x040fe400078e02de */
[----:B------:R-:W-:Y:S01]  /*5c60*/  IMAD.IADD R223, R223, 0x1, R197 ;  /* 0x00000001dfdf7824 */ /* 0x000fe200078e02c5 */
[----:B------:R-:W-:Y:S01]  /*5c70*/  LDGSTS.E.BYPASS.LTC128B.128 [R245+0x16800], desc[UR16][R6.64+0x180] ;  /* 0x1680018006f57fae */ /* 0x000fe2000b981a10 */
[C---:B------:R-:W-:Y:S02]  /*5c80*/  IMAD.IADD R229, R222.reuse, 0x1, R225 ;  /* 0x00000001dee57824 */ /* 0x040fe400078e02e1 */
[----:B------:R-:W-:Y:S01]  /*5c90*/  IMAD.IADD R222, R222, 0x1, R223 ;  /* 0x00000001dede7824 */ /* 0x000fe200078e02df */
[----:B------:R-:W-:Y:S04]  /*5ca0*/  LDGSTS.E.BYPASS.LTC128B.128 [R245+0x11000], desc[UR16][R10.64] ;  /* 0x110000000af57fae */ /* 0x000fe8000b981a10 */
[----:B------:R-:W-:Y:S04]  /*5cb0*/  LDGSTS.E.BYPASS.LTC128B.128 [R245+0x13000], desc[UR16][R10.64+0x80] ;  /* 0x130000800af57fae */ /* 0x000fe8000b981a10 */
[----:B------:R-:W-:Y:S04]  /*5cc0*/  LDGSTS.E.BYPASS.LTC128B.128 [R245+0x15000], desc[UR16][R10.64+0x100] ;  /* 0x150001000af57fae */ /* 0x000fe8000b981a10 */
[----:B------:R-:W-:Y:S04]  /*5cd0*/  LDGSTS.E.BYPASS.LTC128B.128 [R245+0x17000], desc[UR16][R10.64+0x180] ;  /* 0x170001800af57fae */ /* 0x000fe8000b981a10 */
[----:B------:R-:W-:Y:S04]  /*5ce0*/  LDGSTS.E.BYPASS.LTC128B.128 [R245+0x11800], desc[UR16][R8.64] ;  /* 0x1180000008f57fae */ /* 0x000fe8000b981a10 */
[----:B------:R-:W-:Y:S04]  /*5cf0*/  LDGSTS.E.BYPASS.LTC128B.128 [R245+0x13800], desc[UR16][R8.64+0x80] ;  /* 0x1380008008f57fae */ /* 0x000fe8000b981a10 */
[----:B------:R-:W-:Y:S04]  /*5d00*/  LDGSTS.E.BYPASS.LTC128B.128 [R245+0x15800], desc[UR16][R8.64+0x100] ;  /* 0x1580010008f57fae */ /* 0x000fe8000b981a10 */
[----:B------:R1:W-:Y:S04]  /*5d10*/  LDGSTS.E.BYPASS.LTC128B.128 [R245+0x17800], desc[UR16][R8.64+0x180] ;  /* 0x1780018008f57fae */ /* 0x0003e8000b981a10 */
        /* <DEDUP_REMOVED lines=16> */
[----:B------:R-:W-:Y:S01]  /*5e20*/  LDSM.16.M88.4 R212, [R224+0xe000] ;  /* 0x00e00000e0d4783b */ /* 0x000fe20000000200 */
[C---:B----4-:R-:W-:Y:S03]  /*5e30*/  HMMA.16816.F32.BF16 R184, R172.reuse, R180, RZ ;  /* 0x000000b4acb8723c */ /* 0x050fe600000418ff */
[----:B------:R-:W-:Y:S04]  /*5e40*/  LDSM.16.M88.4 R248, [R233+UR5+0xf800] ;  /* 0x00f80005e9f8783b */ /* 0x000fe80008000200 */
[----:B------:R-:W0:Y:S01]  /*5e50*/  LDGDEPBAR ;  /* 0x00000000000079af */ /* 0x000e220000000000 */
[C---:B------:R-:W-:Y:S08]  /*5e60*/  HMMA.16816.F32.BF16 R12, R172.reuse, R14, RZ ;  /* 0x0000000eac0c723c */ /* 0x040ff000000418ff */
[C---:B------:R-:W-:Y:S08]  /*5e70*/  HMMA.16816.F32.BF16 R188, R172.reuse, R190, RZ ;  /* 0x000000beacbc723c */ /* 0x040ff000000418ff */
[C---:B------:R-:W-:Y:S08]  /*5e80*/  HMMA.16816.F32.BF16 R180, R172.reuse, R182, RZ ;  /* 0x000000b6acb4723c */ /* 0x040ff000000418ff */
[C---:B-----5:R-:W-:Y:S08]  /*5e90*/  HMMA.16816.F32.BF16 R176, R172.reuse, R20, RZ ;  /* 0x00000014acb0723c */ /* 0x060ff000000418ff */
[----:B------:R-:W-:Y:S01]  /*5ea0*/  HMMA.16816.F32.BF16 R172, R172, R22, RZ ;  /* 0x00000016acac723c */ /* 0x000fe200000418ff */
[----:B------:R-:W2:Y:S07]  /*5eb0*/  LDSM.16.M88.4 R20, [R223+0x8000] ;  /* 0x00800000df14783b */ /* 0x000eae0000000200 */
        /* <DEDUP_REMOVED lines=8> */
[----:B------:R-:W3:Y:S07]  /*5f40*/  LDSM.16.M88.4 R4, [R229] ;  /* 0x00000000e504783b */ /* 0x000eee0000000200 */
[C---:B------:R-:W-:Y:S08]  /*5f50*/  HMMA.16816.F32.BF16 R176, R24.reuse, R28, R176 ;  /* 0x0000001c18b0723c */ /* 0x040ff000000418b0 */
[----:B------:R-:W-:Y:S01]  /*5f60*/  HMMA.16816.F32.BF16 R172, R24, R30, R172 ;  /* 0x0000001e18ac723c */ /* 0x000fe200000418ac */
[----:B------:R-:W4:Y:S04]  /*5f70*/  LDSM.16.M88.4 R24, [R222+0x9000] ;  /* 0x00900000de18783b */ /* 0x000f280000000200 */
[----:B------:R-:W-:Y:S03]  /*5f80*/  LDSM.16.M88.4 R28, [R210+0x2000] ;  /* 0x00200000d21c783b */ /* 0x000fe60000000200 */
[C---:B--2---:R-:W-:Y:S08]  /*5f90*/  HMMA.16816.F32.BF16 R16, R196.reuse, R20, R16 ;  /* 0x00000014c410723c */ /* 0x044ff00000041810 */
[C---:B------:R-:W-:Y:S01]  /*5fa0*/  HMMA.16816.F32.BF16 R12, R196.reuse, R22, R12 ;  /* 0x00000016c40c723c */ /* 0x040fe2000004180c */
[----:B------:R-:W2:Y:S07]  /*5fb0*/  LDSM.16.M88.4 R20, [R222+0x9800] ;  /* 0x00980000de14783b */ /* 0x000eae0000000200 */
        /* <DEDUP_REMOVED lines=8> */
[----:B------:R-:W-:Y:S04]  /*6040*/  LDSM.16.M88.4 R196, [R233+UR5+0xb800] ;  /* 0x00b80005e9c4783b */ /* 0x000fe80008000200 */
[----:B------:R-:W-:Y:S03]  /*6050*/  LDSM.16.M88.4 R200, [R224+0xb800] ;  /* 0x00b80000e0c8783b */ /* 0x000fe60000000200 */
[C---:B---3--:R-:W-:Y:S08]  /*6060*/  HMMA.16816.F32.BF16 R16, R4.reuse, R168, R16 ;  /* 0x000000a80410723c */ /* 0x048ff00000041810 */
[C---:B------:R-:W-:Y:S01]  /*6070*/  HMMA.16816.F32.BF16 R12, R4.reuse, R170, R12 ;  /* 0x000000aa040c723c */ /* 0x040fe2000004180c */
[----:B------:R-:W3:Y:S07]  /*6080*/  LDSM.16.M88.4 R168, [R233+UR5+0xa800] ;  /* 0x00a80005e9a8783b */ /* 0x000eee0008000200 */
        /* <DEDUP_REMOVED lines=9> */
[----:B------:R-:W4:Y:S03]  /*6120*/  LDSM.16.M88.4 R20, [R224+0xa800] ;  /* 0x00a80000e014783b */ /* 0x000f260000000200 */
[C---:B-1----:R-:W-:Y:S08]  /*6130*/  HMMA.16816.F32.BF16 R16, R28.reuse, R8, R16 ;  /* 0x000000081c10723c */ /* 0x042ff00000041810 */
[C---:B------:R-:W-:Y:S01]  /*6140*/  HMMA.16816.F32.BF16 R12, R28.reuse, R10, R12 ;  /* 0x0000000a1c0c723c */ /* 0x040fe2000004180c */
[----:B------:R-:W1:Y:S07]  /*6150*/  LDSM.16.M88.4 R8, [R224+0xb000] ;  /* 0x00b00000e008783b */ /* 0x000e6e0000000200 */
[C---:B---3--:R-:W-:Y:S08]  /*6160*/  HMMA.16816.F32.BF16 R192, R28.reuse, R168, R192 ;  /* 0x000000a81cc0723c */ /* 0x048ff000000418c0 */
[C---:B------:R-:W-:Y:S01]  /*6170*/  HMMA.16816.F32.BF16 R188, R28.reuse, R170, R188 ;  /* 0x000000aa1cbc723c */ /* 0x040fe200000418bc */
[----:B------:R-:W-:Y:S07]  /*6180*/  LDSM.16.M88.4 R168, [R225+0x2000] ;  /* 0x00200000e1a8783b */ /* 0x000fee0000000200 */
[C---:B-----5:R-:W-:Y:S08]  /*6190*/  HMMA.16816.F32.BF16 R184, R28.reuse, R32, R184 ;  /* 0x000000201cb8723c */ /* 0x060ff000000418b8 */
[C---:B------:R-:W-:Y:S01]  /*61a0*/  HMMA.16816.F32.BF16 R180, R28.reuse, R34, R180 ;  /* 0x000000221cb4723c */ /* 0x040fe200000418b4 */
[----:B------:R-:W3:Y:S07]  /*61b0*/  LDSM.16.M88.4 R32, [R223+0xa000] ;  /* 0x00a00000df20783b */ /* 0x000eee0000000200 */
[C---:B------:R-:W-:Y:S08]  /*61c0*/  HMMA.16816.F32.BF16 R176, R28.reuse, R196, R176 ;  /* 0x000000c41cb0723c */ /* 0x040ff000000418b0 */
[----:B------:R-:W-:Y:S01]  /*61d0*/  HMMA.16816.F32.BF16 R172, R28, R198, R172 ;  /* 0x000000c61cac723c */ /* 0x000fe200000418ac */
[----:B------:R-:W5:Y:S04]  /*61e0*/  LDSM.16.M88.4 R28, [R223+0xa800] ;  /* 0x00a80000df1c783b */ /* 0x000f680000000200 */
[----:B------:R-:W-:Y:S03]  /*61f0*/  LDSM.16.M88.4 R196, [R223+0xb800] ;  /* 0x00b80000dfc4783b */ /* 0x000fe60000000200 */
[C---:B--2---:R-:W-:Y:S08]  /*6200*/  HMMA.16816.F32.BF16 R16, R4.reuse, R24, R16 ;  /* 0x000000180410723c */ /* 0x044ff00000041810 */
[C---:B------:R-:W-:Y:S01]  /*6210*/  HMMA.16816.F32.BF16 R12, R4.reuse, R26, R12 ;  /* 0x0000001a040c723c */ /* 0x040fe2000004180c */
[----:B------:R-:W2:Y:S07]  /*6220*/  LDSM.16.M88.4 R24, [R223+0xb000] ;  /* 0x00b00000df18783b */ /* 0x000eae0000000200 */
[C---:B----4-:R-:W-:Y:S08]  /*6230*/  HMMA.16816.F32.BF16 R192, R4.reuse, R20, R192 ;  /* 0x0000001404c0723c */ /* 0x050ff000000418c0 */
[C---:B------:R-:W-:Y:S01]  /*6240*/  HMMA.16816.F32.BF16 R188, R4.reuse, R22, R188 ;  /* 0x0000001604bc723c */ /* 0x040fe200000418bc */
[----:B------:R-:W-:Y:S07]  /*6250*/  LDSM.16.M88.4 R20, [R222+0xa000] ;  /* 0x00a00000de14783b */ /* 0x000fee0000000200 */
[C---:B-1----:R-:W-:Y:S08]  /*6260*/  HMMA.16816.F32.BF16 R184, R4.reuse, R8, R184 ;  /* 0x0000000804b8723c */ /* 0x042ff000000418b8 */
[C---:B------:R-:W-:Y:S01]  /*6270*/  HMMA.16816.F32.BF16 R180, R4.reuse, R10, R180 ;  /* 0x0000000a04b4723c */ /* 0x040fe200000418b4 */
[----:B------:R-:W1:Y:S07]  /*6280*/  LDSM.16.M88.4 R8, [R229+0x2000] ;  /* 0x00200000e508783b */ /* 0x000e6e0000000200 */
[C---:B------:R-:W-:Y:S08]  /*6290*/  HMMA.16816.F32.BF16 R176, R4.reuse, R200, R176 ;  /* 0x000000c804b0723c */ /* 0x040ff000000418b0 */
[----:B------:R-:W-:Y:S01]  /*62a0*/  HMMA.16816.F32.BF16 R172, R4, R202, R172 ;  /* 0x000000ca04ac723c */ /* 0x000fe200000418ac */
[----:B------:R-:W4:Y:S04]  /*62b0*/  LDSM.16.M88.4 R4, [R222+0xa800] ;  /* 0x00a80000de04783b */ /* 0x000f280000000200 */
[----:B------:R-:W-:Y:S03]  /*62c0*/  LDSM.16.M88.4 R200, [R233+UR5+0xc800] ;  /* 0x00c80005e9c8783b */ /* 0x000fe60008000200 */
[C---:B---3--:R-:W-:Y:S08]  /*62d0*/  HMMA.16816.F32.BF16 R16, R168.reuse, R32, R16 ;  /* 0x00000020a810723c */ /* 0x048ff00000041810 */
[C---:B------:R-:W-:Y:S01]  /*62e0*/  HMMA.16816.F32.BF16 R12, R168.reuse, R34, R12 ;  /* 0x00000022a80c723c */ /* 0x040fe2000004180c */
[----:B------:R-:W3:Y:S07]  /*62f0*/  LDSM.16.M88.4 R32, [R222+0xb800] ;  /* 0x00b80000de20783b */ /* 0x000eee0000000200 */
[C---:B-----5:R-:W-:Y:S08]  /*6300*/  HMMA.16816.F32.BF16 R192, R168.reuse, R28, R192 ;  /* 0x0000001ca8c0723c */ /* 0x060ff000000418c0 */
[C---:B------:R-:W-:Y:S01]  /*6310*/  HMMA.16816.F32.BF16 R188, R168.reuse, R30, R188 ;  /* 0x0000001ea8bc723c */ /* 0x040fe200000418bc */
[----:B------:R-:W-:Y:S07]  /*6320*/  LDSM.16.M88.4 R28, [R233+UR5+0xc000] ;  /* 0x00c00005e91c783b */ /* 0x000fee0008000200 */
[C---:B--2---:R-:W-:Y:S08]  /*6330*/  HMMA.16816.F32.BF16 R184, R168.reuse, R24, R184 ;  /* 0x00000018a8b8723c */ /* 0x044ff000000418b8 */
[C---:B------:R-:W-:Y:S01]  /*6340*/  HMMA.16816.F32.BF16 R180, R168.reuse, R26, R180 ;  /* 0x0000001aa8b4723c */ /* 0x040fe200000418b4 */
[----:B------:R-:W2:Y:S07]  /*6350*/  LDSM.16.M88.4 R24, [R210+0x4000] ;  /* 0x00400000d218783b */ /* 0x000eae0000000200 */
[C---:B------:R-:W-:Y:S08]  /*6360*/  HMMA.16816.F32.BF16 R176, R168.reuse, R196, R176 ;  /* 0x000000c4a8b0723c */ /* 0x040ff000000418b0 */
[----:B------:R-:W-:Y:S01]  /*6370*/  HMMA.16816.F32.BF16 R172, R168, R198, R172 ;  /* 0x000000c6a8ac723c */ /* 0x000fe200000418ac */
[----:B------:R-:W5:Y:S04]  /*6380*/  LDSM.16.M88.4 R196, [R233+UR5+0xd000] ;  /* 0x00d00005e9c4783b */ /* 0x000f680008000200 */
[----:B------:R-:W5:Y:S03]  /*6390*/  LDSM.16.M88.4 R168, [R233+UR5+0xd800] ;  /* 0x00d80005e9a8783b */ /* 0x000f660008000200 */
[C---:B-1----:R-:W-:Y:S08]  /*63a0*/  HMMA.16816.F32.BF16 R16, R8.reuse, R20, R16 ;  /* 0x000000140810723c */ /* 0x042ff00000041810 */
[C---:B------:R-:W-:Y:S01]  /*63b0*/  HMMA.16816.F32.BF16 R12, R8.reuse, R22, R12 ;  /* 0x00000016080c723c */ /* 0x040fe2000004180c */
[----:B------:R-:W-:Y:S07]  /*63c0*/  LDSM.16.M88.4 R20, [R224+0xc000] ;  /* 0x00c00000e014783b */ /* 0x000fee0000000200 */
[C---:B----4-:R-:W-:Y:S08]  /*63d0*/  HMMA.16816.F32.BF16 R192, R8.reuse, R4, R192 ;  /* 0x0000000408c0723c */ /* 0x050ff000000418c0 */
[C---:B------:R-:W-:Y:S01]  /*63e0*/  HMMA.16816.F32.BF16 R188, R8.reuse, R6, R188 ;  /* 0x0000000608bc723c */ /* 0x040fe200000418bc */
[----:B------:R-:W1:Y:S07]  /*63f0*/  LDSM.16.M88.4 R4, [R208+0x4000] ;  /* 0x00400000d004783b */ /* 0x000e6e0000000200 */
[C---:B------:R-:W-:Y:S08]  /*6400*/  HMMA.16816.F32.BF16 R184, R8.reuse, R204, R184 ;  /* 0x000000cc08b8723c */ /* 0x040ff000000418b8 */
[C---:B------:R-:W-:Y:S01]  /*6410*/  HMMA.16816.F32.BF16 R180, R8.reuse, R206, R180 ;  /* 0x000000ce08b4723c */ /* 0x040fe200000418b4 */
[----:B------:R-:W-:Y:S07]  /*6420*/  LDSM.16.M88.4 R204, [R223+0xd800] ;  /* 0x00d80000dfcc783b */ /* 0x000fee0000000200 */
[C---:B---3--:R-:W-:Y:S08]  /*6430*/  HMMA.16816.F32.BF16 R176, R8.reuse, R32, R176 ;  /* 0x0000002008b0723c */ /* 0x048ff000000418b0 */
        /* <DEDUP_REMOVED lines=19> */
[C---:B---3--:R-:W-:Y:S08]  /*6570*/  HMMA.16816.F32.BF16 R192, R4.reuse, R8, R192 ;  /* 0x0000000804c0723c */ /* 0x048ff000000418c0 */
[C---:B------:R-:W-:Y:S01]  /*6580*/  HMMA.16816.F32.BF16 R188, R4.reuse, R10, R188 ;  /* 0x0000000a04bc723c */ /* 0x040fe200000418bc */
[----:B------:R-:W3:Y:S07]  /*6590*/  LDSM.16.M88.4 R8, [R223+0xd000] ;  /* 0x00d00000df08783b */ /* 0x000eee0000000200 */
        /* <DEDUP_REMOVED lines=9> */
[----:B------:R-:W-:Y:S07]  /*6630*/  LDSM.16.M88.4 R24, [R233+UR5+0xe000] ;  /* 0x00e00005e918783b */ /* 0x000fee0008000200 */
[C---:B-1----:R-:W-:Y:S08]  /*6640*/  HMMA.16816.F32.BF16 R192, R200.reuse, R20, R192 ;  /* 0x00000014c8c0723c */ /* 0x042ff000000418c0 */
[C---:B------:R-:W-:Y:S01]  /*6650*/  HMMA.16816.F32.BF16 R188, R200.reuse, R22, R188 ;  /* 0x00000016c8bc723c */ /* 0x040fe200000418bc */
[----:B------:R-:W1:Y:S04]  /*6660*/  LDSM.16.M88.4 R20, [R210+0x6000] ;  /* 0x00600000d214783b */ /* 0x000e680000000200 */
[----:B------:R-:W-:Y:S03]  /*6670*/  LDSM.16.M88.4 R208, [R208+0x6000] ;  /* 0x00600000d0d0783b */ /* 0x000fe60000000200 */
        /* <DEDUP_REMOVED lines=8> */
[----:B------:R-:W-:Y:S04]  /*6700*/  LDSM.16.M88.4 R200, [R224+0xf000] ;  /* 0x00f00000e0c8783b */ /* 0x000fe80000000200 */
[----:B------:R-:W-:Y:S03]  /*6710*/  LDSM.16.M88.4 R204, [R224+0xe800] ;  /* 0x00e80000e0cc783b */ /* 0x000fe60000000200 */
        /* <DEDUP_REMOVED lines=9> */
[----:B------:R-:W-:Y:S03]  /*67b0*/  LDSM.16.M88.4 R28, [R223+0xe800] ;  /* 0x00e80000df1c783b */ /* 0x000fe60000000200 */
[C---:B-1----:R-:W-:Y:S08]  /*67c0*/  HMMA.16816.F32.BF16 R16, R20.reuse, R24, R16 ;  /* 0x000000181410723c */ /* 0x042ff00000041810 */
[C---:B------:R-:W-:Y:S01]  /*67d0*/  HMMA.16816.F32.BF16 R12, R20.reuse, R26, R12 ;  /* 0x0000001a140c723c */ /* 0x040fe2000004180c */
[----:B------:R-:W-:Y:S07]  /*67e0*/  LDSM.16.M88.4 R24, [R223+0xf000] ;  /* 0x00f00000df18783b */ /* 0x000fee0000000200 */
[C---:B---3--:R-:W-:Y:S08]  /*67f0*/  HMMA.16816.F32.BF16 R192, R20.reuse, R8, R192 ;  /* 0x0000000814c0723c */ /* 0x048ff000000418c0 */
[C---:B------:R-:W-:Y:S01]  /*6800*/  HMMA.16816.F32.BF16 R188, R20.reuse, R10, R188 ;  /* 0x0000000a14bc723c */ /* 0x040fe200000418bc */
[----:B------:R-:W-:Y:S07]  /*6810*/  LDSM.16.M88.4 R8, [R229+0x6000] ;  /* 0x00600000e508783b */ /* 0x000fee0000000200 */
[C---:B--2---:R-:W-:Y:S08]  /*6820*/  HMMA.16816.F32.BF16 R184, R20.reuse, R4, R184 ;  /* 0x0000000414b8723c */ /* 0x044ff000000418b8 */
[----:B------:R-:W-:Y:S01]  /*6830*/  HMMA.16816.F32.BF16 R180, R20, R6, R180 ;  /* 0x0000000614b4723c */ /* 0x000fe200000418b4 */
[----:B------:R-:W1:Y:S07]  /*6840*/  LDSM.16.M88.4 R4, [R222+0xe000] ;  /* 0x00e00000de04783b */ /* 0x000e6e0000000200 */
[----:B------:R-:W-:Y:S08]  /*6850*/  HMMA.16816.F32.BF16 R16, R208, R212, R16 ;  /* 0x000000d4d010723c */ /* 0x000ff00000041810 */
[C---:B------:R-:W-:Y:S08]  /*6860*/  HMMA.16816.F32.BF16 R176, R20.reuse, R248, R176 ;  /* 0x000000f814b0723c */ /* 0x040ff000000418b0 */
[----:B------:R-:W-:Y:S01]  /*6870*/  HMMA.16816.F32.BF16 R172, R20, R250, R172 ;  /* 0x000000fa14ac723c */ /* 0x000fe200000418ac */
[----:B------:R-:W2:Y:S07]  /*6880*/  LDSM.16.M88.4 R20, [R223+0xf800] ;  /* 0x00f80000df14783b */ /* 0x000eae0000000200 */
[----:B------:R-:W-:Y:S08]  /*6890*/  HMMA.16816.F32.BF16 R12, R208, R214, R12 ;  /* 0x000000d6d00c723c */ /* 0x000ff0000004180c */
[----:B----4-:R-:W-:Y:S08]  /*68a0*/  HMMA.16816.F32.BF16 R16, R168, R32, R16 ;  /* 0x00000020a810723c */ /* 0x010ff00000041810 */
[C---:B------:R-:W-:Y:S08]  /*68b0*/  HMMA.16816.F32.BF16 R176, R208.reuse, R196, R176 ;  /* 0x000000c4d0b0723c */ /* 0x040ff000000418b0 */
[C---:B------:R-:W-:Y:S08]  /*68c0*/  HMMA.16816.F32.BF16 R184, R208.reuse, R200, R184 ;  /* 0x000000c8d0b8723c */ /* 0x040ff000000418b8 */
[----:B------:R-:W-:Y:S01]  /*68d0*/  HMMA.16816.F32.BF16 R180, R208, R202, R180 ;  /* 0x000000cad0b4723c */ /* 0x000fe200000418b4 */
[----:B------:R-:W3:Y:S07]  /*68e0*/  LDSM.16.M88.4 R200, [R222+0xe800] ;  /* 0x00e80000dec8783b */ /* 0x000eee0000000200 */
[----:B------:R-:W-:Y:S08]  /*68f0*/  HMMA.16816.F32.BF16 R12, R168, R34, R12 ;  /* 0x00000022a80c723c */ /* 0x000ff0000004180c */
[----:B------:R-:W-:Y:S08]  /*6900*/  HMMA.16816.F32.BF16 R192, R208, R204, R192 ;  /* 0x000000ccd0c0723c */ /* 0x000ff000000418c0 */
[----:B-1----:R-:W-:Y:S01]  /*6910*/  HMMA.16816.F32.BF16 R16, R8, R4, R16 ;  /* 0x000000040810723c */ /* 0x002fe20000041810 */
[----:B------:R-:W-:-:S02]  /*6920*/  IMAD.SHL.U32 R5, R0, 0x40, RZ ;  /* 0x0000004000057824 */ /* 0x000fc400078e00ff */
[----:B------:R-:W-:-:S05]  /*6930*/  IMAD.SHL.U32 R4, R219, 0x2, RZ ;  /* 0x00000002db047824 */ /* 0x000fca00078e00ff */
[----:B------:R-:W-:Y:S08]  /*6940*/  HMMA.16816.F32.BF16 R188, R208, R206, R188 ;  /* 0x000000ced0bc723c */ /* 0x000ff000000418bc */
[----:B--2---:R-:W-:Y:S01]  /*6950*/  HMMA.16816.F32.BF16 R176, R168, R20, R176 ;  /* 0x00000014a8b0723c */ /* 0x004fe200000418b0 */
[----:B------:R-:W-:-:S05]  /*6960*/  LOP3.LUT R20, R5, 0x6, R4, 0xf8, !PT ;  /* 0x0000000605147812 */ /* 0x000fca00078ef804 */
[C---:B------:R-:W-:Y:S02]  /*6970*/  VIADD R4, R20.reuse, 0xffffff80 ;  /* 0xffffff8014047836 */ /* 0x040fe40000000000 */
[C---:B------:R-:W-:Y:S01]  /*6980*/  HMMA.16816.F32.BF16 R184, R168.reuse, R24, R184 ;  /* 0x00000018a8b8723c */ /* 0x040fe200000418b8 */
[----:B------:R-:W-:Y:S02]  /*6990*/  VIADD R5, R20, 0xffffff81 ;  /* 0xffffff8114057836 */ /* 0x000fe40000000000 */
[CC--:B------:R-:W-:Y:S02]  /*69a0*/  ISETP.GE.AND P4, PT, R4.reuse, R165.reuse, PT ;  /* 0x000000a50400720c */ /* 0x0c0fe40003f86270 */
[----:B------:R-:W-:Y:S01]  /*69b0*/  ISETP.GE.AND P3, PT, R4, R2, PT ;  /* 0x000000020400720c */ /* 0x000fe20003f66270 */
[----:B------:R-:W-:Y:S01]  /*69c0*/  VIADD R4, R20, 0xffffff88 ;  /* 0xffffff8814047836 */ /* 0x000fe20000000000 */
[----:B------:R-:W-:Y:S01]  /*69d0*/  FSEL R21, R16, -INF , !P4 ;  /* 0xff80000010157808 */ /* 0x000fe20006000000 */
[----:B------:R-:W-:Y:S01]  /*69e0*/  HMMA.16816.F32.BF16 R180, R168, R26, R180 ;  /* 0x0000001aa8b4723c */ /* 0x000fe200000418b4 */
[----:B------:R-:W1:Y:S01]  /*69f0*/  LDSM.16.M88.4 R24, [R222+0xf000] ;  /* 0x00f00000de18783b */ /* 0x000e620000000200 */
[----:B------:R-:W-:-:S02]  /*6a00*/  ISETP.GE.AND P1, PT, R5, R165, PT ;  /* 0x000000a50500720c */ /* 0x000fc40003f26270 */
[-C--:B------:R-:W-:Y:S01]  /*6a10*/  ISETP.GE.AND P6, PT, R5, R2.reuse, PT ;  /* 0x000000020500720c */ /* 0x080fe20003fc6270 */
[----:B------:R-:W-:Y:S01]  /*6a20*/  VIADD R5, R20, 0xffffff89 ;  /* 0xffffff8914057836 */ /* 0x000fe20000000000 */
[CC--:B------:R-:W-:Y:S02]  /*6a30*/  ISETP.GE.AND P5, PT, R4.reuse, R165.reuse, PT ;  /* 0x000000a50400720c */ /* 0x0c0fe40003fa6270 */
[----:B------:R-:W-:Y:S01]  /*6a40*/  HMMA.16816.F32.BF16 R12, R8, R6, R12 ;  /* 0x00000006080c723c */ /* 0x000fe2000004180c */
[----:B------:R-:W-:Y:S01]  /*6a50*/  ISETP.GE.AND P4, PT, R4, R2, PT ;  /* 0x000000020400720c */ /* 0x000fe20003f86270 */
[----:B------:R-:W-:Y:S01]  /*6a60*/  VIADD R4, R20, 0xffffff90 ;  /* 0xffffff9014047836 */ /* 0x000fe20000000000 */
[----:B------:R-:W-:Y:S02]  /*6a70*/  FSEL R16, R19, -INF , !P6 ;  /* 0xff80000013107808 */ /* 0x000fe40007000000 */
[----:B------:R-:W-:Y:S02]  /*6a80*/  FSEL R18, R18, -INF , !P3 ;  /* 0xff80000012127808 */ /* 0x000fe40005800000 */
[----:B------:R-:W-:Y:S01]  /*6a90*/  FSEL R17, R17, -INF , !P1 ;  /* 0xff80000011117808 */ /* 0x000fe20004800000 */
[----:B------:R-:W-:Y:S01]  /*6aa0*/  HMMA.16816.F32.BF16 R192, R168, R28, R192 ;  /* 0x0000001ca8c0723c */ /* 0x000fe200000418c0 */
[----:B------:R-:W-:-:S02]  /*6ab0*/  ISETP.GE.AND P3, PT, R5, R165, PT ;  /* 0x000000a50500720c */ /* 0x000fc40003f66270 */
[----:B------:R-:W-:Y:S02]  /*6ac0*/  ISETP.GE.AND P1, PT, R5, R2, PT ;  /* 0x000000020500720c */ /* 0x000fe40003f26270 */
[----:B------:R-:W-:-:S03]  /*6ad0*/  ISETP.GE.AND P6, PT, R4, R165, PT ;  /* 0x000000a50400720c */ /* 0x000fc60003fc6270 */
[----:B------:R-:W-:Y:S01]  /*6ae0*/  HMMA.16816.F32.BF16 R188, R168, R30, R188 ;  /* 0x0000001ea8bc723c */ /* 0x000fe200000418bc */
[----:B------:R-:W-:Y:S02]  /*6af0*/  VIADD R30, R20, 0xffffff91 ;  /* 0xffffff91141e7836 */ /* 0x000fe40000000000 */
[----:B------:R-:W-:Y:S01]  /*6b00*/  FSEL R19, R12, -INF , !P5 ;  /* 0xff8000000c137808 */ /* 0x000fe20006800000 */
[----:B------:R-:W-:Y:S01]  /*6b10*/  VIADD R12, R20, 0xffffff98 ;  /* 0xffffff98140c7836 */ /* 0x000fe20000000000 */
[----:B------:R-:W-:Y:S02]  /*6b20*/  ISETP.GE.AND P5, PT, R4, R2, PT ;  /* 0x000000020400720c */ /* 0x000fe40003fa6270 */
[----:B------:R-:W2:Y:S01]  /*6b30*/  LDSM.16.M88.4 R4, [R222+0xf800] ;  /* 0x00f80000de04783b */ /* 0x000ea20000000200 */
[----:B------:R-:W-:Y:S01]  /*6b40*/  HMMA.16816.F32.BF16 R172, R208, R198, R172 ;  /* 0x000000c6d0ac723c */ /* 0x000fe200000418ac */
[----:B------:R-:W-:Y:S01]  /*6b50*/  FSEL R28, R14, -INF , !P4 ;  /* 0xff8000000e1c7808 */ /* 0x000fe20006000000 */
[----:B------:R-:W-:-:S04]  /*6b60*/  DEPBAR.LE SB0, 0x0 ;  /* 0x000080000000791a */ /* 0x000fc80000000000 */
[----:B------:R-:W-:Y:S01]  /*6b70*/  FSEL R29, R13, -INF , !P3 ;  /* 0xff8000000d1d7808 */ /* 0x000fe20005800000 */
[----:B------:R-:W-:Y:S01]  /*6b80*/  VIADD R13, R20, 0xffffff99 ;  /* 0xffffff99140d7836 */ /* 0x000fe20000000000 */
[----:B---3--:R-:W-:Y:S01]  /*6b90*/  HMMA.16816.F32.BF16 R192, R8, R200, R192 ;  /* 0x000000c808c0723c */ /* 0x008fe200000418c0 */
[C---:B------:R-:W-:Y:S02]  /*6ba0*/  ISETP.GE.AND P4, PT, R30.reuse, R165, PT ;  /* 0x000000a51e00720c */ /* 0x040fe40003f86270 */
[----:B------:R-:W-:-:S05]  /*6bb0*/  ISETP.GE.AND P3, PT, R30, R2, PT ;  /* 0x000000021e00720c */ /* 0x000fca0003f66270 */
[C---:B------:R-:W-:Y:S08]  /*6bc0*/  HMMA.16816.F32.BF16 R188, R8.reuse, R202, R188 ;  /* 0x000000ca08bc723c */ /* 0x040ff000000418bc */
[----:B-1----:R-:W-:Y:S01]  /*6bd0*/  HMMA.16816.F32.BF16 R184, R8, R24, R184 ;  /* 0x0000001808b8723c */ /* 0x002fe200000418b8 */
[----:B------:R-:W-:Y:S02]  /*6be0*/  FSEL R24, R15, -INF , !P1 ;  /* 0xff8000000f187808 */ /* 0x000fe40004800000 */
[----:B------:R-:W-:-:S02]  /*6bf0*/  FSEL R209, R192, -INF , !P6 ;  /* 0xff800000c0d17808 */ /* 0x000fc40007000000 */
[----:B------:R-:W-:Y:S02]  /*6c00*/  FSEL R214, R194, -INF , !P5 ;  /* 0xff800000c2d67808 */ /* 0x000fe40006800000 */
[----:B------:R-:W-:Y:S01]  /*6c10*/  FSEL R213, R193, -INF , !P4 ;  /* 0xff800000c1d57808 */ /* 0x000fe20006000000 */
[----:B------:R-:W-:Y:S01]  /*6c20*/  HMMA.16816.F32.BF16 R180, R8, R26, R180 ;  /* 0x0000001a08b4723c */ /* 0x000fe200000418b4 */
[----:B------:R-:W-:Y:S01]  /*6c30*/  BAR.SYNC.DEFER_BLOCKING 0x0 ;  /* 0x0000000000007b1d */ /* 0x000fe20000010000 */
[CC--:B------:R-:W-:Y:S02]  /*6c40*/  ISETP.GE.AND P1, PT, R12.reuse, R165.reuse, PT ;  /* 0x000000a50c00720c */ /* 0x0c0fe40003f26270 */
[-C--:B------:R-:W-:Y:S01]  /*6c50*/  ISETP.GE.AND P6, PT, R12, R2.reuse, PT ;  /* 0x000000020c00720c */ /* 0x080fe20003fc6270 */
[C---:B------:R-:W-:Y:S01]  /*6c60*/  VIADD R12, R20.reuse, 0xffffffa0 ;  /* 0xffffffa0140c7836 */ /* 0x040fe20000000000 */
[C---:B------:R-:W-:Y:S02]  /*6c70*/  ISETP.GE.AND P5, PT, R13.reuse, R165, PT ;  /* 0x000000a50d00720c */ /* 0x040fe40003fa6270 */
[----:B------:R-:W-:Y:S01]  /*6c80*/  ISETP.GE.AND P4, PT, R13, R2, PT ;  /* 0x000000020d00720c */ /* 0x000fe20003f86270 */
[----:B------:R-:W-:Y:S01]  /*6c90*/  VIADD R13, R20, 0xffffffa1 ;  /* 0xffffffa1140d7836 */ /* 0x000fe20000000000 */
[----:B------:R-:W-:Y:S01]  /*6ca0*/  FSEL R212, R195, -INF , !P3 ;  /* 0xff800000c3d47808 */ /* 0x000fe20005800000 */
[----:B------:R-:W-:Y:S01]  /*6cb0*/  HMMA.16816.F32.BF16 R172, R168, R22, R172 ;  /* 0x00000016a8ac723c */ /* 0x000fe200000418ac */
[----:B------:R-:W-:Y:S01]  /*6cc0*/  FSEL R211, R188, -INF , !P1 ;  /* 0xff800000bcd37808 */ /* 0x000fe20004800000 */
[----:B------:R-:W-:Y:S01]  /*6cd0*/  VIADD R22, R20, 0xffffffb0 ;  /* 0xffffffb014167836 */ /* 0x000fe20000000000 */
[----:B------:R-:W-:-:S02]  /*6ce0*/  FSEL R190, R190, -INF , !P6 ;  /* 0xff800000bebe7808 */ /* 0x000fc40007000000 */
[----:B------:R-:W-:Y:S02]  /*6cf0*/  FSEL R207, R189, -INF , !P5 ;  /* 0xff800000bdcf7808 */ /* 0x000fe40006800000 */
[CC--:B------:R-:W-:Y:S02]  /*6d00*/  ISETP.GE.AND P3, PT, R12.reuse, R165.reuse, PT ;  /* 0x000000a50c00720c */ /* 0x0c0fe40003f66270 */
[-C--:B------:R-:W-:Y:S01]  /*6d10*/  ISETP.GE.AND P1, PT, R12, R2.reuse, PT ;  /* 0x000000020c00720c */ /* 0x080fe20003f26270 */
[C---:B------:R-:W-:Y:S01]  /*6d20*/  VIADD R12, R20.reuse, 0xffffffa9 ;  /* 0xffffffa9140c7836 */ /* 0x040fe20000000000 */
[C---:B------:R-:W-:Y:S02]  /*6d30*/  ISETP.GE.AND P6, PT, R13.reuse, R165, PT ;  /* 0x000000a50d00720c */ /* 0x040fe40003fc6270 */
[----:B------:R-:W-:Y:S01]  /*6d40*/  ISETP.GE.AND P5, PT, R13, R2, PT ;  /* 0x000000020d00720c */ /* 0x000fe20003fa6270 */
[----:B------:R-:W-:Y:S01]  /*6d50*/  VIADD R13, R20, 0xffffffa8 ;  /* 0xffffffa8140d7836 */ /* 0x000fe20000000000 */
[----:B------:R-:W-:-:S02]  /*6d60*/  FSEL R168, R191, -INF , !P4 ;  /* 0xff800000bfa87808 */ /* 0x000fc40006000000 */
[----:B------:R-:W-:Y:S02]  /*6d70*/  FSEL R189, R184, -INF , !P3 ;  /* 0xff800000b8bd7808 */ /* 0x000fe40005800000 */
[----:B------:R-:W-:Y:S01]  /*6d80*/  FSEL R186, R186, -INF , !P1 ;  /* 0xff800000baba7808 */ /* 0x000fe20004800000 */
[----:B--2---:R-:W-:Y:S01]  /*6d90*/  HMMA.16816.F32.BF16 R172, R8, R6, R172 ;  /* 0x0000000608ac723c */ /* 0x004fe200000418ac */
[----:B------:R-:W-:Y:S02]  /*6da0*/  FSEL R185, R185, -INF , !P6 ;  /* 0xff800000b9b97808 */ /* 0x000fe40007000000 */
[CC--:B------:R-:W-:Y:S02]  /*6db0*/  ISETP.GE.AND P4, PT, R13.reuse, R165.reuse, PT ;  /* 0x000000a50d00720c */ /* 0x0c0fe40003f86270 */
[----:B------:R-:W-:Y:S02]  /*6dc0*/  ISETP.GE.AND P3, PT, R13, R2, PT ;  /* 0x000000020d00720c */ /* 0x000fe40003f66270 */
[----:B------:R-:W-:-:S02]  /*6dd0*/  ISETP.GE.AND P1, PT, R12, R165, PT ;  /* 0x000000a50c00720c */ /* 0x000fc40003f26270 */
[-C--:B------:R-:W-:Y:S02]  /*6de0*/  ISETP.GE.AND P6, PT, R12, R2.reuse, PT ;  /* 0x000000020c00720c */ /* 0x080fe40003fc6270 */
[----:B------:R-:W-:Y:S01]  /*6df0*/  HMMA.16816.F32.BF16 R12, R8, R4, R176 ;  /* 0x00000004080c723c */ /* 0x000fe200000418b0 */
[----:B------:R-:W-:Y:S01]  /*6e00*/  VIADD R4, R20, 0xffffffb1 ;  /* 0xffffffb114047836 */ /* 0x000fe20000000000 */
[----:B------:R-:W-:Y:S02]  /*6e10*/  FSEL R177, R181, -INF , !P1 ;  /* 0xff800000b5b17808 */ /* 0x000fe40004800000 */
[----:B------:R-:W-:Y:S02]  /*6e20*/  FSEL R184, R182, -INF , !P3 ;  /* 0xff800000b6b87808 */ /* 0x000fe40005800000 */
[C---:B------:R-:W-:Y:S02]  /*6e30*/  ISETP.GE.AND P1, PT, R4.reuse, R2, PT ;  /* 0x000000020400720c */ /* 0x040fe40003f26270 */
[----:B------:R-:W-:Y:S01]  /*6e40*/  ISETP.GE.AND P3, PT, R4, R165, PT ;  /* 0x000000a50400720c */ /* 0x000fe20003f66270 */
[C---:B------:R-:W-:Y:S01]  /*6e50*/  VIADD R4, R20.reuse, 0xffffffb8 ;  /* 0xffffffb814047836 */ /* 0x040fe20000000000 */
[----:B------:R-:W-:Y:S01]  /*6e60*/  FSEL R176, R187, -INF , !P5 ;  /* 0xff800000bbb07808 */ /* 0x000fe20006800000 */
[----:B------:R-:W-:Y:S01]  /*6e70*/  VIADD R20, R20, 0xffffffb9 ;  /* 0xffffffb914147836 */ /* 0x000fe20000000000 */
[----:B------:R-:W-:-:S02]  /*6e80*/  FSEL R179, R180, -INF , !P4 ;  /* 0xff800000b4b37808 */ /* 0x000fc40006000000 */
[C---:B------:R-:W-:Y:S02]  /*6e90*/  ISETP.GE.AND P5, PT, R22.reuse, R165, PT ;  /* 0x000000a51600720c */ /* 0x040fe40003fa6270 */
[----:B------:R-:W-:Y:S02]  /*6ea0*/  ISETP.GE.AND P4, PT, R22, R2, PT ;  /* 0x000000021600720c */ /* 0x000fe40003f86270 */
[----:B------:R-:W-:Y:S02]  /*6eb0*/  FSEL R188, R183, -INF , !P6 ;  /* 0xff800000b7bc7808 */ /* 0x000fe40007000000 */
[----:B------:R-:W-:Y:S02]  /*6ec0*/  FSEL R222, R15, -INF , !P1 ;  /* 0xff8000000fde7808 */ /* 0x000fe40004800000 */
[----:B------:R-:W-:Y:S02]  /*6ed0*/  ISETP.GE.U32.AND P1, PT, R0, 0x3, PT ;  /* 0x000000030000780c */ /* 0x000fe40003f26070 */
[----:B------:R-:W-:-:S02]  /*6ee0*/  FSEL R225, R12, -INF , !P5 ;  /* 0xff8000000ce17808 */ /* 0x000fc40006800000 */
[----:B------:R-:W-:Y:S02]  /*6ef0*/  FSEL R224, R14, -INF , !P4 ;  /* 0xff8000000ee07808 */ /* 0x000fe40006000000 */
[----:B------:R-:W-:Y:S02]  /*6f00*/  FSEL R229, R13, -INF , !P3 ;  /* 0xff8000000de57808 */ /* 0x000fe40005800000 */
[-C--:B------:R-:W-:Y:S02]  /*6f10*/  ISETP.GE.AND P6, PT, R4, R165.reuse, PT ;  /* 0x000000a50400720c */ /* 0x080fe40003fc6270 */
[----:B------:R-:W-:Y:S02]  /*6f20*/  ISETP.GE.AND P5, PT, R20, R165, PT ;  /* 0x000000a51400720c */ /* 0x000fe40003fa6270 */
[-C--:B------:R-:W-:Y:S02]  /*6f30*/  ISETP.GE.AND P4, PT, R4, R2.reuse, PT ;  /* 0x000000020400720c */ /* 0x080fe40003f86270 */
[----:B------:R-:W-:-:S02]  /*6f40*/  ISETP.GE.AND P3, PT, R20, R2, PT ;  /* 0x000000021400720c */ /* 0x000fc40003f66270 */
[----:B------:R-:W-:Y:S02]  /*6f50*/  FSEL R223, R172, -INF , !P6 ;  /* 0xff800000acdf7808 */ /* 0x000fe40007000000 */
[----:B------:R-:W-:Y:S02]  /*6f60*/  FSEL R195, R173, -INF , !P5 ;  /* 0xff800000adc37808 */ /* 0x000fe40006800000 */
[----:B------:R-:W-:Y:S02]  /*6f70*/  FSEL R194, R174, -INF , !P4 ;  /* 0xff800000aec27808 */ /* 0x000fe40006000000 */
[----:B------:R-:W-:Y:S01]  /*6f80*/  FSEL R192, R175, -INF , !P3 ;  /* 0xff800000afc07808 */ /* 0x000fe20005800000 */
[----:B------:R-:W-:Y:S06]  /*6f90*/  @!P1 BRA `(.L_x_1939) ;  /* 0x0000000400909947 */ /* 0x000fec0003800000 */
[----:B------:R-:W-:Y:S05]  /*6fa0*/  BRA.U !UP1, `(.L_x_1940) ;  /* 0x0000000109f87547 */ /* 0x000fea000b800000 */
[----:B------:R-:W1:Y:S01]  /*6fb0*/  LDC R4, c[0x0][0x4f0] ;  /* 0x00013c00ff047b82 */ /* 0x000e620000000800 */
[C---:B------:R-:W-:Y:S01]  /*6fc0*/  VIADD R9, R216.reuse, 0xffffff80 ;  /* 0xffffff80d8097836 */ /* 0x040fe20000000000 */
[----:B------:R-:W-:Y:S01]  /*6fd0*/  IADD3 R5, PT, PT, R216, -0xc0, RZ ;  /* 0xffffff40d8057810 */ /* 0x000fe20007ffe0ff */
[----:B------:R-:W2:Y:S03]  /*6fe0*/  LDCU.64 UR6, c[0x0][0x3a0] ;  /* 0x00007400ff0677ac */ /* 0x000ea60008000a00 */
[----:B------:R-:W-:Y:S02]  /*6ff0*/  IABS R8, R9 ;  /* 0x0000000900087213 */ /* 0x000fe40000000000 */
[----:B------:R-:W-:Y:S02]  /*7000*/  IABS R10, R5 ;  /* 0x00000005000a7213 */ /* 0x000fe40000000000 */
[----:B-1----:R-:W-:-:S02]  /*7010*/  IABS R2, R4 ;  /* 0x0000000400027213 */ /* 0x002fc40000000000 */
[-C--:B------:R-:W-:Y:S02]  /*7020*/  LOP3.LUT R5, R5, R4.reuse, RZ, 0x3c, !PT ;  /* 0x0000000405057212 */ /* 0x080fe400078e3cff */
[----:B------:R-:W1:Y:S01]  /*7030*/  I2F.RP R6, R2 ;  /* 0x0000000200067306 */ /* 0x000e620000209400 */
[----:B------:R-:W-:-:S04]  /*7040*/  LOP3.LUT R9, R9, R4, RZ, 0x3c, !PT ;  /* 0x0000000409097212 */ /* 0x000fc800078e3cff */
[----:B------:R-:W-:-:S03]  /*7050*/  ISETP.GE.AND P1, PT, R9, RZ, PT ;  /* 0x000000ff0900720c */ /* 0x000fc60003f26270 */
        /* <DEDUP_REMOVED lines=22> */
[----:B------:R-:W-:-:S07]  /*71c0*/  LOP3.LUT R5, RZ, R4, RZ, 0x33, !PT ;  /* 0x00000004ff057212 */ /* 0x000fce00078e33ff */
[----:B------:R-:W-:Y:S01]  /*71d0*/  @P3 VIADD R6, R6, 0x1 ;  /* 0x0000000106063836 */ /* 0x000fe20000000000 */
[----:B------:R-:W-:Y:S02]  /*71e0*/  ISETP.NE.AND P3, PT, R4, RZ, PT ;  /* 0x000000ff0400720c */ /* 0x000fe40003f65270 */
[----:B------:R-:W-:Y:S02]  /*71f0*/  @P6 IADD3 R12, PT, PT, R12, 0x1, RZ ;  /* 0x000000010c0c6810 */ /* 0x000fe40007ffe0ff */
[----:B------:R-:W-:-:S03]  /*7200*/  MOV R2, R6 ;  /* 0x0000000600027202 */ /* 0x000fc60000000f00 */
[----:B------:R-:W-:Y:S01]  /*7210*/  @!P4 IMAD.MOV R12, RZ, RZ, -R12 ;  /* 0x000000ffff0cc224 */ /* 0x000fe200078e0a0c */
[----:B------:R-:W-:-:S04]  /*7220*/  @!P1 IADD3 R2, PT, PT, -R2, RZ, RZ ;  /* 0x000000ff02029210 */ /* 0x000fc80007ffe1ff */
        /* <DEDUP_REMOVED lines=22> */
.L_x_1940:
[----:B------:R-:W-:Y:S01]  /*7390*/  UMOV UR4, URZ ;  /* 0x000000ff00047c82 */ /* 0x000fe20008000000 */
[----:B------:R-:W-:Y:S01]  /*73a0*/  IMAD.SHL.U32 R2, R166, 0x40, RZ ;  /* 0x00000040a6027824 */ /* 0x000fe200078e00ff */
[----:B------:R-:W-:-:S05]  /*73b0*/  IADD3 R4, P1, PT, RZ, -UR4, RZ ;  /* 0x80000004ff047c10 */ /* 0x000fca000ff3e0ff */
[----:B------:R-:W-:-:S05]  /*73c0*/  IMAD.X R2, RZ, RZ, ~R2, P1 ;  /* 0x000000ffff027224 */ /* 0x000fca00008e0e02 */
[----:B------:R-:W-:-:S04]  /*73d0*/  SHF.R.S64 R5, R4, 0x1f, R2 ;  /* 0x0000001f04057819 */ /* 0x000fc80000001002 */
[----:B------:R-:W-:-:S04]  /*73e0*/  IADD3 R228, P1, PT, R5, R228, RZ ;  /* 0x000000e405e47210 */ /* 0x000fc80007f3e0ff */
[----:B------:R-:W-:-:S09]  /*73f0*/  LEA.HI.X.SX32 R227, R2, R227, 0x1, P1 ;  /* 0x000000e302e37211 */ /* 0x000fd200008f0eff */
.L_x_1941:
[C---:B------:R-:W-:Y:S01]  /*7400*/  IMAD.SHL.U32 R5, R166.reuse, 0x20, RZ ;  /* 0x00000020a6057824 */ /* 0x040fe200078e00ff */
[----:B------:R-:W-:Y:S01]  /*7410*/  SHF.L.U64.HI R166, R166, 0x5, R167 ;  /* 0x00000005a6a67819 */ /* 0x000fe200000102a7 */
[----:B------:R-:W-:Y:S01]  /*7420*/  IMAD.MOV.U32 R8, RZ, RZ, R228 ;  /* 0x000000ffff087224 */ /* 0x000fe200078e00e4 */
[----:B------:R-:W-:Y:S02]  /*7430*/  MOV R9, R227 ;  /* 0x000000e300097202 */ /* 0x000fe40000000f00 */
[----:B------:R-:W-:-:S03]  /*7440*/  IADD3 R6, P1, PT, R5, R228, RZ ;  /* 0x000000e405067210 */ /* 0x000fc60007f3e0ff */
[----:B------:R-:W-:Y:S01]  /*7450*/  @!PT LDS RZ, [RZ] ;  /* 0x00000000fffff984 */ /* 0x000fe20000000800 */
[----:B------:R-:W-:Y:S01]  /*7460*/  @!PT LDS RZ, [RZ] ;  /* 0x00000000fffff984 */ /* 0x000fe20000000800 */
[----:B------:R-:W-:Y:S01]  /*7470*/  @!PT LDS RZ, [RZ] ;  /* 0x00000000fffff984 */ /* 0x000fe20000000800 */
[----:B------:R1:W-:Y:S01]  /*7480*/  LDGSTS.E.BYPASS.LTC128B.128 [R245+0x8000], desc[UR16][R8.64] ;  /* 0x0800000008f57fae */ /* 0x0003e2000b981a10 */
[C---:B------:R-:W-:Y:S01]  /*7490*/  IADD3 R4, P3, PT, R5.reuse, R6, RZ ;  /* 0x0000000605047210 */ /* 0x040fe20007f7e0ff */
[C---:B------:R-:W-:Y:S02]  /*74a0*/  IMAD.X R7, R166.reuse, 0x1, R227, P1 ;  /* 0x00000001a6077824 */ /* 0x040fe400008e06e3 */
[----:B------:R1:W-:Y:S01]  /*74b0*/  LDGSTS.E.BYPASS.LTC128B.128 [R245+0xa000], desc[UR16][R8.64+0x80] ;  /* 0x0a00008008f57fae */ /* 0x0003e2000b981a10 */
[----:B------:R-:W-:Y:S01]  /*74c0*/  IADD3 R10, P1, PT, R5, R4, RZ ;  /* 0x00000004050a7210 */ /* 0x000fe20007f3e0ff */
[C---:B------:R-:W-:Y:S02]  /*74d0*/  IMAD.X R5, R166.reuse, 0x1, R7, P3 ;  /* 0x00000001a6057824 */ /* 0x040fe400018e0607 */
[----:B------:R1:W-:Y:S03]  /*74e0*/  LDGSTS.E.BYPASS.LTC128B.128 [R245+0xc000], desc[UR16][R8.64+0x100] ;  /* 0x0c00010008f57fae */ /* 0x0003e6000b981a10 */
[----:B------:R-:W-:Y:S01]  /*74f0*/  IADD3.X R11, PT, PT, R166, R5, RZ, P1, !PT ;  /* 0x00000005a60b7210 */ /* 0x000fe20000ffe4ff */
        /* <DEDUP_REMOVED lines=14> */
.L_x_1939:
[----:B-1----:R-:W-:Y:S01]  /*75e0*/  FMNMX3.FTZ R5, R3, R18, R16, !PT ;  /* 0x0000001203057276 */ /* 0x002fe20007810010 */
        /* <DEDUP_REMOVED lines=21> */
[----:B------:R-:W3:Y:S03]  /*7740*/  SHFL.BFLY PT, R4, R7, 0x2, 0x1f ;  /* 0x0c401f0007047f89 */ /* 0x000ee600000e0000 */
[----:B------:R-:W-:Y:S02]  /*7750*/  IADD3 R216, PT, PT, R206, R220, RZ ;  /* 0x000000dcced87210 */ /* 0x000fe40007ffe0ff */
        /* <DEDUP_REMOVED lines=12> */
[----:B------:R-:W-:Y:S02]  /*7820*/  FADD.FTZ R3, R3, -R4 ;  /* 0x8000000403037221 */ /* 0x000fe40000010000 */
        /* <DEDUP_REMOVED lines=12> */
[----:B------:R-:W1:Y:S01]  /*78f0*/  LDSM.16.MT88.4 R20, [R216+0x10000] ;  /* 0x01000000d814783b */ /* 0x000e620000004200 */
[--C-:B------:R-:W-:Y:S01]  /*7900*/  FFMA.FTZ R199, R17, UR4, -R234.reuse ;  /* 0x0000000411c77c23 */ /* 0x100fe200080108ea */
[--C-:B------:R-:W-:Y:S01]  /*7910*/  FFMA.FTZ R200, R19, UR4, -R234.reuse ;  /* 0x0000000413c87c23 */ /* 0x100fe200080108ea */
[----:B------:R-:W-:Y:S01]  /*7920*/  FMUL.FTZ R204, R204, UR4 ;  /* 0x00000004cccc7c20 */ /* 0x000fe20008410000 */
[----:B------:R-:W2:Y:S01]  /*7930*/  LDSM.16.MT88.4 R28, [R215] ;  /* 0x00000000d71c783b */ /* 0x000ea20000004200 */
        /* <DEDUP_REMOVED lines=25> */
[----:B---3--:R-:W-:Y:S01]  /*7ad0*/  F2FP.BF16.F32.PACK_AB R4, R199, R202 ;  /* 0x000000cac704723e */ /* 0x008fe200000010ff */
        /* <DEDUP_REMOVED lines=188> */
[C---:B------:R-:W-:Y:S01]  /*86a0*/  HMMA.16816.F32.BF16 R84, R4.reuse, R86, R108 ;  /* 0x000000560454723c */ /* 0x040fe2000004186c */
[----:B------:R-:W3:Y:S01]  /*86b0*/  LDSM.16.MT88.4 R108, [R220+0x16000] ;  /* 0x01600000dc6c783b */ /* 0x000ee20000004200 */
[----:B------:R-:W-:Y:S01]  /*86c0*/  FADD.FTZ R200, R197, R200 ;  /* 0x000000c8c5c87221 */ /* 0x000fe20000010000 */
[----:B------:R-:W-:Y:S01]  /*86d0*/  FADD.FTZ R205, R205, R2 ;  /* 0x00000002cdcd7221 */ /* 0x000fe20000010000 */
[----:B------:R-:W-:Y:S02]  /*86e0*/  MOV R3, R201 ;  /* 0x000000c900037202 */ /* 0x000fe40000000f00 */
        /* <DEDUP_REMOVED lines=44> */
[----:B-1----:R-:W-:Y:S01]  /*89b0*/  HMMA.16816.F32.BF16 R8, R132, R140, R8 ;  /* 0x0000008c8408723c */ /* 0x002fe20000041808 */
[----:B------:R-:W-:Y:S02]  /*89c0*/  FADD.FTZ R213, R213, R214 ;  /* 0x000000d6d5d57221 */ /* 0x000fe40000010000 */
[----:B------:R-:W-:Y:S01]  /*89d0*/  MUFU.EX2 R223, R223 ;  /* 0x000000df00df7308 */ /* 0x000fe20000000800 */
[----:B------:R-:W-:Y:S01]  /*89e0*/  FADD.FTZ R210, R207, R210 ;  /* 0x000000d2cfd27221 */ /* 0x000fe20000010000 */
[----:B------:R-:W-:-:S03]  /*89f0*/  FADD.FTZ R212, R212, R213 ;  /* 0x000000d5d4d47221 */ /* 0x000fc60000010000 */
        /* <DEDUP_REMOVED lines=10> */
[----:B------:R-:W-:Y:S01]  /*8aa0*/  FADD.FTZ R244, R244, R239 ;  /* 0x000000eff4f47221 */ /* 0x000fe20000010000 */
[----:B------:R-:W-:Y:S01]  /*8ab0*/  IADD3 R238, PT, PT, R0, -0x3, RZ ;  /* 0xfffffffd00ee7810 */ /* 0x000fe20007ffe0ff */
        /* <DEDUP_REMOVED lines=148> */
.L_x_1936:
[----:B------:R-:W-:-:S13]  /*9400*/  ISETP.GE.AND P1, PT, R238, RZ, PT ;  /* 0x000000ffee00720c */ /* 0x000fda0003f26270 */
[----:B------:R-:W-:Y:S05]  /*9410*/  @!P1 BRA `(.L_x_1942) ;  /* 0x0000003800d09947 */ /* 0x000fea0003800000 */
[----:B------:R-:W1:Y:S01]  /*9420*/  S2UR UR5, SR_CgaCtaId ;  /* 0x00000000000579c3 */ /* 0x000e620000008800 */
[----:B------:R-:W-:Y:S01]  /*9430*/  IMAD.MOV.U32 R0, RZ, RZ, R3 ;  /* 0x000000ffff007224 */ /* 0x000fe200078e0003 */
[----:B------:R-:W-:Y:S01]  /*9440*/  UISETP.NE.U32.AND UP0, UPT, UR8, URZ, UPT ;  /* 0x000000ff0800728c */ /* 0x000fe2000bf05070 */
[----:B------:R-:W-:Y:S01]  /*9450*/  IMAD.MOV.U32 R3, RZ, RZ, 0x20 ;  /* 0x00000020ff037424 */ /* 0x000fe200078e00ff */
[C---:B------:R-:W-:Y:S01]  /*9460*/  LEA R239, R238.reuse, 0x40, 0x6 ;  /* 0x00000040eeef7811 */ /* 0x040fe200078e30ff */
[----:B------:R-:W-:Y:S01]  /*9470*/  IMAD.MOV.U32 R165, RZ, RZ, R164 ;  /* 0x000000ffffa57224 */ /* 0x000fe200078e00a4 */
[----:B------:R-:W-:Y:S01]  /*9480*/  UISETP.NE.AND.EX UP0, UPT, UR9, URZ, UPT, UP0 ;  /* 0x000000ff0900728c */ /* 0x000fe2000bf05300 */
[----:B------:R-:W-:Y:S01]  /*9490*/  IADD3 R238, PT, PT, R238, 0x1, RZ ;  /* 0x00000001eeee7810 */ /* 0x000fe20007ffe0ff */
[C---:B------:R-:W-:Y:S01]  /*94a0*/  VIADD R233, R220.reuse, 0x10040 ;  /* 0x00010040dce97836 */ /* 0x040fe20000000000 */
[----:B------:R-:W-:Y:S01]  /*94b0*/  SEL R3, R3, 0xffffffe0, !P2 ;  /* 0xffffffe003037807 */ /* 0x000fe20005000000 */
[----:B------:R-:W-:Y:S01]  /*94c0*/  UMOV UR10, 0x400 ;  /* 0x00000400000a7882 */ /* 0x000fe20000000000 */
[----:B------:R-:W-:Y:S01]  /*94d0*/  IADD3 R234, PT, PT, R220, 0x10000, RZ ;  /* 0x00010000dcea7810 */ /* 0x000fe20007ffe0ff */
[----:B------:R-:W2:Y:S01]  /*94e0*/  LDCU UR4, c[0x0][0x45c] ;  /* 0x00008b80ff0477ac */ /* 0x000ea20008000800 */
[----:B------:R-:W-:Y:S01]  /*94f0*/  PLOP3.LUT P1, PT, PT, PT, UP0, 0x80, 0x8 ;  /* 0x000000000008781c */ /* 0x000fe20003f2f008 */
[----:B------:R-:W-:Y:S01]  /*9500*/  IMAD.IADD R216, R3, 0x1, R220 ;  /* 0x0000000103d87824 */ /* 0x000fe200078e02dc */
[----:B------:R-:W-:Y:S01]  /*9510*/  MOV R235, RZ ;  /* 0x000000ff00eb7202 */ /* 0x000fe20000000f00 */
[----:B------:R-:W3:Y:S01]  /*9520*/  LDCU.64 UR6, c[0x0][0x3a0] ;  /* 0x00007400ff0677ac */ /* 0x000ee20008000a00 */
[----:B------:R-:W4:Y:S01]  /*9530*/  LDCU.64 UR8, c[0x0][0x3a8] ;  /* 0x00007500ff0877ac */ /* 0x000f220008000a00 */
[----:B-1----:R-:W-:-:S12]  /*9540*/  ULEA UR5, UR5, UR10, 0x18 ;  /* 0x0000000a05057291 */ /* 0x002fd8000f8ec0ff */
.L_x_1946:
[----:B------:R-:W-:Y:S01]  /*9550*/  @!P1 IADD3 R5, P0, PT, RZ, -R235, RZ ;  /* 0x800000ebff059210 */ /* 0x000fe20007f1e0ff */
[----:B------:R-:W1:Y:S01]  /*9560*/  @!P1 LDC R212, c[0x0][0x3c0] ;  /* 0x0000f000ffd49b82 */ /* 0x000e620000000800 */
[----:B------:R-:W-:Y:S07]  /*9570*/  DEPBAR.LE SB0, 0x0 ;  /* 0x000080000000791a */ /* 0x000fee0000000000 */
[----:B------:R-:W2:Y:S08]  /*9580*/  LDC R215, c[0x0][0x3c4] ;  /* 0x0000f100ffd77b82 */ /* 0x000eb00000000800 */
[----:B------:R-:W-:Y:S01]  /*9590*/  BAR.SYNC.DEFER_BLOCKING 0x0 ;  /* 0x0000000000007b1d */ /* 0x000fe20000010000 */
[----:B------:R-:W-:Y:S02]  /*95a0*/  IMAD.SHL.U32 R214, R219, 0x8, RZ ;  /* 0x00000008dbd67824 */ /* 0x000fe400078e00ff */
[----:B------:R-:W-:Y:S02]  /*95b0*/  IMAD.MOV.U32 R3, RZ, RZ, R230 ;  /* 0x000000ffff037224 */ /* 0x000fe400078e00e6 */
[----:B------:R-:W-:Y:S01]  /*95c0*/  IMAD.MOV.U32 R2, RZ, RZ, R231 ;  /* 0x000000ffff027224 */ /* 0x000fe200078e00e7 */
[----:B------:R-:W-:Y:S04]  /*95d0*/  LOP3.LUT R4, R214, 0x1f8, RZ, 0xc0, !PT ;  /* 0x000001f8d6047812 */ /* 0x000fe800078ec0ff */
[----:B------:R-:W-:Y:S01]  /*95e0*/  LOP3.LUT R245, R4, 0x38, R219, 0x78, !PT ;  /* 0x0000003804f57812 */ /* 0x000fe200078e78db */
[----:B-1----:R-:W-:Y:S04]  /*95f0*/  @!P1 IMAD.SHL.U32 R6, R212, 0x40, RZ ;  /* 0x00000040d4069824 */ /* 0x002fe800078e00ff */
[----:B------:R-:W-:Y:S05]  /*9600*/  @!P1 IMAD.X R6, RZ, RZ, ~R6, P0 ;  /* 0x000000ffff069224 */ /* 0x000fea00000e0e06 */
[----:B------:R-:W-:Y:S04]  /*9610*/  @!P1 SHF.R.S64 R5, R5, 0x1f, R6 ;  /* 0x0000001f05059819 */ /* 0x000fe80000001006 */
[----:B------:R-:W-:Y:S04]  /*9620*/  @!P1 IADD3 R230, P0, PT, R230, R5, RZ ;  /* 0x00000005e6e69210 */ /* 0x000fe80007f1e0ff */
[----:B------:R-:W-:Y:S01]  /*9630*/  @!P1 LEA.HI.X.SX32 R231, R6, R231, 0x1, P0 ;  /* 0x000000e706e79211 */ /* 0x000fe200000f0eff */
[----:B--2---:R-:W-:Y:S08]  /*9640*/  @!P1 BRA `(.L_x_1943) ;  /* 0x0000000000f49947 */ /* 0x004ff00003800000 */
[----:B------:R-:W-:Y:S01]  /*9650*/  VIADD R7, R239, 0xffffffc0 ;  /* 0xffffffc0ef077836 */ /* 0x000fe20000000000 */
[----:B------:R-:W1:Y:S01]  /*9660*/  LDC R4, c[0x0][0x4f0] ;  /* 0x00013c00ff047b82 */ /* 0x000e620000000800 */
[----:B------:R-:W-:Y:S03]  /*9670*/  IABS R9, R239 ;  /* 0x000000ef00097213 */ /* 0x000fe60000000000 */
[----:B------:R-:W-:Y:S04]  /*9680*/  IABS R8, R7 ;  /* 0x0000000700087213 */ /* 0x000fe80000000000 */
[----:B------:R-:W2:Y:S01]  /*9690*/  LDC.64 R212, c[0x0][0x3c0] ;  /* 0x0000f000ffd47b82 */ /* 0x000ea20000000a00 */
[-C--:B-1----:R-:W-:Y:S02]  /*96a0*/  IABS R5, R4.reuse ;  /* 0x0000000400057213 */ /* 0x082fe40000000000 */
[-C--:B------:R-:W-:Y:S02]  /*96b0*/  LOP3.LUT R7, R7, R4.reuse, RZ, 0x3c, !PT ;  /* 0x0000000407077212 */ /* 0x080fe400078e3cff */
[----:B------:R-:W1:Y:S02]  /*96c0*/  I2F.RP R6, R5 ;  /* 0x0000000500067306 */ /* 0x000e640000209400 */
[----:B------:R-:W-:Y:S02]  /*96d0*/  ISETP.GE.AND P0, PT, R7, RZ, PT ;  /* 0x000000ff0700720c */ /* 0x000fe40003f06270 */
[----:B------:R-:W-:Y:S06]  /*96e0*/  LOP3.LUT R7, RZ, R4, RZ, 0x33, !PT ;  /* 0x00000004ff077212 */ /* 0x000fec00078e33ff */
        /* <DEDUP_REMOVED lines=17> */
[----:B------:R-:W-:Y:S01]  /*9800*/  @!P2 VIADD R11, R11, 0x1 ;  /* 0x000000010b0ba836 */ /* 0x000fe20000000000 */
[----:B------:R-:W-:Y:S01]  /*9810*/  ISETP.NE.AND P2, PT, R4, RZ, PT ;  /* 0x000000ff0400720c */ /* 0x000fe20003f45270 */
[----:B------:R-:W-:Y:S01]  /*9820*/  @!P4 VIADD R12, R12, 0x1 ;  /* 0x000000010c0cc836 */ /* 0x000fe20000000000 */
[-C--:B------:R-:W-:Y:S02]  /*9830*/  ISETP.GE.U32.AND P5, PT, R8, R5.reuse, PT ;  /* 0x000000050800720c */ /* 0x080fe40003fa6070 */
[----:B------:R-:W-:Y:S02]  /*9840*/  ISETP.GE.U32.AND P6, PT, R9, R5, PT ;  /* 0x000000050900720c */ /* 0x000fe40003fc6070 */
[----:B------:R-:W-:Y:S04]  /*9850*/  LOP3.LUT R5, R239, R4, RZ, 0x3c, !PT ;  /* 0x00000004ef057212 */ /* 0x000fe800078e3cff */
[----:B------:R-:W-:Y:S05]  /*9860*/  ISETP.GE.AND P3, PT, R5, RZ, PT ;  /* 0x000000ff0500720c */ /* 0x000fea0003f66270 */
[----:B------:R-:W-:Y:S02]  /*9870*/  @P5 IADD3 R11, PT, PT, R11, 0x1, RZ ;  /* 0x000000010b0b5810 */ /* 0x000fe40007ffe0ff */
[----:B------:R-:W-:Y:S03]  /*9880*/  @P6 VIADD R12, R12, 0x1 ;  /* 0x000000010c0c6836 */ /* 0x000fe60000000000 */
[----:B------:R-:W-:Y:S03]  /*9890*/  @!P0 IMAD.MOV R11, RZ, RZ, -R11 ;  /* 0x000000ffff0b8224 */ /* 0x000fe600078e0a0b */
        /* <DEDUP_REMOVED lines=17> */
[C---:B----4-:R-:W-:Y:S01]  /*99b0*/  IMAD.WIDE.U32 R8, R5.reuse, UR8, R8 ;  /* 0x0000000805087c25 */ /* 0x050fe2000f8e0008 */
[----:B------:R-:W-:Y:S02]  /*99c0*/  SHF.R.S32.HI R6, RZ, 0x1f, R5 ;  /* 0x0000001fff067819 */ /* 0x000fe40000011405 */
[----:B------:R-:W-:Y:S03]  /*99d0*/  LEA R230, P0, R8, R3, 0x1 ;  /* 0x0000000308e67211 */ /* 0x000fe600078008ff */
[----:B------:R-:W-:Y:S04]  /*99e0*/  IMAD R6, R6, UR8, RZ ;  /* 0x0000000806067c24 */ /* 0x000fe8000f8e02ff */
[----:B------:R-:W-:Y:S04]  /*99f0*/  IMAD R6, R5, UR9, R6 ;  /* 0x0000000905067c24 */ /* 0x000fe8000f8e0206 */
[----:B------:R-:W-:Y:S05]  /*9a00*/  IMAD.IADD R231, R9, 0x1, R6 ;  /* 0x0000000109e77824 */ /* 0x000fea00078e0206 */
[----:B------:R-:W-:Y:S07]  /*9a10*/  LEA.HI.X R231, R8, R2, R231, 0x1, P0 ;  /* 0x0000000208e77211 */ /* 0x000fee00000f0ce7 */
.L_x_1943:
[----:B------:R-:W-:Y:S01]  /*9a20*/  LOP3.LUT R245, R245, 0x1e00, R214, 0xf8, !PT ;  /* 0x00001e00f5f57812 */ /* 0x000fe200078ef8d6 */
[C---:B------:R-:W-:Y:S01]  /*9a30*/  IMAD.SHL.U32 R213, R219.reuse, 0x20, RZ ;  /* 0x00000020dbd57824 */ /* 0x040fe200078e00ff */
[----:B------:R-:W-:Y:S01]  /*9a40*/  LOP3.LUT R218, R214, 0x38, RZ, 0xc0, !PT ;  /* 0x00000038d6da7812 */ /* 0x000fe200078ec0ff */
[----:B------:R-:W-:Y:S01]  /*9a50*/  IMAD.SHL.U32 R224, R219, 0x40, RZ ;  /* 0x00000040dbe07824 */ /* 0x000fe200078e00ff */
[----:B------:R-:W-:Y:S01]  /*9a60*/  LEA R245, R245, UR5, 0x1 ;  /* 0x00000005f5f57c11 */ /* 0x000fe2000f8e08ff */
[----:B------:R-:W-:Y:S01]  /*9a70*/  IMAD.MOV.U32 R222, RZ, RZ, 0x20 ;  /* 0x00000020ffde7424 */ /* 0x000fe200078e00ff */
[----:B------:R-:W-:Y:S01]  /*9a80*/  LOP3.LUT R217, R213, 0x7c00, RZ, 0xc0, !PT ;  /* 0x00007c00d5d97812 */ /* 0x000fe200078ec0ff */
[C---:B------:R-:W-:Y:S01]  /*9a90*/  IMAD.SHL.U32 R213, R212.reuse, 0x20, RZ ;  /* 0x00000020d4d57824 */ /* 0x040fe200078e00ff */
[----:B------:R-:W-:Y:S01]  /*9aa0*/  SHF.L.U64.HI R212, R212, 0x5, R215 ;  /* 0x00000005d4d47819 */ /* 0x000fe200000102d7 */
[----:B------:R-:W-:Y:S01]  /*9ab0*/  @!PT LDS RZ, [RZ] ;  /* 0x00000000fffff984 */ /* 0x000fe20000000800 */
[----:B------:R-:W-:Y:S01]  /*9ac0*/  @!PT LDS RZ, [RZ] ;  /* 0x00000000fffff984 */ /* 0x000fe20000000800 */
[----:B------:R-:W-:Y:S01]  /*9ad0*/  @!PT LDS RZ, [RZ] ;  /* 0x00000000fffff984 */ /* 0x000fe20000000800 */
[----:B------:R-:W-:Y:S01]  /*9ae0*/  LDGSTS.E.BYPASS.LTC128B.128 [R245+0x10000], desc[UR16][R230.64] ;  /* 0x10000000e6f57fae */ /* 0x000fe2000b981a10 */
[----:B------:R-:W-:Y:S02]  /*9af0*/  SHF.R.U32.HI R221, RZ, 0x1, R219 ;  /* 0x00000001ffdd7819 */ /* 0x000fe400000116db */
[C---:B------:R-:W-:Y:S01]  /*9b00*/  IADD3 R214, P0, PT, R213.reuse, R230, RZ ;  /* 0x000000e6d5d67210 */ /* 0x040fe20007f1e0ff */
[----:B------:R-:W-:Y:S01]  /*9b10*/  LDGSTS.E.BYPASS.LTC128B.128 [R245+0x12000], desc[UR16][R230.64+0x80] ;  /* 0x12000080e6f57fae */ /* 0x000fe2000b981a10 */
[--C-:B------:R-:W-:Y:S02]  /*9b20*/  LOP3.LUT R164, R218, 0x1c0, R224.reuse, 0xf8, !PT ;  /* 0x000001c0daa47812 */ /* 0x100fe400078ef8e0 */
[----:B------:R-:W-:Y:S01]  /*9b30*/  IADD3 R248, P2, PT, R213, R214, RZ ;  /* 0x000000d6d5f87210 */ /* 0x000fe20007f5e0ff */
[----:B------:R-:W-:Y:S01]  /*9b40*/  LDGSTS.E.BYPASS.LTC128B.128 [R245+0x14000], desc[UR16][R230.64+0x100] ;  /* 0x14000100e6f57fae */ /* 0x000fe2000b981a10 */
[C---:B------:R-:W-:Y:S01]  /*9b50*/  IMAD.X R215, R212.reuse, 0x1, R231, P0 ;  /* 0x00000001d4d77824 */ /* 0x040fe200000e06e7 */
[----:B------:R-:W-:Y:S02]  /*9b60*/  LOP3.LUT R2, R221, 0x8, RZ, 0xc0, !PT ;  /* 0x00000008dd027812 */ /* 0x000fe400078ec0ff */
[----:B------:R-:W-:Y:S01]  /*9b70*/  LDGSTS.E.BYPASS.LTC128B.128 [R245+0x16000], desc[UR16][R230.64+0x180] ;  /* 0x16000180e6f57fae */ /* 0x000fe2000b981a10 */
[C---:B------:R-:W-:Y:S01]  /*9b80*/  IMAD.X R249, R212.reuse, 0x1, R215, P2 ;  /* 0x00000001d4f97824 */ /* 0x040fe200010e06d7 */
[----:B------:R-:W-:Y:S02]  /*9b90*/  IADD3 R246, P0, PT, R213, R248, RZ ;  /* 0x000000f8d5f67210 */ /* 0x000fe40007f1e0ff */
[----:B------:R-:W-:Y:S01]  /*9ba0*/  LDGSTS.E.BYPASS.LTC128B.128 [R245+0x10800], desc[UR16][R214.64] ;  /* 0x10800000d6f57fae */ /* 0x000fe2000b981a10 */
[----:B------:R-:W-:Y:S02]  /*9bb0*/  LOP3.LUT R3, R217, 0x200, R224, 0xf8, !PT ;  /* 0x00000200d9037812 */ /* 0x000fe400078ef8e0 */
[----:B------:R-:W-:Y:S01]  /*9bc0*/  IMAD.X R247, R212, 0x1, R249, P0 ;  /* 0x00000001d4f77824 */ /* 0x000fe200000e06f9 */
[----:B------:R-:W-:Y:S01]  /*9bd0*/  LDGSTS.E.BYPASS.LTC128B.128 [R245+0x12800], desc[UR16][R214.64+0x80] ;  /* 0x12800080d6f57fae */ /* 0x000fe2000b981a10 */
[----:B------:R-:W-:Y:S02]  /*9be0*/  LOP3.LUT R224, R224, 0x400, RZ, 0xc0, !PT ;  /* 0x00000400e0e07812 */ /* 0x000fe400078ec0ff */
[----:B------:R-:W-:Y:S01]  /*9bf0*/  LOP3.LUT R167, R164, 0x8, R219, 0x78, !PT ;  /* 0x00000008a4a77812 */ /* 0x000fe200078e78db */
[----:B------:R-:W-:Y:S01]  /*9c00*/  LDGSTS.E.BYPASS.LTC128B.128 [R245+0x14800], desc[UR16][R214.64+0x100] ;  /* 0x14800100d6f57fae */ /* 0x000fe2000b981a10 */
[----:B------:R-:W-:Y:S02]  /*9c10*/  LOP3.LUT R2, R3, R164, R2, 0xf6, !PT ;  /* 0x000000a403027212 */ /* 0x000fe400078ef602 */
[----:B------:R-:W-:Y:S01]  /*9c20*/  LOP3.LUT P0, RZ, R219, 0x2, RZ, 0xc0, !PT ;  /* 0x00000002dbff7812 */ /* 0x000fe2000780c0ff */
[----:B------:R1:W-:Y:S01]  /*9c30*/  LDGSTS.E.BYPASS.LTC128B.128 [R245+0x16800], desc[UR16][R214.64+0x180] ;  /* 0x16800180d6f57fae */ /* 0x0003e2000b981a10 */
[----:B------:R-:W-:Y:S01]  /*9c40*/  IMAD R224, R167, 0x2, R224 ;  /* 0x00000002a7e07824 */ /* 0x000fe200078e02e0 */
[----:B------:R-:W-:Y:S01]  /*9c50*/  LEA R225, R2, UR5, 0x1 ;  /* 0x0000000502e17c11 */ /* 0x000fe2000f8e08ff */
[----:B------:R-:W-:Y:S01]  /*9c60*/  IMAD.MOV.U32 R2, RZ, RZ, 0x40 ;  /* 0x00000040ff027424 */ /* 0x000fe200078e00ff */
[----:B------:R2:W-:Y:S01]  /*9c70*/  LDGSTS.E.BYPASS.LTC128B.128 [R245+0x11000], desc[UR16][R248.64] ;  /* 0x11000000f8f57fae */ /* 0x0005e2000b981a10 */
[----:B------:R-:W-:Y:S01]  /*9c80*/  SEL R222, R222, 0xffffffe0, !P0 ;  /* 0xffffffe0dede7807 */ /* 0x000fe20004000000 */
[----:B------:R-:W-:Y:S01]  /*9c90*/  VIADD R3, R224, UR5 ;  /* 0x00000005e0037c36 */ /* 0x000fe20008000000 */
[----:B------:R-:W-:Y:S01]  /*9ca0*/  LOP3.LUT P0, RZ, R219, 0x4, RZ, 0xc0, !PT ;  /* 0x00000004dbff7812 */ /* 0x000fe2000780c0ff */
[----:B------:R2:W-:Y:S01]  /*9cb0*/  LDGSTS.E.BYPASS.LTC128B.128 [R245+0x13000], desc[UR16][R248.64+0x80] ;  /* 0x13000080f8f57fae */ /* 0x0005e2000b981a10 */
[----:B------:R-:W-:Y:S01]  /*9cc0*/  ISETP.NE.AND P2, PT, R238, 0x1, PT ;  /* 0x00000001ee00780c */ /* 0x000fe20003f45270 */
[--C-:B------:R-:W-:Y:S01]  /*9cd0*/  IMAD.IADD R223, R222, 0x1, R225.reuse ;  /* 0x00000001dedf7824 */ /* 0x100fe200078e02e1 */
[----:B------:R-:W-:Y:S01]  /*9ce0*/  SEL R2, R2, 0xffffffc0, !P0 ;  /* 0xffffffc002027807 */ /* 0x000fe20004000000 */
[----:B------:R2:W-:Y:S01]  /*9cf0*/  LDGSTS.E.BYPASS.LTC128B.128 [R245+0x15000], desc[UR16][R248.64+0x100] ;  /* 0x15000100f8f57fae */ /* 0x0005e2000b981a10 */
[C---:B------:R-:W-:Y:S03]  /*9d00*/  IMAD.IADD R166, R3.reuse, 0x1, R222 ;  /* 0x0000000103a67824 */ /* 0x040fe600078e02de */
[----:B------:R2:W-:Y:S01]  /*9d10*/  LDGSTS.E.BYPASS.LTC128B.128 [R245+0x17000], desc[UR16][R248.64+0x180] ;  /* 0x17000180f8f57fae */ /* 0x0005e2000b981a10 */
[----:B------:R-:W-:Y:S02]  /*9d20*/  IMAD.IADD R167, R2, 0x1, R225 ;  /* 0x0000000102a77824 */ /* 0x000fe400078e02e1 */
[----:B------:R-:W-:Y:S01]  /*9d30*/  IMAD.IADD R3, R3, 0x1, R2 ;  /* 0x0000000103037824 */ /* 0x000fe200078e0202 */
[----:B------:R2:W-:Y:S01]  /*9d40*/  LDGSTS.E.BYPASS.LTC128B.128 [R245+0x11800], desc[UR16][R246.64] ;  /* 0x11800000f6f57fae */ /* 0x0005e2000b981a10 */
[C---:B------:R-:W-:Y:S02]  /*9d50*/  IMAD.IADD R164, R222.reuse, 0x1, R167 ;  /* 0x00000001dea47824 */ /* 0x040fe400078e02a7 */
[----:B------:R-:W-:Y:S01]  /*9d60*/  IMAD.IADD R2, R222, 0x1, R3 ;  /* 0x00000001de027824 */ /* 0x000fe200078e0203 */
[----:B------:R2:W-:Y:S04]  /*9d70*/  LDGSTS.E.BYPASS.LTC128B.128 [R245+0x13800], desc[UR16][R246.64+0x80] ;  /* 0x13800080f6f57fae */ /* 0x0005e8000b981a10 */
[----:B------:R2:W-:Y:S04]  /*9d80*/  LDGSTS.E.BYPASS.LTC128B.128 [R245+0x15800], desc[UR16][R246.64+0x100] ;  /* 0x15800100f6f57fae */ /* 0x0005e8000b981a10 */
[----:B------:R2:W-:Y:S04]  /*9d90*/  LDGSTS.E.BYPASS.LTC128B.128 [R245+0x17800], desc[UR16][R246.64+0x180] ;  /* 0x17800180f6f57fae */ /* 0x0005e8000b981a10 */
[----:B------:R-:W-:Y:S04]  /*9da0*/  LDSM.16.M88.4 R168, [R225] ;  /* 0x00000000e1a8783b */ /* 0x000fe80000000200 */
[----:B------:R-:W5:Y:S04]  /*9db0*/  LDSM.16.M88.4 R172, [R224+UR5+0x8000] ;  /* 0x00800005e0ac783b */ /* 0x000f680008000200 */
[----:B------:R-:W3:Y:S04]  /*9dc0*/  LDSM.16.M88.4 R176, [R224+UR5+0x8800] ;  /* 0x00880005e0b0783b */ /* 0x000ee80008000200 */
[----:B------:R-:W4:Y:S04]  /*9dd0*/  LDSM.16.M88.4 R180, [R224+UR5+0x9000] ;  /* 0x00900005e0b4783b */ /* 0x000f280008000200 */
[----:B------:R-:W0:Y:S04]  /*9de0*/  LDGDEPBAR ;  /* 0x00000000000079af */ /* 0x000e280000000000 */
[----:B------:R-:W2:Y:S04]  /*9df0*/  LDSM.16.M88.4 R184, [R224+UR5+0x9800] ;  /* 0x00980005e0b8783b */ /* 0x000ea80008000200 */
[----:B------:R-:W-:Y:S04]  /*9e00*/  LDSM.16.M88.4 R188, [R223] ;  /* 0x00000000dfbc783b */ /* 0x000fe80000000200 */
[----:B------:R-:W2:Y:S04]  /*9e10*/  LDSM.16.M88.4 R192, [R166+0x8000] ;  /* 0x00800000a6c0783b */ /* 0x000ea80000000200 */
[----:B------:R-:W2:Y:S04]  /*9e20*/  LDSM.16.M88.4 R196, [R166+0x8800] ;  /* 0x00880000a6c4783b */ /* 0x000ea80000000200 */
[----:B------:R-:W-:Y:S04]  /*9e30*/  LDSM.16.M88.4 R200, [R167] ;  /* 0x00000000a7c8783b */ /* 0x000fe80000000200 */
[----:B------:R-:W-:Y:S01]  /*9e40*/  LDSM.16.M88.4 R204, [R3+0x8000] ;  /* 0x0080000003cc783b */ /* 0x000fe20000000200 */
[C---:B-----5:R-:W-:Y:S03]  /*9e50*/  HMMA.16816.F32.BF16 R4, R168.reuse, R172, RZ ;  /* 0x000000aca804723c */ /* 0x060fe600000418ff */
[----:B------:R-:W-:Y:S04]  /*9e60*/  LDSM.16.M88.4 R208, [R3+0x8800] ;  /* 0x0088000003d0783b */ /* 0x000fe80000000200 */
[----:B-1----:R-:W-:Y:S01]  /*9e70*/  LDSM.16.M88.4 R212, [R224+UR5+0xe000] ;  /* 0x00e00005e0d4783b */ /* 0x002fe20008000200 */
[C---:B------:R-:W-:Y:S03]  /*9e80*/  HMMA.16816.F32.BF16 R8, R168.reuse, R174, RZ ;  /* 0x000000aea808723c */ /* 0x040fe600000418ff */
[----:B------:R-:W1:Y:S05]  /*9e90*/  LDSM.16.M88.4 R172, [R166+0x9000] ;  /* 0x00900000a6ac783b */ /* 0x000e6a0000000200 */
[C---:B---3--:R-:W-:Y:S08]  /*9ea0*/  HMMA.16816.F32.BF16 R12, R168.reuse, R176, RZ ;  /* 0x000000b0a80c723c */ /* 0x048ff000000418ff */
[C---:B------:R-:W-:Y:S01]  /*9eb0*/  HMMA.16816.F32.BF16 R16, R168.reuse, R178, RZ ;  /* 0x000000b2a810723c */ /* 0x040fe200000418ff */
[----:B------:R-:W3:Y:S07]  /*9ec0*/  LDSM.16.M88.4 R176, [R166+0x9800] ;  /* 0x00980000a6b0783b */ /* 0x000eee0000000200 */
[C---:B----4-:R-:W-:Y:S08]  /*9ed0*/  HMMA.16816.F32.BF16 R20, R168.reuse, R180, RZ ;  /* 0x000000b4a814723c */ /* 0x050ff000000418ff */
[C---:B------:R-:W-:Y:S01]  /*9ee0*/  HMMA.16816.F32.BF16 R24, R168.reuse, R182, RZ ;  /* 0x000000b6a818723c */ /* 0x040fe200000418ff */
[----:B------:R-:W-:Y:S07]  /*9ef0*/  LDSM.16.M88.4 R180, [R3+0x9800] ;  /* 0x0098000003b4783b */ /* 0x000fee0000000200 */
[C---:B--2---:R-:W-:Y:S08]  /*9f00*/  HMMA.16816.F32.BF16 R28, R168.reuse, R184, RZ ;  /* 0x000000b8a81c723c */ /* 0x044ff000000418ff */
[----:B------:R-:W-:Y:S01]  /*9f10*/  HMMA.16816.F32.BF16 R32, R168, R186, RZ ;  /* 0x000000baa820723c */ /* 0x000fe200000418ff */
[----:B------:R-:W2:Y:S04]  /*9f20*/  LDSM.16.M88.4 R168, [R3+0x9000] ;  /* 0x0090000003a8783b */ /* 0x000ea80000000200 */
        /* <DEDUP_REMOVED lines=10> */
[C---:B---3--:R-:W-:Y:S08]  /*9fd0*/  HMMA.16816.F32.BF16 R28, R188.reuse, R176, R28 ;  /* 0x000000b0bc1c723c */ /* 0x048ff0000004181c */
[----:B------:R-:W-:Y:S01]  /*9fe0*/  HMMA.16816.F32.BF16 R32, R188, R178, R32 ;  /* 0x000000b2bc20723c */ /* 0x000fe20000041820 */
[----:B------:R-:W3:Y:S04]  /*9ff0*/  LDSM.16.M88.4 R176, [R2+0x9800] ;  /* 0x0098000002b0783b */ /* 0x000ee80000000200 */
[----:B------:R-:W-:Y:S03]  /*a000*/  LDSM.16.M88.4 R188, [R225+0x2000] ;  /* 0x00200000e1bc783b */ /* 0x000fe60000000200 */
[C---:B------:R-:W-:Y:S08]  /*a010*/  HMMA.16816.F32.BF16 R4, R200.reuse, R204, R4 ;  /* 0x000000ccc804723c */ /* 0x040ff00000041804 */
[C---:B------:R-:W-:Y:S01]  /*a020*/  HMMA.16816.F32.BF16 R8, R200.reuse, R206, R8 ;  /* 0x000000cec808723c */ /* 0x040fe20000041808 */
[----:B------:R-:W3:Y:S07]  /*a030*/  LDSM.16.M88.4 R204, [R224+UR5+0xa000] ;  /* 0x00a00005e0cc783b */ /* 0x000eee0008000200 */
[C---:B------:R-:W-:Y:S08]  /*a040*/  HMMA.16816.F32.BF16 R12, R200.reuse, R208, R12 ;  /* 0x000000d0c80c723c */ /* 0x040ff0000004180c */
[C---:B------:R-:W-:Y:S01]  /*a050*/  HMMA.16816.F32.BF16 R16, R200.reuse, R210, R16 ;  /* 0x000000d2c810723c */ /* 0x040fe20000041810 */
[----:B------:R-:W3:Y:S07]  /*a060*/  LDSM.16.M88.4 R208, [R224+UR5+0xa800] ;  /* 0x00a80005e0d0783b */ /* 0x000eee0008000200 */
[C---:B--2---:R-:W-:Y:S08]  /*a070*/  HMMA.16816.F32.BF16 R20, R200.reuse, R168, R20 ;  /* 0x000000a8c814723c */ /* 0x044ff00000041814 */
[C---:B------:R-:W-:Y:S01]  /*a080*/  HMMA.16816.F32.BF16 R24, R200.reuse, R170, R24 ;  /* 0x000000aac818723c */ /* 0x040fe20000041818 */
[----:B------:R-:W2:Y:S07]  /*a090*/  LDSM.16.M88.4 R168, [R224+UR5+0xb000] ;  /* 0x00b00005e0a8783b */ /* 0x000eae0008000200 */
[C---:B------:R-:W-:Y:S08]  /*a0a0*/  HMMA.16816.F32.BF16 R28, R200.reuse, R180, R28 ;  /* 0x000000b4c81c723c */ /* 0x040ff0000004181c */
[----:B------:R-:W-:Y:S01]  /*a0b0*/  HMMA.16816.F32.BF16 R32, R200, R182, R32 ;  /* 0x000000b6c820723c */ /* 0x000fe20000041820 */
[----:B------:R-:W2:Y:S04]  /*a0c0*/  LDSM.16.M88.4 R180, [R224+UR5+0xb800] ;  /* 0x00b80005e0b4783b */ /* 0x000ea80008000200 */
        /* <DEDUP_REMOVED lines=23> */
[C---:B------:R-:W-:Y:S08]  /*a240*/  HMMA.16816.F32.BF16 R28, R188.reuse, R180, R28 ;  /* 0x000000b4bc1c723c */ /* 0x040ff0000004181c */
[----:B------:R-:W-:Y:S01]  /*a250*/  HMMA.16816.F32.BF16 R32, R188, R182, R32 ;  /* 0x000000b6bc20723c */ /* 0x000fe20000041820 */
[----:B------:R-:W2:Y:S04]  /*a260*/  LDSM.16.M88.4 R180, [R3+0xa000] ;  /* 0x00a0000003b4783b */ /* 0x000ea80000000200 */
[----:B------:R-:W2:Y:S03]  /*a270*/  LDSM.16.M88.4 R188, [R3+0xb000] ;  /* 0x00b0000003bc783b */ /* 0x000ea60000000200 */
        /* <DEDUP_REMOVED lines=9> */
[C---:B---3--:R-:W-:Y:S08]  /*a310*/  HMMA.16816.F32.BF16 R28, R192.reuse, R176, R28 ;  /* 0x000000b0c01c723c */ /* 0x048ff0000004181c */
        /* <DEDUP_REMOVED lines=19> */
[C---:B---3--:R-:W-:Y:S08]  /*a450*/  HMMA.16816.F32.BF16 R12, R196.reuse, R176, R12 ;  /* 0x000000b0c40c723c */ /* 0x048ff0000004180c */
[C---:B------:R-:W-:Y:S01]  /*a460*/  HMMA.16816.F32.BF16 R16, R196.reuse, R178, R16 ;  /* 0x000000b2c410723c */ /* 0x040fe20000041810 */
[----:B------:R-:W3:Y:S07]  /*a470*/  LDSM.16.M88.4 R176, [R224+UR5+0xd800] ;  /* 0x00d80005e0b0783b */ /* 0x000eee0008000200 */
[C---:B--2---:R-:W-:Y:S08]  /*a480*/  HMMA.16816.F32.BF16 R20, R196.reuse, R180, R20 ;  /* 0x000000b4c414723c */ /* 0x044ff00000041814 */
        /* <DEDUP_REMOVED lines=120> */
[-C--:B------:R-:W-:Y:S02]  /*ac10*/  LOP3.LUT R173, R173, R164.reuse, RZ, 0x3c, !PT ;  /* 0x000000a4adad7212 */ /* 0x080fe400078e3cff */
[----:B------:R-:W1:Y:S02]  /*ac20*/  I2F.RP R172, R2 ;  /* 0x0000000200ac7306 */ /* 0x000e640000209400 */
[----:B------:R-:W-:Y:S08]  /*ac30*/  ISETP.GE.AND P2, PT, R173, RZ, PT ;  /* 0x000000ffad00720c */ /* 0x000ff00003f46270 */
[----:B-1----:R-:W1:Y:S02]  /*ac40*/  MUFU.RCP R3, R172 ;  /* 0x000000ac00037308 */ /* 0x002e640000001000 */
[----:B-1----:R-:W-:Y:S01]  /*ac50*/  VIADD R170, R3, 0xffffffe ;  /* 0x0ffffffe03aa7836 */ /* 0x002fe20000000000 */
[----:B------:R-:W-:Y:S07]  /*ac60*/  IADD3 R3, PT, PT, R239, -0x40, RZ ;  /* 0xffffffc0ef037810 */ /* 0x000fee0007ffe0ff */
[----:B------:R-:W1:Y:S01]  /*ac70*/  F2I.FTZ.U32.TRUNC.NTZ R171, R170 ;  /* 0x000000aa00ab7305 */ /* 0x000e62000021f000 */
[----:B------:R-:W-:Y:S02]  /*ac80*/  IABS R168, R3 ;  /* 0x0000000300a87213 */ /* 0x000fe40000000000 */
[----:B------:R-:W-:Y:S01]  /*ac90*/  LOP3.LUT R3, R3, R164, RZ, 0x3c, !PT ;  /* 0x000000a403037212 */ /* 0x000fe200078e3cff */
[--C-:B-1----:R-:W-:Y:S02]  /*aca0*/  IMAD.MOV R169, RZ, RZ, -R171.reuse ;  /* 0x000000ffffa97224 */ /* 0x102fe400078e0aab */
[----:B------:R-:W-:Y:S02]  /*acb0*/  IMAD.MOV.U32 R170, RZ, RZ, RZ ;  /* 0x000000ffffaa7224 */ /* 0x000fe400078e00ff */
[----:B------:R-:W-:Y:S04]  /*acc0*/  IMAD R169, R169, R2, RZ ;  /* 0x00000002a9a97224 */ /* 0x000fe800078e02ff */
[----:B------:R-:W-:Y:S06]  /*acd0*/  IMAD.HI.U32 R169, R171, R169, R170 ;  /* 0x000000a9aba97227 */ /* 0x000fec00078e00aa */
[C---:B------:R-:W-:Y:S04]  /*ace0*/  IMAD.HI.U32 R172, R169.reuse, R168, RZ ;  /* 0x000000a8a9ac7227 */ /* 0x040fe800078e00ff */
[----:B------:R-:W-:Y:S01]  /*acf0*/  IMAD.HI.U32 R170, R169, R166, RZ ;  /* 0x000000a6a9aa7227 */ /* 0x000fe200078e00ff */
[----:B------:R-:W-:Y:S03]  /*ad00*/  IADD3 R171, PT, PT, -R172, RZ, RZ ;  /* 0x000000ffacab7210 */ /* 0x000fe60007ffe1ff */
[----:B------:R-:W-:Y:S02]  /*ad10*/  IMAD.MOV R169, RZ, RZ, -R170 ;  /* 0x000000ffffa97224 */ /* 0x000fe400078e0aaa */
[C---:B------:R-:W-:Y:S01]  /*ad20*/  IMAD R168, R2.reuse, R171, R168 ;  /* 0x000000ab02a87224 */ /* 0x040fe200078e02a8 */
[----:B------:R-:W-:Y:S01]  /*ad30*/  LOP3.LUT R171, RZ, R164, RZ, 0x33, !PT ;  /* 0x000000a4ffab7212 */ /* 0x000fe200078e33ff */
[C---:B------:R-:W-:Y:S03]  /*ad40*/  IMAD R166, R2.reuse, R169, R166 ;  /* 0x000000a902a67224 */ /* 0x040fe600078e02a6 */
[C---:B------:R-:W-:Y:S02]  /*ad50*/  ISETP.GT.U32.AND P4, PT, R2.reuse, R168, PT ;  /* 0x000000a80200720c */ /* 0x040fe40003f84070 */
[----:B------:R-:W-:Y:S11]  /*ad60*/  ISETP.GT.U32.AND P3, PT, R2, R166, PT ;  /* 0x000000a60200720c */ /* 0x000ff60003f64070 */
[--C-:B------:R-:W-:Y:S02]  /*ad70*/  @!P4 IMAD.IADD R168, R168, 0x1, -R2.reuse ;  /* 0x00000001a8a8c824 */ /* 0x100fe400078e0a02 */
[----:B------:R-:W-:Y:S01]  /*ad80*/  @!P3 IADD3 R170, PT, PT, R170, 0x1, RZ ;  /* 0x00000001aaaab810 */ /* 0x000fe20007ffe0ff */
[----:B------:R-:W-:Y:S01]  /*ad90*/  @!P3 IMAD.IADD R166, R166, 0x1, -R2 ;  /* 0x00000001a6a6b824 */ /* 0x000fe200078e0a02 */
[----:B------:R-:W-:Y:S01]  /*ada0*/  ISETP.GE.AND P3, PT, R3, RZ, PT ;  /* 0x000000ff0300720c */ /* 0x000fe20003f66270 */
[----:B------:R-:W-:Y:S01]  /*adb0*/  @!P4 VIADD R172, R172, 0x1 ;  /* 0x00000001acacc836 */ /* 0x000fe20000000000 */
[-C--:B------:R-:W-:Y:S02]  /*adc0*/  ISETP.GE.U32.AND P6, PT, R168, R2.reuse, PT ;  /* 0x00000002a800720c */ /* 0x080fe40003fc6070 */
[----:B------:R-:W-:Y:S02]  /*add0*/  ISETP.GE.U32.AND P5, PT, R166, R2, PT ;  /* 0x00000002a600720c */ /* 0x000fe40003fa6070 */
[----:B------:R-:W-:Y:S01]  /*ade0*/  ISETP.NE.AND P4, PT, R164, RZ, PT ;  /* 0x000000ffa400720c */ /* 0x000fe20003f85270 */
[----:B------:R-:W1:Y:S08]  /*adf0*/  LDC.64 R2, c[0x0][0x3b8] ;  /* 0x0000ee00ff027b82 */ /* 0x000e700000000a00 */
[----:B------:R-:W-:Y:S02]  /*ae00*/  @P6 IADD3 R172, PT, PT, R172, 0x1, RZ ;  /* 0x00000001acac6810 */ /* 0x000fe40007ffe0ff */
[----:B------:R-:W-:Y:S03]  /*ae10*/  @P5 VIADD R170, R170, 0x1 ;  /* 0x00000001aaaa5836 */ /* 0x000fe60000000000 */
[----:B------:R-:W-:Y:S02]  /*ae20*/  @!P3 IMAD.MOV R172, RZ, RZ, -R172 ;  /* 0x000000ffffacb224 */ /* 0x000fe400078e0aac */
[----:B------:R-:W-:Y:S05]  /*ae30*/  @!P2 IMAD.MOV R170, RZ, RZ, -R170 ;  /* 0x000000ffffaaa224 */ /* 0x000fea00078e0aaa */
        /* <DEDUP_REMOVED lines=23> */
.L_x_1945:
[----:B------:R-:W-:Y:S02]  /*afb0*/  IMAD.MOV.U32 R229, RZ, RZ, R227 ;  /* 0x000000ffffe57224 */ /* 0x000fe400078e00e3 */
[C---:B------:R-:W-:Y:S01]  /*afc0*/  IMAD.SHL.U32 R3, R2.reuse, 0x20, RZ ;  /* 0x0000002002037824 */ /* 0x040fe200078e00ff */
[----:B------:R-:W-:Y:S02]  /*afd0*/  SHF.L.U64.HI R2, R2, 0x5, R167 ;  /* 0x0000000502027819 */ /* 0x000fe400000102a7 */
[----:B------:R-:W-:Y:S01]  /*afe0*/  @!PT LDS RZ, [RZ] ;  /* 0x00000000fffff984 */ /* 0x000fe20000000800 */
[----:B------:R-:W-:Y:S01]  /*aff0*/  @!PT LDS RZ, [RZ] ;  /* 0x00000000fffff984 */ /* 0x000fe20000000800 */
[----:B------:R-:W-:Y:S01]  /*b000*/  @!PT LDS RZ, [RZ] ;  /* 0x00000000fffff984 */ /* 0x000fe20000000800 */
[----:B------:R1:W-:Y:S02]  /*b010*/  LDGSTS.E.BYPASS.LTC128B.128 [R245+0x8000], desc[UR16][R228.64] ;  /* 0x08000000e4f57fae */ /* 0x0003e4000b981a10 */
[C---:B------:R-:W-:Y:S02]  /*b020*/  IADD3 R166, P2, PT, R3.reuse, R228, RZ ;  /* 0x000000e403a67210 */ /* 0x040fe40007f5e0ff */
[----:B------:R1:W-:Y:S02]  /*b030*/  LDGSTS.E.BYPASS.LTC128B.128 [R245+0xa000], desc[UR16][R228.64+0x80] ;  /* 0x0a000080e4f57fae */ /* 0x0003e4000b981a10 */
[C---:B------:R-:W-:Y:S01]  /*b040*/  IADD3 R168, P3, PT, R3.reuse, R166, RZ ;  /* 0x000000a603a87210 */ /* 0x040fe20007f7e0ff */
[C---:B------:R-:W-:Y:S01]  /*b050*/  IMAD.X R167, R2.reuse, 0x1, R227, P2 ;  /* 0x0000000102a77824 */ /* 0x040fe200010e06e3 */
[----:B------:R1:W-:Y:S02]  /*b060*/  LDGSTS.E.BYPASS.LTC128B.128 [R245+0xc000], desc[UR16][R228.64+0x100] ;  /* 0x0c000100e4f57fae */ /* 0x0003e4000b981a10 */
[----:B------:R-:W-:Y:S02]  /*b070*/  IADD3 R170, P2, PT, R3, R168, RZ ;  /* 0x000000a803aa7210 */ /* 0x000fe40007f5e0ff */
[----:B------:R1:W-:Y:S01]  /*b080*/  LDGSTS.E.BYPASS.LTC128B.128 [R245+0xe000], desc[UR16][R228.64+0x180] ;  /* 0x0e000180e4f57fae */ /* 0x0003e2000b981a10 */
[C---:B------:R-:W-:Y:S03]  /*b090*/  IADD3.X R169, PT, PT, R2.reuse, R167, RZ, P3, !PT ;  /* 0x000000a702a97210 */ /* 0x040fe60001ffe4ff */
[----:B------:R1:W-:Y:S01]  /*b0a0*/  LDGSTS.E.BYPASS.LTC128B.128 [R245+0x8800], desc[UR16][R166.64] ;  /* 0x08800000a6f57fae */ /* 0x0003e2000b981a10 */
[----:B------:R-:W-:Y:S03]  /*b0b0*/  IADD3.X R171, PT, PT, R2, R169, RZ, P2, !PT ;  /* 0x000000a902ab7210 */ /* 0x000fe600017fe4ff */
        /* <DEDUP_REMOVED lines=12> */
.L_x_1944:
        /* <DEDUP_REMOVED lines=17> */
[----:B-1----:R-:W-:Y:S02]  /*b290*/  FMNMX3.FTZ R167, R2, R34, R35, !PT ;  /* 0x0000002202a77276 */ /* 0x002fe40007810023 */
        /* <DEDUP_REMOVED lines=460> */
.L_x_1942:
[----:B------:R-:W1:Y:S01]  /*cf60*/  SHFL.BFLY PT, R0, R241, 0x2, 0x1f ;  /* 0x0c401f00f1007f89 */ /* 0x000e6200000e0000 */
[----:B------:R-:W2:Y:S01]  /*cf70*/  S2UR UR6, SR_CTAID.X ;  /* 0x00000000000679c3 */ /* 0x000ea20000002500 */
[----:B------:R-:W-:Y:S01]  /*cf80*/  LOP3.LUT R221, R221, 0x30, RZ, 0xc0, !PT ;  /* 0x00000030dddd7812 */ /* 0x000fe200078ec0ff */
[----:B------:R-:W-:Y:S01]  /*cf90*/  BSSY.RECONVERGENT B0, `(.L_x_1947) ;  /* 0x0000154000007945 */ /* 0x000fe20003800200 */
[----:B------:R-:W3:Y:S01]  /*cfa0*/  SHFL.BFLY PT, R10, R243, 0x2, 0x1f ;  /* 0x0c401f00f30a7f89 */ /* 0x000ee200000e0000 */
[----:B------:R-:W4:Y:S01]  /*cfb0*/  S2R R2, SR_TID.X ;  /* 0x0000000000027919 */ /* 0x000f220000002100 */
[----:B------:R-:W5:Y:S01]  /*cfc0*/  S2R R29, SR_CTAID.Z ;  /* 0x00000000001d7919 */ /* 0x000f620000002700 */
[----:B-1----:R-:W-:Y:S01]  /*cfd0*/  FADD.FTZ R9, R0, R241 ;  /* 0x000000f100097221 */ /* 0x002fe20000010000 */
[----:B--2---:R-:W-:Y:S01]  /*cfe0*/  USHF.L.U32 UR6, UR6, 0x6, URZ ;  /* 0x0000000606067899 */ /* 0x004fe200080006ff */
[----:B---3--:R-:W-:-:S03]  /*cff0*/  FADD.FTZ R10, R10, R243 ;  /* 0x000000f30a0a7221 */ /* 0x008fc60000010000 */
[----:B------:R-:W1:Y:S04]  /*d000*/  SHFL.BFLY PT, R4, R9, 0x1, 0x1f ;  /* 0x0c201f0009047f89 */ /* 0x000e6800000e0000 */
[----:B------:R-:W2:Y:S01]  /*d010*/  SHFL.BFLY PT, R5, R10, 0x1, 0x1f ;  /* 0x0c201f000a057f89 */ /* 0x000ea200000e0000 */
[C---:B----4-:R-:W-:Y:S02]  /*d020*/  SHF.L.U32 R7, R2.reuse, 0x4, RZ ;  /* 0x0000000402077819 */ /* 0x050fe400000006ff */
[----:B------:R-:W-:Y:S02]  /*d030*/  SHF.L.U32 R0, R2, 0x1, RZ ;  /* 0x0000000102007819 */ /* 0x000fe400000006ff */
[----:B------:R-:W-:Y:S02]  /*d040*/  LOP3.LUT R7, R7, 0x1c0, RZ, 0xc0, !PT ;  /* 0x000001c007077812 */ /* 0x000fe400078ec0ff */
[----:B------:R-:W-:-:S02]  /*d050*/  LOP3.LUT R217, R217, 0x6, R0, 0xf8, !PT ;  /* 0x00000006d9d97812 */ /* 0x000fc400078ef800 */
[----:B------:R-:W-:Y:S02]  /*d060*/  LOP3.LUT R0, R7, 0x38, R0, 0xf8, !PT ;  /* 0x0000003807007812 */ /* 0x000fe400078ef800 */
[----:B------:R-:W-:Y:S02]  /*d070*/  MOV R7, 0x20 ;  /* 0x0000002000077802 */ /* 0x000fe40000000f00 */
[----:B------:R-:W-:Y:S01]  /*d080*/  LOP3.LUT R0, R217, R0, RZ, 0xfc, !PT ;  /* 0x00000000d9007212 */ /* 0x000fe200078efcff */
[----:B-1----:R-:W-:Y:S01]  /*d090*/  FADD.FTZ R4, R9, R4 ;  /* 0x0000000409047221 */ /* 0x002fe20000010000 */
[----:B------:R-:W-:Y:S02]  /*d0a0*/  LOP3.LUT P3, RZ, R2, 0x8, RZ, 0xc0, !PT ;  /* 0x0000000802ff7812 */ /* 0x000fe4000786c0ff */
[----:B------:R-:W-:Y:S01]  /*d0b0*/  LEA R9, R0, UR5, 0x1 ;  /* 0x0000000500097c11 */ /* 0x000fe2000f8e08ff */
[----:B------:R-:W1:Y:S01]  /*d0c0*/  MUFU.RCP R6, R4 ;  /* 0x0000000400067308 */ /* 0x000e620000001000 */
[----:B--2---:R-:W-:Y:S01]  /*d0d0*/  FADD.FTZ R5, R10, R5 ;  /* 0x000000050a057221 */ /* 0x004fe20000010000 */
[----:B------:R-:W-:-:S02]  /*d0e0*/  FSETP.NE.FTZ.AND P1, PT, R4, RZ, PT ;  /* 0x000000ff0400720b */ /* 0x000fc40003f35000 */
[----:B------:R-:W-:Y:S02]  /*d0f0*/  SEL R0, R7, 0xffffffe0, !P3 ;  /* 0xffffffe007007807 */ /* 0x000fe40005800000 */
[----:B------:R-:W-:Y:S02]  /*d100*/  FSETP.NE.FTZ.AND P2, PT, R5, RZ, PT ;  /* 0x000000ff0500720b */ /* 0x000fe40003f55000 */
[----:B------:R-:W2:Y:S01]  /*d110*/  MUFU.RCP R8, R5 ;  /* 0x0000000500087308 */ /* 0x000ea20000001000 */
[C---:B------:R-:W-:Y:S02]  /*d120*/  IADD3 R13, PT, PT, R9.reuse, 0x40, RZ ;  /* 0x00000040090d7810 */ /* 0x040fe40007ffe0ff */
[----:B------:R-:W-:Y:S02]  /*d130*/  IADD3 R11, PT, PT, R9, R0, RZ ;  /* 0x00000000090b7210 */ /* 0x000fe40007ffe0ff */
[----:B------:R-:W-:Y:S02]  /*d140*/  ISETP.NE.AND P3, PT, R232, -0x1, PT ;  /* 0xffffffffe800780c */ /* 0x000fe40003f65270 */
[----:B------:R-:W3:Y:S01]  /*d150*/  @P1 LDC R16, c[0x0][0x458] ;  /* 0x00011600ff101b82 */ /* 0x000ee20000000800 */
[----:B------:R-:W4:Y:S01]  /*d160*/  @P1 MUFU.LG2 R4, R4 ;  /* 0x0000000400041308 */ /* 0x000f220000000c00 */
[----:B-1----:R-:W-:-:S02]  /*d170*/  FSEL R6, R6, 1, P1 ;  /* 0x3f80000006067808 */ /* 0x002fc40000800000 */
[----:B------:R-:W-:Y:S02]  /*d180*/  LOP3.LUT P5, RZ, R2, 0x3, RZ, 0xc0, !PT ;  /* 0x0000000302ff7812 */ /* 0x000fe400078ac0ff */
[----:B------:R-:W-:Y:S01]  /*d190*/  SHF.R.U32.HI R18, RZ, 0x2, R2 ;  /* 0x00000002ff127819 */ /* 0x000fe20000011602 */
        /* <DEDUP_REMOVED lines=65> */
[----:B------:R-:W1:Y:S01]  /*d5b0*/  @!P3 LDC.64 R22, c[0x0][0x400] ;  /* 0x00010000ff16bb82 */ /* 0x000e620000000a00 */
[----:B--2---:R-:W-:Y:S01]  /*d5c0*/  FSEL R8, R8, 1, P2 ;  /* 0x3f80000008087808 */ /* 0x004fe20001000000 */
[----:B------:R-:W2:Y:S01]  /*d5d0*/  @P2 MUFU.LG2 R5, R5 ;  /* 0x0000000500052308 */ /* 0x000ea20000000c00 */
[----:B------:R-:W-:Y:S01]  /*d5e0*/  SEL R6, R6, 0xfffffff0, !P0 ;  /* 0xfffffff006067807 */ /* 0x000fe20004000000 */
[----:B----4-:R-:W-:Y:S01]  /*d5f0*/  @P1 FMUL.FTZ R4, R4, 0.69314718246459960938 ;  /* 0x3f31721804041820 */ /* 0x010fe20000410000 */
[----:B------:R-:W-:Y:S01]  /*d600*/  LOP3.LUT P0, RZ, R2, 0x10, RZ, 0xc0, !PT ;  /* 0x0000001002ff7812 */ /* 0x000fe2000780c0ff */
        /* <DEDUP_REMOVED lines=12> */
[----:B------:R-:W-:Y:S01]  /*d6d0*/  @P0 IADD3 R13, PT, PT, R9, -0x40, RZ ;  /* 0xffffffc0090d0810 */ /* 0x000fe20007ffe0ff */
[C---:B------:R-:W-:Y:S01]  /*d6e0*/  FMUL.FTZ R56, R8.reuse, R56 ;  /* 0x0000003808387220 */ /* 0x040fe20000410000 */
[----:B------:R-:W-:Y:S01]  /*d6f0*/  F2FP.BF16.F32.PACK_AB R160, R161, R160 ;  /* 0x000000a0a1a0723e */ /* 0x000fe200000010ff */
[C---:B------:R-:W-:Y:S01]  /*d700*/  FMUL.FTZ R57, R8.reuse, R57 ;  /* 0x0000003908397220 */ /* 0x040fe20000410000 */
[----:B------:R-:W-:Y:S01]  /*d710*/  F2FP.BF16.F32.PACK_AB R162, R163, R162 ;  /* 0x000000a2a3a2723e */ /* 0x000fe200000010ff */
[C---:B------:R-:W-:Y:S01]  /*d720*/  FMUL.FTZ R60, R8.reuse, R60 ;  /* 0x0000003c083c7220 */ /* 0x040fe20000410000 */
[----:B------:R-:W-:Y:S01]  /*d730*/  F2FP.BF16.F32.PACK_AB R36, R37, R36 ;  /* 0x000000242524723e */ /* 0x000fe200000010ff */
[C---:B------:R-:W-:Y:S01]  /*d740*/  FMUL.FTZ R61, R8.reuse, R61 ;  /* 0x0000003d083d7220 */ /* 0x040fe20000410000 */
[----:B------:R-:W-:Y:S01]  /*d750*/  F2FP.BF16.F32.PACK_AB R38, R39, R38 ;  /* 0x000000262726723e */ /* 0x000fe200000010ff */
[C---:B------:R-:W-:Y:S01]  /*d760*/  FMUL.FTZ R64, R8.reuse, R64 ;  /* 0x0000004008407220 */ /* 0x040fe20000410000 */
[----:B------:R-:W-:Y:S01]  /*d770*/  IADD3 R7, PT, PT, R9, R6, RZ ;  /* 0x0000000609077210 */ /* 0x000fe20007ffe0ff */
        /* <DEDUP_REMOVED lines=8> */
[----:B------:R-:W-:Y:S01]  /*d800*/  FMUL.FTZ R73, R8, R73 ;  /* 0x0000004908497220 */ /* 0x000fe20000410000 */
[----:B------:R-:W-:Y:S01]  /*d810*/  IADD3 R15, PT, PT, R6, R11, RZ ;  /* 0x0000000b060f7210 */ /* 0x000fe20007ffe0ff */
[----:B------:R-:W-:Y:S01]  /*d820*/  STS [R9], R160 ;  /* 0x000000a009007388 */ /* 0x000fe20000000800 */
[----:B------:R-:W-:Y:S01]  /*d830*/  IADD3 R17, PT, PT, R0, R13, RZ ;  /* 0x0000000d00117210 */ /* 0x000fe20007ffe0ff */
[C---:B------:R-:W-:Y:S01]  /*d840*/  FMUL.FTZ R76, R8.reuse, R76 ;  /* 0x0000004c084c7220 */ /* 0x040fe20000410000 */
[----:B------:R-:W-:Y:S01]  /*d850*/  F2FP.BF16.F32.PACK_AB R48, R49, R48 ;  /* 0x000000303130723e */ /* 0x000fe200000010ff */
[----:B------:R-:W-:Y:S01]  /*d860*/  STS [R9+0x400], R162 ;  /* 0x000400a209007388 */ /* 0x000fe20000000800 */
[----:B------:R-:W-:Y:S01]  /*d870*/  F2FP.BF16.F32.PACK_AB R50, R51, R50 ;  /* 0x000000323332723e */ /* 0x000fe200000010ff */
[C---:B------:R-:W-:Y:S01]  /*d880*/  FMUL.FTZ R77, R8.reuse, R77 ;  /* 0x0000004d084d7220 */ /* 0x040fe20000410000 */
[----:B------:R-:W-:Y:S01]  /*d890*/  F2FP.BF16.F32.PACK_AB R52, R53, R52 ;  /* 0x000000343534723e */ /* 0x000fe200000010ff */
[----:B------:R-:W-:Y:S01]  /*d8a0*/  STS [R7], R36 ;  /* 0x0000002407007388 */ /* 0x000fe20000000800 */
[----:B------:R-:W-:Y:S01]  /*d8b0*/  F2FP.BF16.F32.PACK_AB R54, R55, R54 ;  /* 0x000000363736723e */ /* 0x000fe200000010ff */
[----:B------:R-:W-:Y:S01]  /*d8c0*/  FMUL.FTZ R80, R8, R80 ;  /* 0x0000005008507220 */ /* 0x000fe20000410000 */
[----:B------:R-:W-:Y:S01]  /*d8d0*/  IADD3 R19, PT, PT, R6, R13, RZ ;  /* 0x0000000d06137210 */ /* 0x000fe20007ffe0ff */
[----:B------:R-:W-:Y:S01]  /*d8e0*/  STS [R7+0x400], R38 ;  /* 0x0004002607007388 */ /* 0x000fe20000000800 */
[----:B------:R-:W-:Y:S01]  /*d8f0*/  F2FP.BF16.F32.PACK_AB R56, R57, R56 ;  /* 0x000000383938723e */ /* 0x000fe200000010ff */
[C---:B------:R-:W-:Y:S01]  /*d900*/  FMUL.FTZ R81, R8.reuse, R81 ;  /* 0x0000005108517220 */ /* 0x040fe20000410000 */
[----:B------:R-:W-:Y:S01]  /*d910*/  F2FP.BF16.F32.PACK_AB R58, R59, R58 ;  /* 0x0000003a3b3a723e */ /* 0x000fe200000010ff */
[----:B------:R-:W-:Y:S01]  /*d920*/  STS [R11], R40 ;  /* 0x000000280b007388 */ /* 0x000fe20000000800 */
[----:B------:R-:W-:Y:S01]  /*d930*/  F2FP.BF16.F32.PACK_AB R60, R61, R60 ;  /* 0x0000003c3d3c723e */ /* 0x000fe200000010ff */
[----:B------:R-:W-:Y:S01]  /*d940*/  FMUL.FTZ R84, R8, R84 ;  /* 0x0000005408547220 */ /* 0x000fe20000410000 */
[----:B------:R-:W-:Y:S01]  /*d950*/  F2FP.BF16.F32.PACK_AB R62, R63, R62 ;  /* 0x0000003e3f3e723e */ /* 0x000fe200000010ff */
[----:B------:R-:W-:Y:S01]  /*d960*/  STS [R11+0x400], R42 ;  /* 0x0004002a0b007388 */ /* 0x000fe20000000800 */
[----:B------:R-:W-:Y:S01]  /*d970*/  IADD3 R21, PT, PT, R6, R17, RZ ;  /* 0x0000001106157210 */ /* 0x000fe20007ffe0ff */
[C---:B------:R-:W-:Y:S01]  /*d980*/  FMUL.FTZ R85, R8.reuse, R85 ;  /* 0x0000005508557220 */ /* 0x040fe20000410000 */
[----:B------:R-:W-:Y:S01]  /*d990*/  F2FP.BF16.F32.PACK_AB R64, R65, R64 ;  /* 0x000000404140723e */ /* 0x000fe200000010ff */
[----:B------:R-:W-:Y:S01]  /*d9a0*/  STS [R15], R44 ;  /* 0x0000002c0f007388 */ /* 0x000fe20000000800 */
[----:B------:R-:W-:Y:S01]  /*d9b0*/  F2FP.BF16.F32.PACK_AB R66, R67, R66 ;  /* 0x000000424342723e */ /* 0x000fe200000010ff */
[C---:B------:R-:W-:Y:S01]  /*d9c0*/  FMUL.FTZ R88, R8.reuse, R88 ;  /* 0x0000005808587220 */ /* 0x040fe20000410000 */
[C---:B------:R-:W-:Y:S01]  /*d9d0*/  FMUL.FTZ R89, R8.reuse, R89 ;  /* 0x0000005908597220 */ /* 0x040fe20000410000 */
[----:B------:R-:W-:Y:S01]  /*d9e0*/  STS [R15+0x400], R46 ;  /* 0x0004002e0f007388 */ /* 0x000fe20000000800 */
[----:B------:R-:W-:Y:S01]  /*d9f0*/  F2FP.BF16.F32.PACK_AB R68, R69, R68 ;  /* 0x000000444544723e */ /* 0x000fe200000010ff */
[C---:B------:R-:W-:Y:S01]  /*da00*/  FMUL.FTZ R92, R8.reuse, R92 ;  /* 0x0000005c085c7220 */ /* 0x040fe20000410000 */
[----:B------:R-:W-:Y:S01]  /*da10*/  F2FP.BF16.F32.PACK_AB R70, R71, R70 ;  /* 0x000000464746723e */ /* 0x000fe200000010ff */
[----:B------:R-:W-:Y:S01]  /*da20*/  STS [R13], R48 ;  /* 0x000000300d007388 */ /* 0x000fe20000000800 */
[C---:B------:R-:W-:Y:S01]  /*da30*/  FMUL.FTZ R93, R8.reuse, R93 ;  /* 0x0000005d085d7220 */ /* 0x040fe20000410000 */
[----:B------:R-:W-:Y:S01]  /*da40*/  F2FP.BF16.F32.PACK_AB R72, R73, R72 ;  /* 0x000000484948723e */ /* 0x000fe200000010ff */
[C---:B------:R-:W-:Y:S01]  /*da50*/  FMUL.FTZ R96, R8.reuse, R96 ;  /* 0x0000006008607220 */ /* 0x040fe20000410000 */
[----:B------:R-:W-:Y:S01]  /*da60*/  STS [R13+0x400], R50 ;  /* 0x000400320d007388 */ /* 0x000fe20000000800 */
[----:B------:R-:W-:Y:S01]  /*da70*/  F2FP.BF16.F32.PACK_AB R74, R75, R74 ;  /* 0x0000004a4b4a723e */ /* 0x000fe200000010ff */
        /* <DEDUP_REMOVED lines=26> */
[----:B------:R-:W-:Y:S01]  /*dc20*/  STS [R9+0x2000], R64 ;  /* 0x0020004009007388 */ /* 0x000fe20000000800 */
[C---:B------:R-:W-:Y:S01]  /*dc30*/  FMUL.FTZ R117, R8.reuse, R117 ;  /* 0x0000007508757220 */ /* 0x040fe20000410000 */
[----:B------:R-:W-:Y:S01]  /*dc40*/  F2FP.BF16.F32.PACK_AB R96, R97, R96 ;  /* 0x000000606160723e */ /* 0x000fe200000010ff */
[C---:B------:R-:W-:Y:S01]  /*dc50*/  FMUL.FTZ R120, R8.reuse, R120 ;  /* 0x0000007808787220 */ /* 0x040fe20000410000 */
[----:B------:R-:W-:Y:S01]  /*dc60*/  STS [R9+0x2400], R66 ;  /* 0x0024004209007388 */ /* 0x000fe20000000800 */
[----:B------:R-:W-:Y:S01]  /*dc70*/  F2FP.BF16.F32.PACK_AB R98, R99, R98 ;  /* 0x000000626362723e */ /* 0x000fe200000010ff */
[C---:B------:R-:W-:Y:S01]  /*dc80*/  FMUL.FTZ R121, R8.reuse, R121 ;  /* 0x0000007908797220 */ /* 0x040fe20000410000 */
[----:B------:R-:W-:Y:S01]  /*dc90*/  F2FP.BF16.F32.PACK_AB R100, R101, R100 ;  /* 0x000000646564723e */ /* 0x000fe200000010ff */
[----:B------:R-:W-:Y:S01]  /*dca0*/  STS [R7+0x2000], R68 ;  /* 0x0020004407007388 */ /* 0x000fe20000000800 */
        /* <DEDUP_REMOVED lines=45> */
[----:B------:R-:W-:Y:S01]  /*df80*/  FMUL.FTZ R153, R8, R153 ;  /* 0x0000009908997220 */ /* 0x000fe20000410000 */
[----:B------:R-:W-:Y:S01]  /*df90*/  F2FP.BF16.F32.PACK_AB R136, R137, R136 ;  /* 0x000000888988723e */ /* 0x000fe200000010ff */
[----:B------:R-:W-:Y:S01]  /*dfa0*/  STS [R21+0x2000], R92 ;  /* 0x0020005c15007388 */ /* 0x000fe20000000800 */
[----:B------:R-:W-:Y:S01]  /*dfb0*/  F2FP.BF16.F32.PACK_AB R138, R139, R138 ;  /* 0x0000008a8b8a723e */ /* 0x000fe200000010ff */
[----:B------:R-:W4:Y:S01]  /*dfc0*/  LDC.U8 R0, c[0x0][0x548] ;  /* 0x00015200ff007b82 */ /* 0x000f220000000000 */
[----:B------:R-:W-:Y:S01]  /*dfd0*/  F2FP.BF16.F32.PACK_AB R140, R141, R140 ;  /* 0x0000008c8d8c723e */ /* 0x000fe200000010ff */
[----:B------:R-:W-:Y:S01]  /*dfe0*/  STS [R21+0x2400], R94 ;  /* 0x0024005e15007388 */ /* 0x000fe20000000800 */
[----:B------:R-:W-:Y:S01]  /*dff0*/  F2FP.BF16.F32.PACK_AB R142, R143, R142 ;  /* 0x0000008e8f8e723e */ /* 0x000fe200000010ff */
[----:B--2---:R-:W-:Y:S01]  /*e000*/  @P2 FMUL.FTZ R5, R5, 0.69314718246459960938 ;  /* 0x3f31721805052820 */ /* 0x004fe20000410000 */
        /* <DEDUP_REMOVED lines=11> */
[----:B------:R-:W-:-:S02]  /*e0c0*/  F2FP.BF16.F32.PACK_AB R154, R155, R154 ;  /* 0x0000009a9b9a723e */ /* 0x000fc400000010ff */
[----:B------:R-:W-:Y:S01]  /*e0d0*/  LOP3.LUT R221, R221, 0x7, R18, 0xf8, !PT ;  /* 0x00000007dddd7812 */ /* 0x000fe200078ef812 */
[----:B------:R-:W-:Y:S01]  /*e0e0*/  STS [R11+0x4000], R104 ;  /* 0x004000680b007388 */ /* 0x000fe20000000800 */
[----:B----4-:R-:W-:-:S03]  /*e0f0*/  ISETP.NE.AND P4, PT, R0, RZ, PT ;  /* 0x000000ff0000720c */ /* 0x010fc60003f85270 */
[----:B------:R-:W-:Y:S01]  /*e100*/  STS [R11+0x4400], R106 ;  /* 0x0044006a0b007388 */ /* 0x000fe20000000800 */
[----:B------:R-:W-:-:S03]  /*e110*/  ISETP.NE.OR P0, PT, R232, -0x1, !P4 ;  /* 0xffffffffe800780c */ /* 0x000fc60006705670 */
[----:B------:R-:W-:Y:S04]  /*e120*/  STS [R15+0x4000], R108 ;  /* 0x0040006c0f007388 */ /* 0x000fe80000000800 */
[----:B------:R-:W-:Y:S02]  /*e130*/  STS [R15+0x4400], R110 ;  /* 0x0044006e0f007388 */ /* 0x000fe40000000800 */
[----:B------:R-:W5:Y:S02]  /*e140*/  @!P4 LDC R0, c[0x0][0x3e0] ;  /* 0x0000f800ff00cb82 */ /* 0x000f640000000800 */
        /* <DEDUP_REMOVED lines=16> */
[----:B--2---:R-:W2:Y:S03]  /*e250*/  LDC R9, c[0x0][0x434] ;  /* 0x00010d00ff097b82 */ /* 0x004ea60000000800 */
[----:B------:R-:W-:Y:S04]  /*e260*/  STS [R13+0x6000], R144 ;  /* 0x006000900d007388 */ /* 0x000fe80000000800 */
[----:B------:R-:W-:Y:S01]  /*e270*/  STS [R13+0x6400], R146 ;  /* 0x006400920d007388 */ /* 0x000fe20000000800 */
[----:B----4-:R-:W4:Y:S03]  /*e280*/  @P3 LDC.64 R6, c[0x0][0x408] ;  /* 0x00010200ff063b82 */ /* 0x010f260000000a00 */
[----:B------:R-:W-:Y:S04]  /*e290*/  STS [R19+0x6000], R156 ;  /* 0x0060009c13007388 */ /* 0x000fe80000000800 */
[----:B------:R1:W-:Y:S01]  /*e2a0*/  STS [R19+0x6400], R158 ;  /* 0x0064009e13007388 */ /* 0x0003e20000000800 */
[----:B---3--:R-:W3:Y:S03]  /*e2b0*/  LDC.64 R10, c[0x0][0x408] ;  /* 0x00010200ff0a7b82 */ /* 0x008ee60000000a00 */
[----:B------:R-:W-:Y:S04]  /*e2c0*/  STS [R17+0x6000], R148 ;  /* 0x0060009411007388 */ /* 0x000fe80000000800 */
[----:B------:R5:W-:Y:S04]  /*e2d0*/  STS [R17+0x6400], R150 ;  /* 0x0064009611007388 */ /* 0x000be80000000800 */
[----:B------:R-:W-:Y:S04]  /*e2e0*/  STS [R21+0x6000], R152 ;  /* 0x0060009815007388 */ /* 0x000fe80000000800 */
[----:B------:R4:W-:Y:S01]  /*e2f0*/  STS [R21+0x6400], R154 ;  /* 0x0064009a15007388 */ /* 0x0009e20000000800 */
[----:B------:R-:W-:Y:S08]  /*e300*/  BAR.SYNC.DEFER_BLOCKING 0x0 ;  /* 0x0000000000007b1d */ /* 0x000ff00000010000 */
[----:B-1----:R-:W1:Y:S01]  /*e310*/  @P2 LDC R19, c[0x0][0x458] ;  /* 0x00011600ff132b82 */ /* 0x002e620000000800 */
[----:B------:R-:W2:Y:S07]  /*e320*/  S2R R8, SR_CTAID.Y ;  /* 0x0000000000087919 */ /* 0x000eae0000002600 */
[----:B-----5:R-:W5:Y:S01]  /*e330*/  @P4 LDC R17, c[0x0][0x454] ;  /* 0x00011500ff114b82 */ /* 0x020f620000000800 */
[----:B----4-:R-:W-:Y:S01]  /*e340*/  @P3 IMAD.WIDE.U32 R20, R232, R6, RZ ;  /* 0x00000006e8143225 */ /* 0x010fe200078e00ff */
[----:B------:R-:W-:-:S03]  /*e350*/  MOV R6, 0x7f800000 ;  /* 0x7f80000000067802 */ /* 0x000fc60000000f00 */
[----:B------:R-:W-:Y:S01]  /*e360*/  @P1 FFMA.FTZ R6, R3, R16, R4 ;  /* 0x0000001003061223 */ /* 0x000fe20000010004 */
[----:B------:R4:W3:Y:S01]  /*e370*/  LDS.128 R12, [R245+0x1800] ;  /* 0x00180000f50c7984 */ /* 0x0008e20000000c00 */
[----:B--2---:R-:W-:-:S04]  /*e380*/  @!P3 IMAD.WIDE.U32 R24, R8, R22, RZ ;  /* 0x000000160818b225 */ /* 0x004fc800078e00ff */
[----:B------:R-:W-:Y:S02]  /*e390*/  @!P3 IMAD R23, R8, R23, R25 ;  /* 0x000000170817b224 */ /* 0x000fe400078e0219 */
[----:B------:R-:W-:Y:S01]  /*e3a0*/  @P3 IMAD R23, R232, R7, R21 ;  /* 0x00000007e8173224 */ /* 0x000fe200078e0215 */
[----:B------:R-:W-:Y:S01]  /*e3b0*/  MOV R7, 0x7f800000 ;  /* 0x7f80000000077802 */ /* 0x000fe20000000f00 */
[----:B------:R-:W-:Y:S02]  /*e3c0*/  @!P4 IMAD R0, R8, R0, R29 ;  /* 0x000000000800c224 */ /* 0x000fe400078e021d */
[----:B-1----:R-:W-:Y:S01]  /*e3d0*/  @P2 FFMA.FTZ R7, R164, R19, R5 ;  /* 0x00000013a4072223 */ /* 0x002fe20000010005 */
[-C--:B------:R-:W-:Y:S02]  /*e3e0*/  @!P0 IMAD R232, R8, R9.reuse, RZ ;  /* 0x0000000908e88224 */ /* 0x080fe400078e02ff */
[----:B------:R-:W-:Y:S02]  /*e3f0*/  @!P4 IMAD R0, R0, R9, RZ ;  /* 0x000000090000c224 */ /* 0x000fe400078e02ff */
[----:B-----5:R-:W-:Y:S01]  /*e400*/  @P4 IMAD R0, R29, R17, R232 ;  /* 0x000000111d004224 */ /* 0x020fe200078e02e8 */
[----:B----4-:R-:W-:Y:S06]  /*e410*/  @P5 BRA `(.L_x_1948) ;  /* 0x00000000002c5947 */ /* 0x010fec0003800000 */
        /* <DEDUP_REMOVED lines=11> */
.L_x_1948:
[----:B------:R-:W-:Y:S05]  /*e4d0*/  BSYNC.RECONVERGENT B0 ;  /* 0x0000000000007941 */ /* 0x000fea0003800200 */
.L_x_1947:
[----:B------:R-:W-:Y:S01]  /*e4e0*/  IMAD.MOV.U32 R219, RZ, RZ, RZ ;  /* 0x000000ffffdb7224 */ /* 0x000fe200078e00ff */
[----:B------:R-:W-:Y:S01]  /*e4f0*/  SHF.R.U32.HI R3, RZ, 0x3, R2 ;  /* 0x00000003ff037819 */ /* 0x000fe20000011602 */
[----:B------:R-:W-:Y:S01]  /*e500*/  @P3 IMAD.MOV.U32 R24, RZ, RZ, R20 ;  /* 0x000000ffff183224 */ /* 0x000fe200078e0014 */
[----:B------:R2:W4:Y:S01]  /*e510*/  LDS.128 R16, [R245+0x4000] ;  /* 0x00400000f5107984 */ /* 0x0005220000000c00 */
[----:B-1-3--:R-:W-:Y:S01]  /*e520*/  IMAD.WIDE.U32 R4, R10, UR6, R218 ;  /* 0x000000060a047c25 */ /* 0x00afe2000f8e00da */
[C---:B------:R-:W-:Y:S01]  /*e530*/  IADD3 R7, PT, PT, R3.reuse, 0x10, RZ ;  /* 0x0000001003077810 */ /* 0x040fe20007ffe0ff */
[----:B------:R-:W1:Y:S01]  /*e540*/  LDCU.64 UR4, c[0x0][0x410] ;  /* 0x00008200ff0477ac */ /* 0x000e620008000a00 */
[----:B------:R-:W-:Y:S01]  /*e550*/  ISETP.GE.AND P3, PT, R3, R226, PT ;  /* 0x000000e20300720c */ /* 0x000fe20003f66270 */
[----:B------:R-:W-:Y:S01]  /*e560*/  IMAD R0, R11, UR6, R5 ;  /* 0x000000060b007c24 */ /* 0x000fe2000f8e0205 */
[----:B------:R-:W-:Y:S01]  /*e570*/  IADD3 R8, P0, PT, R24, R4, RZ ;  /* 0x0000000418087210 */ /* 0x000fe20007f1e0ff */
[----:B------:R-:W-:Y:S01]  /*e580*/  VIADD R5, R3, 0x20 ;  /* 0x0000002003057836 */ /* 0x000fe20000000000 */
[----:B------:R-:W-:Y:S01]  /*e590*/  ISETP.GE.AND P2, PT, R7, R226, PT ;  /* 0x000000e20700720c */ /* 0x000fe20003f46270 */
[----:B------:R2:W3:Y:S01]  /*e5a0*/  LDS.128 R24, [R245] ;  /* 0x00000000f5187984 */ /* 0x0004e20000000c00 */
[----:B------:R-:W-:Y:S01]  /*e5b0*/  IADD3.X R9, PT, PT, R23, R0, RZ, P0, !PT ;  /* 0x0000000017097210 */ /* 0x000fe200007fe4ff */
[----:B------:R-:W-:Y:S01]  /*e5c0*/  BSSY.RECONVERGENT B0, `(.L_x_1949) ;  /* 0x0000013000007945 */ /* 0x000fe20003800200 */
[-C--:B------:R-:W-:Y:S01]  /*e5d0*/  ISETP.GE.AND P1, PT, R5, R226.reuse, PT ;  /* 0x000000e20500720c */ /* 0x080fe20003f26270 */
[----:B------:R-:W-:Y:S01]  /*e5e0*/  VIADD R5, R3, 0x30 ;  /* 0x0000003003057836 */ /* 0x000fe20000000000 */
[----:B------:R2:W2:Y:S04]  /*e5f0*/  LDS.128 R20, [R245+0x2000] ;  /* 0x00200000f5147984 */ /* 0x0004a80000000c00 */
[----:B------:R-:W-:-:S02]  /*e600*/  ISETP.GE.AND P0, PT, R5, R226, PT ;  /* 0x000000e20500720c */ /* 0x000fc40003f06270 */
[----:B------:R2:W2:Y:S01]  /*e610*/  LDS.128 R4, [R245+0x6000] ;  /* 0x00600000f5047984 */ /* 0x0004a20000000c00 */
[----:B-1----:R-:W-:-:S04]  /*e620*/  IMAD.WIDE.U32 R8, R29, UR4, R8 ;  /* 0x000000041d087c25 */ /* 0x002fc8000f8e0008 */
[----:B------:R-:W-:Y:S01]  /*e630*/  IMAD R29, R29, UR5, R9 ;  /* 0x000000051d1d7c24 */ /* 0x000fe2000f8e0209 */
[----:B------:R-:W-:Y:S06]  /*e640*/  @P3 BRA `(.L_x_1950) ;  /* 0x0000000000283947 */ /* 0x000fec0003800000 */
[----:B------:R-:W1:Y:S01]  /*e650*/  LDCU.64 UR4, c[0x0][0x3f0] ;  /* 0x00007e00ff0477ac */ /* 0x000e620008000a00 */
[----:B------:R-:W-:-:S05]  /*e660*/  MOV R28, R8 ;  /* 0x00000008001c7202 */ /* 0x000fca0000000f00 */
[----:B------:R-:W-:-:S04]  /*e670*/  IMAD.WIDE.U32 R30, R3, R10, R28 ;  /* 0x0000000a031e7225 */ /* 0x000fc800078e001c */
[----:B------:R-:W-:Y:S01]  /*e680*/  IMAD R0, R3, R11, R31 ;  /* 0x0000000b03007224 */ /* 0x000fe200078e021f */
[----:B-1----:R-:W-:-:S04]  /*e690*/  LEA R32, P3, R30, UR4, 0x1 ;  /* 0x000000041e207c11 */ /* 0x002fc8000f8608ff */
[----:B------:R-:W-:-:S05]  /*e6a0*/  LEA.HI.X R33, R30, UR5, R0, 0x1, P3 ;  /* 0x000000051e217c11 */ /* 0x000fca00098f0c00 */
[----:B---3--:R1:W-:Y:S04]  /*e6b0*/  STG.E.128 desc[UR16][R32.64], R24 ;  /* 0x0000001820007986 */ /* 0x0083e8000c101d10 */
[----:B--2---:R1:W-:Y:S04]  /*e6c0*/  STG.E.128 desc[UR16][R32.64+0x80], R20 ;  /* 0x0000801420007986 */ /* 0x0043e8000c101d10 */
[----:B----4-:R1:W-:Y:S04]  /*e6d0*/  STG.E.128 desc[UR16][R32.64+0x100], R16 ;  /* 0x0001001020007986 */ /* 0x0103e8000c101d10 */
[----:B------:R1:W-:Y:S02]  /*e6e0*/  STG.E.128 desc[UR16][R32.64+0x180], R4 ;  /* 0x0001800420007986 */ /* 0x0003e4000c101d10 */
.L_x_1950:
[----:B------:R-:W-:Y:S05]  /*e6f0*/  BSYNC.RECONVERGENT B0 ;  /* 0x0000000000007941 */ /* 0x000fea0003800200 */
.L_x_1949:
[----:B-1-3--:R1:W3:Y:S01]  /*e700*/  LDS.128 R24, [R245+0x800] ;  /* 0x00080000f5187984 */ /* 0x00a2e20000000c00 */
[----:B------:R-:W-:Y:S03]  /*e710*/  BSSY.RECONVERGENT B0, `(.L_x_1951) ;  /* 0x0000014000007945 */ /* 0x000fe60003800200 */
[----:B--2---:R1:W2:Y:S04]  /*e720*/  LDS.128 R20, [R245+0x2800] ;  /* 0x00280000f5147984 */ /* 0x0042a80000000c00 */
[----:B----4-:R1:W4:Y:S04]  /*e730*/  LDS.128 R16, [R245+0x4800] ;  /* 0x00480000f5107984 */ /* 0x0103280000000c00 */
[----:B------:R1:W1:Y:S01]  /*e740*/  LDS.128 R4, [R245+0x6800] ;  /* 0x00680000f5047984 */ /* 0x0002620000000c00 */
[----:B------:R-:W-:Y:S05]  /*e750*/  @P2 BRA `(.L_x_1952) ;  /* 0x00000000003c2947 */ /* 0x000fea0003800000 */
[----:B------:R-:W-:Y:S01]  /*e760*/  IADD3 R31, P2, PT, R3, 0x10, RZ ;  /* 0x00000010031f7810 */ /* 0x000fe20007f5e0ff */
[----:B------:R-:W5:Y:S01]  /*e770*/  LDCU.64 UR4, c[0x0][0x3f0] ;  /* 0x00007e00ff0477ac */ /* 0x000f620008000a00 */
[----:B------:R-:W-:-:S03]  /*e780*/  IMAD.MOV.U32 R32, RZ, RZ, R8 ;  /* 0x000000ffff207224 */ /* 0x000fc600078e0008 */
[----:B------:R-:W-:-:S04]  /*e790*/  IMAD.X R33, RZ, RZ, RZ, P2 ;  /* 0x000000ffff217224 */ /* 0x000fc800010e06ff */
[----:B------:R-:W-:Y:S01]  /*e7a0*/  IMAD R0, R33, R10, RZ ;  /* 0x0000000a21007224 */ /* 0x000fe200078e02ff */
[----:B------:R-:W-:-:S03]  /*e7b0*/  MOV R33, R29 ;  /* 0x0000001d00217202 */ /* 0x000fc60000000f00 */
[C---:B------:R-:W-:Y:S02]  /*e7c0*/  IMAD R0, R31.reuse, R11, R0 ;  /* 0x0000000b1f007224 */ /* 0x040fe400078e0200 */
[----:B------:R-:W-:-:S03]  /*e7d0*/  IMAD.WIDE.U32 R32, R31, R10, R32 ;  /* 0x0000000a1f207225 */ /* 0x000fc600078e0020 */
[----:B-----5:R-:W-:Y:S02]  /*e7e0*/  LEA R30, P2, R32, UR4, 0x1 ;  /* 0x00000004201e7c11 */ /* 0x020fe4000f8408ff */
[----:B------:R-:W-:-:S04]  /*e7f0*/  IADD3 R0, PT, PT, R0, R33, RZ ;  /* 0x0000002100007210 */ /* 0x000fc80007ffe0ff */
[----:B------:R-:W-:-:S05]  /*e800*/  LEA.HI.X R31, R32, UR5, R0, 0x1, P2 ;  /* 0x00000005201f7c11 */ /* 0x000fca00090f0c00 */
[----:B---3--:R3:W-:Y:S04]  /*e810*/  STG.E.128 desc[UR16][R30.64], R24 ;  /* 0x000000181e007986 */ /* 0x0087e8000c101d10 */
[----:B--2---:R3:W-:Y:S04]  /*e820*/  STG.E.128 desc[UR16][R30.64+0x80], R20 ;  /* 0x000080141e007986 */ /* 0x0047e8000c101d10 */
[----:B----4-:R3:W-:Y:S04]  /*e830*/  STG.E.128 desc[UR16][R30.64+0x100], R16 ;  /* 0x000100101e007986 */ /* 0x0107e8000c101d10 */
[----:B-1----:R3:W-:Y:S02]  /*e840*/  STG.E.128 desc[UR16][R30.64+0x180], R4 ;  /* 0x000180041e007986 */ /* 0x0027e4000c101d10 */
.L_x_1952:
[----:B------:R-:W-:Y:S05]  /*e850*/  BSYNC.RECONVERGENT B0 ;  /* 0x0000000000007941 */ /* 0x000fea0003800200 */
.L_x_1951:
[----:B---3--:R3:W3:Y:S01]  /*e860*/  LDS.128 R24, [R245+0x1000] ;  /* 0x00100000f5187984 */ /* 0x0086e20000000c00 */
[----:B------:R-:W-:Y:S03]  /*e870*/  BSSY.RECONVERGENT B0, `(.L_x_1953) ;  /* 0x0000014000007945 */ /* 0x000fe60003800200 */
[----:B--2---:R2:W2:Y:S04]  /*e880*/  LDS.128 R20, [R245+0x3000] ;  /* 0x00300000f5147984 */ /* 0x0044a80000000c00 */
[----:B----4-:R4:W2:Y:S04]  /*e890*/  LDS.128 R16, [R245+0x5000] ;  /* 0x00500000f5107984 */ /* 0x0108a80000000c00 */
[----:B-1----:R4:W1:Y:S01]  /*e8a0*/  LDS.128 R4, [R245+0x7000] ;  /* 0x00700000f5047984 */ /* 0x0028620000000c00 */
        /* <DEDUP_REMOVED lines=14> */
[----:B------:R3:W-:Y:S04]  /*e990*/  STG.E.128 desc[UR16][R30.64+0x100], R16 ;  /* 0x000100101e007986 */ /* 0x0007e8000c101d10 */
[----:B-1----:R3:W-:Y:S02]  /*e9a0*/  STG.E.128 desc[UR16][R30.64+0x180], R4 ;  /* 0x000180041e007986 */ /* 0x0027e4000c101d10 */
.L_x_1954:
[----:B------:R-:W-:Y:S05]  /*e9b0*/  BSYNC.RECONVERGENT B0 ;  /* 0x0000000000007941 */ /* 0x000fea0003800200 */
.L_x_1953:
[----:B--23--:R2:W3:Y:S04]  /*e9c0*/  LDS.128 R16, [R245+0x3800] ;  /* 0x00380000f5107984 */ /* 0x00c4e80000000c00 */
[----:B-1----:R2:W1:Y:S04]  /*e9d0*/  LDS.128 R4, [R245+0x5800] ;  /* 0x00580000f5047984 */ /* 0x0024680000000c00 */
[----:B------:R2:W1:Y:S01]  /*e9e0*/  LDS.128 R20, [R245+0x7800] ;  /* 0x00780000f5147984 */ /* 0x0004620000000c00 */
[----:B------:R-:W-:Y:S05]  /*e9f0*/  @P0 EXIT ;  /* 0x000000000000094d */ /* 0x000fea0003800000 */
[----:B------:R-:W-:Y:S01]  /*ea00*/  IADD3 R3, P0, PT, R3, 0x30, RZ ;  /* 0x0000003003037810 */ /* 0x000fe20007f1e0ff */
[----:B------:R-:W5:Y:S03]  /*ea10*/  LDCU.64 UR4, c[0x0][0x3f0] ;  /* 0x00007e00ff0477ac */ /* 0x000f660008000a00 */
[----:B------:R-:W-:-:S05]  /*ea20*/  IADD3.X R9, PT, PT, RZ, RZ, RZ, P0, !PT ;  /* 0x000000ffff097210 */ /* 0x000fca00007fe4ff */
[----:B------:R-:W-:Y:S01]  /*ea30*/  IMAD R0, R9, R10, RZ ;  /* 0x0000000a09007224 */ /* 0x000fe200078e02ff */
[----:B------:R-:W-:-:S03]  /*ea40*/  MOV R9, R29 ;  /* 0x0000001d00097202 */ /* 0x000fc60000000f00 */
[C---:B------:R-:W-:Y:S02]  /*ea50*/  IMAD R0, R3.reuse, R11, R0 ;  /* 0x0000000b03007224 */ /* 0x040fe400078e0200 */
[----:B------:R-:W-:-:S03]  /*ea60*/  IMAD.WIDE.U32 R8, R3, R10, R8 ;  /* 0x0000000a03087225 */ /* 0x000fc600078e0008 */
[----:B-----5:R-:W-:Y:S02]  /*ea70*/  LEA R2, P0, R8, UR4, 0x1 ;  /* 0x0000000408027c11 */ /* 0x020fe4000f8008ff */
[----:B------:R-:W-:-:S04]  /*ea80*/  IADD3 R0, PT, PT, R0, R9, RZ ;  /* 0x0000000900007210 */ /* 0x000fc80007ffe0ff */
[----:B------:R-:W-:-:S05]  /*ea90*/  LEA.HI.X R3, R8, UR5, R0, 0x1, P0 ;  /* 0x0000000508037c11 */ /* 0x000fca00080f0c00 */
[----:B------:R-:W-:Y:S04]  /*eaa0*/  STG.E.128 desc[UR16][R2.64], R12 ;  /* 0x0000000c02007986 */ /* 0x000fe8000c101d10 */
[----:B---3--:R-:W-:Y:S04]  /*eab0*/  STG.E.128 desc[UR16][R2.64+0x80], R16 ;  /* 0x0000801002007986 */ /* 0x008fe8000c101d10 */
[----:B-1----:R-:W-:Y:S04]  /*eac0*/  STG.E.128 desc[UR16][R2.64+0x100], R4 ;  /* 0x0001000402007986 */ /* 0x002fe8000c101d10 */
[----:B------:R-:W-:Y:S01]  /*ead0*/  STG.E.128 desc[UR16][R2.64+0x180], R20 ;  /* 0x0001801402007986 */ /* 0x000fe2000c101d10 */
[----:B------:R-:W-:Y:S05]  /*eae0*/  EXIT ;  /* 0x000000000000794d */ /* 0x000fea0003800000 */
.L_x_1955:
        /* <DEDUP_REMOVED lines=9> */
.L_x_4068:


//--------------------- .text._ZN5flash24flash_fwd_splitkv_kernelI23Flash_fwd_kernel_traitsILi256ELi64ELi64ELi4ELb0ELb0EN7cutlass10bfloat16_tE19Flash_kernel_traitsILi256ELi64ELi64ELi4ES3_EELb1ELb0ELb0ELb0ELb1ELb1ELb0ELb0EEEvNS_16Flash_fwd_paramsE --------------------------
	.section	.text._ZN5flash24flash_fwd_splitkv_kernelI23Flash_fwd_kernel_traitsILi256ELi64ELi64ELi4ELb0ELb0EN7cutlass10bfloat16_tE19Flash_kernel_traitsILi256ELi64ELi64ELi4ES3_EELb1ELb0ELb0ELb0ELb1ELb1ELb0ELb0EEEvNS_16Flash_fwd_paramsE,"ax",@progbits
	.align	128
        .global         _ZN5flash24flash_fwd_splitkv_kernelI23Flash_fwd_kernel_traitsILi256ELi64ELi64ELi4ELb0ELb0EN7cutlass10bfloat16_tE19Flash_kernel_traitsILi256ELi64ELi64ELi4ES3_EELb1ELb0ELb0ELb0ELb1ELb1ELb0ELb0EEEvNS_16Flash_fwd_paramsE
        .type           _ZN5flash24flash_fwd_splitkv_kernelI23Flash_fwd_kernel_traitsILi256ELi64ELi64ELi4ELb0ELb0EN7cutlass10bfloat16_tE19Flash_kernel_traitsILi256ELi64ELi64ELi4ES3_EELb1ELb0ELb0ELb0ELb1ELb1ELb0ELb0EEEvNS_16Flash_fwd_paramsE,@function
        .size           _ZN5flash24flash_fwd_splitkv_kernelI23Flash_fwd_kernel_traitsILi256ELi64ELi64ELi4ELb0ELb0EN7cutlass10bfloat16_tE19Flash_kernel_traitsILi256ELi64ELi64ELi4ES3_EELb1ELb0ELb0ELb0ELb1ELb1ELb0ELb0EEEvNS_16Flash_fwd_paramsE,(.L_x_4069 - _ZN5flash24flash_fwd_splitkv_kernelI23Flash_fwd_kernel_traitsILi256ELi64ELi64ELi4ELb0ELb0EN7cutlass10bfloat16_tE19Flash_kernel_traitsILi256ELi64ELi64ELi4ES3_EELb1ELb0ELb0ELb0ELb1ELb1ELb0ELb0EEEvNS_16Flash_fwd_paramsE)
        .other          _ZN5flash24flash_fwd_splitkv_kernelI23Flash_fwd_kernel_traitsILi256ELi64ELi64ELi4ELb0ELb0EN7cutlass10bfloat16_tE19Flash_kernel_traitsILi256ELi64ELi64ELi4ES3_EELb1ELb0ELb0ELb0ELb1ELb1ELb0ELb0EEEvNS_16Flash_fwd_paramsE,@"STO_CUDA_ENTRY STV_DEFAULT"
_ZN5flash24flash_fwd_splitkv_kernelI23Flash_fwd_kernel_traitsILi256ELi64ELi64ELi4ELb0ELb0EN7cutlass10bfloat16_tE19Flash_kernel_traitsILi256ELi64ELi64ELi4ES3_EELb1ELb0ELb0ELb0ELb1ELb1ELb0ELb0EEEvNS_16Flash_fwd_paramsE:
.text._ZN5flash24flash_fwd_splitkv_kernelI23Flash_fwd_kernel_traitsILi256ELi64ELi64ELi4ELb0ELb0EN7cutlass10bfloat16_tE19Flash_kernel_traitsILi256ELi64ELi64ELi4ES3_EELb1ELb0ELb0ELb0ELb1ELb1ELb0ELb0EEEvNS_16Flash_fwd_paramsE:
        /* <DEDUP_REMOVED lines=51> */
.L_x_1956:
        /* <DEDUP_REMOVED lines=71> */
.L_x_1959:
[----:B------:R-:W-:Y:S05]  /*07a0*/  BSYNC.RECONVERGENT B0 ;  /* 0x0000000000007941 */ /* 0x000fea0003800200 */
.L_x_1958:
        /* <DEDUP_REMOVED lines=17> */
.L_x_1961:
[----:B------:R-:W-:Y:S05]  /*08c0*/  BSYNC.RECONVERGENT B0 ;  /* 0x0000000000007941 */ /* 0x000fea0003800200 */
.L_x_1960:
        /* <DEDUP_REMOVED lines=17> */
.L_x_1963:
[----:B------:R-:W-:Y:S05]  /*09e0*/  BSYNC.RECONVERGENT B0 ;  /* 0x0000000000007941 */ /* 0x000fea0003800200 */
.L_x_1962:
        /* <DEDUP_REMOVED lines=16> */
.L_x_1965:
[----:B------:R-:W-:Y:S05]  /*0af0*/  BSYNC.RECONVERGENT B0 ;  /* 0x0000000000007941 */ /* 0x000fea0003800200 */
.L_x_1964:
        /* <DEDUP_REMOVED lines=20> */
.L_x_1957:
        /* <DEDUP_REMOVED lines=10> */
.L_x_1966:
        /* <DEDUP_REMOVED lines=98> */
.L_x_1967:
        /* <DEDUP_REMOVED lines=15> */
.L_x_1969:
[----:B------:R-:W2:Y:S01]  /*13f0*/  LDC.64 R166, c[0x0][0x3b8] ;  /* 0x0000ee00ffa67b82 */ /* 0x000ea20000000a00 */
[----:B------:R-:W-:-:S05]  /*1400*/  IADD3 R6, PT, PT, R4, R5, RZ ;  /* 0x0000000504067210 */ /* 0x000fca0007ffe0ff */
[C---:B--2---:R-:W-:Y:S02]  /*1410*/  IMAD R11, R6.reuse, R167, RZ ;  /* 0x000000a7060b7224 */ /* 0x044fe400078e02ff */
[----:B------:R-:W-:-:S05]  /*1420*/  IMAD.WIDE.U32 R6, R6, R166, RZ ;  /* 0x000000a606067225 */ /* 0x000fca00078e00ff */
[----:B------:R-:W-:Y:S02]  /*1430*/  IADD3 R11, PT, PT, R7, R11, RZ ;  /* 0x0000000b070b7210 */ /* 0x000fe40007ffe0ff */
[----:B------:R-:W-:Y:S02]  /*1440*/  MOV R10, R6 ;  /* 0x00000006000a7202 */ /* 0x000fe40000000f00 */
.L_x_1970:
        /* <DEDUP_REMOVED lines=14> */
.L_x_1971:
[----:B------:R-:W2:Y:S01]  /*1530*/  LDC.64 R180, c[0x0][0x3c0] ;  /* 0x0000f000ffb47b82 */ /* 0x000ea20000000a00 */
[----:B------:R-:W-:-:S05]  /*1540*/  IADD3 R4, PT, PT, R4, R5, RZ ;  /* 0x0000000504047210 */ /* 0x000fca0007ffe0ff */
[C---:B--2---:R-:W-:Y:S02]  /*1550*/  IMAD R13, R4.reuse, R181, RZ ;  /* 0x000000b5040d7224 */ /* 0x044fe400078e02ff */
[----:B------:R-:W-:-:S05]  /*1560*/  IMAD.WIDE.U32 R4, R4, R180, RZ ;  /* 0x000000b404047225 */ /* 0x000fca00078e00ff */
[----:B------:R-:W-:Y:S02]  /*1570*/  IADD3 R13, PT, PT, R5, R13, RZ ;  /* 0x0000000d050d7210 */ /* 0x000fe40007ffe0ff */
[----:B------:R-:W-:-:S07]  /*1580*/  MOV R12, R4 ;  /* 0x00000004000c7202 */ /* 0x000fce0000000f00 */
.L_x_1972:
        /* <DEDUP_REMOVED lines=44> */
.L_x_1968:
[----:B------:R-:W-:Y:S01]  /*1850*/  ISETP.NE.AND P0, PT, R232, -0x1, PT ;  /* 0xffffffffe800780c */ /* 0x000fe20003f05270 */
[----:B------:R-:W-:Y:S01]  /*1860*/  IMAD.IADD R226, R92, 0x1, -R89 ;  /* 0x000000015ce27824 */ /* 0x000fe200078e0a59 */
[----:B------:R-:W-:Y:S01]  /*1870*/  SHF.R.U32.HI R14, RZ, 0x3, R217 ;  /* 0x00000003ff0e7819 */ /* 0x000fe200000116d9 */
[----:B------:R-:W-:Y:S01]  /*1880*/  IMAD.SHL.U32 R245, R217, 0x8, RZ ;  /* 0x00000008d9f57824 */ /* 0x000fe200078e00ff */
[----:B------:R-:W1:Y:S01]  /*1890*/  LDCU.64 UR4, c[0x0][0x3c8] ;  /* 0x00007900ff0477ac */ /* 0x000e620008000a00 */
[----:B------:R-:W-:Y:S01]  /*18a0*/  MOV R15, RZ ;  /* 0x000000ff000f7202 */ /* 0x000fe20000000f00 */
[----:B------:R-:W-:Y:S01]  /*18b0*/  IMAD.SHL.U32 R78, R0, 0x40, RZ ;  /* 0x00000040004e7824 */ /* 0x000fe200078e00ff */
[CC--:B------:R-:W-:Y:S01]  /*18c0*/  ISETP.GE.AND P4, PT, R14.reuse, R226.reuse, PT ;  /* 0x000000e20e00720c */ /* 0x0c0fe20003f86270 */
[C---:B------:R-:W-:Y:S01]  /*18d0*/  VIADD R13, R14.reuse, 0x20 ;  /* 0x000000200e0d7836 */ /* 0x040fe20000000000 */
[C---:B------:R-:W-:Y:S01]  /*18e0*/  IADD3 R25, PT, PT, R14.reuse, 0x10, RZ ;  /* 0x000000100e197810 */ /* 0x040fe20007ffe0ff */
[----:B------:R-:W-:Y:S01]  /*18f0*/  IMAD.WIDE.U32 R28, R29, 0x40, R14 ;  /* 0x000000401d1c7825 */ /* 0x000fe200078e000e */
[----:B------:R-:W-:Y:S01]  /*1900*/  LOP3.LUT R216, R245, 0x38, RZ, 0xc0, !PT ;  /* 0x00000038f5d87812 */ /* 0x000fe200078ec0ff */
[----:B------:R-:W2:Y:S01]  /*1910*/  LDCU.64 UR6, c[0x0][0x388] ;  /* 0x00007100ff0677ac */ /* 0x000ea20008000a00 */
[----:B------:R-:W3:Y:S01]  /*1920*/  @P0 LDC.64 R6, c[0x0][0x3b0] ;  /* 0x0000ec00ff060b82 */ /* 0x000ee20000000a00 */
[-C--:B------:R-:W-:Y:S01]  /*1930*/  ISETP.GE.AND P3, PT, R25, R226.reuse, PT ;  /* 0x000000e21900720c */ /* 0x080fe20003f66270 */
[----:B------:R-:W-:Y:S01]  /*1940*/  VIADD R15, R14, 0x30 ;  /* 0x000000300e0f7836 */ /* 0x000fe20000000000 */
[----:B------:R-:W-:Y:S01]  /*1950*/  ISETP.GE.AND P1, PT, R13, R226, PT ;  /* 0x000000e20d00720c */ /* 0x000fe20003f26270 */
[C---:B------:R-:W-:Y:S01]  /*1960*/  IMAD.SHL.U32 R81, R166.reuse, 0x10, RZ ;  /* 0x00000010a6517824 */ /* 0x040fe200078e00ff */
[----:B------:R-:W-:Y:S01]  /*1970*/  SHF.L.U64.HI R80, R166, 0x4, R167 ;  /* 0x00000004a6507819 */ /* 0x000fe200000102a7 */
[C---:B------:R-:W-:Y:S01]  /*1980*/  IMAD.SHL.U32 R79, R217.reuse, 0x40, RZ ;  /* 0x00000040d94f7824 */ /* 0x040fe200078e00ff */
[----:B------:R-:W-:Y:S01]  /*1990*/  SHF.R.U32.HI R219, RZ, 0x1, R217 ;  /* 0x00000001ffdb7819 */ /* 0x000fe200000116d9 */
[----:B------:R-:W4:Y:S01]  /*19a0*/  @!P0 LDC.64 R8, c[0x0][0x398] ;  /* 0x0000e600ff088b82 */ /* 0x000f220000000a00 */
[----:B------:R-:W-:Y:S01]  /*19b0*/  IMAD.SHL.U32 R171, R217, 0x20, RZ ;  /* 0x00000020d9ab7824 */ /* 0x000fe200078e00ff */
[----:B------:R-:W-:-:S02]  /*19c0*/  MOV R77, 0x20 ;  /* 0x00000020004d7802 */ /* 0x000fc40000000f00 */
[----:B------:R-:W-:Y:S02]  /*19d0*/  LOP3.LUT R170, R216, 0x1c0, R79, 0xf8, !PT ;  /* 0x000001c0d8aa7812 */ /* 0x000fe400078ef84f */
[----:B------:R-:W-:Y:S02]  /*19e0*/  LOP3.LUT R88, R79, 0x400, RZ, 0xc0, !PT ;  /* 0x000004004f587812 */ /* 0x000fe400078ec0ff */
[----:B------:R-:W5:Y:S01]  /*19f0*/  @!P4 LDC.64 R4, c[0x0][0x3b0] ;  /* 0x0000ec00ff04cb82 */ /* 0x000f620000000a00 */
[----:B------:R-:W-:Y:S02]  /*1a00*/  @!P1 IADD3 R17, P5, PT, R28, 0x20, RZ ;  /* 0x000000201c119810 */ /* 0x000fe40007fbe0ff */
[----:B------:R-:W-:Y:S02]  /*1a10*/  LOP3.LUT R171, R171, 0x7c00, RZ, 0xc0, !PT ;  /* 0x00007c00abab7812 */ /* 0x000fe400078ec0ff */
[----:B------:R-:W-:Y:S01]  /*1a20*/  MOV R183, 0x40 ;  /* 0x0000004000b77802 */ /* 0x000fe20000000f00 */
        /* <DEDUP_REMOVED lines=19> */
[----:B------:R-:W-:Y:S01]  /*1b60*/  @!P4 MOV R26, R20 ;  /* 0x00000014001ac202 */ /* 0x000fe20000000f00 */
[----:B------:R-:W-:Y:S01]  /*1b70*/  @!P3 IMAD.X R3, RZ, RZ, R29, P2 ;  /* 0x000000ffff03b224 */ /* 0x000fe200010e061d */
[----:B------:R-:W1:Y:S01]  /*1b80*/  S2UR UR5, SR_CgaCtaId ;  /* 0x00000000000579c3 */ /* 0x000e620000008800 */
[----:B------:R-:W-:Y:S01]  /*1b90*/  @!P3 IMAD.MOV.U32 R32, RZ, RZ, R20 ;  /* 0x000000ffff20b224 */ /* 0x000fe200078e0014 */
[C---:B------:R-:W-:Y:S01]  /*1ba0*/  @!P0 IADD3 R19, P2, PT, R28.reuse, 0x30, RZ ;  /* 0x000000301c138810 */ /* 0x040fe20007f5e0ff */
[----:B------:R-:W-:Y:S01]  /*1bb0*/  @!P4 IMAD.WIDE.U32 R30, R28, R4, R26 ;  /* 0x000000041c1ec225 */ /* 0x000fe200078e001a */
[----:B------:R-:W-:Y:S02]  /*1bc0*/  @!P3 MOV R33, R27 ;  /* 0x0000001b0021b202 */ /* 0x000fe40000000f00 */
[----:B------:R-:W-:Y:S01]  /*1bd0*/  @!P1 IADD3.X R21, PT, PT, RZ, R29, RZ, P5, !PT ;  /* 0x0000001dff159210 */ /* 0x000fe20002ffe4ff */
[----:B------:R-:W-:Y:S01]  /*1be0*/  @!P0 IMAD.X R23, RZ, RZ, R29, P2 ;  /* 0x000000ffff178224 */ /* 0x000fe200010e061d */
[----:B------:R-:W5:Y:S01]  /*1bf0*/  @!P3 LDC.64 R4, c[0x0][0x380] ;  /* 0x0000e000ff04bb82 */ /* 0x000f620000000a00 */
[----:B---3--:R-:W-:Y:S01]  /*1c00*/  @!P4 LEA R28, P6, R30, R8, 0x1 ;  /* 0x000000081e1cc211 */ /* 0x008fe200078c08ff */
[----:B------:R-:W-:Y:S01]  /*1c10*/  @!P4 IMAD.IADD R24, R31, 0x1, R24 ;  /* 0x000000011f18c824 */ /* 0x000fe200078e0218 */
[----:B------:R-:W-:-:S02]  /*1c20*/  IADD3 R34, P2, PT, R216, R10, RZ ;  /* 0x0000000ad8227210 */ /* 0x000fc40007f5e0ff */
[----:B------:R-:W-:Y:S02]  /*1c30*/  @!P0 MOV R26, R20 ;  /* 0x00000014001a8202 */ /* 0x000fe40000000f00 */
[----:B------:R-:W-:Y:S01]  /*1c40*/  @!P4 LEA.HI.X R29, R30, R9, R24, 0x1, P6 ;  /* 0x000000091e1dc211 */ /* 0x000fe200030f0c18 */
[-C--:B----4-:R-:W-:Y:S01]  /*1c50*/  @!P3 IMAD R8, R3, R6.reuse, RZ ;  /* 0x000000060308b224 */ /* 0x090fe200078e02ff */
[----:B------:R-:W3:Y:S01]  /*1c60*/  @!P1 LDC.64 R10, c[0x0][0x3b0] ;  /* 0x0000ec00ff0a9b82 */ /* 0x000ee20000000a00 */
[----:B------:R-:W-:Y:S01]  /*1c70*/  @!P3 IMAD.WIDE.U32 R32, R22, R6, R32 ;  /* 0x000000061620b225 */ /* 0x000fe200078e0020 */
[----:B------:R-:W-:Y:S02]  /*1c80*/  IADD3 R3, PT, PT, R78, -0x40, RZ ;  /* 0xffffffc04e037810 */ /* 0x000fe40007ffe0ff */
[----:B------:R-:W-:Y:S01]  /*1c90*/  @!P1 MOV R24, R20 ;  /* 0x0000001400189202 */ /* 0x000fe20000000f00 */
[----:B------:R-:W-:Y:S01]  /*1ca0*/  @!P3 IMAD R8, R22, R7, R8 ;  /* 0x000000071608b224 */ /* 0x000fe200078e0208 */
[----:B-1----:R-:W-:-:S02]  /*1cb0*/  ULEA UR5, UR5, UR4, 0x18 ;  /* 0x0000000405057291 */ /* 0x002fc4000f8ec0ff */
[----:B------:R-:W1:Y:S01]  /*1cc0*/  @!P0 LDC.64 R6, c[0x0][0x3b0] ;  /* 0x0000ec00ff068b82 */ /* 0x000e620000000a00 */
[----:B------:R-:W-:Y:S01]  /*1cd0*/  @!P3 IMAD.IADD R22, R33, 0x1, R8 ;  /* 0x000000012116b824 */ /* 0x000fe200078e0208 */
[----:B------:R-:W4:Y:S01]  /*1ce0*/  LDCU UR4, c[0x0][0x50c] ;  /* 0x0000a180ff0477ac */ /* 0x000f220008000800 */
[----:B------:R-:W-:Y:S02]  /*1cf0*/  IMAD.X R35, RZ, RZ, R18, P2 ;  /* 0x000000ffff237224 */ /* 0x000fe400010e0612 */
[----:B------:R-:W-:Y:S01]  /*1d00*/  IMAD.IADD R18, R2, 0x1, -R3 ;  /* 0x0000000102127824 */ /* 0x000fe200078e0a03 */
[----:B------:R-:W-:Y:S01]  /*1d10*/  LEA R245, R245, UR5, 0x1 ;  /* 0x00000005f5f57c11 */ /* 0x000fe2000f8e08ff */
[----:B------:R-:W-:Y:S01]  /*1d20*/  IMAD.WIDE.U32 R34, R14, R166, R34 ;  /* 0x000000a60e227225 */ /* 0x000fe200078e0022 */
[----:B------:R-:W4:Y:S01]  /*1d30*/  @!P1 LDC.64 R8, c[0x0][0x380] ;  /* 0x0000e000ff089b82 */ /* 0x000f220000000a00 */
[C---:B-----5:R-:W-:Y:S02]  /*1d40*/  @!P3 LEA R30, P2, R32.reuse, R4, 0x1 ;  /* 0x00000004201eb211 */ /* 0x060fe400078408ff */
[CC--:B------:R-:W-:Y:S01]  /*1d50*/  ISETP.GE.AND P5, PT, R25.reuse, R18.reuse, PT ;  /* 0x000000121900720c */ /* 0x0c0fe20003fa6270 */
[----:B------:R-:W-:Y:S01]  /*1d60*/  @!PT LDS RZ, [RZ] ;  /* 0x00000000fffff984 */ /* 0x000fe20000000800 */
[----:B------:R-:W-:Y:S01]  /*1d70*/  @!PT LDS RZ, [RZ] ;  /* 0x00000000fffff984 */ /* 0x000fe20000000800 */
[----:B------:R-:W-:Y:S01]  /*1d80*/  @!PT LDS RZ, [RZ] ;  /* 0x00000000fffff984 */ /* 0x000fe20000000800 */
[----:B------:R-:W-:Y:S01]  /*1d90*/  @!P4 LDGSTS.E.BYPASS.LTC128B.128 [R245], desc[UR16][R28.64] ;  /* 0x000000001cf5cfae */ /* 0x000fe2000b981a10 */
[----:B------:R-:W-:Y:S01]  /*1da0*/  @!P3 LEA.HI.X R31, R32, R5, R22, 0x1, P2 ;  /* 0x00000005201fb211 */ /* 0x000fe200010f0c16 */
[----:B------:R-:W-:Y:S01]  /*1db0*/  IMAD R227, R14, R167, R35 ;  /* 0x000000a70ee37224 */ /* 0x000fe200078e0223 */
[----:B------:R-:W-:Y:S01]  /*1dc0*/  ISETP.GE.AND P2, PT, R25, R18, PT ;  /* 0x000000121900720c */ /* 0x000fe20003f46270 */
[----:B------:R-:W-:Y:S01]  /*1dd0*/  @!P1 IMAD.MOV.U32 R25, RZ, RZ, R27 ;  /* 0x000000ffff199224 */ /* 0x000fe200078e001b */
[----:B------:R-:W5:Y:S01]  /*1de0*/  @!P0 LDC.64 R4, c[0x0][0x380] ;  /* 0x0000e000ff048b82 */ /* 0x000f620000000a00 */
[-C--:B---3--:R-:W-:Y:S01]  /*1df0*/  @!P1 IMAD R20, R21, R10.reuse, RZ ;  /* 0x0000000a15149224 */ /* 0x088fe200078e02ff */
[----:B------:R-:W-:Y:S01]  /*1e00*/  @!P4 LDGSTS.E.BYPASS.LTC128B.128 [R245+0x2000], desc[UR16][R28.64+0x80] ;  /* 0x020000801cf5cfae */ /* 0x000fe2000b981a10 */
[----:B------:R-:W-:Y:S01]  /*1e10*/  @!P1 IMAD.WIDE.U32 R24, R17, R10, R24 ;  /* 0x0000000a11189225 */ /* 0x000fe200078e0018 */
[----:B--2---:R-:W-:-:S02]  /*1e20*/  LEA R228, P6, R34, UR6, 0x1 ;  /* 0x0000000622e47c11 */ /* 0x004fc4000f8c08ff */
[----:B------:R-:W-:Y:S01]  /*1e30*/  @!P4 LDGSTS.E.BYPASS.LTC128B.128 [R245+0x4000], desc[UR16][R28.64+0x100] ;  /* 0x040001001cf5cfae */ /* 0x000fe2000b981a10 */
[----:B------:R-:W-:Y:S01]  /*1e40*/  @!P1 IMAD R11, R17, R11, R20 ;  /* 0x0000000b110b9224 */ /* 0x000fe200078e0214 */
[----:B------:R-:W-:Y:S01]  /*1e50*/  LEA.HI.X R227, R34, UR7, R227, 0x1, P6 ;  /* 0x0000000722e37c11 */ /* 0x000fe2000b0f0ce3 */
[----:B-1----:R-:W-:Y:S01]  /*1e60*/  @!P0 IMAD R10, R23, R6, RZ ;  /* 0x00000006170a8224 */ /* 0x002fe200078e02ff */
[----:B------:R-:W-:Y:S01]  /*1e70*/  @!P4 LDGSTS.E.BYPASS.LTC128B.128 [R245+0x6000], desc[UR16][R28.64+0x180] ;  /* 0x060001801cf5cfae */ /* 0x000fe2000b981a10 */
[----:B------:R-:W-:Y:S01]  /*1e80*/  @!P1 IMAD.IADD R11, R25, 0x1, R11 ;  /* 0x00000001190b9824 */ /* 0x000fe200078e020b */
[----:B------:R-:W-:Y:S01]  /*1e90*/  IADD3 R16, P4, PT, R216, R16, RZ ;  /* 0x00000010d8107210 */ /* 0x000fe20007f9e0ff */
[C---:B------:R-:W-:Y:S01]  /*1ea0*/  @!P0 IMAD R7, R19.reuse, R7, R10 ;  /* 0x0000000713078224 */ /* 0x040fe200078e020a */
[----:B------:R-:W-:Y:S01]  /*1eb0*/  @!P3 LDGSTS.E.BYPASS.LTC128B.128 [R245+0x800], desc[UR16][R30.64] ;  /* 0x008000001ef5bfae */ /* 0x000fe2000b981a10 */
[----:B------:R-:W-:Y:S01]  /*1ec0*/  @!P0 IMAD.WIDE.U32 R26, R19, R6, R26 ;  /* 0x00000006131a8225 */ /* 0x000fe200078e001a */
[----:B------:R-:W-:Y:S01]  /*1ed0*/  IADD3.X R17, PT, PT, RZ, R12, RZ, P4, !PT ;  /* 0x0000000cff117210 */ /* 0x000fe200027fe4ff */
[----:B------:R-:W1:Y:S01]  /*1ee0*/  LDCU.64 UR6, c[0x0][0x390] ;  /* 0x00007200ff0677ac */ /* 0x000e620008000a00 */
[----:B------:R-:W-:Y:S01]  /*1ef0*/  @!P3 LDGSTS.E.BYPASS.LTC128B.128 [R245+0x2800], desc[UR16][R30.64+0x80] ;  /* 0x028000801ef5bfae */ /* 0x000fe2000b981a10 */
[----:B------:R-:W-:Y:S01]  /*1f00*/  @!P0 IMAD.IADD R7, R27, 0x1, R7 ;  /* 0x000000011b078824 */ /* 0x000fe200078e0207 */
[C---:B------:R-:W-:Y:S01]  /*1f10*/  ISETP.GE.AND P6, PT, R14.reuse, R18, PT ;  /* 0x000000120e00720c */ /* 0x040fe20003fc6270 */
[----:B------:R-:W-:Y:S01]  /*1f20*/  IMAD.WIDE.U32 R16, R14, R180, R16 ;  /* 0x000000b40e107225 */ /* 0x000fe200078e0010 */
[----:B------:R-:W-:Y:S01]  /*1f30*/  @!P3 LDGSTS.E.BYPASS.LTC128B.128 [R245+0x4800], desc[UR16][R30.64+0x100] ;  /* 0x048001001ef5bfae */ /* 0x000fe2000b981a10 */
[----:B-----5:R-:W-:-:S02]  /*1f40*/  @!P0 LEA R6, P4, R26, R4, 0x1 ;  /* 0x000000041a068211 */ /* 0x020fc400078808ff */
[----:B------:R-:W-:Y:S01]  /*1f50*/  IMAD R231, R14, R181, R17 ;  /* 0x000000b50ee77224 */ /* 0x000fe200078e0211 */
[----:B------:R-:W-:Y:S01]  /*1f60*/  @!P3 LDGSTS.E.BYPASS.LTC128B.128 [R245+0x6800], desc[UR16][R30.64+0x180] ;  /* 0x068001801ef5bfae */ /* 0x000fe2000b981a10 */
[----:B----4-:R-:W-:Y:S02]  /*1f70*/  @!P1 LEA R8, P3, R24, R8, 0x1 ;  /* 0x0000000818089211 */ /* 0x010fe400078608ff */
[----:B------:R-:W-:Y:S02]  /*1f80*/  @!P0 LEA.HI.X R7, R26, R5, R7, 0x1, P4 ;  /* 0x000000051a078211 */ /* 0x000fe400020f0c07 */
[----:B------:R-:W-:Y:S02]  /*1f90*/  @!P1 LEA.HI.X R9, R24, R9, R11, 0x1, P3 ;  /* 0x0000000918099211 */ /* 0x000fe400018f0c0b */
[-C--:B------:R-:W-:Y:S02]  /*1fa0*/  ISETP.GE.AND P3, PT, R15, R18.reuse, PT ;  /* 0x000000120f00720c */ /* 0x080fe40003f66270 */
[----:B------:R-:W-:Y:S01]  /*1fb0*/  ISETP.GE.AND P4, PT, R13, R18, PT ;  /* 0x000000120d00720c */ /* 0x000fe20003f86270 */
[----:B------:R-:W-:Y:S04]  /*1fc0*/  @!P1 LDGSTS.E.BYPASS.LTC128B.128 [R245+0x1000], desc[UR16][R8.64] ;  /* 0x0100000008f59fae */ /* 0x000fe8000b981a10 */
[----:B------:R-:W-:Y:S04]  /*1fd0*/  @!P1 LDGSTS.E.BYPASS.LTC128B.128 [R245+0x3000], desc[UR16][R8.64+0x80] ;  /* 0x0300008008f59fae */ /* 0x000fe8000b981a10 */
[----:B------:R-:W-:Y:S02]  /*1fe0*/  @!P1 LDGSTS.E.BYPASS.LTC128B.128 [R245+0x5000], desc[UR16][R8.64+0x100] ;  /* 0x0500010008f59fae */ /* 0x000fe4000b981a10 */
[----:B------:R-:W-:Y:S01]  /*1ff0*/  @!P3 MOV R229, R227 ;  /* 0x000000e300e5b202 */ /* 0x000fe20000000f00 */
[----:B------:R-:W-:Y:S01]  /*2000*/  @!P3 IMAD R4, R167, 0x60, RZ ;  /* 0x00000060a704b824 */ /* 0x000fe200078e02ff */
[----:B------:R2:W-:Y:S01]  /*2010*/  @!P1 LDGSTS.E.BYPASS.LTC128B.128 [R245+0x7000], desc[UR16][R8.64+0x180] ;  /* 0x0700018008f59fae */ /* 0x0005e2000b981a10 */
[----:B-1----:R-:W-:Y:S01]  /*2020*/  LEA R230, P1, R16, UR6, 0x1 ;  /* 0x0000000610e67c11 */ /* 0x002fe2000f8208ff */
[----:B------:R-:W-:-:S02]  /*2030*/  @!P3 IMAD.WIDE.U32 R10, R166, 0x60, R228 ;  /* 0x00000060a60ab825 */ /* 0x000fc400078e00e4 */
[----:B------:R-:W-:Y:S01]  /*2040*/  @!P0 LDGSTS.E.BYPASS.LTC128B.128 [R245+0x1800], desc[UR16][R6.64] ;  /* 0x0180000006f58fae */ /* 0x000fe2000b981a10 */
[----:B------:R-:W-:Y:S02]  /*2050*/  @!P6 MOV R229, R227 ;  /* 0x000000e300e5e202 */ /* 0x000fe40000000f00 */
[----:B------:R-:W-:Y:S01]  /*2060*/  LEA.HI.X R231, R16, UR7, R231, 0x1, P1 ;  /* 0x0000000710e77c11 */ /* 0x000fe200088f0ce7 */
[----:B------:R-:W-:Y:S01]  /*2070*/  @!P0 LDGSTS.E.BYPASS.LTC128B.128 [R245+0x3800], desc[UR16][R6.64+0x80] ;  /* 0x0380008006f58fae */ /* 0x000fe2000b981a10 */
[----:B------:R-:W-:Y:S01]  /*2080*/  @!P3 IADD3 R17, PT, PT, R11, R4, RZ ;  /* 0x000000040b11b210 */ /* 0x000fe20007ffe0ff */
        /* <DEDUP_REMOVED lines=15> */
[----:B-1----:R-:W-:-:S03]  /*2180*/  SHF.L.U32 R7, R180, 0x4, RZ ;  /* 0x00000004b4077819 */ /* 0x002fc600000006ff */
[----:B------:R-:W-:Y:S01]  /*2190*/  @!P5 LDGSTS.E.BYPASS.LTC128B.128 [R245+0xc800], desc[UR16][R4.64+0x100] ;  /* 0x0c80010004f5dfae */ /* 0x000fe2000b981a10 */
[----:B------:R-:W-:-:S03]  /*21a0*/  @!P2 LEA R6, P0, R7, R230, 0x1 ;  /* 0x000000e60706a211 */ /* 0x000fc600078008ff */
[----:B------:R1:W-:Y:S04]  /*21b0*/  @!P5 LDGSTS.E.BYPASS.LTC128B.128 [R245+0xe800], desc[UR16][R4.64+0x180] ;  /* 0x0e80018004f5dfae */ /* 0x0003e8000b981a10 */
        /* <DEDUP_REMOVED lines=14> */
[----:B------:R-:W-:Y:S02]  /*22a0*/  @!P1 MOV R4, R10 ;  /* 0x0000000a00049202 */ /* 0x000fe40000000f00 */
[----:B------:R-:W-:-:S02]  /*22b0*/  LOP3.LUT R11, R219, 0x8, RZ, 0xc0, !PT ;  /* 0x00000008db0b7812 */ /* 0x000fc400078ec0ff */
[C---:B--2---:R-:W-:Y:S02]  /*22c0*/  LOP3.LUT R9, R170.reuse, 0x8, R217, 0x78, !PT ;  /* 0x00000008aa097812 */ /* 0x044fe400078e78d9 */
[----:B------:R-:W-:-:S03]  /*22d0*/  LOP3.LUT R76, R170, R11, RZ, 0x3c, !PT ;  /* 0x0000000baa4c7212 */ /* 0x000fc600078e3cff */
[C---:B------:R-:W-:Y:S02]  /*22e0*/  @!P3 LEA R10, P0, R180.reuse, R230, 0x6 ;  /* 0x000000e6b40ab211 */ /* 0x040fe400078030ff */
[----:B------:R-:W-:Y:S02]  /*22f0*/  LEA R88, R9, R88, 0x1 ;  /* 0x0000005809587211 */ /* 0x000fe400078e08ff */
[----:B------:R-:W-:Y:S02]  /*2300*/  LOP3.LUT R9, R171, 0x200, R79, 0xf8, !PT ;  /* 0x00000200ab097812 */ /* 0x000fe400078ef84f */
[----:B------:R-:W-:Y:S01]  /*2310*/  @!P3 LEA.HI.X R11, R180, R231, R181, 0x6, P0 ;  /* 0x000000e7b40bb211 */ /* 0x000fe200000f34b5 */
[----:B------:R-:W-:Y:S01]  /*2320*/  VIADD R84, R88, UR5 ;  /* 0x0000000558547c36 */ /* 0x000fe20008000000 */
[----:B------:R-:W-:Y:S01]  /*2330*/  LOP3.LUT P0, RZ, R217, 0x4, RZ, 0xc0, !PT ;  /* 0x00000004d9ff7812 */ /* 0x000fe2000780c0ff */
[----:B------:R-:W-:-:S03]  /*2340*/  IMAD.IADD R9, R76, 0x1, R9 ;  /* 0x000000014c097824 */ /* 0x000fc600078e0209 */
[----:B------:R-:W-:Y:S01]  /*2350*/  SEL R183, R183, 0xffffffc0, !P0 ;  /* 0xffffffc0b7b77807 */ /* 0x000fe20004000000 */
[----:B------:R-:W-:-:S04]  /*2360*/  DEPBAR.LE SB0, 0x0 ;  /* 0x000080000000791a */ /* 0x000fc80000000000 */
[----:B------:R-:W-:Y:S01]  /*2370*/  BAR.SYNC.DEFER_BLOCKING 0x0 ;  /* 0x0000000000007b1d */ /* 0x000fe20000010000 */
[----:B------:R-:W-:-:S05]  /*2380*/  LEA R90, R9, UR5, 0x1 ;  /* 0x00000005095a7c11 */ /* 0x000fca000f8e08ff */
        /* <DEDUP_REMOVED lines=27> */
[----:B------:R-:W-:Y:S01]  /*2540*/  @P3 STS.128 [R245+0x13000], RZ ;  /* 0x013000fff5003388 */ /* 0x000fe20000000c00 */
[----:B------:R-:W-:Y:S01]  /*2550*/  IADD3 R87, PT, PT, R90, R77, RZ ;  /* 0x0000004d5a577210 */ /* 0x000fe20007ffe0ff */
[C---:B------:R-:W-:Y:S01]  /*2560*/  IMAD.IADD R83, R84.reuse, 0x1, R77 ;  /* 0x0000000154537824 */ /* 0x040fe200078e024d */
[----:B------:R-:W-:Y:S01]  /*2570*/  IADD3 R84, PT, PT, R84, R183, RZ ;  /* 0x000000b754547210 */ /* 0x000fe20007ffe0ff */
[----:B------:R-:W-:Y:S01]  /*2580*/  @P3 STS.128 [R245+0x15000], RZ ;  /* 0x015000fff5003388 */ /* 0x000fe20000000c00 */
[C---:B------:R-:W-:Y:S02]  /*2590*/  IMAD.IADD R85, R77.reuse, 0x1, R86 ;  /* 0x000000014d557824 */ /* 0x040fe400078e0256 */
[----:B------:R-:W-:Y:S01]  /*25a0*/  IADD3 R82, PT, PT, R77, R84, RZ ;  /* 0x000000544d527210 */ /* 0x000fe20007ffe0ff */
[----:B------:R-:W-:Y:S04]  /*25b0*/  @P3 STS.128 [R245+0x17000], RZ ;  /* 0x017000fff5003388 */ /* 0x000fe80000000c00 */
        /* <DEDUP_REMOVED lines=19> */
[----:B------:R-:W2:Y:S04]  /*26f0*/  LDSM.16.M88.4 R20, [R88+UR5+0x8000] ;  /* 0x008000055814783b */ /* 0x000ea80008000200 */
[----:B------:R-:W3:Y:S04]  /*2700*/  LDSM.16.M88.4 R12, [R88+UR5+0x8800] ;  /* 0x00880005580c783b */ /* 0x000ee80008000200 */
[----:B------:R-:W4:Y:S04]  /*2710*/  LDSM.16.M88.4 R56, [R88+UR5+0x9000] ;  /* 0x009000055838783b */ /* 0x000f280008000200 */
[----:B------:R-:W5:Y:S04]  /*2720*/  LDSM.16.M88.4 R28, [R88+UR5+0x9800] ;  /* 0x00980005581c783b */ /* 0x000f680008000200 */
[----:B------:R-:W-:Y:S04]  /*2730*/  LDSM.16.M88.4 R32, [R83+0x8000] ;  /* 0x008000005320783b */ /* 0x000fe80000000200 */
[----:B-1----:R-:W1:Y:S04]  /*2740*/  LDSM.16.M88.4 R4, [R87] ;  /* 0x000000005704783b */ /* 0x002e680000000200 */
[----:B------:R-:W1:Y:S04]  /*2750*/  LDSM.16.M88.4 R8, [R83+0x8800] ;  /* 0x008800005308783b */ /* 0x000e680000000200 */
        /* <DEDUP_REMOVED lines=152> */
[C---:B------:R-:W-:Y:S08]  /*30e0*/  HMMA.16816.F32.BF16 R24, R68.reuse, R48, R24 ;  /* 0x000000304418723c */ /* 0x040ff00000041818 */
[----:B------:R-:W-:Y:S01]  /*30f0*/  HMMA.16816.F32.BF16 R20, R68, R50, R20 ;  /* 0x000000324414723c */ /* 0x000fe20000041814 */
[----:B------:R-:W-:Y:S07]  /*3100*/  LDSM.16.M88.4 R48, [R83+0xe800] ;  /* 0x00e800005330783b */ /* 0x000fee0000000200 */
[C---:B-1----:R-:W-:Y:S08]  /*3110*/  HMMA.16816.F32.BF16 R60, R40.reuse, R4, R60 ;  /* 0x00000004283c723c */ /* 0x042ff0000004183c */
[C---:B------:R-:W-:Y:S01]  /*3120*/  HMMA.16816.F32.BF16 R56, R40.reuse, R6, R56 ;  /* 0x000000062838723c */ /* 0x040fe20000041838 */
[----:B------:R-:W-:Y:S07]  /*3130*/  LDSM.16.M88.4 R4, [R88+UR5+0xf000] ;  /* 0x00f000055804783b */ /* 0x000fee0008000200 */
[C---:B----4-:R-:W-:Y:S08]  /*3140*/  HMMA.16816.F32.BF16 R52, R40.reuse, R32, R52 ;  /* 0x000000202834723c */ /* 0x050ff00000041834 */
[----:B------:R-:W-:Y:S01]  /*3150*/  HMMA.16816.F32.BF16 R64, R40, R34, R64 ;  /* 0x000000222840723c */ /* 0x000fe20000041840 */
[----:B------:R-:W-:Y:S04]  /*3160*/  LDSM.16.M88.4 R40, [R85+0x6000] ;  /* 0x006000005528783b */ /* 0x000fe80000000200 */
[----:B------:R-:W1:Y:S03]  /*3170*/  LDSM.16.M88.4 R32, [R82+0xe000] ;  /* 0x00e000005220783b */ /* 0x000e660000000200 */
[C---:B-----5:R-:W-:Y:S08]  /*3180*/  HMMA.16816.F32.BF16 R24, R44.reuse, R36, R24 ;  /* 0x000000242c18723c */ /* 0x060ff00000041818 */
[----:B------:R-:W-:Y:S08]  /*3190*/  HMMA.16816.F32.BF16 R20, R44, R38, R20 ;  /* 0x000000262c14723c */ /* 0x000ff00000041814 */
[----:B--2---:R-:W-:Y:S08]  /*31a0*/  HMMA.16816.F32.BF16 R16, R68, R8, R16 ;  /* 0x000000084410723c */ /* 0x004ff00000041810 */
[C---:B---3--:R-:W-:Y:S08]  /*31b0*/  HMMA.16816.F32.BF16 R24, R72.reuse, R28, R24 ;  /* 0x0000001c4818723c */ /* 0x048ff00000041818 */
[----:B------:R-:W-:Y:S01]  /*31c0*/  HMMA.16816.F32.BF16 R20, R72, R30, R20 ;  /* 0x0000001e4814723c */ /* 0x000fe20000041814 */
[----:B------:R2:W3:Y:S07]  /*31d0*/  LDSM.16.M88.4 R28, [R88+UR5+0xf800] ;  /* 0x00f80005581c783b */ /* 0x0004ee0008000200 */
[----:B------:R-:W-:Y:S01]  /*31e0*/  HMMA.16816.F32.BF16 R12, R68, R10, R12 ;  /* 0x0000000a440c723c */ /* 0x000fe2000004180c */
[----:B------:R-:W4:Y:S07]  /*31f0*/  LDSM.16.M88.4 R8, [R84+0xe800] ;  /* 0x00e800005408783b */ /* 0x000f2e0000000200 */
[----:B-1----:R-:W-:Y:S08]  /*3200*/  HMMA.16816.F32.BF16 R24, R40, R32, R24 ;  /* 0x000000202818723c */ /* 0x002ff00000041818 */
[C---:B------:R-:W-:Y:S08]  /*3210*/  HMMA.16816.F32.BF16 R60, R68.reuse, R4, R60 ;  /* 0x00000004443c723c */ /* 0x040ff0000004183c */
[----:B------:R-:W-:Y:S01]  /*3220*/  HMMA.16816.F32.BF16 R56, R68, R6, R56 ;  /* 0x000000064438723c */ /* 0x000fe20000041838 */
[----:B------:R-:W1:Y:S02]  /*3230*/  LDSM.16.M88.4 R4, [R83+0xf000] ;  /* 0x00f000005304783b */ /* 0x000e640000000200 */
[----:B------:R-:W-:Y:S01]  /*3240*/  FMUL.FTZ R24, R24, UR4 ;  /* 0x0000000418187c20 */ /* 0x000fe20008410000 */
[----:B--2---:R-:W-:-:S04]  /*3250*/  FMUL.FTZ R88, R26, UR4 ;  /* 0x000000041a587c20 */ /* 0x004fc80008410000 */
[----:B------:R-:W-:Y:S01]  /*3260*/  HMMA.16816.F32.BF16 R20, R40, R34, R20 ;  /* 0x000000222814723c */ /* 0x000fe20000041814 */
[----:B------:R-:W2:Y:S01]  /*3270*/  LDSM.16.M88.4 R32, [R83+0xf800] ;  /* 0x00f800005320783b */ /* 0x000ea20000000200 */
[----:B------:R-:W1:Y:S06]  /*3280*/  MUFU.TANH R88, R88 ;  /* 0x0000005800587308 */ /* 0x000e6c0000002400 */
[C---:B------:R-:W-:Y:S01]  /*3290*/  HMMA.16816.F32.BF16 R36, R44.reuse, R48, R16 ;  /* 0x000000302c24723c */ /* 0x040fe20000041810 */
[----:B------:R-:W-:Y:S01]  /*32a0*/  FMUL.FTZ R49, R25, UR4 ;  /* 0x0000000419317c20 */ /* 0x000fe20008410000 */
[----:B------:R5:W1:Y:S01]  /*32b0*/  MUFU.TANH R48, R24 ;  /* 0x0000001800307308 */ /* 0x000a620000002400 */
[----:B------:R-:W-:Y:S05]  /*32c0*/  LDSM.16.M88.4 R16, [R82+0xe800] ;  /* 0x00e800005210783b */ /* 0x000fea0000000200 */
[----:B------:R-:W-:Y:S01]  /*32d0*/  HMMA.16816.F32.BF16 R12, R44, R50, R12 ;  /* 0x000000322c0c723c */ /* 0x000fe2000004180c */
[----:B------:R-:W-:Y:S01]  /*32e0*/  FMUL.FTZ R50, R27, UR4 ;  /* 0x000000041b327c20 */ /* 0x000fe20008410000 */
[----:B------:R-:W1:Y:S01]  /*32f0*/  MUFU.TANH R49, R49 ;  /* 0x0000003100317308 */ /* 0x000e620000002400 */
[----:B------:R-:W-:-:S05]  /*3300*/  FMUL.FTZ R20, R20, UR4 ;  /* 0x0000000414147c20 */ /* 0x000fca0008410000 */
[C---:B---3--:R-:W-:Y:S02]  /*3310*/  HMMA.16816.F32.BF16 R52, R68.reuse, R28, R52 ;  /* 0x0000001c4434723c */ /* 0x048fe40000041834 */
[----:B------:R-:W3:Y:S01]  /*3320*/  MUFU.TANH R50, R50 ;  /* 0x0000003200327308 */ /* 0x000ee20000002400 */
[----:B-----5:R-:W5:Y:S04]  /*3330*/  LDSM.16.M88.4 R24, [R84+0xf000] ;  /* 0x00f000005418783b */ /* 0x020f680000000200 */
[----:B------:R-:W3:Y:S01]  /*3340*/  LDSM.16.M88.4 R84, [R84+0xf800] ;  /* 0x00f800005454783b */ /* 0x000ee20000000200 */
[----:B------:R-:W-:Y:S02]  /*3350*/  HMMA.16816.F32.BF16 R64, R68, R30, R64 ;  /* 0x0000001e4440723c */ /* 0x000fe40000041840 */
[----:B------:R-:W1:Y:S06]  /*3360*/  MUFU.TANH R20, R20 ;  /* 0x0000001400147308 */ /* 0x000e6c0000002400 */
[C---:B----4-:R-:W-:Y:S08]  /*3370*/  HMMA.16816.F32.BF16 R36, R72.reuse, R8, R36 ;  /* 0x000000084824723c */ /* 0x050ff00000041824 */
[----:B------:R-:W-:Y:S01]  /*3380*/  HMMA.16816.F32.BF16 R12, R72, R10, R12 ;  /* 0x0000000a480c723c */ /* 0x000fe2000004180c */
[----:B------:R-:W4:Y:S07]  /*3390*/  LDSM.16.M88.4 R8, [R82+0xf000] ;  /* 0x00f000005208783b */ /* 0x000f2e0000000200 */
[C---:B-1----:R-:W-:Y:S08]  /*33a0*/  HMMA.16816.F32.BF16 R60, R44.reuse, R4, R60 ;  /* 0x000000042c3c723c */ /* 0x042ff0000004183c */
[----:B------:R-:W-:Y:S01]  /*33b0*/  HMMA.16816.F32.BF16 R56, R44, R6, R56 ;  /* 0x000000062c38723c */ /* 0x000fe20000041838 */
[----:B------:R-:W1:Y:S01]  /*33c0*/  LDSM.16.M88.4 R4, [R82+0xf800] ;  /* 0x00f800005204783b */ /* 0x000e620000000200 */
[----:B------:R-:W-:-:S06]  /*33d0*/  DEPBAR.LE SB0, 0x0 ;  /* 0x000080000000791a */ /* 0x000fcc0000000000 */
[C---:B--2---:R-:W-:Y:S08]  /*33e0*/  HMMA.16816.F32.BF16 R52, R44.reuse, R32, R52 ;  /* 0x000000202c34723c */ /* 0x044ff00000041834 */
[----:B------:R-:W-:Y:S08]  /*33f0*/  HMMA.16816.F32.BF16 R64, R44, R34, R64 ;  /* 0x000000222c40723c */ /* 0x000ff00000041840 */
[C---:B-----5:R-:W-:Y:S08]  /*3400*/  HMMA.16816.F32.BF16 R60, R72.reuse, R24, R60 ;  /* 0x00000018483c723c */ /* 0x060ff0000004183c */
        /* <DEDUP_REMOVED lines=8> */
[----:B------:R-:W2:Y:S01]  /*3490*/  MUFU.TANH R16, R16 ;  /* 0x0000001000107308 */ /* 0x000ea20000002400 */
[C---:B----4-:R-:W-:Y:S03]  /*34a0*/  HMMA.16816.F32.BF16 R60, R40.reuse, R8, R60 ;  /* 0x00000008283c723c */ /* 0x050fe6000004183c */
[----:B------:R-:W-:Y:S01]  /*34b0*/  FMUL.FTZ R8, R13, UR4 ;  /* 0x000000040d087c20 */ /* 0x000fe20008410000 */
[----:B------:R-:W-:Y:S01]  /*34c0*/  FMUL.FTZ R12, R12, UR4 ;  /* 0x000000040c0c7c20 */ /* 0x000fe20008410000 */
[----:B------:R-:W-:Y:S01]  /*34d0*/  FMUL.FTZ R14, R14, UR4 ;  /* 0x000000040e0e7c20 */ /* 0x000fe20008410000 */
[----:B------:R-:W-:Y:S01]  /*34e0*/  FMUL.FTZ R13, R15, UR4 ;  /* 0x000000040f0d7c20 */ /* 0x000fe20008410000 */
[----:B------:R-:W3:Y:S01]  /*34f0*/  MUFU.TANH R17, R17 ;  /* 0x0000001100117308 */ /* 0x000ee20000002400 */
[C---:B------:R-:W-:Y:S03]  /*3500*/  HMMA.16816.F32.BF16 R56, R40.reuse, R10, R56 ;  /* 0x0000000a2838723c */ /* 0x040fe60000041838 */
[----:B------:R-:W-:Y:S01]  /*3510*/  FMUL.FTZ R22, R36, UR4 ;  /* 0x0000000424167c20 */ /* 0x000fe20008410000 */
[----:B------:R-:W-:Y:S01]  /*3520*/  FMUL.FTZ R18, R37, UR4 ;  /* 0x0000000425127c20 */ /* 0x000fe20008410000 */
[----:B------:R-:W-:Y:S01]  /*3530*/  FMUL.FTZ R23, R38, UR4 ;  /* 0x0000000426177c20 */ /* 0x000fe20008410000 */
[----:B------:R-:W-:Y:S01]  /*3540*/  FMUL.FTZ R24, R39, UR4 ;  /* 0x0000000427187c20 */ /* 0x000fe20008410000 */
[----:B------:R-:W4:Y:S01]  /*3550*/  MUFU.TANH R21, R21 ;  /* 0x0000001500157308 */ /* 0x000f220000002400 */
[----:B-1----:R-:W-:Y:S01]  /*3560*/  HMMA.16816.F32.BF16 R52, R40, R4, R52 ;  /* 0x000000042834723c */ /* 0x002fe20000041834 */
[----:B------:R-:W-:-:S02]  /*3570*/  SHF.R.U32.HI R4, RZ, 0x2, R217 ;  /* 0x00000002ff047819 */ /* 0x000fc400000116d9 */
[----:B------:R-:W-:Y:S01]  /*3580*/  FMUL.FTZ R60, R60, UR4 ;  /* 0x000000043c3c7c20 */ /* 0x000fe20008410000 */
[----:B------:R-:W-:Y:S01]  /*3590*/  FMUL.FTZ R61, R61, UR4 ;  /* 0x000000043d3d7c20 */ /* 0x000fe20008410000 */
[----:B------:R-:W-:Y:S01]  /*35a0*/  FMUL.FTZ R62, R62, UR4 ;  /* 0x000000043e3e7c20 */ /* 0x000fe20008410000 */
[----:B------:R-:W-:Y:S01]  /*35b0*/  FMUL.FTZ R63, R63, UR4 ;  /* 0x000000043f3f7c20 */ /* 0x000fe20008410000 */
[----:B------:R-:W-:Y:S01]  /*35c0*/  LOP3.LUT R4, R4, 0x7, RZ, 0xc0, !PT ;  /* 0x0000000704047812 */ /* 0x000fe200078ec0ff */
[----:B------:R-:W-:Y:S01]  /*35d0*/  HMMA.16816.F32.BF16 R64, R40, R6, R64 ;  /* 0x000000062840723c */ /* 0x000fe20000041840 */
[----:B------:R-:W-:Y:S01]  /*35e0*/  LOP3.LUT R6, R219, 0x1f0, RZ, 0xc0, !PT ;  /* 0x000001f0db067812 */ /* 0x000fe200078ec0ff */
[----:B------:R-:W1:Y:S01]  /*35f0*/  MUFU.TANH R22, R22 ;  /* 0x0000001600167308 */ /* 0x000e620000002400 */
[----:B------:R-:W-:Y:S01]  /*3600*/  FMUL.FTZ R56, R56, UR4 ;  /* 0x0000000438387c20 */ /* 0x000fe20008410000 */
[----:B------:R-:W-:Y:S01]  /*3610*/  FMUL.FTZ R57, R57, UR4 ;  /* 0x0000000439397c20 */ /* 0x000fe20008410000 */
[----:B------:R-:W-:Y:S01]  /*3620*/  FMUL.FTZ R58, R58, UR4 ;  /* 0x000000043a3a7c20 */ /* 0x000fe20008410000 */
[----:B------:R-:W-:Y:S01]  /*3630*/  FMUL.FTZ R59, R59, UR4 ;  /* 0x000000043b3b7c20 */ /* 0x000fe20008410000 */
[----:B------:R-:W-:-:S03]  /*3640*/  IADD3 R89, PT, PT, R6, 0x1, R89 ;  /* 0x0000000106597810 */ /* 0x000fc60007ffe059 */
[----:B------:R-:W1:Y:S01]  /*3650*/  MUFU.TANH R18, R18 ;  /* 0x0000001200127308 */ /* 0x000e620000002400 */
[----:B------:R-:W-:Y:S01]  /*3660*/  FMUL.FTZ R52, R52, UR4 ;  /* 0x0000000434347c20 */ /* 0x000fe20008410000 */
[----:B------:R-:W-:Y:S01]  /*3670*/  FMUL.FTZ R53, R53, UR4 ;  /* 0x0000000435357c20 */ /* 0x000fe20008410000 */
[----:B------:R-:W-:Y:S01]  /*3680*/  FMUL.FTZ R54, R54, UR4 ;  /* 0x0000000436367c20 */ /* 0x000fe20008410000 */
[----:B------:R-:W-:Y:S01]  /*3690*/  FMUL.FTZ R55, R55, UR4 ;  /* 0x0000000437377c20 */ /* 0x000fe20008410000 */
[----:B------:R-:W-:-:S03]  /*36a0*/  IADD3 R5, PT, PT, -R92, R89, R4 ;  /* 0x000000595c057210 */ /* 0x000fc60007ffe104 */
[----:B------:R-:W1:Y:S01]  /*36b0*/  MUFU.TANH R23, R23 ;  /* 0x0000001700177308 */ /* 0x000e620000002400 */
[----:B------:R-:W-:Y:S01]  /*36c0*/  FMUL.FTZ R64, R64, UR4 ;  /* 0x0000000440407c20 */ /* 0x000fe20008410000 */
[----:B------:R-:W-:Y:S01]  /*36d0*/  FMUL.FTZ R65, R65, UR4 ;  /* 0x0000000441417c20 */ /* 0x000fe20008410000 */
[----:B------:R-:W-:Y:S01]  /*36e0*/  FMUL.FTZ R66, R66, UR4 ;  /* 0x0000000442427c20 */ /* 0x000fe20008410000 */
[----:B------:R-:W-:Y:S01]  /*36f0*/  FMUL.FTZ R67, R67, UR4 ;  /* 0x0000000443437c20 */ /* 0x000fe20008410000 */
[----:B------:R-:W-:-:S03]  /*3700*/  IADD3 R5, PT, PT, R5, UR14, R2 ;  /* 0x0000000e05057c10 */ /* 0x000fc6000fffe002 */
[----:B------:R-:W1:Y:S01]  /*3710*/  MUFU.TANH R24, R24 ;  /* 0x0000001800187308 */ /* 0x000e620000002400 */
[C---:B------:R-:W-:Y:S02]  /*3720*/  VIMNMX R165, PT, PT, R5.reuse, R2, PT ;  /* 0x0000000205a57248 */ /* 0x040fe40003fe0100 */
[----:B------:R-:W-:-:S05]  /*3730*/  VIADDMNMX R2, R5, 0x8, R2, PT ;  /* 0x0000000805027846 */ /* 0x000fca0003800102 */
        /* <DEDUP_REMOVED lines=33> */
.L_x_1974:
        /* <DEDUP_REMOVED lines=45> */
[----:B------:R-:W-:-:S04]  /*3c20*/  IMAD R3, R3, R6, -0x40 ;  /* 0xffffffc003037424 */ /* 0x000fc800078e0206 */
[----:B------:R-:W-:Y:S01]  /*3c30*/  IMAD.WIDE.U32 R10, R3, R166, RZ ;  /* 0x000000a6030a7225 */ /* 0x000fe200078e00ff */
[----:B------:R-:W-:-:S05]  /*3c40*/  SHF.R.S32.HI R7, RZ, 0x1f, R3 ;  /* 0x0000001fff077819 */ /* 0x000fca0000011403 */
[----:B------:R-:W-:-:S04]  /*3c50*/  IMAD R6, R7, R166, RZ ;  /* 0x000000a607067224 */ /* 0x000fc800078e02ff */
        /* <DEDUP_REMOVED lines=10> */
.L_x_1975:
[C---:B------:R-:W-:Y:S01]  /*3d00*/  IMAD.SHL.U32 R4, R166.reuse, 0x20, RZ ;  /* 0x00000020a6047824 */ /* 0x040fe200078e00ff */
[C---:B------:R-:W-:Y:S01]  /*3d10*/  LEA R6, P1, R81.reuse, R228, 0x1 ;  /* 0x000000e451067211 */ /* 0x040fe200078208ff */
[----:B------:R-:W-:Y:S01]  /*3d20*/  IMAD.MOV.U32 R5, RZ, RZ, R227 ;  /* 0x000000ffff057224 */ /* 0x000fe200078e00e3 */
[----:B------:R-:W-:Y:S02]  /*3d30*/  SHF.L.U64.HI R3, R166, 0x5, R167 ;  /* 0x00000005a6037819 */ /* 0x000fe400000102a7 */
[C---:B------:R-:W-:Y:S02]  /*3d40*/  IADD3 R10, P3, PT, R4.reuse, R6, RZ ;  /* 0x00000006040a7210 */ /* 0x040fe40007f7e0ff */
[----:B------:R-:W-:Y:S02]  /*3d50*/  LEA.HI.X R7, R81, R227, R80, 0x1, P1 ;  /* 0x000000e351077211 */ /* 0x000fe400008f0c50 */
[----:B------:R-:W-:Y:S01]  /*3d60*/  IADD3 R26, P1, PT, R4, R10, RZ ;  /* 0x0000000a041a7210 */ /* 0x000fe20007f3e0ff */
[----:B------:R-:W-:-:S02]  /*3d70*/  IMAD.MOV.U32 R4, RZ, RZ, R228 ;  /* 0x000000ffff047224 */ /* 0x000fc400078e00e4 */
[----:B------:R-:W-:-:S03]  /*3d80*/  IMAD.X R11, R3, 0x1, R7, P3 ;  /* 0x00000001030b7824 */ /* 0x000fc600018e0607 */
[----:B------:R-:W-:Y:S01]  /*3d90*/  @!PT LDS RZ, [RZ] ;  /* 0x00000000fffff984 */ /* 0x000fe20000000800 */
[----:B------:R-:W-:Y:S01]  /*3da0*/  @!PT LDS RZ, [RZ] ;  /* 0x00000000fffff984 */ /* 0x000fe20000000800 */
[----:B------:R-:W-:Y:S01]  /*3db0*/  @!PT LDS RZ, [RZ] ;  /* 0x00000000fffff984 */ /* 0x000fe20000000800 */
        /* <DEDUP_REMOVED lines=18> */
.L_x_1973:
[----:B------:R-:W-:Y:S01]  /*3ee0*/  IMAD.SHL.U32 R3, R217, 0x2, RZ ;  /* 0x00000002d9037824 */ /* 0x000fe200078e00ff */
[----:B------:R-:W3:Y:S01]  /*3ef0*/  LDCU UR4, c[0x0][0x45c] ;  /* 0x00008b80ff0477ac */ /* 0x000ee20008000800 */
        /* <DEDUP_REMOVED lines=13> */
[--C-:B------:R-:W-:Y:S01]  /*3fd0*/  IMAD.IADD R202, R77, 0x1, R218.reuse ;  /* 0x000000014dca7824 */ /* 0x100fe200078e02da */
[-C--:B------:R-:W-:Y:S01]  /*3fe0*/  ISETP.GE.AND P1, PT, R3, R2.reuse, PT ;  /* 0x000000020300720c */ /* 0x080fe20003f26270 */
[----:B------:R-:W-:Y:S01]  /*3ff0*/  IMAD.IADD R204, R183, 0x1, R218 ;  /* 0x00000001b7cc7824 */ /* 0x000fe200078e02da */
[----:B------:R-:W-:Y:S01]  /*4000*/  FSEL R3, R48, -INF , !P3 ;  /* 0xff80000030037808 */ /* 0x000fe20005800000 */
[----:B------:R-:W-:Y:S01]  /*4010*/  LDSM.16.MT88.4 R40, [R218+0x12000] ;  /* 0x01200000da28783b */ /* 0x000fe20000004200 */
[----:B------:R-:W-:Y:S01]  /*4020*/  FSEL R29, R88, -INF , !P4 ;  /* 0xff800000581d7808 */ /* 0x000fe20006000000 */
[----:B------:R-:W-:Y:S01]  /*4030*/  IMAD.IADD R196, R77, 0x1, R204 ;  /* 0x000000014dc47824 */ /* 0x000fe200078e02cc */
[CC--:B------:R-:W-:Y:S01]  /*4040*/  ISETP.GE.AND P3, PT, R6.reuse, R165.reuse, PT ;  /* 0x000000a50600720c */ /* 0x0c0fe20003f66270 */
[----:B------:R-:W-:Y:S01]  /*4050*/  LDSM.16.MT88.4 R148, [R202+0x10000] ;  /* 0x01000000ca94783b */ /* 0x000fe20000004200 */
        /* <DEDUP_REMOVED lines=18> */
[C---:B------:R-:W-:Y:S01]  /*4180*/  VIADD R16, R4.reuse, 0xffffffe8 ;  /* 0xffffffe804107836 */ /* 0x040fe20000000000 */
[----:B------:R-:W-:Y:S01]  /*4190*/  FSEL R21, R21, -INF , !P1 ;  /* 0xff80000015157808 */ /* 0x000fe20004800000 */
[----:B-1----:R-:W-:Y:S01]  /*41a0*/  LDSM.16.MT88.4 R56, [R204+0x12000] ;  /* 0x01200000cc38783b */ /* 0x002fe20000004200 */
[C---:B------:R-:W-:Y:S02]  /*41b0*/  ISETP.GE.AND P5, PT, R5.reuse, R165, PT ;  /* 0x000000a50500720c */ /* 0x040fe40003fa6270 */
        /* <DEDUP_REMOVED lines=10> */
[----:B------:R-:W-:Y:S01]  /*4260*/  VIADD R18, R4, 0xffffffe1 ;  /* 0xffffffe104127836 */ /* 0x000fe20000000000 */
[----:B------:R-:W-:Y:S01]  /*4270*/  FSEL R17, R24, -INF , !P1 ;  /* 0xff80000018117808 */ /* 0x000fe20004800000 */
[----:B------:R-:W-:Y:S01]  /*4280*/  LDSM.16.MT88.4 R88, [R204+0x14000] ;  /* 0x01400000cc58783b */ /* 0x000fe20000004200 */
[C---:B------:R-:W-:Y:S02]  /*4290*/  ISETP.GE.AND P5, PT, R5.reuse, R165, PT ;  /* 0x000000a50500720c */ /* 0x040fe40003fa6270 */
[----:B------:R-:W-:Y:S01]  /*42a0*/  ISETP.GE.AND P1, PT, R5, R2, PT ;  /* 0x000000020500720c */ /* 0x000fe20003f26270 */
[----:B------:R-:W-:Y:S01]  /*42b0*/  LDSM.16.MT88.4 R96, [R196+0x14000] ;  /* 0x01400000c460783b */ /* 0x000fe20000004200 */
[----:B------:R-:W-:Y:S01]  /*42c0*/  FSEL R5, R12, -INF , !P3 ;  /* 0xff8000000c057808 */ /* 0x000fe20005800000 */
[----:B------:R-:W-:Y:S01]  /*42d0*/  VIADD R12, R4, 0xfffffff0 ;  /* 0xfffffff0040c7836 */ /* 0x000fe20000000000 */
[----:B------:R-:W-:Y:S01]  /*42e0*/  FMNMX3.FTZ R20, R3, R49, R31, !PT ;  /* 0x0000003103147276 */ /* 0x000fe2000781001f */
[----:B------:R-:W-:Y:S01]  /*42f0*/  LDSM.16.MT88.4 R104, [R218+0x16000] ;  /* 0x01600000da68783b */ /* 0x000fe20000004200 */
[----:B------:R-:W-:-:S02]  /*4300*/  ISETP.GE.AND P3, PT, R6, R165, PT ;  /* 0x000000a50600720c */ /* 0x000fc40003f66270 */
[----:B------:R-:W-:Y:S01]  /*4310*/  FSEL R11, R8, -INF , !P5 ;  /* 0xff800000080b7808 */ /* 0x000fe20006800000 */
[----:B------:R-:W-:Y:S01]  /*4320*/  LDSM.16.MT88.4 R120, [R204+0x16000] ;  /* 0x01600000cc78783b */ /* 0x000fe20000004200 */
[----:B------:R-:W-:Y:S01]  /*4330*/  FSEL R15, R14, -INF , !P4 ;  /* 0xff8000000e0f7808 */ /* 0x000fe20006000000 */
[----:B------:R-:W-:Y:S01]  /*4340*/  VIADD R14, R4, 0xffffffe9 ;  /* 0xffffffe9040e7836 */ /* 0x000fe20000000000 */
        /* <DEDUP_REMOVED lines=8> */
[----:B------:R-:W-:Y:S01]  /*43d0*/  ISETP.GE.AND P4, PT, R6, R2, PT ;  /* 0x000000020600720c */ /* 0x000fe20003f86270 */
[----:B------:R-:W-:Y:S01]  /*43e0*/  VIADD R6, R4, 0xfffffff8 ;  /* 0xfffffff804067836 */ /* 0x000fe20000000000 */
[-C--:B------:R-:W-:Y:S01]  /*43f0*/  ISETP.GE.AND P5, PT, R14, R165.reuse, PT ;  /* 0x000000a50e00720c */ /* 0x080fe20003fa6270 */
[----:B------:R-:W-:Y:S01]  /*4400*/  VIADD R4, R4, 0xfffffff9 ;  /* 0xfffffff904047836 */ /* 0x000fe20000000000 */
[----:B------:R-:W-:Y:S02]  /*4410*/  FSEL R235, R235, -INF , !P3 ;  /* 0xff800000ebeb7808 */ /* 0x000fe40005800000 */
[----:B------:R-:W-:-:S02]  /*4420*/  ISETP.GE.AND P3, PT, R12, R165, PT ;  /* 0x000000a50c00720c */ /* 0x000fc40003f66270 */
[----:B------:R-:W-:Y:S02]  /*4430*/  FMNMX3.FTZ R8, R8, R11, R239, !PT ;  /* 0x0000000b08087276 */ /* 0x000fe400078100ef */
        /* <DEDUP_REMOVED lines=11> */
[----:B------:R-:W-:Y:S02]  /*44f0*/  FMNMX3.FTZ R8, R8, R223, R221, !PT ;  /* 0x000000df08087276 */ /* 0x000fe400078100dd */
[----:B------:R-:W-:Y:S02]  /*4500*/  FMNMX3.FTZ R18, R29, R27, R25, !PT ;  /* 0x0000001b1d127276 */ /* 0x000fe40007810019 */
[----:B------:R-:W-:Y:S02]  /*4510*/  FMNMX.FTZ R8, R215, R8, !PT ;  /* 0x00000008d7087209 */ /* 0x000fe40007810000 */
[----:B------:R-:W-:Y:S02]  /*4520*/  FMNMX3.FTZ R18, R18, R21, R9, !PT ;  /* 0x0000001512127276 */ /* 0x000fe40007810009 */
[----:B------:R-:W-:Y:S01]  /*4530*/  FSEL R13, R13, -INF , !P1 ;  /* 0xff8000000d0d7808 */ /* 0x000fe20004800000 */
[----:B------:R-:W1:Y:S01]  /*4540*/  SHFL.BFLY PT, R23, R8, 0x2, 0x1f ;  /* 0x0c401f0008177f89 */ /* 0x000e6200000e0000 */
[----:B------:R-:W-:-:S02]  /*4550*/  ISETP.GE.AND P1, PT, R16, R2, PT ;  /* 0x000000021000720c */ /* 0x000fc40003f26270 */
[----:B------:R-:W-:Y:S02]  /*4560*/  FSEL R203, R203, -INF , !P4 ;  /* 0xff800000cbcb7808 */ /* 0x000fe40006000000 */
[----:B------:R-:W-:Y:S02]  /*4570*/  FMNMX3.FTZ R18, R18, R17, R15, !PT ;  /* 0x0000001112127276 */ /* 0x000fe4000781000f */
[-C--:B------:R-:W-:Y:S02]  /*4580*/  ISETP.GE.AND P5, PT, R14, R2.reuse, PT ;  /* 0x000000020e00720c */ /* 0x080fe40003fa6270 */
[----:B------:R-:W-:Y:S02]  /*4590*/  ISETP.GE.AND P4, PT, R12, R2, PT ;  /* 0x000000020c00720c */ /* 0x000fe40003f86270 */
[----:B------:R-:W-:Y:S02]  /*45a0*/  FSEL R233, R233, -INF , !P3 ;  /* 0xff800000e9e97808 */ /* 0x000fe40005800000 */
[----:B------:R-:W-:-:S02]  /*45b0*/  FSEL R205, R205, -INF , !P1 ;  /* 0xff800000cdcd7808 */ /* 0x000fc40004800000 */
[----:B------:R-:W-:Y:S02]  /*45c0*/  FMNMX3.FTZ R18, R18, R13, R203, !PT ;  /* 0x0000000d12127276 */ /* 0x000fe400078100cb */
[-C--:B------:R-:W-:Y:S02]  /*45d0*/  ISETP.GE.AND P3, PT, R10, R2.reuse, PT ;  /* 0x000000020a00720c */ /* 0x080fe40003f66270 */
[----:B------:R-:W-:Y:S02]  /*45e0*/  ISETP.GE.AND P1, PT, R6, R2, PT ;  /* 0x000000020600720c */ /* 0x000fe40003f26270 */
[----:B------:R-:W-:Y:S02]  /*45f0*/  FSEL R229, R229, -INF , !P5 ;  /* 0xff800000e5e57808 */ /* 0x000fe40006800000 */
[----:B------:R-:W-:Y:S02]  /*4600*/  FSEL R213, R213, -INF , !P4 ;  /* 0xff800000d5d57808 */ /* 0x000fe40006000000 */
[----:B------:R-:W-:-:S02]  /*4610*/  FMNMX3.FTZ R18, R18, R233, R205, !PT ;  /* 0x000000e912127276 */ /* 0x000fc400078100cd */
[----:B------:R-:W-:Y:S02]  /*4620*/  ISETP.GE.AND P4, PT, R4, R2, PT ;  /* 0x000000020400720c */ /* 0x000fe40003f86270 */
[----:B------:R-:W-:Y:S02]  /*4630*/  FSEL R211, R211, -INF , !P3 ;  /* 0xff800000d3d37808 */ /* 0x000fe40005800000 */
[----:B------:R-:W-:Y:S02]  /*4640*/  FSEL R209, R209, -INF , !P1 ;  /* 0xff800000d1d17808 */ /* 0x000fe40004800000 */
[----:B------:R-:W-:Y:S02]  /*4650*/  FMNMX3.FTZ R18, R18, R229, R213, !PT ;  /* 0x000000e512127276 */ /* 0x000fe400078100d5 */
[----:B------:R-:W-:Y:S02]  /*4660*/  FSEL R207, R207, -INF , !P4 ;  /* 0xff800000cfcf7808 */ /* 0x000fe40006000000 */
[----:B------:R-:W-:-:S02]  /*4670*/  FMNMX3.FTZ R6, R18, R211, R209, !PT ;  /* 0x000000d312067276 */ /* 0x000fc400078100d1 */
[----:B-1----:R-:W-:Y:S02]  /*4680*/  FMNMX.FTZ R35, R8, R23, !PT ;  /* 0x0000001708237209 */ /* 0x002fe40007810000 */
[----:B------:R-:W-:-:S03]  /*4690*/  FMNMX.FTZ R6, R207, R6, !PT ;  /* 0x00000006cf067209 */ /* 0x000fc60007810000 */
[----:B------:R-:W1:Y:S04]  /*46a0*/  SHFL.BFLY PT, R164, R35, 0x1, 0x1f ;  /* 0x0c201f0023a47f89 */ /* 0x000e6800000e0000 */
[----:B------:R-:W2:Y:S01]  /*46b0*/  SHFL.BFLY PT, R23, R6, 0x2, 0x1f ;  /* 0x0c401f0006177f89 */ /* 0x000ea200000e0000 */
[----:B-1----:R-:W-:Y:S02]  /*46c0*/  FMNMX.FTZ R164, R35, R164, !PT ;  /* 0x000000a423a47209 */ /* 0x002fe40007810000 */
[----:B--2---:R-:W-:-:S03]  /*46d0*/  FMNMX.FTZ R23, R6, R23, !PT ;  /* 0x0000001706177209 */ /* 0x004fc60007810000 */
[C---:B---3--:R-:W-:Y:S01]  /*46e0*/  FMUL.FTZ R210, R164.reuse, UR4 ;  /* 0x00000004a4d27c20 */ /* 0x048fe20008410000 */
[----:B------:R-:W-:Y:S01]  /*46f0*/  FSETP.NEU.FTZ.AND P1, PT, R164, -INF , PT ;  /* 0xff800000a400780b */ /* 0x000fe20003f3d000 */
[----:B------:R-:W1:Y:S03]  /*4700*/  SHFL.BFLY PT, R4, R23, 0x1, 0x1f ;  /* 0x0c201f0017047f89 */ /* 0x000e6600000e0000 */
[----:B------:R-:W-:-:S05]  /*4710*/  FSEL R210, R210, RZ, P1 ;  /* 0x000000ffd2d27208 */ /* 0x000fca0000800000 */
        /* <DEDUP_REMOVED lines=18> */
[----:B-1----:R-:W-:Y:S01]  /*4840*/  FMNMX.FTZ R3, R23, R4, !PT ;  /* 0x0000000417037209 */ /* 0x002fe20007810000 */
[----:B------:R-:W-:Y:S01]  /*4850*/  FFMA.FTZ R243, R215, UR4, -R210 ;  /* 0x00000004d7f37c23 */ /* 0x000fe200080108d2 */
[----:B------:R-:W1:Y:S02]  /*4860*/  LDSM.16.MT88.4 R4, [R196+0x16000] ;  /* 0x01600000c404783b */ /* 0x000e640000004200 */
[C---:B------:R-:W-:Y:S01]  /*4870*/  FSETP.NEU.FTZ.AND P1, PT, R3.reuse, -INF , PT ;  /* 0xff8000000300780b */ /* 0x040fe20003f3d000 */
[----:B------:R-:W-:Y:S01]  /*4880*/  FMUL.FTZ R206, R3, UR4 ;  /* 0x0000000403ce7c20 */ /* 0x000fe20008410000 */
[----:B------:R-:W-:Y:S04]  /*4890*/  MUFU.EX2 R191, R191 ;  /* 0x000000bf00bf7308 */ /* 0x000fe80000000800 */
[----:B------:R-:W-:-:S04]  /*48a0*/  FSEL R206, R206, RZ, P1 ;  /* 0x000000ffcece7208 */ /* 0x000fc80000800000 */
[----:B------:R-:W4:Y:S01]  /*48b0*/  MUFU.EX2 R188, R188 ;  /* 0x000000bc00bc7308 */ /* 0x000f220000000800 */
[--C-:B------:R-:W-:Y:S01]  /*48c0*/  FFMA.FTZ R197, R29, UR4, -R206.reuse ;  /* 0x000000041dc57c23 */ /* 0x100fe200080108ce */
[--C-:B------:R-:W-:Y:S01]  /*48d0*/  FFMA.FTZ R194, R27, UR4, -R206.reuse ;  /* 0x000000041bc27c23 */ /* 0x100fe200080108ce */
[--C-:B------:R-:W-:Y:S01]  /*48e0*/  FFMA.FTZ R193, R25, UR4, -R206.reuse ;  /* 0x0000000419c17c23 */ /* 0x100fe200080108ce */
[--C-:B------:R-:W-:Y:S01]  /*48f0*/  FFMA.FTZ R190, R21, UR4, -R206.reuse ;  /* 0x0000000415be7c23 */ /* 0x100fe200080108ce */
[--C-:B------:R-:W-:Y:S01]  /*4900*/  FFMA.FTZ R187, R9, UR4, -R206.reuse ;  /* 0x0000000409bb7c23 */ /* 0x100fe200080108ce */
[--C-:B------:R-:W-:Y:S01]  /*4910*/  FFMA.FTZ R184, R17, UR4, -R206.reuse ;  /* 0x0000000411b87c23 */ /* 0x100fe200080108ce */
[----:B------:R-:W5:Y:S01]  /*4920*/  LDSM.16.MT88.4 R8, [R202+0x10800] ;  /* 0x01080000ca08783b */ /* 0x000f620000004200 */
[----:B------:R-:W-:Y:S01]  /*4930*/  MUFU.EX2 R197, R197 ;  /* 0x000000c500c57308 */ /* 0x000fe20000000800 */
[--C-:B------:R-:W-:Y:S01]  /*4940*/  FFMA.FTZ R169, R15, UR4, -R206.reuse ;  /* 0x000000040fa97c23 */ /* 0x100fe200080108ce */
[--C-:B------:R-:W-:Y:S01]  /*4950*/  FFMA.FTZ R168, R13, UR4, -R206.reuse ;  /* 0x000000040da87c23 */ /* 0x100fe200080108ce */
[----:B---3--:R-:W-:Y:S01]  /*4960*/  F2FP.BF16.F32.PACK_AB R128, R192, R195 ;  /* 0x000000c3c080723e */ /* 0x008fe200000010ff */
[----:B------:R-:W3:Y:S01]  /*4970*/  LDSM.16.MT88.4 R16, [R202+0x12800] ;  /* 0x01280000ca10783b */ /* 0x000ee20000004200 */
[--C-:B------:R-:W-:Y:S01]  /*4980*/  FFMA.FTZ R203, R203, UR4, -R206.reuse ;  /* 0x00000004cbcb7c23 */ /* 0x100fe200080108ce */
[--C-:B------:R-:W-:Y:S01]  /*4990*/  FFMA.FTZ R205, R205, UR4, -R206.reuse ;  /* 0x00000004cdcd7c23 */ /* 0x100fe200080108ce */
[--C-:B------:R-:W-:Y:S01]  /*49a0*/  FFMA.FTZ R208, R229, UR4, -R206.reuse ;  /* 0x00000004e5d07c23 */ /* 0x100fe200080108ce */
[----:B------:R-:W2:Y:S01]  /*49b0*/  MUFU.EX2 R194, R194 ;  /* 0x000000c200c27308 */ /* 0x000ea20000000800 */
[C---:B----4-:R-:W-:Y:S01]  /*49c0*/  F2FP.BF16.F32.PACK_AB R130, R188.reuse, R191 ;  /* 0x000000bfbc82723e */ /* 0x050fe200000010ff */
[----:B------:R-:W4:Y:S01]  /*49d0*/  LDSM.16.MT88.4 R20, [R202+0x14800] ;  /* 0x01480000ca14783b */ /* 0x000f220000004200 */
[--C-:B------:R-:W-:Y:S01]  /*49e0*/  FFMA.FTZ R211, R211, UR4, -R206.reuse ;  /* 0x00000004d3d37c23 */ /* 0x100fe200080108ce */
[----:B------:R-:W-:Y:S01]  /*49f0*/  FFMA.FTZ R209, R209, UR4, -R206 ;  /* 0x00000004d1d17c23 */ /* 0x000fe200080108ce */
[----:B------:R-:W-:Y:S01]  /*4a00*/  FADD.FTZ R192, R195, R192 ;  /* 0x000000c0c3c07221 */ /* 0x000fe20000010000 */
[----:B------:R-:W4:Y:S02]  /*4a10*/  LDSM.16.MT88.4 R12, [R204+0x10800] ;  /* 0x01080000cc0c783b */ /* 0x000f240000004200 */
[----:B------:R-:W-:Y:S01]  /*4a20*/  MUFU.EX2 R193, R193 ;  /* 0x000000c100c17308 */ /* 0x000fe20000000800 */
[----:B------:R-:W-:Y:S01]  /*4a30*/  FADD.FTZ R191, R191, R192 ;  /* 0x000000c0bfbf7221 */ /* 0x000fe20000010000 */
[----:B------:R-:W-:Y:S03]  /*4a40*/  LDSM.16.MT88.4 R28, [R204+0x12800] ;  /* 0x01280000cc1c783b */ /* 0x000fe60000004200 */
[----:B------:R-:W-:Y:S01]  /*4a50*/  FADD.FTZ R188, R188, R191 ;  /* 0x000000bfbcbc7221 */ /* 0x000fe20000010000 */
[----:B------:R-:W-:Y:S02]  /*4a60*/  LDSM.16.MT88.4 R24, [R196+0x12800] ;  /* 0x01280000c418783b */ /* 0x000fe40000004200 */
[----:B------:R-:W1:Y:S01]  /*4a70*/  MUFU.EX2 R190, R190 ;  /* 0x000000be00be7308 */ /* 0x000e620000000800 */
[----:B--2---:R-:W-:Y:S01]  /*4a80*/  F2FP.BF16.F32.PACK_AB R129, R194, R197 ;  /* 0x000000c5c281723e */ /* 0x004fe200000010ff */
[----:B------:R-:W-:-:S06]  /*4a90*/  FADD.FTZ R194, R197, R194 ;  /* 0x000000c2c5c27221 */ /* 0x000fcc0000010000 */
[----:B------:R-:W-:Y:S08]  /*4aa0*/  MUFU.EX2 R189, R189 ;  /* 0x000000bd00bd7308 */ /* 0x000ff00000000800 */
[----:B------:R-:W2:Y:S01]  /*4ab0*/  MUFU.EX2 R186, R186 ;  /* 0x000000ba00ba7308 */ /* 0x000ea20000000800 */
[----:B-1----:R-:W-:Y:S01]  /*4ac0*/  F2FP.BF16.F32.PACK_AB R131, R190, R193 ;  /* 0x000000c1be83723e */ /* 0x002fe200000010ff */
        /* <DEDUP_REMOVED lines=12> */
[----:B------:R-:W5:Y:S01]  /*4b90*/  MUFU.EX2 R168, R168 ;  /* 0x000000a800a87308 */ /* 0x000f620000000800 */
        /* <DEDUP_REMOVED lines=40> */
[----:B-1----:R-:W-:Y:S01]  /*4e20*/  F2FP.BF16.F32.PACK_AB R5, R184, R187 ;  /* 0x000000bbb805723e */ /* 0x002fe200000010ff */
[----:B------:R-:W-:-:S02]  /*4e30*/  FADD.FTZ R187, R187, R190 ;  /* 0x000000bebbbb7221 */ /* 0x000fc40000010000 */
[----:B------:R-:W-:Y:S02]  /*4e40*/  FADD.FTZ R186, R186, R189 ;  /* 0x000000bdbaba7221 */ /* 0x000fe40000010000 */
[----:B------:R-:W-:Y:S01]  /*4e50*/  HMMA.16816.F32.BF16 R128, R128, R6, RZ ;  /* 0x000000068080723c */ /* 0x000fe200000418ff */
[----:B------:R-:W-:Y:S01]  /*4e60*/  F2FP.BF16.F32.PACK_AB R6, R182, R185 ;  /* 0x000000b9b606723e */ /* 0x000fe200000010ff */
[----:B------:R-:W-:Y:S01]  /*4e70*/  FADD.FTZ R184, R184, R187 ;  /* 0x000000bbb8b87221 */ /* 0x000fe20000010000 */
[----:B-----5:R-:W-:-:S03]  /*4e80*/  F2FP.BF16.F32.PACK_AB R7, R168, R169 ;  /* 0x000000a9a807723e */ /* 0x020fc600000010ff */
[----:B------:R-:W-:-:S04]  /*4e90*/  FADD.FTZ R169, R169, R184 ;  /* 0x000000b8a9a97221 */ /* 0x000fc80000010000 */
[----:B------:R-:W-:Y:S01]  /*4ea0*/  HMMA.16816.F32.BF16 R152, R4, R8, R152 ;  /* 0x000000080498723c */ /* 0x000fe20000041898 */
[----:B------:R-:W-:-:S07]  /*4eb0*/  FADD.FTZ R168, R168, R169 ;  /* 0x000000a9a8a87221 */ /* 0x000fce0000010000 */
[C---:B------:R-:W-:Y:S01]  /*4ec0*/  HMMA.16816.F32.BF16 R148, R4.reuse, R10, R148 ;  /* 0x0000000a0494723c */ /* 0x040fe20000041894 */
[----:B------:R-:W1:Y:S07]  /*4ed0*/  LDSM.16.MT88.4 R8, [R218+0x12800] ;  /* 0x01280000da08783b */ /* 0x000e6e0000004200 */
[C---:B---3--:R-:W-:Y:S08]  /*4ee0*/  HMMA.16816.F32.BF16 R44, R4.reuse, R16, R44 ;  /* 0x00000010042c723c */ /* 0x048ff0000004182c */
[C---:B------:R-:W-:Y:S01]  /*4ef0*/  HMMA.16816.F32.BF16 R48, R4.reuse, R18, R48 ;  /* 0x000000120430723c */ /* 0x040fe20000041830 */
[----:B------:R-:W2:Y:S07]  /*4f00*/  LDSM.16.MT88.4 R16, [R218+0x14800] ;  /* 0x01480000da10783b */ /* 0x000eae0000004200 */
[C---:B----4-:R-:W-:Y:S08]  /*4f10*/  HMMA.16816.F32.BF16 R76, R4.reuse, R20, R76 ;  /* 0x00000014044c723c */ /* 0x050ff0000004184c */
        /* <DEDUP_REMOVED lines=10> */
[----:B------:R2:W5:Y:S07]  /*4fc0*/  LDSM.16.MT88.4 R16, [R204+0x16800] ;  /* 0x01680000cc10783b */ /* 0x00056e0000004200 */
[C---:B---3--:R-:W-:Y:S08]  /*4fd0*/  HMMA.16816.F32.BF16 R84, R4.reuse, R20, R84 ;  /* 0x000000140454723c */ /* 0x048ff00000041854 */
[C---:B------:R-:W-:Y:S01]  /*4fe0*/  HMMA.16816.F32.BF16 R88, R4.reuse, R22, R88 ;  /* 0x000000160458723c */ /* 0x040fe20000041858 */
[----:B------:R-:W3:Y:S07]  /*4ff0*/  LDSM.16.MT88.4 R20, [R196+0x16800] ;  /* 0x01680000c414783b */ /* 0x000eee0000004200 */
[----:B-1----:R-:W-:Y:S01]  /*5000*/  HMMA.16816.F32.BF16 R100, R4, R8, R100 ;  /* 0x000000080464723c */ /* 0x002fe20000041864 */
[----:B--2---:R-:W-:-:S06]  /*5010*/  FFMA.FTZ R204, R233, UR4, -R206 ;  /* 0x00000004e9cc7c23 */ /* 0x004fcc00080108ce */
[----:B------:R-:W1:Y:S01]  /*5020*/  MUFU.EX2 R204, R204 ;  /* 0x000000cc00cc7308 */ /* 0x000e620000000800 */
        /* <DEDUP_REMOVED lines=22> */
[----:B------:R-:W5:Y:S07]  /*5190*/  LDSM.16.MT88.4 R16, [R202+0x15000] ;  /* 0x01500000ca10783b */ /* 0x000f6e0000004200 */
[C---:B---3--:R-:W-:Y:S08]  /*51a0*/  HMMA.16816.F32.BF16 R124, R4.reuse, R20, R124 ;  /* 0x00000014047c723c */ /* 0x048ff0000004187c */
[----:B------:R-:W-:Y:S01]  /*51b0*/  HMMA.16816.F32.BF16 R128, R4, R22, R128 ;  /* 0x000000160480723c */ /* 0x000fe20000041880 */
[----:B------:R-:W-:Y:S01]  /*51c0*/  F2FP.BF16.F32.PACK_AB R4, R199, R198 ;  /* 0x000000c6c704723e */ /* 0x000fe200000010ff */
[----:B------:R3:W5:Y:S01]  /*51d0*/  LDSM.16.MT88.4 R20, [R212+0x13000] ;  /* 0x01300000d414783b */ /* 0x0007620000004200 */
[----:B-1----:R-:W-:Y:S01]  /*51e0*/  F2FP.BF16.F32.PACK_AB R5, R204, R203 ;  /* 0x000000cbcc05723e */ /* 0x002fe200000010ff */
[----:B------:R-:W-:Y:S01]  /*51f0*/  FADD.FTZ R203, R203, R168 ;  /* 0x000000a8cbcb7221 */ /* 0x000fe20000010000 */
[----:B------:R-:W-:-:S02]  /*5200*/  F2FP.BF16.F32.PACK_AB R6, R201, R200 ;  /* 0x000000c8c906723e */ /* 0x000fc400000010ff */
[----:B------:R-:W-:Y:S01]  /*5210*/  F2FP.BF16.F32.PACK_AB R7, R208, R205 ;  /* 0x000000cdd007723e */ /* 0x000fe200000010ff */
[----:B------:R-:W-:-:S06]  /*5220*/  FADD.FTZ R204, R204, R203 ;  /* 0x000000cbcccc7221 */ /* 0x000fcc0000010000 */
[C---:B--2---:R-:W-:Y:S08]  /*5230*/  HMMA.16816.F32.BF16 R44, R4.reuse, R8, R44 ;  /* 0x00000008042c723c */ /* 0x044ff0000004182c */
[----:B------:R-:W-:Y:S01]  /*5240*/  HMMA.16816.F32.BF16 R48, R4, R10, R48 ;  /* 0x0000000a0430723c */ /* 0x000fe20000041830 */
[----:B------:R-:W1:Y:S01]  /*5250*/  LDSM.16.MT88.4 R8, [R218+0x13000] ;  /* 0x01300000da08783b */ /* 0x000e620000004200 */
[----:B---3--:R-:W-:Y:S01]  /*5260*/  FFMA.FTZ R212, R225, UR4, -R210 ;  /* 0x00000004e1d47c23 */ /* 0x008fe200080108d2 */
[--C-:B------:R-:W-:Y:S01]  /*5270*/  FFMA.FTZ R210, R213, UR4, -R206.reuse ;  /* 0x00000004d5d27c23 */ /* 0x100fe200080108ce */
[----:B------:R-:W-:Y:S01]  /*5280*/  FFMA.FTZ R206, R207, UR4, -R206 ;  /* 0x00000004cfce7c23 */ /* 0x000fe200080108ce */
[----:B------:R-:W-:-:S03]  /*5290*/  IMAD.IADD R207, R183, 0x1, R218 ;  /* 0x00000001b7cf7824 */ /* 0x000fc600078e02da */
[C---:B----4-:R-:W-:Y:S01]  /*52a0*/  HMMA.16816.F32.BF16 R152, R4.reuse, R12, R152 ;  /* 0x0000000c0498723c */ /* 0x050fe20000041898 */
[----:B------:R-:W2:Y:S07]  /*52b0*/  MUFU.EX2 R212, R212 ;  /* 0x000000d400d47308 */ /* 0x000eae0000000800 */
[C---:B------:R-:W-:Y:S01]  /*52c0*/  HMMA.16816.F32.BF16 R148, R4.reuse, R14, R148 ;  /* 0x0000000e0494723c */ /* 0x040fe20000041894 */
[----:B------:R-:W3:Y:S01]  /*52d0*/  LDSM.16.MT88.4 R12, [R218+0x11000] ;  /* 0x01100000da0c783b */ /* 0x000ee20000004200 */
[----:B------:R-:W4:Y:S06]  /*52e0*/  MUFU.EX2 R210, R210 ;  /* 0x000000d200d27308 */ /* 0x000f2c0000000800 */
[C---:B-----5:R-:W-:Y:S02]  /*52f0*/  HMMA.16816.F32.BF16 R76, R4.reuse, R16, R76 ;  /* 0x00000010044c723c */ /* 0x060fe4000004184c */
[----:B------:R-:W5:Y:S06]  /*5300*/  MUFU.EX2 R206, R206 ;  /* 0x000000ce00ce7308 */ /* 0x000f6c0000000800 */
        /* <DEDUP_REMOVED lines=35> */
[C---:B---3--:R-:W-:Y:S08]  /*5540*/  HMMA.16816.F32.BF16 R92, R4.reuse, R12, R92 ;  /* 0x0000000c045c723c */ /* 0x048ff0000004185c */
[C---:B------:R-:W-:Y:S01]  /*5550*/  HMMA.16816.F32.BF16 R96, R4.reuse, R14, R96 ;  /* 0x0000000e0460723c */ /* 0x040fe20000041860 */
[----:B------:R-:W3:Y:S07]  /*5560*/  LDSM.16.MT88.4 R12, [R202+0x11800] ;  /* 0x01180000ca0c783b */ /* 0x000eee0000004200 */
[C---:B--2---:R-:W-:Y:S08]  /*5570*/  HMMA.16816.F32.BF16 R124, R4.reuse, R16, R124 ;  /* 0x00000010047c723c */ /* 0x044ff0000004187c */
[----:B------:R-:W-:Y:S01]  /*5580*/  HMMA.16816.F32.BF16 R128, R4, R18, R128 ;  /* 0x000000120480723c */ /* 0x000fe20000041880 */
[----:B------:R-:W-:Y:S01]  /*5590*/  F2FP.BF16.F32.PACK_AB R4, R223, R212 ;  /* 0x000000d4df04723e */ /* 0x000fe200000010ff */
[----:B------:R-:W2:Y:S01]  /*55a0*/  LDSM.16.MT88.4 R16, [R202+0x17800] ;  /* 0x01780000ca10783b */ /* 0x000ea20000004200 */
[----:B------:R-:W-:-:S02]  /*55b0*/  F2FP.BF16.F32.PACK_AB R5, R211, R210 ;  /* 0x000000d2d305723e */ /* 0x000fc400000010ff */
[----:B------:R-:W-:Y:S02]  /*55c0*/  F2FP.BF16.F32.PACK_AB R6, R243, R214 ;  /* 0x000000d6f306723e */ /* 0x000fe400000010ff */
[----:B-----5:R-:W-:-:S07]  /*55d0*/  F2FP.BF16.F32.PACK_AB R7, R206, R209 ;  /* 0x000000d1ce07723e */ /* 0x020fce00000010ff */
[C---:B-1----:R-:W-:Y:S08]  /*55e0*/  HMMA.16816.F32.BF16 R44, R4.reuse, R8, R44 ;  /* 0x00000008042c723c */ /* 0x042ff0000004182c */
[C---:B------:R-:W-:Y:S01]  /*55f0*/  HMMA.16816.F32.BF16 R48, R4.reuse, R10, R48 ;  /* 0x0000000a0430723c */ /* 0x040fe20000041830 */
[----:B------:R-:W1:Y:S07]  /*5600*/  LDSM.16.MT88.4 R8, [R218+0x11800] ;  /* 0x01180000da08783b */ /* 0x000e6e0000004200 */
[C---:B---3--:R-:W-:Y:S08]  /*5610*/  HMMA.16816.F32.BF16 R152, R4.reuse, R12, R152 ;  /* 0x0000000c0498723c */ /* 0x048ff00000041898 */
        /* <DEDUP_REMOVED lines=118> */
.L_x_1977:
[----:B------:R-:W-:Y:S01]  /*5d80*/  UMOV UR4, URZ ;  /* 0x000000ff00047c82 */ /* 0x000fe20008000000 */
[----:B------:R-:W-:Y:S01]  /*5d90*/  IMAD.SHL.U32 R4, R180, 0x40, RZ ;  /* 0x00000040b4047824 */ /* 0x000fe200078e00ff */
[----:B------:R-:W-:-:S05]  /*5da0*/  IADD3 R5, P1, PT, RZ, -UR4, RZ ;  /* 0x80000004ff057c10 */ /* 0x000fca000ff3e0ff */
[----:B------:R-:W-:-:S05]  /*5db0*/  IMAD.X R4, RZ, RZ, ~R4, P1 ;  /* 0x000000ffff047224 */ /* 0x000fca00008e0e04 */
[----:B------:R-:W-:-:S04]  /*5dc0*/  SHF.R.S64 R5, R5, 0x1f, R4 ;  /* 0x0000001f05057819 */ /* 0x000fc80000001004 */
[----:B------:R-:W-:-:S04]  /*5dd0*/  IADD3 R230, P1, PT, R5, R230, RZ ;  /* 0x000000e605e67210 */ /* 0x000fc80007f3e0ff */
[----:B------:R-:W-:-:S09]  /*5de0*/  LEA.HI.X.SX32 R231, R4, R231, 0x1, P1 ;  /* 0x000000e704e77211 */ /* 0x000fd200008f0eff */
.L_x_1978:
[----:B------:R-:W1:Y:S01]  /*5df0*/  LDCU.64 UR6, c[0x0][0x3c0] ;  /* 0x00007800ff0677ac */ /* 0x000e620008000a00 */
[C---:B------:R-:W-:Y:S01]  /*5e00*/  IMAD.SHL.U32 R245, R217.reuse, 0x8, RZ ;  /* 0x00000008d9f57824 */ /* 0x040fe200078e00ff */
[--C-:B------:R-:W-:Y:S01]  /*5e10*/  LOP3.LUT R7, R170, 0x8, R217.reuse, 0x78, !PT ;  /* 0x00000008aa077812 */ /* 0x100fe200078e78d9 */
[C---:B------:R-:W-:Y:S01]  /*5e20*/  IMAD.SHL.U32 R4, R217.reuse, 0x40, RZ ;  /* 0x00000040d9047824 */ /* 0x040fe200078e00ff */
[--C-:B------:R-:W-:Y:S01]  /*5e30*/  SHF.R.U32.HI R219, RZ, 0x1, R217.reuse ;  /* 0x00000001ffdb7819 */ /* 0x100fe200000116d9 */
[----:B------:R-:W-:Y:S01]  /*5e40*/  IMAD.SHL.U32 R171, R217, 0x20, RZ ;  /* 0x00000020d9ab7824 */ /* 0x000fe200078e00ff */
[----:B------:R-:W-:Y:S01]  /*5e50*/  LOP3.LUT R6, R245, 0x1f8, RZ, 0xc0, !PT ;  /* 0x000001f8f5067812 */ /* 0x000fe200078ec0ff */
[----:B------:R-:W-:Y:S01]  /*5e60*/  IMAD.MOV.U32 R221, RZ, RZ, 0x20 ;  /* 0x00000020ffdd7424 */ /* 0x000fe200078e00ff */
[----:B------:R-:W-:Y:S02]  /*5e70*/  LOP3.LUT R168, R4, 0x400, RZ, 0xc0, !PT ;  /* 0x0000040004a87812 */ /* 0x000fe400078ec0ff */
[----:B------:R-:W-:-:S02]  /*5e80*/  LOP3.LUT R6, R6, 0x38, R217, 0x78, !PT ;  /* 0x0000003806067812 */ /* 0x000fc400078e78d9 */
[----:B------:R-:W-:Y:S01]  /*5e90*/  LOP3.LUT R171, R171, 0x7c00, RZ, 0xc0, !PT ;  /* 0x00007c00abab7812 */ /* 0x000fe200078ec0ff */
[----:B------:R-:W-:Y:S01]  /*5ea0*/  IMAD R168, R7, 0x2, R168 ;  /* 0x0000000207a87824 */ /* 0x000fe200078e02a8 */
[----:B------:R-:W-:Y:S02]  /*5eb0*/  LOP3.LUT R245, R6, 0x1e00, R245, 0xf8, !PT ;  /* 0x00001e0006f57812 */ /* 0x000fe400078ef8f5 */
[----:B------:R-:W-:Y:S01]  /*5ec0*/  LOP3.LUT R5, R219, 0x8, RZ, 0xc0, !PT ;  /* 0x00000008db057812 */ /* 0x000fe200078ec0ff */
[----:B------:R-:W-:Y:S01]  /*5ed0*/  VIADD R220, R168, UR5 ;  /* 0x00000005a8dc7c36 */ /* 0x000fe20008000000 */
[----:B-1----:R-:W-:Y:S01]  /*5ee0*/  USHF.L.U32 UR4, UR6, 0x5, URZ ;  /* 0x0000000506047899 */ /* 0x002fe200080006ff */
[----:B------:R-:W-:Y:S01]  /*5ef0*/  LEA R245, R245, UR5, 0x1 ;  /* 0x00000005f5f57c11 */ /* 0x000fe2000f8e08ff */
[----:B------:R-:W-:Y:S01]  /*5f00*/  USHF.L.U64.HI UR7, UR6, 0x5, UR7 ;  /* 0x0000000506077899 */ /* 0x000fe20008010207 */
[----:B------:R-:W-:Y:S02]  /*5f10*/  LOP3.LUT R4, R171, 0x200, R4, 0xf8, !PT ;  /* 0x00000200ab047812 */ /* 0x000fe400078ef804 */
[----:B------:R-:W-:Y:S01]  /*5f20*/  SEL R221, R221, 0xffffffe0, !P2 ;  /* 0xffffffe0dddd7807 */ /* 0x000fe20005000000 */
[----:B------:R-:W-:Y:S01]  /*5f30*/  @!PT LDS RZ, [RZ] ;  /* 0x00000000fffff984 */ /* 0x000fe20000000800 */
[----:B------:R-:W-:Y:S01]  /*5f40*/  @!PT LDS RZ, [RZ] ;  /* 0x00000000fffff984 */ /* 0x000fe20000000800 */
[----:B------:R-:W-:Y:S01]  /*5f50*/  @!PT LDS RZ, [RZ] ;  /* 0x00000000fffff984 */ /* 0x000fe20000000800 */
[----:B------:R-:W-:Y:S01]  /*5f60*/  LDGSTS.E.BYPASS.LTC128B.128 [R245+0x10000], desc[UR16][R230.64] ;  /* 0x10000000e6f57fae */ /* 0x000fe2000b981a10 */
[----:B------:R-:W-:-:S02]  /*5f70*/  IADD3 R6, P1, PT, R230, UR4, RZ ;  /* 0x00000004e6067c10 */ /* 0x000fc4000ff3e0ff */
[----:B------:R-:W-:Y:S01]  /*5f80*/  LOP3.LUT R4, R4, R170, R5, 0xf6, !PT ;  /* 0x000000aa04047212 */ /* 0x000fe200078ef605 */
[----:B------:R-:W-:Y:S01]  /*5f90*/  LDGSTS.E.BYPASS.LTC128B.128 [R245+0x12000], desc[UR16][R230.64+0x80] ;  /* 0x12000080e6f57fae */ /* 0x000fe2000b981a10 */
[----:B------:R-:W-:Y:S01]  /*5fa0*/  IADD3.X R7, PT, PT, R231, UR7, RZ, P1, !PT ;  /* 0x00000007e7077c10 */ /* 0x000fe20008ffe4ff */
[----:B------:R-:W-:Y:S01]  /*5fb0*/  IMAD.IADD R170, R220, 0x1, R221 ;  /* 0x00000001dcaa7824 */ /* 0x000fe200078e02dd */
[----:B------:R-:W-:Y:S01]  /*5fc0*/  IADD3 R10, P1, PT, R6, UR4, RZ ;  /* 0x00000004060a7c10 */ /* 0x000fe2000ff3e0ff */
[----:B------:R-:W-:Y:S01]  /*5fd0*/  LDGSTS.E.BYPASS.LTC128B.128 [R245+0x14000], desc[UR16][R230.64+0x100] ;  /* 0x14000100e6f57fae */ /* 0x000fe2000b981a10 */
[----:B------:R-:W-:Y:S01]  /*5fe0*/  LEA R234, R4, UR5, 0x1 ;  /* 0x0000000504ea7c11 */ /* 0x000fe2000f8e08ff */
[----:B------:R-:W-:Y:S01]  /*5ff0*/  IMAD.IADD R220, R220, 0x1, R183 ;  /* 0x00000001dcdc7824 */ /* 0x000fe200078e02b7 */
[----:B------:R-:W-:Y:S01]  /*6000*/  IADD3.X R11, PT, PT, R7, UR7, RZ, P1, !PT ;  /* 0x00000007070b7c10 */ /* 0x000fe20008ffe4ff */
[----:B------:R-:W-:Y:S01]  /*6010*/  LDGSTS.E.BYPASS.LTC128B.128 [R245+0x16000], desc[UR16][R230.64+0x180] ;  /* 0x16000180e6f57fae */ /* 0x000fe2000b981a10 */
[----:B------:R-:W-:Y:S01]  /*6020*/  IADD3 R8, P1, PT, R10, UR4, RZ ;  /* 0x000000040a087c10 */ /* 0x000fe2000ff3e0ff */
[--C-:B------:R-:W-:Y:S01]  /*6030*/  IMAD.IADD R224, R221, 0x1, R234.reuse ;  /* 0x00000001dde07824 */ /* 0x100fe200078e02ea */
[----:B------:R-:W1:Y:S01]  /*6040*/  LDCU UR4, c[0x0][0x50c] ;  /* 0x0000a180ff0477ac */ /* 0x000e620008000800 */
[----:B------:R-:W-:Y:S01]  /*6050*/  LDGSTS.E.BYPASS.LTC128B.128 [R245+0x10800], desc[UR16][R6.64] ;  /* 0x1080000006f57fae */ /* 0x000fe2000b981a10 */
[----:B------:R-:W-:Y:S01]  /*6060*/  IADD3.X R9, PT, PT, R11, UR7, RZ, P1, !PT ;  /* 0x000000070b097c10 */ /* 0x000fe20008ffe4ff */
[----:B------:R-:W-:-:S02]  /*6070*/  IMAD.IADD R222, R183, 0x1, R234 ;  /* 0x00000001b7de7824 */ /* 0x000fc400078e02ea */
[----:B------:R-:W-:Y:S02]  /*6080*/  LDGSTS.E.BYPASS.LTC128B.128 [R245+0x12800], desc[UR16][R6.64+0x80] ;  /* 0x1280008006f57fae */ /* 0x000fe4000b981a10 */
[C---:B------:R-:W-:Y:S02]  /*6090*/  IMAD.IADD R223, R221.reuse, 0x1, R222 ;  /* 0x00000001dddf7824 */ /* 0x040fe400078e02de */
[----:B------:R-:W-:Y:S01]  /*60a0*/  LDGSTS.E.BYPASS.LTC128B.128 [R245+0x14800], desc[UR16][R6.64+0x100] ;  /* 0x1480010006f57fae */ /* 0x000fe2000b981a10 */
[----:B------:R-:W-:-:S03]  /*60b0*/  IMAD.IADD R221, R221, 0x1, R220 ;  /* 0x00000001dddd7824 */ /* 0x000fc600078e02dc */
[----:B------:R2:W-:Y:S04]  /*60c0*/  LDGSTS.E.BYPASS.LTC128B.128 [R245+0x16800], desc[UR16][R6.64+0x180] ;  /* 0x1680018006f57fae */ /* 0x0005e8000b981a10 */
        /* <DEDUP_REMOVED lines=9> */
[----:B------:R-:W4:Y:S04]  /*6160*/  LDSM.16.M88.4 R12, [R168+UR5+0x8000] ;  /* 0x00800005a80c783b */ /* 0x000f280008000200 */
[----:B------:R-:W5:Y:S04]  /*6170*/  LDSM.16.M88.4 R192, [R168+UR5+0x8800] ;  /* 0x00880005a8c0783b */ /* 0x000f680008000200 */
[----:B------:R-:W1:Y:S04]  /*6180*/  LDSM.16.M88.4 R184, [R168+UR5+0x9000] ;  /* 0x00900005a8b8783b */ /* 0x000e680008000200 */
[----:B------:R-:W1:Y:S04]  /*6190*/  LDSM.16.M88.4 R172, [R168+UR5+0x9800] ;  /* 0x00980005a8ac783b */ /* 0x000e680008000200 */
[----:B------:R-:W-:Y:S04]  /*61a0*/  LDSM.16.M88.4 R200, [R224] ;  /* 0x00000000e0c8783b */ /* 0x000fe80000000200 */
[----:B------:R-:W1:Y:S04]  /*61b0*/  LDSM.16.M88.4 R24, [R170+0x8000] ;  /* 0x00800000aa18783b */ /* 0x000e680000000200 */
[----:B--2---:R-:W2:Y:S04]  /*61c0*/  LDSM.16.M88.4 R4, [R170+0x8800] ;  /* 0x00880000aa04783b */ /* 0x004ea80000000200 */
[----:B------:R-:W2:Y:S04]  /*61d0*/  LDSM.16.M88.4 R212, [R170+0x9000] ;  /* 0x00900000aad4783b */ /* 0x000ea80000000200 */
[----:B------:R-:W2:Y:S04]  /*61e0*/  LDSM.16.M88.4 R204, [R170+0x9800] ;  /* 0x00980000aacc783b */ /* 0x000ea80000000200 */
[----:B------:R-:W-:Y:S01]  /*61f0*/  LDSM.16.M88.4 R20, [R222] ;  /* 0x00000000de14783b */ /* 0x000fe20000000200 */
[C---:B----4-:R-:W-:Y:S03]  /*6200*/  HMMA.16816.F32.BF16 R16, R176.reuse, R12, RZ ;  /* 0x0000000cb010723c */ /* 0x050fe600000418ff */
[----:B------:R-:W4:Y:S04]  /*6210*/  LDSM.16.M88.4 R32, [R220+0x8000] ;  /* 0x00800000dc20783b */ /* 0x000f280000000200 */
[----:B---3--:R-:W3:Y:S01]  /*6220*/  LDSM.16.M88.4 R8, [R220+0x8800] ;  /* 0x00880000dc08783b */ /* 0x008ee20000000200 */
[C---:B------:R-:W-:Y:S03]  /*6230*/  HMMA.16816.F32.BF16 R12, R176.reuse, R14, RZ ;  /* 0x0000000eb00c723c */ /* 0x040fe600000418ff */
[----:B------:R-:W3:Y:S04]  /*6240*/  LDSM.16.M88.4 R28, [R220+0x9000] ;  /* 0x00900000dc1c783b */ /* 0x000ee80000000200 */
[----:B------:R-:W-:Y:S01]  /*6250*/  LDSM.16.M88.4 R208, [R221+0x8800] ;  /* 0x00880000ddd0783b */ /* 0x000fe20000000200 */
[C---:B-----5:R-:W-:Y:S03]  /*6260*/  HMMA.16816.F32.BF16 R196, R176.reuse, R192, RZ ;  /* 0x000000c0b0c4723c */ /* 0x060fe600000418ff */
[----:B------:R-:W0:Y:S05]  /*6270*/  LDGDEPBAR ;  /* 0x00000000000079af */ /* 0x000e2a0000000000 */
[C---:B------:R-:W-:Y:S08]  /*6280*/  HMMA.16816.F32.BF16 R192, R176.reuse, R194, RZ ;  /* 0x000000c2b0c0723c */ /* 0x040ff000000418ff */
[C---:B-1----:R-:W-:Y:S08]  /*6290*/  HMMA.16816.F32.BF16 R188, R176.reuse, R184, RZ ;  /* 0x000000b8b0bc723c */ /* 0x042ff000000418ff */
[C---:B------:R-:W-:Y:S08]  /*62a0*/  HMMA.16816.F32.BF16 R184, R176.reuse, R186, RZ ;  /* 0x000000bab0b8723c */ /* 0x040ff000000418ff */
[----:B------:R-:W-:Y:S08]  /*62b0*/  HMMA.16816.F32.BF16 R180, R176, R172, RZ ;  /* 0x000000acb0b4723c */ /* 0x000ff000000418ff */
[C---:B------:R-:W-:Y:S08]  /*62c0*/  HMMA.16816.F32.BF16 R16, R200.reuse, R24, R16 ;  /* 0x00000018c810723c */ /* 0x040ff00000041810 */
[----:B------:R-:W-:Y:S01]  /*62d0*/  HMMA.16816.F32.BF16 R12, R200, R26, R12 ;  /* 0x0000001ac80c723c */ /* 0x000fe2000004180c */
[----:B------:R-:W1:Y:S07]  /*62e0*/  LDSM.16.M88.4 R24, [R220+0x9800] ;  /* 0x00980000dc18783b */ /* 0x000e6e0000000200 */
[----:B------:R-:W-:Y:S01]  /*62f0*/  HMMA.16816.F32.BF16 R176, R176, R174, RZ ;  /* 0x000000aeb0b0723c */ /* 0x000fe200000418ff */
[----:B------:R-:W-:Y:S07]  /*6300*/  LDSM.16.M88.4 R172, [R223] ;  /* 0x00000000dfac783b */ /* 0x000fee0000000200 */
        /* <DEDUP_REMOVED lines=8> */
[----:B------:R-:W5:Y:S04]  /*6390*/  LDSM.16.M88.4 R204, [R221+0x9000] ;  /* 0x00900000ddcc783b */ /* 0x000f680000000200 */
[----:B------:R-:W5:Y:S03]  /*63a0*/  LDSM.16.M88.4 R200, [R221+0x9800] ;  /* 0x00980000ddc8783b */ /* 0x000f660000000200 */
[C---:B----4-:R-:W-:Y:S08]  /*63b0*/  HMMA.16816.F32.BF16 R16, R20.reuse, R32, R16 ;  /* 0x000000201410723c */ /* 0x050ff00000041810 */
[C---:B------:R-:W-:Y:S01]  /*63c0*/  HMMA.16816.F32.BF16 R12, R20.reuse, R34, R12 ;  /* 0x00000022140c723c */ /* 0x040fe2000004180c */
[----:B------:R-:W-:Y:S07]  /*63d0*/  LDSM.16.M88.4 R32, [R168+UR5+0xa000] ;  /* 0x00a00005a820783b */ /* 0x000fee0008000200 */
[C---:B---3--:R-:W-:Y:S08]  /*63e0*/  HMMA.16816.F32.BF16 R196, R20.reuse, R8, R196 ;  /* 0x0000000814c4723c */ /* 0x048ff000000418c4 */
[C---:B------:R-:W-:Y:S01]  /*63f0*/  HMMA.16816.F32.BF16 R192, R20.reuse, R10, R192 ;  /* 0x0000000a14c0723c */ /* 0x040fe200000418c0 */
[----:B------:R-:W3:Y:S07]  /*6400*/  LDSM.16.M88.4 R8, [R234+0x2000] ;  /* 0x00200000ea08783b */ /* 0x000eee0000000200 */
[C---:B------:R-:W-:Y:S08]  /*6410*/  HMMA.16816.F32.BF16 R188, R20.reuse, R28, R188 ;  /* 0x0000001c14bc723c */ /* 0x040ff000000418bc */
[C---:B------:R-:W-:Y:S01]  /*6420*/  HMMA.16816.F32.BF16 R184, R20.reuse, R30, R184 ;  /* 0x0000001e14b8723c */ /* 0x040fe200000418b8 */
[----:B------:R-:W4:Y:S07]  /*6430*/  LDSM.16.M88.4 R28, [R168+UR5+0xa800] ;  /* 0x00a80005a81c783b */ /* 0x000f2e0008000200 */
[C---:B-1----:R-:W-:Y:S08]  /*6440*/  HMMA.16816.F32.BF16 R180, R20.reuse, R24, R180 ;  /* 0x0000001814b4723c */ /* 0x042ff000000418b4 */
[----:B------:R-:W-:Y:S01]  /*6450*/  HMMA.16816.F32.BF16 R176, R20, R26, R176 ;  /* 0x0000001a14b0723c */ /* 0x000fe200000418b0 */
[----:B------:R-:W1:Y:S04]  /*6460*/  LDSM.16.M88.4 R24, [R168+UR5+0xb000] ;  /* 0x00b00005a818783b */ /* 0x000e680008000200 */
[----:B------:R-:W1:Y:S03]  /*6470*/  LDSM.16.M88.4 R20, [R168+UR5+0xb800] ;  /* 0x00b80005a814783b */ /* 0x000e660008000200 */
[C---:B--2---:R-:W-:Y:S08]  /*6480*/  HMMA.16816.F32.BF16 R16, R172.reuse, R4, R16 ;  /* 0x00000004ac10723c */ /* 0x044ff00000041810 */
[C---:B------:R-:W-:Y:S01]  /*6490*/  HMMA.16816.F32.BF16 R12, R172.reuse, R6, R12 ;  /* 0x00000006ac0c723c */ /* 0x040fe2000004180c */
[----:B------:R-:W2:Y:S07]  /*64a0*/  LDSM.16.M88.4 R4, [R170+0xa000] ;  /* 0x00a00000aa04783b */ /* 0x000eae0000000200 */
[C---:B------:R-:W-:Y:S08]  /*64b0*/  HMMA.16816.F32.BF16 R196, R172.reuse, R208, R196 ;  /* 0x000000d0acc4723c */ /* 0x040ff000000418c4 */
[C---:B------:R-:W-:Y:S01]  /*64c0*/  HMMA.16816.F32.BF16 R192, R172.reuse, R210, R192 ;  /* 0x000000d2acc0723c */ /* 0x040fe200000418c0 */
[----:B------:R-:W2:Y:S07]  /*64d0*/  LDSM.16.M88.4 R208, [R170+0xa800] ;  /* 0x00a80000aad0783b */ /* 0x000eae0000000200 */
[C---:B-----5:R-:W-:Y:S08]  /*64e0*/  HMMA.16816.F32.BF16 R188, R172.reuse, R204, R188 ;  /* 0x000000ccacbc723c */ /* 0x060ff000000418bc */
[C---:B------:R-:W-:Y:S01]  /*64f0*/  HMMA.16816.F32.BF16 R184, R172.reuse, R206, R184 ;  /* 0x000000ceacb8723c */ /* 0x040fe200000418b8 */
[----:B------:R-:W5:Y:S07]  /*6500*/  LDSM.16.M88.4 R204, [R170+0xb000] ;  /* 0x00b00000aacc783b */ /* 0x000f6e0000000200 */
[C---:B------:R-:W-:Y:S08]  /*6510*/  HMMA.16816.F32.BF16 R180, R172.reuse, R200, R180 ;  /* 0x000000c8acb4723c */ /* 0x040ff000000418b4 */
[----:B------:R-:W-:Y:S01]  /*6520*/  HMMA.16816.F32.BF16 R176, R172, R202, R176 ;  /* 0x000000caacb0723c */ /* 0x000fe200000418b0 */
[----:B------:R-:W5:Y:S04]  /*6530*/  LDSM.16.M88.4 R200, [R170+0xb800] ;  /* 0x00b80000aac8783b */ /* 0x000f680000000200 */
[----:B------:R-:W-:Y:S03]  /*6540*/  LDSM.16.M88.4 R172, [R222+0x2000] ;  /* 0x00200000deac783b */ /* 0x000fe60000000200 */
[C---:B---3--:R-:W-:Y:S08]  /*6550*/  HMMA.16816.F32.BF16 R16, R8.reuse, R32, R16 ;  /* 0x000000200810723c */ /* 0x048ff00000041810 */
[C---:B------:R-:W-:Y:S01]  /*6560*/  HMMA.16816.F32.BF16 R12, R8.reuse, R34, R12 ;  /* 0x00000022080c723c */ /* 0x040fe2000004180c */
[----:B------:R-:W3:Y:S07]  /*6570*/  LDSM.16.M88.4 R32, [R220+0xa000] ;  /* 0x00a00000dc20783b */ /* 0x000eee0000000200 */
        /* <DEDUP_REMOVED lines=9> */
[----:B------:R-:W-:Y:S03]  /*6610*/  LDSM.16.M88.4 R8, [R223+0x2000] ;  /* 0x00200000df08783b */ /* 0x000fe60000000200 */
        /* <DEDUP_REMOVED lines=11> */
[----:B------:R-:W5:Y:S07]  /*66d0*/  LDSM.16.M88.4 R176, [R221+0xa800] ;  /* 0x00a80000ddb0783b */ /* 0x000f6e0000000200 */
        /* <DEDUP_REMOVED lines=8> */
[----:B------:R-:W3:Y:S07]  /*6760*/  LDSM.16.M88.4 R20, [R168+UR5+0xd000] ;  /* 0x00d00005a814783b */ /* 0x000eee0008000200 */
[C---:B------:R-:W-:Y:S08]  /*6770*/  HMMA.16816.F32.BF16 R196, R172.reuse, R28, R196 ;  /* 0x0000001cacc4723c */ /* 0x040ff000000418c4 */
[----:B------:R-:W-:Y:S01]  /*6780*/  HMMA.16816.F32.BF16 R192, R172, R30, R192 ;  /* 0x0000001eacc0723c */ /* 0x000fe200000418c0 */
[----:B------:R-:W4:Y:S04]  /*6790*/  LDSM.16.M88.4 R28, [R168+UR5+0xc000] ;  /* 0x00c00005a81c783b */ /* 0x000f280008000200 */
[----:B------:R-:W-:Y:S03]  /*67a0*/  LDSM.16.M88.4 R172, [R170+0xc800] ;  /* 0x00c80000aaac783b */ /* 0x000fe60000000200 */
[C---:B--2---:R-:W-:Y:S08]  /*67b0*/  HMMA.16816.F32.BF16 R16, R8.reuse, R4, R16 ;  /* 0x000000040810723c */ /* 0x044ff00000041810 */
[C---:B------:R-:W-:Y:S01]  /*67c0*/  HMMA.16816.F32.BF16 R12, R8.reuse, R6, R12 ;  /* 0x00000006080c723c */ /* 0x040fe2000004180c */
[----:B------:R-:W2:Y:S07]  /*67d0*/  LDSM.16.M88.4 R4, [R168+UR5+0xd800] ;  /* 0x00d80005a804783b */ /* 0x000eae0008000200 */
[C---:B------:R-:W-:Y:S08]  /*67e0*/  HMMA.16816.F32.BF16 R188, R8.reuse, R208, R188 ;  /* 0x000000d008bc723c */ /* 0x040ff000000418bc */
[C---:B------:R-:W-:Y:S08]  /*67f0*/  HMMA.16816.F32.BF16 R184, R8.reuse, R210, R184 ;  /* 0x000000d208b8723c */ /* 0x040ff000000418b8 */
[C---:B-----5:R-:W-:Y:S01]  /*6800*/  HMMA.16816.F32.BF16 R208, R8.reuse, R204, R180 ;  /* 0x000000cc08d0723c */ /* 0x060fe200000418b4 */
[----:B------:R-:W-:Y:S07]  /*6810*/  LDSM.16.M88.4 R180, [R224+0x4000] ;  /* 0x00400000e0b4783b */ /* 0x000fee0000000200 */
[C---:B------:R-:W-:Y:S08]  /*6820*/  HMMA.16816.F32.BF16 R196, R8.reuse, R176, R196 ;  /* 0x000000b008c4723c */ /* 0x040ff000000418c4 */
[C---:B------:R-:W-:Y:S01]  /*6830*/  HMMA.16816.F32.BF16 R192, R8.reuse, R178, R192 ;  /* 0x000000b208c0723c */ /* 0x040fe200000418c0 */
[----:B------:R-:W5:Y:S07]  /*6840*/  LDSM.16.M88.4 R176, [R170+0xc000] ;  /* 0x00c00000aab0783b */ /* 0x000f6e0000000200 */
        /* <DEDUP_REMOVED lines=8> */
[----:B------:R-:W1:Y:S07]  /*68d0*/  LDSM.16.M88.4 R20, [R220+0xc000] ;  /* 0x00c00000dc14783b */ /* 0x000e6e0000000200 */
[C---:B----4-:R-:W-:Y:S08]  /*68e0*/  HMMA.16816.F32.BF16 R16, R32.reuse, R28, R16 ;  /* 0x0000001c2010723c */ /* 0x050ff00000041810 */
[C---:B------:R-:W-:Y:S01]  /*68f0*/  HMMA.16816.F32.BF16 R12, R32.reuse, R30, R12 ;  /* 0x0000001e200c723c */ /* 0x040fe2000004180c */
[----:B------:R-:W3:Y:S07]  /*6900*/  LDSM.16.M88.4 R28, [R220+0xc800] ;  /* 0x00c80000dc1c783b */ /* 0x000eee0000000200 */
[C---:B--2---:R-:W-:Y:S08]  /*6910*/  HMMA.16816.F32.BF16 R208, R32.reuse, R4, R208 ;  /* 0x0000000420d0723c */ /* 0x044ff000000418d0 */
[----:B------:R-:W-:Y:S01]  /*6920*/  HMMA.16816.F32.BF16 R204, R32, R6, R204 ;  /* 0x0000000620cc723c */ /* 0x000fe200000418cc */
[----:B------:R-:W2:Y:S04]  /*6930*/  LDSM.16.M88.4 R4, [R220+0xd000] ;  /* 0x00d00000dc04783b */ /* 0x000ea80000000200 */
[----:B------:R-:W-:Y:S03]  /*6940*/  LDSM.16.M88.4 R32, [R223+0x4000] ;  /* 0x00400000df20783b */ /* 0x000fe60000000200 */
        /* <DEDUP_REMOVED lines=8> */
[----:B------:R-:W5:Y:S07]  /*69d0*/  LDSM.16.M88.4 R172, [R220+0xd800] ;  /* 0x00d80000dcac783b */ /* 0x000f6e0000000200 */
[C---:B-1----:R-:W-:Y:S08]  /*69e0*/  HMMA.16816.F32.BF16 R16, R24.reuse, R20, R16 ;  /* 0x000000141810723c */ /* 0x042ff00000041810 */
[----:B------:R-:W-:Y:S01]  /*69f0*/  HMMA.16816.F32.BF16 R12, R24, R22, R12 ;  /* 0x00000016180c723c */ /* 0x000fe2000004180c */
[----:B------:R-:W1:Y:S07]  /*6a00*/  LDSM.16.M88.4 R20, [R221+0xc800] ;  /* 0x00c80000dd14783b */ /* 0x000e6e0000000200 */
[C---:B------:R-:W-:Y:S08]  /*6a10*/  HMMA.16816.F32.BF16 R188, R180.reuse, R200, R188 ;  /* 0x000000c8b4bc723c */ /* 0x040ff000000418bc */
[----:B------:R-:W-:Y:S01]  /*6a20*/  HMMA.16816.F32.BF16 R184, R180, R202, R184 ;  /* 0x000000cab4b8723c */ /* 0x000fe200000418b8 */
[----:B------:R-:W-:Y:S04]  /*6a30*/  LDSM.16.M88.4 R180, [R221+0xd000] ;  /* 0x00d00000ddb4783b */ /* 0x000fe80000000200 */
[----:B------:R-:W-:Y:S03]  /*6a40*/  LDSM.16.M88.4 R200, [R221+0xd800] ;  /* 0x00d80000ddc8783b */ /* 0x000fe60000000200 */
[C---:B---3--:R-:W-:Y:S08]  /*6a50*/  HMMA.16816.F32.BF16 R196, R24.reuse, R28, R196 ;  /* 0x0000001c18c4723c */ /* 0x048ff000000418c4 */
[C---:B------:R-:W-:Y:S01]  /*6a60*/  HMMA.16816.F32.BF16 R192, R24.reuse, R30, R192 ;  /* 0x0000001e18c0723c */ /* 0x040fe200000418c0 */
[----:B------:R-:W3:Y:S07]  /*6a70*/  LDSM.16.M88.4 R28, [R168+UR5+0xe000] ;  /* 0x00e00005a81c783b */ /* 0x000eee0008000200 */
[C---:B--2---:R-:W-:Y:S08]  /*6a80*/  HMMA.16816.F32.BF16 R188, R24.reuse, R4, R188 ;  /* 0x0000000418bc723c */ /* 0x044ff000000418bc */
[----:B------:R-:W-:Y:S01]  /*6a90*/  HMMA.16816.F32.BF16 R184, R24, R6, R184 ;  /* 0x0000000618b8723c */ /* 0x000fe200000418b8 */
[----:B------:R-:W-:Y:S07]  /*6aa0*/  LDSM.16.M88.4 R4, [R170+0xe000] ;  /* 0x00e00000aa04783b */ /* 0x000fee0000000200 */
[C---:B----4-:R-:W-:Y:S01]  /*6ab0*/  HMMA.16816.F32.BF16 R212, R32.reuse, R8, R16 ;  /* 0x0000000820d4723c */ /* 0x050fe20000041810 */
[----:B------:R-:W2:Y:S07]  /*6ac0*/  LDSM.16.M88.4 R16, [R224+0x6000] ;  /* 0x00600000e010783b */ /* 0x000eae0000000200 */
[----:B------:R-:W-:Y:S01]  /*6ad0*/  HMMA.16816.F32.BF16 R12, R32, R10, R12 ;  /* 0x0000000a200c723c */ /* 0x000fe2000004180c */
[----:B------:R-:W-:Y:S07]  /*6ae0*/  LDSM.16.M88.4 R8, [R220+0xe000] ;  /* 0x00e00000dc08783b */ /* 0x000fee0000000200 */
[C---:B-----5:R-:W-:Y:S08]  /*6af0*/  HMMA.16816.F32.BF16 R208, R24.reuse, R172, R208 ;  /* 0x000000ac18d0723c */ /* 0x060ff000000418d0 */
[----:B------:R-:W-:Y:S01]  /*6b00*/  HMMA.16816.F32.BF16 R204, R24, R174, R204 ;  /* 0x000000ae18cc723c */ /* 0x000fe200000418cc */
[----:B------:R-:W4:Y:S04]  /*6b10*/  LDSM.16.M88.4 R24, [R168+UR5+0xe800] ;  /* 0x00e80005a818783b */ /* 0x000f280008000200 */
[----:B------:R-:W-:Y:S03]  /*6b20*/  LDSM.16.M88.4 R172, [R223+0x6000] ;  /* 0x00600000dfac783b */ /* 0x000fe60000000200 */
[C---:B-1----:R-:W-:Y:S08]  /*6b30*/  HMMA.16816.F32.BF16 R196, R32.reuse, R20, R196 ;  /* 0x0000001420c4723c */ /* 0x042ff000000418c4 */
[----:B------:R-:W-:Y:S01]  /*6b40*/  HMMA.16816.F32.BF16 R192, R32, R22, R192 ;  /* 0x0000001620c0723c */ /* 0x000fe200000418c0 */
[----:B------:R-:W1:Y:S07]  /*6b50*/  LDSM.16.M88.4 R20, [R222+0x6000] ;  /* 0x00600000de14783b */ /* 0x000e6e0000000200 */
[C---:B---3--:R-:W-:Y:S08]  /*6b60*/  HMMA.16816.F32.BF16 R212, R176.reuse, R28, R212 ;  /* 0x0000001cb0d4723c */ /* 0x048ff000000418d4 */
[----:B------:R-:W-:Y:S01]  /*6b70*/  HMMA.16816.F32.BF16 R12, R176, R30, R12 ;  /* 0x0000001eb00c723c */ /* 0x000fe2000004180c */
[----:B------:R-:W-:Y:S07]  /*6b80*/  LDSM.16.M88.4 R28, [R221+0xe000] ;  /* 0x00e00000dd1c783b */ /* 0x000fee0000000200 */
[C---:B------:R-:W-:Y:S08]  /*6b90*/  HMMA.16816.F32.BF16 R188, R32.reuse, R180, R188 ;  /* 0x000000b420bc723c */ /* 0x040ff000000418bc */
[C---:B------:R-:W-:Y:S01]  /*6ba0*/  HMMA.16816.F32.BF16 R184, R32.reuse, R182, R184 ;  /* 0x000000b620b8723c */ /* 0x040fe200000418b8 */
[----:B------:R-:W-:Y:S07]  /*6bb0*/  LDSM.16.M88.4 R180, [R221+0xf000] ;  /* 0x00f00000ddb4783b */ /* 0x000fee0000000200 */
[C---:B------:R-:W-:Y:S08]  /*6bc0*/  HMMA.16816.F32.BF16 R208, R32.reuse, R200, R208 ;  /* 0x000000c820d0723c */ /* 0x040ff000000418d0 */
[----:B------:R-:W-:Y:S01]  /*6bd0*/  HMMA.16816.F32.BF16 R204, R32, R202, R204 ;  /* 0x000000ca20cc723c */ /* 0x000fe200000418cc */
[----:B------:R-:W3:Y:S07]  /*6be0*/  LDSM.16.M88.4 R32, [R170+0xe800] ;  /* 0x00e80000aa20783b */ /* 0x000eee0000000200 */
[C---:B--2---:R-:W-:Y:S08]  /*6bf0*/  HMMA.16816.F32.BF16 R212, R16.reuse, R4, R212 ;  /* 0x0000000410d4723c */ /* 0x044ff000000418d4 */
[----:B------:R-:W-:Y:S01]  /*6c00*/  HMMA.16816.F32.BF16 R12, R16, R6, R12 ;  /* 0x00000006100c723c */ /* 0x000fe2000004180c */
[----:B------:R-:W2:Y:S07]  /*6c10*/  LDSM.16.M88.4 R4, [R220+0xe800] ;  /* 0x00e80000dc04783b */ /* 0x000eae0000000200 */
[----:B----4-:R-:W-:Y:S08]  /*6c20*/  HMMA.16816.F32.BF16 R196, R176, R24, R196 ;  /* 0x00000018b0c4723c */ /* 0x010ff000000418c4 */
[----:B-1----:R-:W-:Y:S08]  /*6c30*/  HMMA.16816.F32.BF16 R212, R20, R8, R212 ;  /* 0x0000000814d4723c */ /* 0x002ff000000418d4 */
[----:B------:R-:W-:Y:S01]  /*6c40*/  HMMA.16816.F32.BF16 R192, R176, R26, R192 ;  /* 0x0000001ab0c0723c */ /* 0x000fe200000418c0 */
[----:B------:R-:W-:Y:S07]  /*6c50*/  LDSM.16.M88.4 R24, [R221+0xe800] ;  /* 0x00e80000dd18783b */ /* 0x000fee0000000200 */
[----:B------:R-:W-:Y:S01]  /*6c60*/  HMMA.16816.F32.BF16 R12, R20, R10, R12 ;  /* 0x0000000a140c723c */ /* 0x000fe2000004180c */
[----:B------:R-:W1:Y:S07]  /*6c70*/  LDSM.16.M88.4 R8, [R168+UR5+0xf000] ;  /* 0x00f00005a808783b */ /* 0x000e6e0008000200 */
[C---:B---3--:R-:W-:Y:S08]  /*6c80*/  HMMA.16816.F32.BF16 R196, R16.reuse, R32, R196 ;  /* 0x0000002010c4723c */ /* 0x048ff000000418c4 */
[----:B------:R-:W-:Y:S01]  /*6c90*/  HMMA.16816.F32.BF16 R192, R16, R34, R192 ;  /* 0x0000002210c0723c */ /* 0x000fe200000418c0 */
[----:B------:R-:W3:Y:S07]  /*6ca0*/  LDSM.16.M88.4 R32, [R170+0xf000] ;  /* 0x00f00000aa20783b */ /* 0x000eee0000000200 */
[C---:B------:R-:W-:Y:S08]  /*6cb0*/  HMMA.16816.F32.BF16 R212, R172.reuse, R28, R212 ;  /* 0x0000001cacd4723c */ /* 0x040ff000000418d4 */
[----:B------:R-:W-:Y:S01]  /*6cc0*/  HMMA.16816.F32.BF16 R12, R172, R30, R12 ;  /* 0x0000001eac0c723c */ /* 0x000fe2000004180c */
[----:B------:R-:W4:Y:S07]  /*6cd0*/  LDSM.16.M88.4 R28, [R168+UR5+0xf800] ;  /* 0x00f80005a81c783b */ /* 0x000f2e0008000200 */
[----:B--2---:R-:W-:Y:S03]  /*6ce0*/  HMMA.16816.F32.BF16 R196, R20, R4, R196 ;  /* 0x0000000414c4723c */ /* 0x004fe600000418c4 */
[----:B------:R-:W-:Y:S01]  /*6cf0*/  FMUL.FTZ R200, R212, UR4 ;  /* 0x00000004d4c87c20 */ /* 0x000fe20008410000 */
[----:B------:R-:W-:Y:S01]  /*6d00*/  FMUL.FTZ R201, R213, UR4 ;  /* 0x00000004d5c97c20 */ /* 0x000fe20008410000 */
[----:B------:R-:W-:Y:S01]  /*6d10*/  FMUL.FTZ R202, R214, UR4 ;  /* 0x00000004d6ca7c20 */ /* 0x000fe20008410000 */
[----:B------:R-:W-:-:S02]  /*6d20*/  FMUL.FTZ R203, R215, UR4 ;  /* 0x00000004d7cb7c20 */ /* 0x000fc40008410000 */
[C---:B-1----:R-:W-:Y:S01]  /*6d30*/  HMMA.16816.F32.BF16 R188, R176.reuse, R8, R188 ;  /* 0x00000008b0bc723c */ /* 0x042fe200000418bc */
[----:B------:R-:W-:Y:S02]  /*6d40*/  MUFU.TANH R200, R200 ;  /* 0x000000c800c87308 */ /* 0x000fe40000002400 */
[----:B------:R-:W-:Y:S01]  /*6d50*/  FMUL.FTZ R12, R12, UR4 ;  /* 0x000000040c0c7c20 */ /* 0x000fe20008410000 */
[----:B------:R-:W-:Y:S01]  /*6d60*/  FMUL.FTZ R13, R13, UR4 ;  /* 0x000000040d0d7c20 */ /* 0x000fe20008410000 */
[----:B------:R-:W-:Y:S01]  /*6d70*/  FMUL.FTZ R14, R14, UR4 ;  /* 0x000000040e0e7c20 */ /* 0x000fe20008410000 */
[----:B------:R-:W-:Y:S02]  /*6d80*/  FMUL.FTZ R15, R15, UR4 ;  /* 0x000000040f0f7c20 */ /* 0x000fe40008410000 */
[----:B------:R-:W-:Y:S01]  /*6d90*/  HMMA.16816.F32.BF16 R184, R176, R10, R184 ;  /* 0x0000000ab0b8723c */ /* 0x000fe200000418b8 */
[----:B------:R-:W1:Y:S01]  /*6da0*/  LDSM.16.M88.4 R8, [R170+0xf800] ;  /* 0x00f80000aa08783b */ /* 0x000e620000000200 */
[----:B------:R-:W2:Y:S06]  /*6db0*/  MUFU.TANH R212, R12 ;  /* 0x0000000c00d47308 */ /* 0x000eac0000002400 */
[----:B------:R-:W-:Y:S01]  /*6dc0*/  HMMA.16816.F32.BF16 R192, R20, R6, R192 ;  /* 0x0000000614c0723c */ /* 0x000fe200000418c0 */
[----:B------:R-:W5:Y:S01]  /*6dd0*/  LDSM.16.M88.4 R4, [R220+0xf000] ;  /* 0x00f00000dc04783b */ /* 0x000f620000000200 */
[----:B------:R-:W-:Y:S06]  /*6de0*/  MUFU.TANH R201, R201 ;  /* 0x000000c900c97308 */ /* 0x000fec0000002400 */
[----:B------:R-:W-:Y:S02]  /*6df0*/  HMMA.16816.F32.BF16 R196, R172, R24, R196 ;  /* 0x00000018acc4723c */ /* 0x000fe400000418c4 */
[----:B------:R-:W-:Y:S06]  /*6e00*/  MUFU.TANH R24, R13 ;  /* 0x0000000d00187308 */ /* 0x000fec0000002400 */
[----:B---3--:R-:W-:Y:S02]  /*6e10*/  HMMA.16816.F32.BF16 R188, R16, R32, R188 ;  /* 0x0000002010bc723c */ /* 0x008fe400000418bc */
[----:B------:R-:W-:Y:S06]  /*6e20*/  MUFU.TANH R25, R14 ;  /* 0x0000000e00197308 */ /* 0x000fec0000002400 */
[----:B----4-:R-:W-:Y:S02]  /*6e30*/  HMMA.16816.F32.BF16 R208, R176, R28, R208 ;  /* 0x0000001cb0d0723c */ /* 0x010fe400000418d0 */
[----:B------:R3:W-:Y:S01]  /*6e40*/  MUFU.TANH R32, R15 ;  /* 0x0000000f00207308 */ /* 0x0007e20000002400 */
[----:B------:R-:W-:-:S05]  /*6e50*/  FMUL.FTZ R196, R196, UR4 ;  /* 0x00000004c4c47c20 */ /* 0x000fca0008410000 */
[----:B------:R-:W-:Y:S02]  /*6e60*/  HMMA.16816.F32.BF16 R184, R16, R34, R184 ;  /* 0x0000002210b8723c */ /* 0x000fe400000418b8 */
[----:B------:R-:W4:Y:S06]  /*6e70*/  MUFU.TANH R202, R202 ;  /* 0x000000ca00ca7308 */ /* 0x000f2c0000002400 */
[----:B------:R-:W-:Y:S01]  /*6e80*/  HMMA.16816.F32.BF16 R204, R176, R30, R204 ;  /* 0x0000001eb0cc723c */ /* 0x000fe200000418cc */
[----:B------:R-:W-:Y:S01]  /*6e90*/  IMAD.SHL.U32 R31, R217, 0x2, RZ ;  /* 0x00000002d91f7824 */ /* 0x000fe200078e00ff */
[----:B------:R-:W4:Y:S01]  /*6ea0*/  MUFU.TANH R203, R203 ;  /* 0x000000cb00cb7308 */ /* 0x000f220000002400 */
[----:B---3--:R-:W3:Y:S04]  /*6eb0*/  LDSM.16.M88.4 R12, [R220+0xf800] ;  /* 0x00f80000dc0c783b */ /* 0x008ee80000000200 */
[----:B------:R-:W4:Y:S01]  /*6ec0*/  LDSM.16.M88.4 R220, [R221+0xf800] ;  /* 0x00f80000dddc783b */ /* 0x000f220000000200 */
[----:B-1----:R-:W-:Y:S01]  /*6ed0*/  HMMA.16816.F32.BF16 R208, R16, R8, R208 ;  /* 0x0000000810d0723c */ /* 0x002fe200000418d0 */
[----:B------:R-:W-:Y:S01]  /*6ee0*/  IMAD.SHL.U32 R8, R0, 0x40, RZ ;  /* 0x0000004000087824 */ /* 0x000fe200078e00ff */
[----:B------:R-:W-:-:S04]  /*6ef0*/  DEPBAR.LE SB0, 0x0 ;  /* 0x000080000000791a */ /* 0x000fc80000000000 */
[----:B------:R-:W-:Y:S02]  /*6f00*/  LOP3.LUT R8, R8, 0x6, R31, 0xf8, !PT ;  /* 0x0000000608087812 */ /* 0x000fe400078ef81f */
[----:B-----5:R-:W-:Y:S01]  /*6f10*/  HMMA.16816.F32.BF16 R188, R20, R4, R188 ;  /* 0x0000000414bc723c */ /* 0x020fe200000418bc */
[----:B------:R-:W-:Y:S01]  /*6f20*/  FMUL.FTZ R4, R198, UR4 ;  /* 0x00000004c6047c20 */ /* 0x000fe20008410000 */
[----:B------:R-:W-:Y:S01]  /*6f30*/  FMUL.FTZ R5, R199, UR4 ;  /* 0x00000004c7057c20 */ /* 0x000fe20008410000 */
[----:B------:R-:W-:-:S04]  /*6f40*/  VIADD R30, R8, 0xffffff91 ;  /* 0xffffff91081e7836 */ /* 0x000fc80000000000 */
[----:B------:R-:W1:Y:S01]  /*6f50*/  MUFU.TANH R4, R4 ;  /* 0x0000000400047308 */ /* 0x000e620000002400 */
[----:B------:R-:W-:Y:S07]  /*6f60*/  HMMA.16816.F32.BF16 R184, R20, R6, R184 ;  /* 0x0000000614b8723c */ /* 0x000fee00000418b8 */
[----:B------:R-:W-:Y:S01]  /*6f70*/  MUFU.TANH R5, R5 ;  /* 0x0000000500057308 */ /* 0x000fe20000002400 */
[----:B------:R-:W-:Y:S01]  /*6f80*/  HMMA.16816.F32.BF16 R204, R16, R10, R204 ;  /* 0x0000000a10cc723c */ /* 0x000fe200000418cc */
[----:B------:R-:W-:-:S02]  /*6f90*/  VIADD R11, R8, 0xffffff88 ;  /* 0xffffff88080b7836 */ /* 0x000fc40000000000 */
[----:B------:R-:W-:Y:S01]  /*6fa0*/  VIADD R19, R8, 0xffffff90 ;  /* 0xffffff9008137836 */ /* 0x000fe20000000000 */
[----:B------:R-:W-:Y:S02]  /*6fb0*/  BAR.SYNC.DEFER_BLOCKING 0x0 ;  /* 0x0000000000007b1d */ /* 0x000fe40000010000 */
[----:B------:R-:W-:Y:S02]  /*6fc0*/  ISETP.GE.AND P5, PT, R11, R165, PT ;  /* 0x000000a50b00720c */ /* 0x000fe40003fa6270 */
[----:B------:R-:W-:Y:S01]  /*6fd0*/  HMMA.16816.F32.BF16 R192, R172, R26, R192 ;  /* 0x0000001aacc0723c */ /* 0x000fe200000418c0 */
[----:B------:R-:W-:Y:S01]  /*6fe0*/  FMUL.FTZ R26, R197, UR4 ;  /* 0x00000004c51a7c20 */ /* 0x000fe20008410000 */
[----:B------:R-:W5:Y:S01]  /*6ff0*/  MUFU.TANH R27, R196 ;  /* 0x000000c4001b7308 */ /* 0x000f620000002400 */
[----:B--2---:R-:W-:Y:S02]  /*7000*/  FSEL R212, R212, -INF , !P5 ;  /* 0xff800000d4d47808 */ /* 0x004fe40006800000 */
[----:B------:R-:W-:-:S03]  /*7010*/  ISETP.GE.AND P5, PT, R19, R2, PT ;  /* 0x000000021300720c */ /* 0x000fc60003fa6270 */
[----:B---3--:R-:W-:Y:S01]  /*7020*/  HMMA.16816.F32.BF16 R208, R20, R12, R208 ;  /* 0x0000000c14d0723c */ /* 0x008fe200000418d0 */
[C---:B------:R-:W-:Y:S01]  /*7030*/  VIADD R12, R8.reuse, 0xffffff80 ;  /* 0xffffff80080c7836 */ /* 0x040fe20000000000 */
[----:B------:R-:W-:Y:S01]  /*7040*/  MUFU.TANH R26, R26 ;  /* 0x0000001a001a7308 */ /* 0x000fe20000002400 */
[----:B------:R-:W-:-:S03]  /*7050*/  VIADD R13, R8, 0xffffff81 ;  /* 0xffffff81080d7836 */ /* 0x000fc60000000000 */
[-C--:B------:R-:W-:Y:S02]  /*7060*/  ISETP.GE.AND P4, PT, R12, R165.reuse, PT ;  /* 0x000000a50c00720c */ /* 0x080fe40003f86270 */
[C---:B------:R-:W-:Y:S01]  /*7070*/  HMMA.16816.F32.BF16 R188, R172.reuse, R180, R188 ;  /* 0x000000b4acbc723c */ /* 0x040fe200000418bc */
[----:B------:R-:W-:Y:S02]  /*7080*/  ISETP.GE.AND P1, PT, R13, R165, PT ;  /* 0x000000a50d00720c */ /* 0x000fe40003f26270 */
[----:B------:R-:W-:Y:S01]  /*7090*/  FMUL.FTZ R192, R192, UR4 ;  /* 0x00000004c0c07c20 */ /* 0x000fe20008410000 */
[----:B------:R-:W-:Y:S01]  /*70a0*/  FMUL.FTZ R28, R193, UR4 ;  /* 0x00000004c11c7c20 */ /* 0x000fe20008410000 */
[----:B------:R-:W-:Y:S01]  /*70b0*/  FMUL.FTZ R193, R195, UR4 ;  /* 0x00000004c3c17c20 */ /* 0x000fe20008410000 */
[----:B------:R-:W-:Y:S01]  /*70c0*/  FMUL.FTZ R6, R194, UR4 ;  /* 0x00000004c2067c20 */ /* 0x000fe20008410000 */
[-C--:B------:R-:W-:Y:S01]  /*70d0*/  ISETP.GE.AND P6, PT, R13, R2.reuse, PT ;  /* 0x000000020d00720c */ /* 0x080fe20003fc6270 */
[----:B------:R-:W-:Y:S01]  /*70e0*/  HMMA.16816.F32.BF16 R184, R172, R182, R184 ;  /* 0x000000b6acb8723c */ /* 0x000fe200000418b8 */
[----:B------:R-:W2:Y:S01]  /*70f0*/  MUFU.TANH R192, R192 ;  /* 0x000000c000c07308 */ /* 0x000ea20000002400 */
[----:B------:R-:W-:Y:S01]  /*7100*/  ISETP.GE.AND P3, PT, R12, R2, PT ;  /* 0x000000020c00720c */ /* 0x000fe20003f66270 */
[----:B------:R-:W-:Y:S01]  /*7110*/  VIADD R13, R8, 0xffffff89 ;  /* 0xffffff89080d7836 */ /* 0x000fe20000000000 */
[----:B------:R-:W-:-:S02]  /*7120*/  FSEL R10, R200, -INF , !P4 ;  /* 0xff800000c80a7808 */ /* 0x000fc40006000000 */
[-C--:B------:R-:W-:Y:S02]  /*7130*/  ISETP.GE.AND P4, PT, R11, R2.reuse, PT ;  /* 0x000000020b00720c */ /* 0x080fe40003f86270 */
[----:B------:R-:W-:Y:S01]  /*7140*/  HMMA.16816.F32.BF16 R204, R20, R14, R204 ;  /* 0x0000000e14cc723c */ /* 0x000fe200000418cc */
[----:B------:R-:W-:Y:S01]  /*7150*/  MUFU.TANH R193, R193 ;  /* 0x000000c100c17308 */ /* 0x000fe20000002400 */
[----:B----4-:R-:W-:Y:S01]  /*7160*/  FSEL R11, R202, -INF , !P3 ;  /* 0xff800000ca0b7808 */ /* 0x010fe20005800000 */
[----:B------:R-:W-:Y:S01]  /*7170*/  FMUL.FTZ R7, R188, UR4 ;  /* 0x00000004bc077c20 */ /* 0x000fe20008410000 */
[----:B------:R-:W-:Y:S01]  /*7180*/  FMUL.FTZ R9, R189, UR4 ;  /* 0x00000004bd097c20 */ /* 0x000fe20008410000 */
[----:B------:R-:W-:Y:S01]  /*7190*/  FMUL.FTZ R29, R190, UR4 ;  /* 0x00000004be1d7c20 */ /* 0x000fe20008410000 */
[----:B------:R-:W-:Y:S01]  /*71a0*/  FSEL R16, R201, -INF , !P1 ;  /* 0xff800000c9107808 */ /* 0x000fe20004800000 */
[C---:B------:R-:W-:Y:S01]  /*71b0*/  VIADD R21, R8.reuse, 0xffffff98 ;  /* 0xffffff9808157836 */ /* 0x040fe20000000000 */
[C---:B------:R-:W-:Y:S01]  /*71c0*/  HMMA.16816.F32.BF16 R208, R172.reuse, R220, R208 ;  /* 0x000000dcacd0723c */ /* 0x040fe200000418d0 */
[----:B------:R-:W3:Y:S01]  /*71d0*/  MUFU.TANH R7, R7 ;  /* 0x0000000700077308 */ /* 0x000ee20000002400 */
[-C--:B------:R-:W-:Y:S01]  /*71e0*/  ISETP.GE.AND P3, PT, R13, R165.reuse, PT ;  /* 0x000000a50d00720c */ /* 0x080fe20003f66270 */
[----:B------:R-:W-:Y:S01]  /*71f0*/  FMUL.FTZ R18, R185, UR4 ;  /* 0x00000004b9127c20 */ /* 0x000fe20008410000 */
[-C--:B------:R-:W-:Y:S01]  /*7200*/  ISETP.GE.AND P1, PT, R13, R2.reuse, PT ;  /* 0x000000020d00720c */ /* 0x080fe20003f26270 */
[----:B------:R-:W-:Y:S01]  /*7210*/  VIADD R20, R8, 0xffffff99 ;  /* 0xffffff9908147836 */ /* 0x000fe20000000000 */
[----:B------:R-:W-:Y:S01]  /*7220*/  FSEL R13, R203, -INF , !P6 ;  /* 0xff800000cb0d7808 */ /* 0x000fe20007000000 */
[----:B------:R-:W-:Y:S01]  /*7230*/  FMUL.FTZ R17, R184, UR4 ;  /* 0x00000004b8117c20 */ /* 0x000fe20008410000 */
[-C--:B------:R-:W-:Y:S01]  /*7240*/  ISETP.GE.AND P6, PT, R19, R165.reuse, PT ;  /* 0x000000a51300720c */ /* 0x080fe20003fc6270 */
[----:B------:R-:W4:Y:S01]  /*7250*/  MUFU.TANH R6, R6 ;  /* 0x0000000600067308 */ /* 0x000f220000002400 */
[----:B------:R-:W-:Y:S01]  /*7260*/  FSEL R24, R24, -INF , !P3 ;  /* 0xff80000018187808 */ /* 0x000fe20005800000 */
[----:B------:R-:W-:Y:S01]  /*7270*/  FMUL.FTZ R186, R186, UR4 ;  /* 0x00000004baba7c20 */ /* 0x000fe20008410000 */
[----:B------:R-:W-:Y:S01]  /*7280*/  FSEL R15, R32, -INF , !P1 ;  /* 0xff800000200f7808 */ /* 0x000fe20004800000 */
[----:B------:R-:W-:Y:S01]  /*7290*/  HMMA.16816.F32.BF16 R220, R172, R222, R204 ;  /* 0x000000deacdc723c */ /* 0x000fe200000418cc */
[----:B-1----:R-:W-:Y:S01]  /*72a0*/  FSEL R195, R4, -INF , !P5 ;  /* 0xff80000004c37808 */ /* 0x002fe20006800000 */
[----:B------:R-:W-:Y:S01]  /*72b0*/  VIADD R4, R8, 0xffffffa0 ;  /* 0xffffffa008047836 */ /* 0x000fe20000000000 */
[----:B------:R-:W-:Y:S01]  /*72c0*/  FSEL R25, R25, -INF , !P4 ;  /* 0xff80000019197808 */ /* 0x000fe20006000000 */
[----:B------:R-:W-:Y:S01]  /*72d0*/  MUFU.TANH R9, R9 ;  /* 0x0000000900097308 */ /* 0x000fe20000002400 */
[-C--:B------:R-:W-:Y:S01]  /*72e0*/  ISETP.GE.AND P3, PT, R30, R2.reuse, PT ;  /* 0x000000021e00720c */ /* 0x080fe20003f66270 */
[----:B------:R-:W-:Y:S01]  /*72f0*/  FMUL.FTZ R197, R211, UR4 ;  /* 0x00000004d3c57c20 */ /* 0x000fe20008410000 */
[-C--:B------:R-:W-:Y:S01]  /*7300*/  ISETP.GE.AND P1, PT, R21, R165.reuse, PT ;  /* 0x000000a51500720c */ /* 0x080fe20003f26270 */
[----:B------:R-:W-:Y:S01]  /*7310*/  FMUL.FTZ R202, R208, UR4 ;  /* 0x00000004d0ca7c20 */ /* 0x000fe20008410000 */
[-C--:B------:R-:W-:Y:S01]  /*7320*/  ISETP.GE.AND P4, PT, R30, R165.reuse, PT ;  /* 0x000000a51e00720c */ /* 0x080fe20003f86270 */
[----:B------:R-:W-:Y:S01]  /*7330*/  FMUL.FTZ R191, R191, UR4 ;  /* 0x00000004bfbf7c20 */ /* 0x000fe20008410000 */
[----:B-----5:R-:W-:Y:S01]  /*7340*/  FSEL R190, R27, -INF , !P6 ;  /* 0xff8000001bbe7808 */ /* 0x020fe20007000000 */
[----:B------:R-:W1:Y:S01]  /*7350*/  MUFU.TANH R29, R29 ;  /* 0x0000001d001d7308 */ /* 0x000e620000002400 */
[-C--:B------:R-:W-:Y:S01]  /*7360*/  ISETP.GE.AND P6, PT, R21, R2.reuse, PT ;  /* 0x000000021500720c */ /* 0x080fe20003fc6270 */
[----:B------:R-:W-:Y:S01]  /*7370*/  FMUL.FTZ R21, R209, UR4 ;  /* 0x00000004d1157c20 */ /* 0x000fe20008410000 */
[----:B------:R-:W-:Y:S01]  /*7380*/  FSEL R209, R5, -INF , !P3 ;  /* 0xff80000005d17808 */ /* 0x000fe20005800000 */
[----:B------:R-:W-:Y:S01]  /*7390*/  VIADD R5, R8, 0xffffffa1 ;  /* 0xffffffa108057836 */ /* 0x000fe20000000000 */
[----:B--2---:R-:W-:Y:S01]  /*73a0*/  FSEL R192, R192, -INF , !P1 ;  /* 0xff800000c0c07808 */ /* 0x004fe20004800000 */
[----:B------:R-:W-:Y:S01]  /*73b0*/  FMUL.FTZ R14, R187, UR4 ;  /* 0x00000004bb0e7c20 */ /* 0x000fe20008410000 */
[----:B------:R-:W-:Y:S01]  /*73c0*/  FSEL R194, R26, -INF , !P4 ;  /* 0xff8000001ac27808 */ /* 0x000fe20006000000 */
[----:B------:R-:W2:Y:S01]  /*73d0*/  MUFU.TANH R18, R18 ;  /* 0x0000001200127308 */ /* 0x000ea20000002400 */
[-C--:B------:R-:W-:Y:S01]  /*73e0*/  ISETP.GE.AND P3, PT, R4, R165.reuse, PT ;  /* 0x000000a50400720c */ /* 0x080fe20003f66270 */
[----:B------:R-:W-:Y:S01]  /*73f0*/  FMUL.FTZ R199, R210, UR4 ;  /* 0x00000004d2c77c20 */ /* 0x000fe20008410000 */
[-C--:B------:R-:W-:Y:S01]  /*7400*/  ISETP.GE.AND P1, PT, R4, R2.reuse, PT ;  /* 0x000000020400720c */ /* 0x080fe20003f26270 */
[----:B------:R-:W-:Y:S01]  /*7410*/  VIADD R4, R8, 0xffffffa8 ;  /* 0xffffffa808047836 */ /* 0x000fe20000000000 */
[-C--:B------:R-:W-:Y:S01]  /*7420*/  ISETP.GE.AND P4, PT, R20, R2.reuse, PT ;  /* 0x000000021400720c */ /* 0x080fe20003f86270 */
[----:B------:R-:W-:Y:S01]  /*7430*/  FMUL.FTZ R200, R220, UR4 ;  /* 0x00000004dcc87c20 */ /* 0x000fe20008410000 */
[----:B---3--:R-:W-:Y:S01]  /*7440*/  FSEL R208, R7, -INF , !P3 ;  /* 0xff80000007d07808 */ /* 0x008fe20005800000 */
[----:B------:R-:W3:Y:S01]  /*7450*/  MUFU.TANH R28, R28 ;  /* 0x0000001c001c7308 */ /* 0x000ee20000002400 */
[----:B------:R-:W-:Y:S01]  /*7460*/  FSEL R193, R193, -INF , !P4 ;  /* 0xff800000c1c17808 */ /* 0x000fe20006000000 */
[----:B------:R-:W-:Y:S01]  /*7470*/  FMUL.FTZ R198, R221, UR4 ;  /* 0x00000004ddc67c20 */ /* 0x000fe20008410000 */
[----:B----4-:R-:W-:Y:S01]  /*7480*/  FSEL R207, R6, -INF , !P6 ;  /* 0xff80000006cf7808 */ /* 0x010fe20007000000 */
[----:B------:R-:W-:Y:S01]  /*7490*/  FMUL.FTZ R179, R222, UR4 ;  /* 0x00000004deb37c20 */ /* 0x000fe20008410000 */
[CC--:B------:R-:W-:Y:S01]  /*74a0*/  ISETP.GE.AND P4, PT, R4.reuse, R165.reuse, PT ;  /* 0x000000a50400720c */ /* 0x0c0fe20003f86270 */
[----:B------:R-:W-:Y:S01]  /*74b0*/  FMUL.FTZ R177, R223, UR4 ;  /* 0x00000004dfb17c20 */ /* 0x000fe20008410000 */
[----:B------:R-:W-:Y:S01]  /*74c0*/  ISETP.GE.AND P3, PT, R4, R2, PT ;  /* 0x000000020400720c */ /* 0x000fe20003f66270 */
[----:B------:R-:W4:Y:S01]  /*74d0*/  MUFU.TANH R197, R197 ;  /* 0x000000c500c57308 */ /* 0x000f220000002400 */
[----:B------:R-:W-:Y:S01]  /*74e0*/  ISETP.GE.AND P6, PT, R5, R165, PT ;  /* 0x000000a50500720c */ /* 0x000fe20003fc6270 */
[----:B------:R-:W-:Y:S01]  /*74f0*/  VIADD R4, R8, 0xffffffa9 ;  /* 0xffffffa908047836 */ /* 0x000fe20000000000 */
[----:B-1----:R-:W-:-:S02]  /*7500*/  FSEL R205, R29, -INF , !P1 ;  /* 0xff8000001dcd7808 */ /* 0x002fc40004800000 */
[----:B------:R-:W-:Y:S02]  /*7510*/  FSEL R206, R9, -INF , !P6 ;  /* 0xff80000009ce7808 */ /* 0x000fe40007000000 */
[CC--:B------:R-:W-:Y:S01]  /*7520*/  ISETP.GE.AND P1, PT, R4.reuse, R165.reuse, PT ;  /* 0x000000a50400720c */ /* 0x0c0fe20003f26270 */
[----:B------:R-:W1:Y:S01]  /*7530*/  MUFU.TANH R19, R186 ;  /* 0x000000ba00137308 */ /* 0x000e620000002400 */
[-C--:B------:R-:W-:Y:S01]  /*7540*/  ISETP.GE.AND P6, PT, R4, R2.reuse, PT ;  /* 0x000000020400720c */ /* 0x080fe20003fc6270 */
[----:B------:R-:W-:Y:S01]  /*7550*/  VIADD R4, R8, 0xffffffb1 ;  /* 0xffffffb108047836 */ /* 0x000fe20000000000 */
[----:B--2---:R-:W-:Y:S02]  /*7560*/  FSEL R172, R18, -INF , !P1 ;  /* 0xff80000012ac7808 */ /* 0x004fe40004800000 */
[----:B------:R-:W-:Y:S02]  /*7570*/  ISETP.GE.AND P5, PT, R20, R165, PT ;  /* 0x000000a51400720c */ /* 0x000fe40003fa6270 */
[----:B------:R-:W-:Y:S01]  /*7580*/  ISETP.GE.AND P1, PT, R4, R2, PT ;  /* 0x000000020400720c */ /* 0x000fe20003f26270 */
[----:B------:R-:W2:Y:S01]  /*7590*/  MUFU.TANH R12, R191 ;  /* 0x000000bf000c7308 */ /* 0x000ea20000002400 */
[----:B---3--:R-:W-:-:S02]  /*75a0*/  FSEL R188, R28, -INF , !P5 ;  /* 0xff8000001cbc7808 */ /* 0x008fc40006800000 */
[----:B----4-:R-:W-:Y:S02]  /*75b0*/  FSEL R197, R197, -INF , !P1 ;  /* 0xff800000c5c57808 */ /* 0x010fe40004800000 */
[----:B------:R-:W-:Y:S01]  /*75c0*/  ISETP.GE.AND P5, PT, R5, R2, PT ;  /* 0x000000020500720c */ /* 0x000fe20003fa6270 */
[----:B------:R-:W-:Y:S01]  /*75d0*/  VIADD R5, R8, 0xffffffb0 ;  /* 0xffffffb008057836 */ /* 0x000fe20000000000 */
[----:B------:R-:W-:Y:S01]  /*75e0*/  ISETP.GE.U32.AND P1, PT, R0, 0x3, PT ;  /* 0x000000030000780c */ /* 0x000fe20003f26070 */
[----:B------:R-:W3:Y:S01]  /*75f0*/  MUFU.TANH R17, R17 ;  /* 0x0000001100117308 */ /* 0x000ee20000002400 */
[----:B-1----:R-:W-:Y:S02]  /*7600*/  FSEL R175, R19, -INF , !P3 ;  /* 0xff80000013af7808 */ /* 0x002fe40005800000 */
[----:B------:R-:W-:Y:S01]  /*7610*/  ISETP.GE.AND P3, PT, R4, R165, PT ;  /* 0x000000a50400720c */ /* 0x000fe20003f66270 */
[C---:B------:R-:W-:Y:S02]  /*7620*/  VIADD R4, R8.reuse, 0xffffffb8 ;  /* 0xffffffb808047836 */ /* 0x040fe40000000000 */
[----:B------:R-:W-:-:S02]  /*7630*/  VIADD R8, R8, 0xffffffb9 ;  /* 0xffffffb908087836 */ /* 0x000fc40000000000 */
[----:B------:R-:W1:Y:S01]  /*7640*/  MUFU.TANH R14, R14 ;  /* 0x0000000e000e7308 */ /* 0x000e620000002400 */
[----:B--2---:R-:W-:Y:S02]  /*7650*/  FSEL R203, R12, -INF , !P5 ;  /* 0xff8000000ccb7808 */ /* 0x004fe40006800000 */
[----:B------:R-:W-:-:S05]  /*7660*/  ISETP.GE.AND P5, PT, R5, R165, PT ;  /* 0x000000a50500720c */ /* 0x000fca0003fa6270 */
        /* <DEDUP_REMOVED lines=16> */
[----:B--2---:R-:W-:-:S07]  /*7770*/  FSEL R200, R200, -INF , !P6 ;  /* 0xff800000c8c87808 */ /* 0x004fce0007000000 */
[----:B------:R-:W2:Y:S01]  /*7780*/  MUFU.TANH R177, R177 ;  /* 0x000000b100b17308 */ /* 0x000ea20000002400 */
[----:B---3--:R-:W-:Y:S02]  /*7790*/  FSEL R198, R198, -INF , !P5 ;  /* 0xff800000c6c67808 */ /* 0x008fe40006800000 */
[----:B-1----:R-:W-:Y:S02]  /*77a0*/  FSEL R179, R179, -INF , !P4 ;  /* 0xff800000b3b37808 */ /* 0x002fe40006000000 */
[----:B--2---:R-:W-:Y:S01]  /*77b0*/  FSEL R177, R177, -INF , !P3 ;  /* 0xff800000b1b17808 */ /* 0x004fe20005800000 */
[----:B------:R-:W-:Y:S06]  /*77c0*/  @!P1 BRA `(.L_x_1979) ;  /* 0x00000004008c9947 */ /* 0x000fec0003800000 */
        /* <DEDUP_REMOVED lines=63> */
.L_x_1980:
[----:B------:R-:W-:Y:S01]  /*7bc0*/  UMOV UR4, URZ ;  /* 0x000000ff00047c82 */ /* 0x000fe20008000000 */
[----:B------:R-:W-:Y:S01]  /*7bd0*/  IMAD.SHL.U32 R2, R166, 0x40, RZ ;  /* 0x00000040a6027824 */ /* 0x000fe200078e00ff */
[----:B------:R-:W-:-:S05]  /*7be0*/  IADD3 R4, P1, PT, RZ, -UR4, RZ ;  /* 0x80000004ff047c10 */ /* 0x000fca000ff3e0ff */
[----:B------:R-:W-:-:S05]  /*7bf0*/  IMAD.X R2, RZ, RZ, ~R2, P1 ;  /* 0x000000ffff027224 */ /* 0x000fca00008e0e02 */
[----:B------:R-:W-:-:S04]  /*7c00*/  SHF.R.S64 R5, R4, 0x1f, R2 ;  /* 0x0000001f04057819 */ /* 0x000fc80000001002 */
[----:B------:R-:W-:-:S04]  /*7c10*/  IADD3 R228, P1, PT, R5, R228, RZ ;  /* 0x000000e405e47210 */ /* 0x000fc80007f3e0ff */
[----:B------:R-:W-:-:S09]  /*7c20*/  LEA.HI.X.SX32 R227, R2, R227, 0x1, P1 ;  /* 0x000000e302e37211 */ /* 0x000fd200008f0eff */
.L_x_1981:
[C---:B------:R-:W-:Y:S01]  /*7c30*/  IMAD.SHL.U32 R5, R166.reuse, 0x20, RZ ;  /* 0x00000020a6057824 */ /* 0x040fe200078e00ff */
[----:B------:R-:W-:Y:S02]  /*7c40*/  SHF.L.U64.HI R166, R166, 0x5, R167 ;  /* 0x00000005a6a67819 */ /* 0x000fe400000102a7 */
        /* <DEDUP_REMOVED lines=27> */
.L_x_1979:
[----:B-1----:R-:W-:Y:S01]  /*7e00*/  FMNMX3.FTZ R5, R164, R10, R16, !PT ;  /* 0x0000000aa4057276 */ /* 0x002fe20007810010 */
[----:B------:R-:W1:Y:S01]  /*7e10*/  LDCU UR4, c[0x0][0x45c] ;  /* 0x00008b80ff0477ac */ /* 0x000e620008000800 */
        /* <DEDUP_REMOVED lines=39> */
[----:B------:R-:W-:Y:S01]  /*8090*/  LDSM.16.MT88.4 R164, [R218+0x12800] ;  /* 0x01280000daa4783b */ /* 0x000fe20000004200 */
        /* <DEDUP_REMOVED lines=16> */
[----:B------:R-:W-:Y:S01]  /*81a0*/  LDSM.16.MT88.4 R12, [R218+0x10000] ;  /* 0x01000000da0c783b */ /* 0x000fe20000004200 */
[--C-:B------:R-:W-:Y:S01]  /*81b0*/  FFMA.FTZ R189, R194, UR4, -R201.reuse ;  /* 0x00000004c2bd7c23 */ /* 0x100fe200080108c9 */
[--C-:B------:R-:W-:Y:S01]  /*81c0*/  FFMA.FTZ R191, R192, UR4, -R201.reuse ;  /* 0x00000004c0bf7c23 */ /* 0x100fe200080108c9 */
[--C-:B------:R-:W-:Y:S01]  /*81d0*/  FFMA.FTZ R190, R190, UR4, -R201.reuse ;  /* 0x00000004bebe7c23 */ /* 0x100fe200080108c9 */
        /* <DEDUP_REMOVED lines=73> */
[----:B------:R-:W-:Y:S01]  /*8670*/  FMUL.FTZ R81, R81, R186 ;  /* 0x000000ba51517220 */ /* 0x000fe20000410000 */
[-C--:B------:R-:W-:Y:S01]  /*8680*/  FMUL.FTZ R82, R82, R3.reuse ;  /* 0x0000000352527220 */ /* 0x080fe20000410000 */
        /* <DEDUP_REMOVED lines=68> */
[----:B------:R-:W-:Y:S01]  /*8ad0*/  MUFU.EX2 R190, R190 ;  /* 0x000000be00be7308 */ /* 0x000fe20000000800 */
[-C--:B------:R-:W-:Y:S01]  /*8ae0*/  FMUL.FTZ R116, R116, R186.reuse ;  /* 0x000000ba74747220 */ /* 0x080fe20000410000 */
[-C--:B------:R-:W-:Y:S01]  /*8af0*/  FMUL.FTZ R117, R117, R186.reuse ;  /* 0x000000ba75757220 */ /* 0x080fe20000410000 */
[C---:B------:R-:W-:Y:S01]  /*8b00*/  HMMA.16816.F32.BF16 R48, R4.reuse, R138, R48 ;  /* 0x0000008a0430723c */ /* 0x040fe20000041830 */
[----:B------:R-:W1:Y:S01]  /*8b10*/  LDSM.16.MT88.4 R136, [R218+0x14000] ;  /* 0x01400000da88783b */ /* 0x000e620000004200 */
[-C--:B------:R-:W-:Y:S01]  /*8b20*/  FMUL.FTZ R118, R118, R3.reuse ;  /* 0x0000000376767220 */ /* 0x080fe20000410000 */
[-C--:B------:R-:W-:Y:S01]  /*8b30*/  FMUL.FTZ R119, R119, R3.reuse ;  /* 0x0000000377777220 */ /* 0x080fe20000410000 */
[-C--:B------:R-:W-:Y:S01]  /*8b40*/  FMUL.FTZ R120, R120, R186.reuse ;  /* 0x000000ba78787220 */ /* 0x080fe20000410000 */
[----:B------:R-:W2:Y:S01]  /*8b50*/  MUFU.EX2 R189, R189 ;  /* 0x000000bd00bd7308 */ /* 0x000ea20000000800 */
[-C--:B------:R-:W-:Y:S01]  /*8b60*/  FMUL.FTZ R121, R121, R186.reuse ;  /* 0x000000ba79797220 */ /* 0x080fe20000410000 */
[-C--:B------:R-:W-:Y:S01]  /*8b70*/  FMUL.FTZ R122, R122, R3.reuse ;  /* 0x000000037a7a7220 */ /* 0x080fe20000410000 */
[C---:B---3--:R-:W-:Y:S01]  /*8b80*/  HMMA.16816.F32.BF16 R60, R4.reuse, R140, R60 ;  /* 0x0000008c043c723c */ /* 0x048fe2000004183c */
        /* <DEDUP_REMOVED lines=8> */
[----:B------:R-:W3:Y:S01]  /*8c10*/  LDSM.16.MT88.4 R140, [R196+0x4000] ;  /* 0x00400000c48c783b */ /* 0x000ee20000004200 */
[-C--:B------:R-:W-:Y:S01]  /*8c20*/  FMUL.FTZ R129, R129, R186.reuse ;  /* 0x000000ba81817220 */ /* 0x080fe20000410000 */
[-C--:B------:R-:W-:Y:S01]  /*8c30*/  FMUL.FTZ R130, R130, R3.reuse ;  /* 0x0000000382827220 */ /* 0x080fe20000410000 */
[-C--:B------:R-:W-:Y:S01]  /*8c40*/  FMUL.FTZ R131, R131, R3.reuse ;  /* 0x0000000383837220 */ /* 0x080fe20000410000 */
[----:B------:R-:W-:Y:S01]  /*8c50*/  MUFU.EX2 R188, R188 ;  /* 0x000000bc00bc7308 */ /* 0x000fe20000000800 */
[----:B------:R-:W-:Y:S01]  /*8c60*/  LDSM.16.MT88.4 R160, [R196+0x2800] ;  /* 0x00280000c4a0783b */ /* 0x000fe20000004200 */
[--C-:B------:R-:W-:Y:S01]  /*8c70*/  FFMA.FTZ R207, R208, UR4, -R201.reuse ;  /* 0x00000004d0cf7c23 */ /* 0x100fe200080108c9 */
[C---:B----4-:R-:W-:Y:S01]  /*8c80*/  HMMA.16816.F32.BF16 R76, R4.reuse, R144, R76 ;  /* 0x00000090044c723c */ /* 0x050fe2000004184c */
[--C-:B------:R-:W-:Y:S01]  /*8c90*/  FFMA.FTZ R210, R203, UR4, -R178.reuse ;  /* 0x00000004cbd27c23 */ /* 0x100fe200080108b2 */
[--C-:B------:R-:W-:Y:S01]  /*8ca0*/  FFMA.FTZ R206, R206, UR4, -R201.reuse ;  /* 0x00000004cece7c23 */ /* 0x100fe200080108c9 */
[--C-:B------:R-:W-:Y:S01]  /*8cb0*/  FFMA.FTZ R208, R174, UR4, -R201.reuse ;  /* 0x00000004aed07c23 */ /* 0x100fe200080108c9 */
[--C-:B------:R-:W-:Y:S01]  /*8cc0*/  FFMA.FTZ R209, R172, UR4, -R201.reuse ;  /* 0x00000004acd17c23 */ /* 0x100fe200080108c9 */
[----:B------:R-:W-:Y:S01]  /*8cd0*/  MUFU.EX2 R195, R195 ;  /* 0x000000c300c37308 */ /* 0x000fe20000000800 */
[--C-:B------:R-:W-:Y:S01]  /*8ce0*/  FFMA.FTZ R205, R205, UR4, -R178.reuse ;  /* 0x00000004cdcd7c23 */ /* 0x100fe200080108b2 */
[--C-:B------:R-:W-:Y:S01]  /*8cf0*/  FFMA.FTZ R203, R175, UR4, -R178.reuse ;  /* 0x00000004afcb7c23 */ /* 0x100fe200080108b2 */
[C---:B------:R-:W-:Y:S01]  /*8d00*/  HMMA.16816.F32.BF16 R80, R4.reuse, R146, R80 ;  /* 0x000000920450723c */ /* 0x040fe20000041850 */
[----:B------:R-:W4:Y:S01]  /*8d10*/  LDSM.16.MT88.4 R144, [R218+0x16000] ;  /* 0x01600000da90783b */ /* 0x000f220000004200 */
[--C-:B------:R-:W-:Y:S01]  /*8d20*/  FFMA.FTZ R212, R173, UR4, -R178.reuse ;  /* 0x00000004add47c23 */ /* 0x100fe200080108b2 */
[--C-:B------:R-:W-:Y:S01]  /*8d30*/  FFMA.FTZ R202, R202, UR4, -R201.reuse ;  /* 0x00000004caca7c23 */ /* 0x100fe200080108c9 */
[--C-:B------:R-:W-:Y:S01]  /*8d40*/  FFMA.FTZ R211, R204, UR4, -R201.reuse ;  /* 0x00000004ccd37c23 */ /* 0x100fe200080108c9 */
[----:B------:R-:W5:Y:S01]  /*8d50*/  MUFU.EX2 R192, R192 ;  /* 0x000000c000c07308 */ /* 0x000f620000000800 */
[----:B------:R-:W-:Y:S01]  /*8d60*/  LDSM.16.MT88.4 R172, [R187+0x1000] ;  /* 0x00100000bbac783b */ /* 0x000fe20000004200 */
[--C-:B------:R-:W-:Y:S01]  /*8d70*/  FFMA.FTZ R200, R200, UR4, -R201.reuse ;  /* 0x00000004c8c87c23 */ /* 0x100fe200080108c9 */
[C---:B------:R-:W-:Y:S01]  /*8d80*/  HMMA.16816.F32.BF16 R132, R4.reuse, R154, R132 ;  /* 0x0000009a0484723c */ /* 0x040fe20000041884 */
[----:B------:R-:W-:Y:S01]  /*8d90*/  FFMA.FTZ R201, R198, UR4, -R201 ;  /* 0x00000004c6c97c23 */ /* 0x000fe200080108c9 */
[----:B------:R-:W-:Y:S01]  /*8da0*/  LDSM.16.MT88.4 R152, [R187+0x6000] ;  /* 0x00600000bb98783b */ /* 0x000fe20000004200 */
[--C-:B------:R-:W-:Y:S01]  /*8db0*/  FFMA.FTZ R198, R199, UR4, -R178.reuse ;  /* 0x00000004c7c67c23 */ /* 0x100fe200080108b2 */
[--C-:B------:R-:W-:Y:S01]  /*8dc0*/  FFMA.FTZ R197, R197, UR4, -R178.reuse ;  /* 0x00000004c5c57c23 */ /* 0x100fe200080108b2 */
[----:B------:R-:W-:Y:S01]  /*8dd0*/  MUFU.EX2 R194, R194 ;  /* 0x000000c200c27308 */ /* 0x000fe20000000800 */
[--C-:B------:R-:W-:Y:S01]  /*8de0*/  FFMA.FTZ R199, R179, UR4, -R178.reuse ;  /* 0x00000004b3c77c23 */ /* 0x100fe200080108b2 */
[----:B------:R-:W-:Y:S01]  /*8df0*/  FFMA.FTZ R204, R177, UR4, -R178 ;  /* 0x00000004b1cc7c23 */ /* 0x000fe200080108b2 */
[----:B-1----:R-:W-:Y:S01]  /*8e00*/  HMMA.16816.F32.BF16 R68, R4, R136, R68 ;  /* 0x000000880444723c */ /* 0x002fe20000041844 */
[----:B------:R-:W-:Y:S01]  /*8e10*/  FFMA.FTZ R182, R243, R186, R182 ;  /* 0x000000baf3b67223 */ /* 0x000fe200000100b6 */
[----:B------:R-:W-:-:S03]  /*8e20*/  FFMA.FTZ R3, R241, R3, R170 ;  /* 0x00000003f1037223 */ /* 0x000fc600000100aa */
[----:B------:R-:W1:Y:S01]  /*8e30*/  MUFU.EX2 R193, R193 ;  /* 0x000000c100c17308 */ /* 0x000e620000000800 */
[----:B------:R-:W-:Y:S01]  /*8e40*/  FADD.FTZ R181, R181, R182 ;  /* 0x000000b6b5b57221 */ /* 0x000fe20000010000 */
[----:B------:R-:W-:Y:S01]  /*8e50*/  FADD.FTZ R3, R168, R3 ;  /* 0x00000003a8037221 */ /* 0x000fe20000010000 */
[C---:B------:R-:W-:Y:S01]  /*8e60*/  HMMA.16816.F32.BF16 R72, R4.reuse, R138, R72 ;  /* 0x0000008a0448723c */ /* 0x040fe20000041848 */
[----:B------:R-:W2:Y:S01]  /*8e70*/  LDSM.16.MT88.4 R136, [R187+0x4000] ;  /* 0x00400000bb88783b */ /* 0x000ea20000004200 */
[----:B------:R-:W-:Y:S01]  /*8e80*/  FADD.FTZ R180, R180, R181 ;  /* 0x000000b5b4b47221 */ /* 0x000fe20000010000 */
[----:B------:R-:W-:Y:S01]  /*8e90*/  FADD.FTZ R2, R2, R3 ;  /* 0x0000000302027221 */ /* 0x000fe20000010000 */
[----:B------:R-:W-:Y:S01]  /*8ea0*/  MOV R3, R183 ;  /* 0x000000b700037202 */ /* 0x000fe20000000f00 */
[----:B------:R-:W-:Y:S01]  /*8eb0*/  MUFU.EX2 R207, R207 ;  /* 0x000000cf00cf7308 */ /* 0x000fe20000000800 */
[----:B------:R-:W-:Y:S01]  /*8ec0*/  FADD.FTZ R169, R169, R180 ;  /* 0x000000b4a9a97221 */ /* 0x000fe20000010000 */
[----:B------:R-:W-:Y:S01]  /*8ed0*/  FADD.FTZ R2, R185, R2 ;  /* 0x00000002b9027221 */ /* 0x000fe20000010000 */
[C---:B---3--:R-:W-:Y:S05]  /*8ee0*/  HMMA.16816.F32.BF16 R84, R4.reuse, R140, R84 ;  /* 0x0000008c0454723c */ /* 0x048fea0000041854 */
[----:B------:R-:W3:Y:S03]  /*8ef0*/  MUFU.EX2 R206, R206 ;  /* 0x000000ce00ce7308 */ /* 0x000ee60000000800 */
[C---:B------:R-:W-:Y:S01]  /*8f00*/  HMMA.16816.F32.BF16 R88, R4.reuse, R142, R88 ;  /* 0x0000008e0458723c */ /* 0x040fe20000041858 */
[----:B------:R-:W5:Y:S04]  /*8f10*/  LDSM.16.MT88.4 R140, [R176+0x16000] ;  /* 0x01600000b08c783b */ /* 0x000f680000004200 */
[----:B------:R-:W-:Y:S03]  /*8f20*/  MUFU.EX2 R208, R208 ;  /* 0x000000d000d07308 */ /* 0x000fe60000000800 */
[C---:B------:R-:W-:Y:S05]  /*8f30*/  HMMA.16816.F32.BF16 R16, R4.reuse, R20, R16 ;  /* 0x000000140410723c */ /* 0x040fea0000041810 */
[----:B------:R-:W-:Y:S03]  /*8f40*/  MUFU.EX2 R209, R209 ;  /* 0x000000d100d17308 */ /* 0x000fe60000000800 */
[C---:B------:R-:W-:Y:S01]  /*8f50*/  HMMA.16816.F32.BF16 R20, R4.reuse, R22, R148 ;  /* 0x000000160414723c */ /* 0x040fe20000041894 */
[----:B------:R-:W-:Y:S04]  /*8f60*/  LDSM.16.MT88.4 R148, [R176+0x10800] ;  /* 0x01080000b094783b */ /* 0x000fe80000004200 */
[----:B------:R-:W-:Y:S03]  /*8f70*/  MUFU.EX2 R205, R205 ;  /* 0x000000cd00cd7308 */ /* 0x000fe60000000800 */
[C---:B----4-:R-:W-:Y:S05]  /*8f80*/  HMMA.16816.F32.BF16 R100, R4.reuse, R144, R100 ;  /* 0x000000900464723c */ /* 0x050fea0000041864 */
[----:B------:R-:W4:Y:S03]  /*8f90*/  MUFU.EX2 R210, R210 ;  /* 0x000000d200d27308 */ /* 0x000f260000000800 */
[C---:B--2---:R-:W-:Y:S05]  /*8fa0*/  HMMA.16816.F32.BF16 R92, R4.reuse, R136, R92 ;  /* 0x00000088045c723c */ /* 0x044fea000004185c */
[----:B------:R-:W-:Y:S03]  /*8fb0*/  MUFU.EX2 R203, R203 ;  /* 0x000000cb00cb7308 */ /* 0x000fe60000000800 */
[C---:B------:R-:W-:Y:S01]  /*8fc0*/  HMMA.16816.F32.BF16 R96, R4.reuse, R138, R96 ;  /* 0x0000008a0460723c */ /* 0x040fe20000041860 */
[----:B------:R-:W2:Y:S04]  /*8fd0*/  LDSM.16.MT88.4 R136, [R196+0x6000] ;  /* 0x00600000c488783b */ /* 0x000ea80000004200 */
[----:B------:R-:W4:Y:S03]  /*8fe0*/  MUFU.EX2 R212, R212 ;  /* 0x000000d400d47308 */ /* 0x000f260000000800 */
[C---:B------:R-:W-:Y:S01]  /*8ff0*/  HMMA.16816.F32.BF16 R104, R4.reuse, R146, R104 ;  /* 0x000000920468723c */ /* 0x040fe20000041868 */
[----:B------:R-:W3:Y:S04]  /*9000*/  LDSM.16.MT88.4 R144, [R218+0x10800] ;  /* 0x01080000da90783b */ /* 0x000ee80000004200 */
[----:B------:R-:W-:Y:S03]  /*9010*/  MUFU.EX2 R202, R202 ;  /* 0x000000ca00ca7308 */ /* 0x000fe60000000800 */
[C---:B-----5:R-:W-:Y:S05]  /*9020*/  HMMA.16816.F32.BF16 R108, R4.reuse, R140, R108 ;  /* 0x0000008c046c723c */ /* 0x060fea000004186c */
[----:B------:R-:W5:Y:S03]  /*9030*/  MUFU.EX2 R211, R211 ;  /* 0x000000d300d37308 */ /* 0x000f660000000800 */
[C---:B------:R-:W-:Y:S01]  /*9040*/  HMMA.16816.F32.BF16 R112, R4.reuse, R142, R112 ;  /* 0x0000008e0470723c */ /* 0x040fe20000041870 */
[----:B------:R-:W4:Y:S04]  /*9050*/  LDSM.16.MT88.4 R140, [R196+0x800] ;  /* 0x00080000c48c783b */ /* 0x000f280000004200 */
[----:B------:R-:W-:Y:S03]  /*9060*/  MUFU.EX2 R200, R200 ;  /* 0x000000c800c87308 */ /* 0x000fe60000000800 */
[C---:B------:R-:W-:Y:S05]  /*9070*/  HMMA.16816.F32.BF16 R8, R4.reuse, R12, R8 ;  /* 0x0000000c0408723c */ /* 0x040fea0000041808 */
[----:B------:R-:W-:Y:S03]  /*9080*/  MUFU.EX2 R201, R201 ;  /* 0x000000c900c97308 */ /* 0x000fe60000000800 */
[C---:B------:R-:W-:Y:S01]  /*9090*/  HMMA.16816.F32.BF16 R12, R4.reuse, R14, R156 ;  /* 0x0000000e040c723c */ /* 0x040fe2000004189c */
[----:B------:R-:W-:Y:S04]  /*90a0*/  LDSM.16.MT88.4 R156, [R187+0x2800] ;  /* 0x00280000bb9c783b */ /* 0x000fe80000004200 */
[----:B------:R-:W-:Y:S03]  /*90b0*/  MUFU.EX2 R198, R198 ;  /* 0x000000c600c67308 */ /* 0x000fe60000000800 */
[C---:B--2---:R-:W-:Y:S05]  /*90c0*/  HMMA.16816.F32.BF16 R116, R4.reuse, R136, R116 ;  /* 0x000000880474723c */ /* 0x044fea0000041874 */
[----:B------:R-:W2:Y:S03]  /*90d0*/  MUFU.EX2 R197, R197 ;  /* 0x000000c500c57308 */ /* 0x000ea60000000800 */
[C---:B------:R-:W-:Y:S01]  /*90e0*/  HMMA.16816.F32.BF16 R120, R4.reuse, R138, R120 ;  /* 0x0000008a0478723c */ /* 0x040fe20000041878 */
[----:B------:R-:W5:Y:S04]  /*90f0*/  LDSM.16.MT88.4 R136, [R187+0x800] ;  /* 0x00080000bb88783b */ /* 0x000f680000004200 */
[----:B------:R-:W-:Y:S03]  /*9100*/  MUFU.EX2 R199, R199 ;  /* 0x000000c700c77308 */ /* 0x000fe60000000800 */
[C---:B------:R-:W-:Y:S05]  /*9110*/  HMMA.16816.F32.BF16 R124, R4.reuse, R152, R124 ;  /* 0x00000098047c723c */ /* 0x040fea000004187c */
[----:B------:R-:W2:Y:S03]  /*9120*/  MUFU.EX2 R204, R204 ;  /* 0x000000cc00cc7308 */ /* 0x000ea60000000800 */
        /* <DEDUP_REMOVED lines=175> */
.L_x_1976:
        /* <DEDUP_REMOVED lines=18> */
[----:B------:R-:W3:Y:S01]  /*9d40*/  LDCU UR4, c[0x0][0x45c] ;  /* 0x00008b80ff0477ac */ /* 0x000ee20008000800 */
[----:B------:R-:W4:Y:S01]  /*9d50*/  LDCU.64 UR6, c[0x0][0x3a0] ;  /* 0x00007400ff0677ac */ /* 0x000f220008000a00 */
[----:B------:R-:W2:Y:S01]  /*9d60*/  LDCU.64 UR8, c[0x0][0x3a8] ;  /* 0x00007500ff0877ac */ /* 0x000ea20008000a00 */
[----:B-1----:R-:W-:-:S12]  /*9d70*/  ULEA UR5, UR5, UR11, 0x18 ;  /* 0x0000000b05057291 */ /* 0x002fd8000f8ec0ff */
.L_x_1986:
        /* <DEDUP_REMOVED lines=70> */
[C---:B------:R-:W-:Y:S01]  /*a1e0*/  IMAD.WIDE.U32 R8, R5.reuse, UR8, R8 ;  /* 0x0000000805087c25 */ /* 0x040fe2000f8e0008 */
[----:B------:R-:W-:Y:S02]  /*a1f0*/  SHF.R.S32.HI R6, RZ, 0x1f, R5 ;  /* 0x0000001fff067819 */ /* 0x000fe40000011405 */
[----:B------:R-:W-:Y:S03]  /*a200*/  LEA R230, P0, R8, R3, 0x1 ;  /* 0x0000000308e67211 */ /* 0x000fe600078008ff */
[----:B------:R-:W-:Y:S04]  /*a210*/  IMAD R6, R6, UR8, RZ ;  /* 0x0000000806067c24 */ /* 0x000fe8000f8e02ff */
[----:B------:R-:W-:Y:S04]  /*a220*/  IMAD R6, R5, UR9, R6 ;  /* 0x0000000905067c24 */ /* 0x000fe8000f8e0206 */
[----:B------:R-:W-:Y:S05]  /*a230*/  IMAD.IADD R231, R9, 0x1, R6 ;  /* 0x0000000109e77824 */ /* 0x000fea00078e0206 */
[----:B------:R-:W-:Y:S07]  /*a240*/  LEA.HI.X R231, R8, R2, R231, 0x1, P0 ;  /* 0x0000000208e77211 */ /* 0x000fee00000f0ce7 */
.L_x_1983:
[----:B------:R-:W-:Y:S01]  /*a250*/  LOP3.LUT R245, R245, 0x1e00, R168, 0xf8, !PT ;  /* 0x00001e00f5f57812 */ /* 0x000fe200078ef8a8 */
[----:B------:R-:W-:Y:S01]  /*a260*/  IMAD.MOV.U32 R220, RZ, RZ, 0x20 ;  /* 0x00000020ffdc7424 */ /* 0x000fe200078e00ff */
[----:B------:R-:W-:Y:S02]  /*a270*/  SHF.L.U32 R167, R217, 0x5, RZ ;  /* 0x00000005d9a77819 */ /* 0x000fe400000006ff */
[----:B------:R-:W-:Y:S02]  /*a280*/  LEA R245, R245, UR5, 0x1 ;  /* 0x00000005f5f57c11 */ /* 0x000fe4000f8e08ff */
[----:B------:R-:W-:Y:S02]  /*a290*/  LOP3.LUT R171, R167, 0x7c00, RZ, 0xc0, !PT ;  /* 0x00007c00a7ab7812 */ /* 0x000fe400078ec0ff */
[C---:B------:R-:W-:Y:S01]  /*a2a0*/  SHF.L.U32 R167, R166.reuse, 0x5, RZ ;  /* 0x00000005a6a77819 */ /* 0x040fe200000006ff */
[----:B------:R-:W-:Y:S01]  /*a2b0*/  @!PT LDS RZ, [RZ] ;  /* 0x00000000fffff984 */ /* 0x000fe20000000800 */
[----:B------:R-:W-:Y:S01]  /*a2c0*/  @!PT LDS RZ, [RZ] ;  /* 0x00000000fffff984 */ /* 0x000fe20000000800 */
[----:B------:R-:W-:Y:S01]  /*a2d0*/  @!PT LDS RZ, [RZ] ;  /* 0x00000000fffff984 */ /* 0x000fe20000000800 */
[----:B------:R-:W-:Y:S01]  /*a2e0*/  LDGSTS.E.BYPASS.LTC128B.128 [R245+0x10000], desc[UR16][R230.64] ;  /* 0x10000000e6f57fae */ /* 0x000fe2000b981a10 */
[----:B------:R-:W-:Y:S02]  /*a2f0*/  SHF.L.U64.HI R165, R166, 0x5, R165 ;  /* 0x00000005a6a57819 */ /* 0x000fe400000102a5 */
[----:B------:R-:W-:Y:S02]  /*a300*/  IADD3 R204, P0, PT, R167, R230, RZ ;  /* 0x000000e6a7cc7210 */ /* 0x000fe40007f1e0ff */
[----:B------:R-:W-:Y:S01]  /*a310*/  LDGSTS.E.BYPASS.LTC128B.128 [R245+0x12000], desc[UR16][R230.64+0x80] ;  /* 0x12000080e6f57fae */ /* 0x000fe2000b981a10 */
[----:B------:R-:W-:Y:S02]  /*a320*/  SHF.L.U32 R224, R217, 0x6, RZ ;  /* 0x00000006d9e07819 */ /* 0x000fe400000006ff */
[----:B------:R-:W-:Y:S02]  /*a330*/  IADD3.X R205, PT, PT, R165, R231, RZ, P0, !PT ;  /* 0x000000e7a5cd7210 */ /* 0x000fe400007fe4ff */
[----:B------:R-:W-:Y:S01]  /*a340*/  LDGSTS.E.BYPASS.LTC128B.128 [R245+0x14000], desc[UR16][R230.64+0x100] ;  /* 0x14000100e6f57fae */ /* 0x000fe2000b981a10 */
[----:B------:R-:W-:Y:S02]  /*a350*/  IADD3 R206, P2, PT, R167, R204, RZ ;  /* 0x000000cca7ce7210 */ /* 0x000fe40007f5e0ff */
[----:B------:R-:W-:Y:S02]  /*a360*/  LOP3.LUT R216, R168, 0x38, RZ, 0xc0, !PT ;  /* 0x00000038a8d87812 */ /* 0x000fe400078ec0ff */
[----:B------:R-:W-:Y:S01]  /*a370*/  LDGSTS.E.BYPASS.LTC128B.128 [R245+0x16000], desc[UR16][R230.64+0x180] ;  /* 0x16000180e6f57fae */ /* 0x000fe2000b981a10 */
[----:B------:R-:W-:Y:S02]  /*a380*/  IADD3.X R207, PT, PT, R165, R205, RZ, P2, !PT ;  /* 0x000000cda5cf7210 */ /* 0x000fe400017fe4ff */
[----:B------:R-:W-:Y:S02]  /*a390*/  IADD3 R166, P0, PT, R167, R206, RZ ;  /* 0x000000cea7a67210 */ /* 0x000fe40007f1e0ff */
[----:B------:R-:W-:Y:S01]  /*a3a0*/  LDGSTS.E.BYPASS.LTC128B.128 [R245+0x10800], desc[UR16][R204.64] ;  /* 0x10800000ccf57fae */ /* 0x000fe2000b981a10 */
[--C-:B------:R-:W-:Y:S02]  /*a3b0*/  SHF.R.U32.HI R219, RZ, 0x1, R217.reuse ;  /* 0x00000001ffdb7819 */ /* 0x100fe400000116d9 */
[----:B------:R-:W-:Y:S02]  /*a3c0*/  IADD3.X R167, PT, PT, R165, R207, RZ, P0, !PT ;  /* 0x000000cfa5a77210 */ /* 0x000fe400007fe4ff */
[----:B------:R-:W-:Y:S01]  /*a3d0*/  LDGSTS.E.BYPASS.LTC128B.128 [R245+0x12800], desc[UR16][R204.64+0x80] ;  /* 0x12800080ccf57fae */ /* 0x000fe2000b981a10 */
[--C-:B------:R-:W-:Y:S02]  /*a3e0*/  LOP3.LUT R164, R216, 0x1c0, R224.reuse, 0xf8, !PT ;  /* 0x000001c0d8a47812 */ /* 0x100fe400078ef8e0 */
[----:B------:R-:W-:Y:S02]  /*a3f0*/  LOP3.LUT R2, R219, 0x8, RZ, 0xc0, !PT ;  /* 0x00000008db027812 */ /* 0x000fe400078ec0ff */
[----:B------:R-:W-:Y:S01]  /*a400*/  LDGSTS.E.BYPASS.LTC128B.128 [R245+0x14800], desc[UR16][R204.64+0x100] ;  /* 0x14800100ccf57fae */ /* 0x000fe2000b981a10 */
[----:B------:R-:W-:Y:S02]  /*a410*/  LOP3.LUT R3, R171, 0x200, R224, 0xf8, !PT ;  /* 0x00000200ab037812 */ /* 0x000fe400078ef8e0 */
[----:B------:R-:W-:Y:S02]  /*a420*/  LOP3.LUT R173, R164, 0x8, R217, 0x78, !PT ;  /* 0x00000008a4ad7812 */ /* 0x000fe400078e78d9 */
[----:B------:R-:W-:Y:S01]  /*a430*/  LDGSTS.E.BYPASS.LTC128B.128 [R245+0x16800], desc[UR16][R204.64+0x180] ;  /* 0x16800180ccf57fae */ /* 0x000fe2000b981a10 */
[----:B------:R-:W-:Y:S02]  /*a440*/  LOP3.LUT R2, R3, R164, R2, 0xf6, !PT ;  /* 0x000000a403027212 */ /* 0x000fe400078ef602 */
[----:B------:R-:W-:Y:S02]  /*a450*/  LOP3.LUT R224, R224, 0x400, RZ, 0xc0, !PT ;  /* 0x00000400e0e07812 */ /* 0x000fe400078ec0ff */
[----:B------:R-:W-:Y:S01]  /*a460*/  LDGSTS.E.BYPASS.LTC128B.128 [R245+0x11000], desc[UR16][R206.64] ;  /* 0x11000000cef57fae */ /* 0x000fe2000b981a10 */
[----:B------:R-:W-:Y:S01]  /*a470*/  LEA R225, R2, UR5, 0x1 ;  /* 0x0000000502e17c11 */ /* 0x000fe2000f8e08ff */
[----:B------:R-:W-:Y:S01]  /*a480*/  IMAD.MOV.U32 R2, RZ, RZ, 0x40 ;  /* 0x00000040ff027424 */ /* 0x000fe200078e00ff */
[----:B------:R-:W-:Y:S02]  /*a490*/  LEA R224, R173, R224, 0x1 ;  /* 0x000000e0ade07211 */ /* 0x000fe400078e08ff */
[----:B------:R-:W-:Y:S01]  /*a4a0*/  LDGSTS.E.BYPASS.LTC128B.128 [R245+0x13000], desc[UR16][R206.64+0x80] ;  /* 0x13000080cef57fae */ /* 0x000fe2000b981a10 */
[C---:B------:R-:W-:Y:S02]  /*a4b0*/  LOP3.LUT P0, RZ, R217.reuse, 0x2, RZ, 0xc0, !PT ;  /* 0x00000002d9ff7812 */ /* 0x040fe4000780c0ff */
[----:B------:R-:W-:Y:S02]  /*a4c0*/  IADD3 R3, PT, PT, R224, UR5, RZ ;  /* 0x00000005e0037c10 */ /* 0x000fe4000fffe0ff */
[----:B------:R-:W-:Y:S01]  /*a4d0*/  LDGSTS.E.BYPASS.LTC128B.128 [R245+0x15000], desc[UR16][R206.64+0x100] ;  /* 0x15000100cef57fae */ /* 0x000fe2000b981a10 */
[----:B------:R-:W-:Y:S02]  /*a4e0*/  SEL R220, R220, 0xffffffe0, !P0 ;  /* 0xffffffe0dcdc7807 */ /* 0x000fe40004000000 */
[----:B------:R-:W-:Y:S02]  /*a4f0*/  LOP3.LUT P0, RZ, R217, 0x4, RZ, 0xc0, !PT ;  /* 0x00000004d9ff7812 */ /* 0x000fe4000780c0ff */
[----:B------:R-:W-:Y:S01]  /*a500*/  LDGSTS.E.BYPASS.LTC128B.128 [R245+0x17000], desc[UR16][R206.64+0x180] ;  /* 0x17000180cef57fae */ /* 0x000fe2000b981a10 */
[-C--:B------:R-:W-:Y:S02]  /*a510*/  IADD3 R222, PT, PT, R220, R225.reuse, RZ ;  /* 0x000000e1dcde7210 */ /* 0x080fe40007ffe0ff */
[C---:B------:R-:W-:Y:S02]  /*a520*/  IADD3 R221, PT, PT, R3.reuse, R220, RZ ;  /* 0x000000dc03dd7210 */ /* 0x040fe40007ffe0ff */
[----:B------:R-:W-:Y:S01]  /*a530*/  LDGSTS.E.BYPASS.LTC128B.128 [R245+0x11800], desc[UR16][R166.64] ;  /* 0x11800000a6f57fae */ /* 0x000fe2000b981a10 */
[----:B------:R-:W-:Y:S02]  /*a540*/  SEL R2, R2, 0xffffffc0, !P0 ;  /* 0xffffffc002027807 */ /* 0x000fe40004000000 */
[----:B------:R-:W-:Y:S02]  /*a550*/  ISETP.NE.AND P2, PT, R238, 0x1, PT ;  /* 0x00000001ee00780c */ /* 0x000fe40003f45270 */
[----:B------:R-:W-:Y:S01]  /*a560*/  LDGSTS.E.BYPASS.LTC128B.128 [R245+0x13800], desc[UR16][R166.64+0x80] ;  /* 0x13800080a6f57fae */ /* 0x000fe2000b981a10 */
[----:B------:R-:W-:Y:S02]  /*a570*/  IADD3 R223, PT, PT, R2, R225, RZ ;  /* 0x000000e102df7210 */ /* 0x000fe40007ffe0ff */
[----:B------:R-:W-:Y:S02]  /*a580*/  IADD3 R3, PT, PT, R3, R2, RZ ;  /* 0x0000000203037210 */ /* 0x000fe40007ffe0ff */
[----:B------:R-:W-:Y:S01]  /*a590*/  LDGSTS.E.BYPASS.LTC128B.128 [R245+0x15800], desc[UR16][R166.64+0x100] ;  /* 0x15800100a6f57fae */ /* 0x000fe2000b981a10 */
[C---:B------:R-:W-:Y:S02]  /*a5a0*/  IADD3 R168, PT, PT, R220.reuse, R223, RZ ;  /* 0x000000dfdca87210 */ /* 0x040fe40007ffe0ff */
[----:B------:R-:W-:Y:S02]  /*a5b0*/  IADD3 R2, PT, PT, R220, R3, RZ ;  /* 0x00000003dc027210 */ /* 0x000fe40007ffe0ff */
[----:B------:R1:W-:Y:S05]  /*a5c0*/  LDGSTS.E.BYPASS.LTC128B.128 [R245+0x17800], desc[UR16][R166.64+0x180] ;  /* 0x17800180a6f57fae */ /* 0x0003ea000b981a10 */
[----:B------:R-:W-:Y:S05]  /*a5d0*/  LDSM.16.M88.4 R172, [R225] ;  /* 0x00000000e1ac783b */ /* 0x000fea0000000200 */
[----:B------:R-:W2:Y:S05]  /*a5e0*/  LDSM.16.M88.4 R176, [R224+UR5+0x8000] ;  /* 0x00800005e0b0783b */ /* 0x000eaa0008000200 */
[----:B------:R-:W5:Y:S05]  /*a5f0*/  LDSM.16.M88.4 R180, [R224+UR5+0x8800] ;  /* 0x00880005e0b4783b */ /* 0x000f6a0008000200 */
[----:B------:R-:W3:Y:S05]  /*a600*/  LDSM.16.M88.4 R184, [R224+UR5+0x9000] ;  /* 0x00900005e0b8783b */ /* 0x000eea0008000200 */
[----:B------:R-:W0:Y:S05]  /*a610*/  LDGDEPBAR ;  /* 0x00000000000079af */ /* 0x000e2a0000000000 */
[----:B------:R-:W4:Y:S05]  /*a620*/  LDSM.16.M88.4 R188, [R224+UR5+0x9800] ;  /* 0x00980005e0bc783b */ /* 0x000f2a0008000200 */
[----:B------:R-:W-:Y:S05]  /*a630*/  LDSM.16.M88.4 R192, [R222] ;  /* 0x00000000dec0783b */ /* 0x000fea0000000200 */
[----:B------:R-:W4:Y:S05]  /*a640*/  LDSM.16.M88.4 R196, [R221+0x8000] ;  /* 0x00800000ddc4783b */ /* 0x000f2a0000000200 */
[----:B------:R-:W4:Y:S05]  /*a650*/  LDSM.16.M88.4 R200, [R221+0x8800] ;  /* 0x00880000ddc8783b */ /* 0x000f2a0000000200 */
[----:B-1----:R-:W-:Y:S01]  /*a660*/  LDSM.16.M88.4 R164, [R223] ;  /* 0x00000000dfa4783b */ /* 0x002fe20000000200 */
[C---:B--2---:R-:W-:Y:S04]  /*a670*/  HMMA.16816.F32.BF16 R4, R172.reuse, R176, RZ ;  /* 0x000000b0ac04723c */ /* 0x044fe800000418ff */
[----:B------:R-:W-:Y:S04]  /*a680*/  LDSM.16.M88.4 R204, [R2+0x8000] ;  /* 0x0080000002cc783b */ /* 0x000fe80000000200 */
[C---:B------:R-:W-:Y:S01]  /*a690*/  HMMA.16816.F32.BF16 R8, R172.reuse, R178, RZ ;  /* 0x000000b2ac08723c */ /* 0x040fe200000418ff */
[----:B------:R-:W-:Y:S05]  /*a6a0*/  LDSM.16.M88.4 R176, [R221+0x9800] ;  /* 0x00980000ddb0783b */ /* 0x000fea0000000200 */
[----:B------:R-:W-:Y:S02]  /*a6b0*/  LDSM.16.M88.4 R208, [R3+0xa000] ;  /* 0x00a0000003d0783b */ /* 0x000fe40000000200 */
[C---:B-----5:R-:W-:Y:S03]  /*a6c0*/  HMMA.16816.F32.BF16 R12, R172.reuse, R180, RZ ;  /* 0x000000b4ac0c723c */ /* 0x060fe600000418ff */
[----:B------:R-:W-:Y:S05]  /*a6d0*/  LDSM.16.M88.4 R212, [R221+0xc000] ;  /* 0x00c00000ddd4783b */ /* 0x000fea0000000200 */
[C---:B------:R-:W-:Y:S01]  /*a6e0*/  HMMA.16816.F32.BF16 R16, R172.reuse, R182, RZ ;  /* 0x000000b6ac10723c */ /* 0x040fe200000418ff */
[----:B------:R-:W-:Y:S07]  /*a6f0*/  LDSM.16.M88.4 R180, [R3+0x8000] ;  /* 0x0080000003b4783b */ /* 0x000fee0000000200 */
[C---:B---3--:R-:W-:Y:S08]  /*a700*/  HMMA.16816.F32.BF16 R20, R172.reuse, R184, RZ ;  /* 0x000000b8ac14723c */ /* 0x048ff000000418ff */
[C---:B------:R-:W-:Y:S01]  /*a710*/  HMMA.16816.F32.BF16 R24, R172.reuse, R186, RZ ;  /* 0x000000baac18723c */ /* 0x040fe200000418ff */
[----:B------:R-:W-:Y:S07]  /*a720*/  LDSM.16.M88.4 R184, [R3+0x8800] ;  /* 0x0088000003b8783b */ /* 0x000fee0000000200 */
[C---:B----4-:R-:W-:Y:S08]  /*a730*/  HMMA.16816.F32.BF16 R28, R172.reuse, R188, RZ ;  /* 0x000000bcac1c723c */ /* 0x050ff000000418ff */
        /* <DEDUP_REMOVED lines=14> */
[----:B------:R-:W5:Y:S05]  /*a820*/  LDSM.16.M88.4 R176, [R2+0x9000] ;  /* 0x0090000002b0783b */ /* 0x000f6a0000000200 */
[----:B------:R-:W-:Y:S02]  /*a830*/  LDSM.16.M88.4 R192, [R224+UR5+0xb000] ;  /* 0x00b00005e0c0783b */ /* 0x000fe40008000200 */
[C---:B------:R-:W-:Y:S08]  /*a840*/  HMMA.16816.F32.BF16 R4, R164.reuse, R180, R4 ;  /* 0x000000b4a404723c */ /* 0x040ff00000041804 */
[C---:B------:R-:W-:Y:S01]  /*a850*/  HMMA.16816.F32.BF16 R8, R164.reuse, R182, R8 ;  /* 0x000000b6a408723c */ /* 0x040fe20000041808 */
[----:B------:R-:W-:Y:S07]  /*a860*/  LDSM.16.M88.4 R180, [R225+0x2000] ;  /* 0x00200000e1b4783b */ /* 0x000fee0000000200 */
        /* <DEDUP_REMOVED lines=19> */
[C---:B--2---:R-:W-:Y:S08]  /*a9a0*/  HMMA.16816.F32.BF16 R28, R200.reuse, R164, R28 ;  /* 0x000000a4c81c723c */ /* 0x044ff0000004181c */
[----:B------:R-:W-:Y:S01]  /*a9b0*/  HMMA.16816.F32.BF16 R32, R200, R166, R32 ;  /* 0x000000a6c820723c */ /* 0x000fe20000041820 */
[----:B------:R-:W2:Y:S05]  /*a9c0*/  LDSM.16.M88.4 R164, [R221+0xb000] ;  /* 0x00b00000dda4783b */ /* 0x000eaa0000000200 */
[----:B------:R-:W-:Y:S02]  /*a9d0*/  LDSM.16.M88.4 R200, [R223+0x2000] ;  /* 0x00200000dfc8783b */ /* 0x000fe40000000200 */
[C---:B------:R-:W-:Y:S08]  /*a9e0*/  HMMA.16816.F32.BF16 R4, R180.reuse, R184, R4 ;  /* 0x000000b8b404723c */ /* 0x040ff00000041804 */
[C---:B------:R-:W-:Y:S01]  /*a9f0*/  HMMA.16816.F32.BF16 R8, R180.reuse, R186, R8 ;  /* 0x000000bab408723c */ /* 0x040fe20000041808 */
[----:B------:R-:W4:Y:S07]  /*aa00*/  LDSM.16.M88.4 R184, [R221+0xb800] ;  /* 0x00b80000ddb8783b */ /* 0x000f2e0000000200 */
        /* <DEDUP_REMOVED lines=15> */
[----:B------:R-:W-:Y:S07]  /*ab00*/  LDSM.16.M88.4 R176, [R2+0xb000] ;  /* 0x00b0000002b0783b */ /* 0x000fee0000000200 */
[C---:B--2---:R-:W-:Y:S08]  /*ab10*/  HMMA.16816.F32.BF16 R20, R196.reuse, R164, R20 ;  /* 0x000000a4c414723c */ /* 0x044ff00000041814 */
[C---:B------:R-:W-:Y:S01]  /*ab20*/  HMMA.16816.F32.BF16 R24, R196.reuse, R166, R24 ;  /* 0x000000a6c418723c */ /* 0x040fe20000041818 */
[----:B------:R-:W2:Y:S07]  /*ab30*/  LDSM.16.M88.4 R164, [R2+0xa800] ;  /* 0x00a8000002a4783b */ /* 0x000eae0000000200 */
[C---:B----4-:R-:W-:Y:S08]  /*ab40*/  HMMA.16816.F32.BF16 R28, R196.reuse, R184, R28 ;  /* 0x000000b8c41c723c */ /* 0x050ff0000004181c */
[----:B------:R-:W-:Y:S01]  /*ab50*/  HMMA.16816.F32.BF16 R32, R196, R186, R32 ;  /* 0x000000bac420723c */ /* 0x000fe20000041820 */
[----:B------:R-:W3:Y:S05]  /*ab60*/  LDSM.16.M88.4 R184, [R2+0xb800] ;  /* 0x00b8000002b8783b */ /* 0x000eea0000000200 */
        /* <DEDUP_REMOVED lines=17> */
[C---:B--2---:R-:W-:Y:S08]  /*ac80*/  HMMA.16816.F32.BF16 R12, R192.reuse, R164, R12 ;  /* 0x000000a4c00c723c */ /* 0x044ff0000004180c */
[C---:B------:R-:W-:Y:S01]  /*ac90*/  HMMA.16816.F32.BF16 R16, R192.reuse, R166, R16 ;  /* 0x000000a6c010723c */ /* 0x040fe20000041810 */
[----:B------:R-:W2:Y:S07]  /*aca0*/  LDSM.16.M88.4 R164, [R221+0xc800] ;  /* 0x00c80000dda4783b */ /* 0x000eae0000000200 */
[C---:B------:R-:W-:Y:S08]  /*acb0*/  HMMA.16816.F32.BF16 R20, R192.reuse, R176, R20 ;  /* 0x000000b0c014723c */ /* 0x040ff00000041814 */
[C---:B------:R-:W-:Y:S01]  /*acc0*/  HMMA.16816.F32.BF16 R24, R192.reuse, R178, R24 ;  /* 0x000000b2c018723c */ /* 0x040fe20000041818 */
[----:B------:R-:W2:Y:S07]  /*acd0*/  LDSM.16.M88.4 R176, [R221+0xd000] ;  /* 0x00d00000ddb0783b */ /* 0x000eae0000000200 */
[C---:B---3--:R-:W-:Y:S08]  /*ace0*/  HMMA.16816.F32.BF16 R28, R192.reuse, R184, R28 ;  /* 0x000000b8c01c723c */ /* 0x048ff0000004181c */
[----:B------:R-:W-:Y:S01]  /*acf0*/  HMMA.16816.F32.BF16 R32, R192, R186, R32 ;  /* 0x000000bac020723c */ /* 0x000fe20000041820 */
[----:B------:R-:W3:Y:S05]  /*ad00*/  LDSM.16.M88.4 R184, [R221+0xd800] ;  /* 0x00d80000ddb8783b */ /* 0x000eea0000000200 */
[----:B------:R-:W3:Y:S02]  /*ad10*/  LDSM.16.M88.4 R192, [R223+0x4000] ;  /* 0x00400000dfc0783b */ /* 0x000ee40000000200 */
[C---:B----4-:R-:W-:Y:S08]  /*ad20*/  HMMA.16816.F32.BF16 R4, R196.reuse, R208, R4 ;  /* 0x000000d0c404723c */ /* 0x050ff00000041804 */
[C---:B------:R-:W-:Y:S01]  /*ad30*/  HMMA.16816.F32.BF16 R8, R196.reuse, R210, R8 ;  /* 0x000000d2c408723c */ /* 0x040fe20000041808 */
[----:B------:R-:W-:Y:S07]  /*ad40*/  LDSM.16.M88.4 R208, [R2+0xc000] ;  /* 0x00c0000002d0783b */ /* 0x000fee0000000200 */
        /* <DEDUP_REMOVED lines=8> */
[----:B------:R-:W5:Y:S05]  /*add0*/  LDSM.16.M88.4 R188, [R3+0xd800] ;  /* 0x00d8000003bc783b */ /* 0x000f6a0000000200 */
        /* <DEDUP_REMOVED lines=13> */
[----:B------:R-:W-:Y:S02]  /*aeb0*/  LDSM.16.M88.4 R200, [R225+0x6000] ;  /* 0x00600000e1c8783b */ /* 0x000fe40000000200 */
[C---:B------:R-:W-:Y:S08]  /*aec0*/  HMMA.16816.F32.BF16 R4, R192.reuse, R204, R4 ;  /* 0x000000ccc004723c */ /* 0x040ff00000041804 */
[C---:B------:R-:W-:Y:S01]  /*aed0*/  HMMA.16816.F32.BF16 R8, R192.reuse, R206, R8 ;  /* 0x000000cec008723c */ /* 0x040fe20000041808 */
[----:B------:R-:W3:Y:S07]  /*aee0*/  LDSM.16.M88.4 R204, [R224+UR5+0xe000] ;  /* 0x00e00005e0cc783b */ /* 0x000eee0008000200 */
[C---:B-1----:R-:W-:Y:S08]  /*aef0*/  HMMA.16816.F32.BF16 R12, R192.reuse, R172, R12 ;  /* 0x000000acc00c723c */ /* 0x042ff0000004180c */
[C---:B------:R-:W-:Y:S01]  /*af00*/  HMMA.16816.F32.BF16 R16, R192.reuse, R174, R16 ;  /* 0x000000aec010723c */ /* 0x040fe20000041810 */
[----:B------:R-:W1:Y:S07]  /*af10*/  LDSM.16.M88.4 R172, [R224+UR5+0xe800] ;  /* 0x00e80005e0ac783b */ /* 0x000e6e0008000200 */
[C---:B----4-:R-:W-:Y:S08]  /*af20*/  HMMA.16816.F32.BF16 R20, R192.reuse, R180, R20 ;  /* 0x000000b4c014723c */ /* 0x050ff00000041814 */
[C---:B------:R-:W-:Y:S01]  /*af30*/  HMMA.16816.F32.BF16 R24, R192.reuse, R182, R24 ;  /* 0x000000b6c018723c */ /* 0x040fe20000041818 */
[----:B------:R-:W4:Y:S07]  /*af40*/  LDSM.16.M88.4 R180, [R224+UR5+0xf000] ;  /* 0x00f00005e0b4783b */ /* 0x000f2e0008000200 */
[C---:B-----5:R-:W-:Y:S08]  /*af50*/  HMMA.16816.F32.BF16 R28, R192.reuse, R188, R28 ;  /* 0x000000bcc01c723c */ /* 0x060ff0000004181c */
[----:B------:R-:W-:Y:S01]  /*af60*/  HMMA.16816.F32.BF16 R32, R192, R190, R32 ;  /* 0x000000bec020723c */ /* 0x000fe20000041820 */
[----:B------:R-:W5:Y:S05]  /*af70*/  LDSM.16.M88.4 R188, [R224+UR5+0xf800] ;  /* 0x00f80005e0bc783b */ /* 0x000f6a0008000200 */
[----:B------:R-:W-:Y:S02]  /*af80*/  LDSM.16.M88.4 R192, [R222+0x6000] ;  /* 0x00600000dec0783b */ /* 0x000fe40000000200 */
[C---:B------:R-:W-:Y:S08]  /*af90*/  HMMA.16816.F32.BF16 R4, R196.reuse, R208, R4 ;  /* 0x000000d0c404723c */ /* 0x040ff00000041804 */
[C---:B------:R-:W-:Y:S01]  /*afa0*/  HMMA.16816.F32.BF16 R8, R196.reuse, R210, R8 ;  /* 0x000000d2c408723c */ /* 0x040fe20000041808 */
[----:B------:R-:W5:Y:S07]  /*afb0*/  LDSM.16.M88.4 R208, [R221+0xe000] ;  /* 0x00e00000ddd0783b */ /* 0x000f6e0000000200 */
        /* <DEDUP_REMOVED lines=19> */
[C---:B-----5:R-:W-:Y:S08]  /*b0f0*/  HMMA.16816.F32.BF16 R28, R200.reuse, R188, R28 ;  /* 0x000000bcc81c723c */ /* 0x060ff0000004181c */
[----:B------:R-:W-:Y:S01]  /*b100*/  HMMA.16816.F32.BF16 R32, R200, R190, R32 ;  /* 0x000000bec820723c */ /* 0x000fe20000041820 */
[----:B------:R-:W5:Y:S05]  /*b110*/  LDSM.16.M88.4 R188, [R3+0xf800] ;  /* 0x00f8000003bc783b */ /* 0x000f6a0000000200 */
[----:B------:R-:W5:Y:S02]  /*b120*/  LDSM.16.M88.4 R200, [R168+0x6000] ;  /* 0x00600000a8c8783b */ /* 0x000f640000000200 */
[C---:B------:R-:W-:Y:S08]  /*b130*/  HMMA.16816.F32.BF16 R4, R192.reuse, R208, R4 ;  /* 0x000000d0c004723c */ /* 0x040ff00000041804 */
[C---:B------:R-:W-:Y:S08]  /*b140*/  HMMA.16816.F32.BF16 R8, R192.reuse, R210, R8 ;  /* 0x000000d2c008723c */ /* 0x040ff00000041808 */
[C---:B--2---:R-:W-:Y:S08]  /*b150*/  HMMA.16816.F32.BF16 R12, R192.reuse, R164, R12 ;  /* 0x000000a4c00c723c */ /* 0x044ff0000004180c */
[C---:B------:R-:W-:Y:S01]  /*b160*/  HMMA.16816.F32.BF16 R16, R192.reuse, R166, R16 ;  /* 0x000000a6c010723c */ /* 0x040fe20000041810 */
[----:B------:R-:W2:Y:S07]  /*b170*/  LDSM.16.M88.4 R164, [R2+0xe800] ;  /* 0x00e8000002a4783b */ /* 0x000eae0000000200 */
[C---:B------:R-:W-:Y:S08]  /*b180*/  HMMA.16816.F32.BF16 R20, R192.reuse, R176, R20 ;  /* 0x000000b0c014723c */ /* 0x040ff00000041814 */
[C---:B------:R-:W-:Y:S08]  /*b190*/  HMMA.16816.F32.BF16 R24, R192.reuse, R178, R24 ;  /* 0x000000b2c018723c */ /* 0x040ff00000041818 */
[C---:B---3--:R-:W-:Y:S08]  /*b1a0*/  HMMA.16816.F32.BF16 R28, R192.reuse, R184, R28 ;  /* 0x000000b8c01c723c */ /* 0x048ff0000004181c */
[----:B------:R-:W-:Y:S08]  /*b1b0*/  HMMA.16816.F32.BF16 R32, R192, R186, R32 ;  /* 0x000000bac020723c */ /* 0x000ff00000041820 */
[C---:B------:R-:W-:Y:S08]  /*b1c0*/  HMMA.16816.F32.BF16 R4, R196.reuse, R204, R4 ;  /* 0x000000ccc404723c */ /* 0x040ff00000041804 */
[C---:B------:R-:W-:Y:S08]  /*b1d0*/  HMMA.16816.F32.BF16 R8, R196.reuse, R206, R8 ;  /* 0x000000cec408723c */ /* 0x040ff00000041808 */
[C---:B-1----:R-:W-:Y:S08]  /*b1e0*/  HMMA.16816.F32.BF16 R12, R196.reuse, R172, R12 ;  /* 0x000000acc40c723c */ /* 0x042ff0000004180c */
[C---:B------:R-:W-:Y:S01]  /*b1f0*/  HMMA.16816.F32.BF16 R16, R196.reuse, R174, R16 ;  /* 0x000000aec410723c */ /* 0x040fe20000041810 */
[----:B------:R-:W1:Y:S07]  /*b200*/  LDSM.16.M88.4 R172, [R2+0xf000] ;  /* 0x00f0000002ac783b */ /* 0x000e6e0000000200 */
[C---:B----4-:R-:W-:Y:S08]  /*b210*/  HMMA.16816.F32.BF16 R20, R196.reuse, R180, R20 ;  /* 0x000000b4c414723c */ /* 0x050ff00000041814 */
[C---:B------:R-:W-:Y:S08]  /*b220*/  HMMA.16816.F32.BF16 R24, R196.reuse, R182, R24 ;  /* 0x000000b6c418723c */ /* 0x040ff00000041818 */
[C---:B-----5:R-:W-:Y:S08]  /*b230*/  HMMA.16816.F32.BF16 R28, R196.reuse, R188, R28 ;  /* 0x000000bcc41c723c */ /* 0x060ff0000004181c */
[----:B------:R-:W-:Y:S08]  /*b240*/  HMMA.16816.F32.BF16 R32, R196, R190, R32 ;  /* 0x000000bec420723c */ /* 0x000ff00000041820 */
[C---:B------:R-:W-:Y:S08]  /*b250*/  HMMA.16816.F32.BF16 R4, R200.reuse, R212, R4 ;  /* 0x000000d4c804723c */ /* 0x040ff00000041804 */
[C---:B------:R-:W-:Y:S08]  /*b260*/  HMMA.16816.F32.BF16 R8, R200.reuse, R214, R8 ;  /* 0x000000d6c808723c */ /* 0x040ff00000041808 */
[C---:B--2---:R-:W-:Y:S03]  /*b270*/  HMMA.16816.F32.BF16 R12, R200.reuse, R164, R12 ;  /* 0x000000a4c80c723c */ /* 0x044fe6000004180c */
[----:B------:R-:W-:Y:S01]  /*b280*/  FMUL.FTZ R207, R6, UR10 ;  /* 0x0000000a06cf7c20 */ /* 0x000fe20008410000 */
[----:B------:R-:W-:Y:S01]  /*b290*/  FMUL.FTZ R206, R7, UR10 ;  /* 0x0000000a07ce7c20 */ /* 0x000fe20008410000 */
[----:B------:R-:W-:Y:S01]  /*b2a0*/  FMUL.FTZ R252, R4, UR10 ;  /* 0x0000000a04fc7c20 */ /* 0x000fe20008410000 */
[----:B------:R-:W-:Y:S01]  /*b2b0*/  FMUL.FTZ R250, R5, UR10 ;  /* 0x0000000a05fa7c20 */ /* 0x000fe20008410000 */
[----:B------:R-:W2:Y:S01]  /*b2c0*/  MUFU.TANH R223, R207 ;  /* 0x000000cf00df7308 */ /* 0x000ea20000002400 */
[C---:B------:R-:W-:Y:S03]  /*b2d0*/  HMMA.16816.F32.BF16 R16, R200.reuse, R166, R16 ;  /* 0x000000a6c810723c */ /* 0x040fe60000041810 */
[----:B------:R-:W-:Y:S01]  /*b2e0*/  FMUL.FTZ R165, R11, UR10 ;  /* 0x0000000a0ba57c20 */ /* 0x000fe20008410000 */
[----:B------:R-:W-:Y:S01]  /*b2f0*/  FMUL.FTZ R205, R9, UR10 ;  /* 0x0000000a09cd7c20 */ /* 0x000fe20008410000 */
[----:B------:R-:W-:Y:S01]  /*b300*/  FMUL.FTZ R168, R8, UR10 ;  /* 0x0000000a08a87c20 */ /* 0x000fe20008410000 */
[----:B------:R-:W-:Y:S03]  /*b310*/  FMUL.FTZ R204, R10, UR10 ;  /* 0x0000000a0acc7c20 */ /* 0x000fe60008410000 */
[----:B------:R3:W4:Y:S01]  /*b320*/  MUFU.TANH R9, R165 ;  /* 0x000000a500097308 */ /* 0x0007220000002400 */
[C---:B-1----:R-:W-:Y:S03]  /*b330*/  HMMA.16816.F32.BF16 R20, R200.reuse, R172, R20 ;  /* 0x000000acc814723c */ /* 0x042fe60000041814 */
[----:B------:R-:W-:Y:S01]  /*b340*/  FMUL.FTZ R246, R12, UR10 ;  /* 0x0000000a0cf67c20 */ /* 0x000fe20008410000 */
[----:B------:R-:W-:Y:S01]  /*b350*/  FMUL.FTZ R248, R13, UR10 ;  /* 0x0000000a0df87c20 */ /* 0x000fe20008410000 */
[----:B------:R-:W-:Y:S01]  /*b360*/  FMUL.FTZ R251, R14, UR10 ;  /* 0x0000000a0efb7c20 */ /* 0x000fe20008410000 */
[----:B------:R-:W-:Y:S03]  /*b370*/  FMUL.FTZ R249, R15, UR10 ;  /* 0x0000000a0ff97c20 */ /* 0x000fe60008410000 */
[----:B------:R1:W1:Y:S01]  /*b380*/  MUFU.TANH R199, R206 ;  /* 0x000000ce00c77308 */ /* 0x0002620000002400 */
[C---:B------:R-:W-:Y:S03]  /*b390*/  HMMA.16816.F32.BF16 R24, R200.reuse, R174, R24 ;  /* 0x000000aec818723c */ /* 0x040fe60000041818 */
[----:B------:R-:W-:Y:S01]  /*b3a0*/  FMUL.FTZ R244, R16, UR10 ;  /* 0x0000000a10f47c20 */ /* 0x000fe20008410000 */
[----:B------:R-:W-:Y:S01]  /*b3b0*/  FMUL.FTZ R242, R17, UR10 ;  /* 0x0000000a11f27c20 */ /* 0x000fe20008410000 */
[----:B------:R-:W-:Y:S01]  /*b3c0*/  FMUL.FTZ R247, R18, UR10 ;  /* 0x0000000a12f77c20 */ /* 0x000fe20008410000 */
[----:B------:R-:W-:Y:S03]  /*b3d0*/  FMUL.FTZ R215, R19, UR10 ;  /* 0x0000000a13d77c20 */ /* 0x000fe60008410000 */
[----:B------:R5:W1:Y:S01]  /*b3e0*/  MUFU.TANH R182, R168 ;  /* 0x000000a800b67308 */ /* 0x000a620000002400 */
[----:B---3--:R-:W3:Y:S01]  /*b3f0*/  LDSM.16.M88.4 R164, [R2+0xf800] ;  /* 0x00f8000002a4783b */ /* 0x008ee20000000200 */
[----:B------:R-:W-:Y:S04]  /*b400*/  DEPBAR.LE SB0, 0x0 ;  /* 0x000080000000791a */ /* 0x000fe80000000000 */
[----:B------:R-:W-:Y:S01]  /*b410*/  FMUL.FTZ R240, R20, UR10 ;  /* 0x0000000a14f07c20 */ /* 0x000fe20008410000 */
[----:B------:R-:W-:Y:S03]  /*b420*/  FMUL.FTZ R214, R21, UR10 ;  /* 0x0000000a15d67c20 */ /* 0x000fe60008410000 */
[----:B------:R2:W1:Y:S01]  /*b430*/  MUFU.TANH R198, R205 ;  /* 0x000000cd00c67308 */ /* 0x0004620000002400 */
[----:B------:R-:W-:Y:S01]  /*b440*/  BAR.SYNC.DEFER_BLOCKING 0x0 ;  /* 0x0000000000007b1d */ /* 0x000fe20000010000 */
[----:B------:R-:W-:Y:S01]  /*b450*/  FMUL.FTZ R213, R22, UR10 ;  /* 0x0000000a16d57c20 */ /* 0x000fe20008410000 */
[----:B------:R-:W-:Y:S01]  /*b460*/  FMUL.FTZ R211, R23, UR10 ;  /* 0x0000000a17d37c20 */ /* 0x000fe20008410000 */
[----:B------:R-:W-:Y:S01]  /*b470*/  FMUL.FTZ R212, R24, UR10 ;  /* 0x0000000a18d47c20 */ /* 0x000fe20008410000 */
[----:B------:R-:W-:Y:S01]  /*b480*/  FMUL.FTZ R210, R25, UR10 ;  /* 0x0000000a19d27c20 */ /* 0x000fe20008410000 */
[----:B------:R-:W-:Y:S01]  /*b490*/  FMUL.FTZ R209, R26, UR10 ;  /* 0x0000000a1ad17c20 */ /* 0x000fe20008410000 */
[----:B------:R-:W-:Y:S03]  /*b4a0*/  FMUL.FTZ R207, R27, UR10 ;  /* 0x0000000a1bcf7c20 */ /* 0x000fe60008410000 */
[----:B------:R4:W1:Y:S10]  /*b4b0*/  MUFU.TANH R10, R204 ;  /* 0x000000cc000a7308 */ /* 0x0008740000002400 */
[----:B------:R-:W1:Y:S10]  /*b4c0*/  MUFU.TANH R252, R252 ;  /* 0x000000fc00fc7308 */ /* 0x000e740000002400 */
[----:B------:R-:W1:Y:S10]  /*b4d0*/  MUFU.TANH R250, R250 ;  /* 0x000000fa00fa7308 */ /* 0x000e740000002400 */
[----:B------:R-:W1:Y:S01]  /*b4e0*/  MUFU.TANH R246, R246 ;  /* 0x000000f600f67308 */ /* 0x000e620000002400 */
[C---:B---3--:R-:W-:Y:S09]  /*b4f0*/  HMMA.16816.F32.BF16 R28, R200.reuse, R164, R28 ;  /* 0x000000a4c81c723c */ /* 0x048ff2000004181c */
[----:B------:R-:W3:Y:S01]  /*b500*/  MUFU.TANH R248, R248 ;  /* 0x000000f800f87308 */ /* 0x000ee20000002400 */
[----:B------:R-:W-:Y:S09]  /*b510*/  HMMA.16816.F32.BF16 R32, R200, R166, R32 ;  /* 0x000000a6c820723c */ /* 0x000ff20000041820 */
[----:B------:R-:W3:Y:S01]  /*b520*/  MUFU.TANH R251, R251 ;  /* 0x000000fb00fb7308 */ /* 0x000ee20000002400 */
[----:B-1----:R-:W-:Y:S01]  /*b530*/  FMUL.FTZ R206, R28, UR10 ;  /* 0x0000000a1cce7c20 */ /* 0x002fe20008410000 */
[----:B------:R-:W-:Y:S01]  /*b540*/  FMUL.FTZ R208, R29, UR10 ;  /* 0x0000000a1dd07c20 */ /* 0x000fe20008410000 */
[----:B-----5:R-:W-:Y:S01]  /*b550*/  FMUL.FTZ R168, R30, UR10 ;  /* 0x0000000a1ea87c20 */ /* 0x020fe20008410000 */
[----:B------:R-:W-:Y:S06]  /*b560*/  FMUL.FTZ R167, R31, UR10 ;  /* 0x0000000a1fa77c20 */ /* 0x000fec0008410000 */
[----:B------:R-:W1:Y:S01]  /*b570*/  MUFU.TANH R249, R249 ;  /* 0x000000f900f97308 */ /* 0x000e620000002400 */
[----:B--2---:R-:W-:Y:S01]  /*b580*/  FMUL.FTZ R205, R32, UR10 ;  /* 0x0000000a20cd7c20 */ /* 0x004fe20008410000 */
[----:B----4-:R-:W-:Y:S01]  /*b590*/  FMUL.FTZ R204, R33, UR10 ;  /* 0x0000000a21cc7c20 */ /* 0x010fe20008410000 */
[----:B------:R-:W-:Y:S01]  /*b5a0*/  FMUL.FTZ R34, R34, UR10 ;  /* 0x0000000a22227c20 */ /* 0x000fe20008410000 */
[----:B------:R-:W-:Y:S06]  /*b5b0*/  FMUL.FTZ R35, R35, UR10 ;  /* 0x0000000a23237c20 */ /* 0x000fec0008410000 */
[----:B------:R-:W2:Y:S10]  /*b5c0*/  MUFU.TANH R244, R244 ;  /* 0x000000f400f47308 */ /* 0x000eb40000002400 */
        /* <DEDUP_REMOVED lines=38> */
[-C--:B------:R-:W-:Y:S02]  /*b830*/  LOP3.LUT R13, R13, R4.reuse, RZ, 0x3c, !PT ;  /* 0x000000040d0d7212 */ /* 0x080fe400078e3cff */
[----:B------:R-:W2:Y:S02]  /*b840*/  I2F.RP R11, R2 ;  /* 0x00000002000b7306 */ /* 0x000ea40000209400 */
[----:B------:R-:W-:Y:S08]  /*b850*/  ISETP.GE.AND P2, PT, R13, RZ, PT ;  /* 0x000000ff0d00720c */ /* 0x000ff00003f46270 */
[----:B--2---:R-:W2:Y:S02]  /*b860*/  MUFU.RCP R3, R11 ;  /* 0x0000000b00037308 */ /* 0x004ea40000001000 */
[----:B--2---:R-:W-:Y:S01]  /*b870*/  VIADD R14, R3, 0xffffffe ;  /* 0x0ffffffe030e7836 */ /* 0x004fe20000000000 */
[----:B------:R-:W-:Y:S07]  /*b880*/  IADD3 R3, PT, PT, R239, -0x40, RZ ;  /* 0xffffffc0ef037810 */ /* 0x000fee0007ffe0ff */
[----:B------:R-:W2:Y:S01]  /*b890*/  F2I.FTZ.U32.TRUNC.NTZ R15, R14 ;  /* 0x0000000e000f7305 */ /* 0x000ea2000021f000 */
[----:B------:R-:W-:Y:S02]  /*b8a0*/  IABS R8, R3 ;  /* 0x0000000300087213 */ /* 0x000fe40000000000 */
[----:B------:R-:W-:Y:S01]  /*b8b0*/  LOP3.LUT R3, R3, R4, RZ, 0x3c, !PT ;  /* 0x0000000403037212 */ /* 0x000fe200078e3cff */
        /* <DEDUP_REMOVED lines=21> */
[----:B------:R-:W2:Y:S08]  /*ba10*/  LDC.64 R2, c[0x0][0x3b8] ;  /* 0x0000ee00ff027b82 */ /* 0x000eb00000000a00 */
        /* <DEDUP_REMOVED lines=27> */
.L_x_1985:
        /* <DEDUP_REMOVED lines=29> */
.L_x_1984:
[----:B------:R-:W-:Y:S01]  /*bda0*/  FMNMX3.FTZ R3, R169, R252, R250, !PT ;  /* 0x000000fca9037276 */ /* 0x000fe200078100fa */
[----:B--2---:R-:W-:Y:S01]  /*bdb0*/  LDSM.16.MT88.4 R12, [R218+0x10000] ;  /* 0x01000000da0c783b */ /* 0x004fe20000004200 */
[----:B------:R-:W-:Y:S02]  /*bdc0*/  FMNMX3.FTZ R2, R0, R223, R199, !PT ;  /* 0x000000df00027276 */ /* 0x000fe400078100c7 */
[----:B------:R-:W-:Y:S02]  /*bdd0*/  FMNMX3.FTZ R3, R3, R182, R198, !PT ;  /* 0x000000b603037276 */ /* 0x000fe400078100c6 */
[----:B------:R-:W-:Y:S02]  /*bde0*/  FMNMX3.FTZ R2, R2, R10, R9, !PT ;  /* 0x0000000a02027276 */ /* 0x000fe40007810009 */
[----:B------:R-:W-:Y:S01]  /*bdf0*/  FMNMX3.FTZ R3, R3, R246, R248, !PT ;  /* 0x000000f603037276 */ /* 0x000fe200078100f8 */
[----:B------:R-:W-:Y:S01]  /*be00*/  LDSM.16.MT88.4 R20, [R170+0x10000] ;  /* 0x01000000aa14783b */ /* 0x000fe20000004200 */
[----:B-1----:R-:W-:Y:S02]  /*be10*/  FMNMX3.FTZ R2, R2, R251, R249, !PT ;  /* 0x000000fb02027276 */ /* 0x002fe400078100f9 */
        /* <DEDUP_REMOVED lines=251> */
[----:B------:R-:W-:Y:S01]  /*cdd0*/  ISETP.NE.AND P2, PT, R238, RZ, PT ;  /* 0x000000ffee00720c */ /* 0x000fe20003f45270 */
[----:B------:R-:W-:Y:S01]  /*cde0*/  FFMA.FTZ R191, R0, R241, R191 ;  /* 0x000000f100bf7223 */ /* 0x000fe200000100bf */
[C---:B------:R-:W-:Y:S04]  /*cdf0*/  HMMA.16816.F32.BF16 R60, R160.reuse, R140, R60 ;  /* 0x0000008ca03c723c */ /* 0x040fe8000004183c */
[----:B------:R-:W-:Y:S01]  /*ce00*/  MUFU.EX2 R204, R181 ;  /* 0x000000b500cc7308 */ /* 0x000fe20000000800 */
[----:B------:R-:W-:Y:S01]  /*ce10*/  FADD.FTZ R190, R190, R193 ;  /* 0x000000c1bebe7221 */ /* 0x000fe20000010000 */
[----:B------:R-:W-:Y:S02]  /*ce20*/  FADD.FTZ R186, R186, R191 ;  /* 0x000000bfbaba7221 */ /* 0x000fe40000010000 */
[C---:B------:R-:W-:Y:S01]  /*ce30*/  HMMA.16816.F32.BF16 R64, R160.reuse, R142, R64 ;  /* 0x0000008ea040723c */ /* 0x040fe20000041840 */
[----:B------:R-:W1:Y:S05]  /*ce40*/  LDSM.16.MT88.4 R140, [R185+0x4000] ;  /* 0x00400000b98c783b */ /* 0x000e6a0000004200 */
        /* <DEDUP_REMOVED lines=211> */
.L_x_1982:
        /* <DEDUP_REMOVED lines=343> */
.L_x_1988:
[----:B------:R-:W-:Y:S05]  /*f0f0*/  BSYNC.RECONVERGENT B0 ;  /* 0x0000000000007941 */ /* 0x000fea0003800200 */
.L_x_1987:
        /* <DEDUP_REMOVED lines=33> */
.L_x_1990:
[----:B------:R-:W-:Y:S05]  /*f310*/  BSYNC.RECONVERGENT B0 ;  /* 0x0000000000007941 */ /* 0x000fea0003800200 */
.L_x_1989:
        /* <DEDUP_REMOVED lines=21> */
.L_x_1992:
[----:B------:R-:W-:Y:S05]  /*f470*/  BSYNC.RECONVERGENT B0 ;  /* 0x0000000000007941 */ /* 0x000fea0003800200 */
.L_x_1991:
        /* <DEDUP_REMOVED lines=21> */
.L_x_1994:
[----:B------:R-:W-:Y:S05]  /*f5d0*/  BSYNC.RECONVERGENT B0 ;  /* 0x0000000000007941 */ /* 0x000fea0003800200 */
.L_x_1993:
        /* <DEDUP_REMOVED lines=19> */
.L_x_1995:
        /* <DEDUP_REMOVED lines=15> */
.L_x_4069:


//--------------------- .text._ZN5flash24flash_fwd_splitkv_kernelI23Flash_fwd_kernel_traitsILi256ELi64ELi64ELi4ELb0ELb0EN7cutlass10bfloat16_tE19Flash_kernel_traitsILi256ELi64ELi64ELi4ES3_EELb1ELb0ELb1ELb0ELb0ELb0ELb0ELb0EEEvNS_16Flash_fwd_paramsE --------------------------
	.section	.text._ZN5flash24flash_fwd_splitkv_kernelI23Flash_fwd_kernel_traitsILi256ELi64ELi64ELi4ELb0ELb0EN7cutlass10bfloat16_tE19Flash_kernel_traitsILi256ELi64ELi64ELi4ES3_EELb1ELb0ELb1ELb0ELb0ELb0ELb0ELb0EEEvNS_16Flash_fwd_paramsE,"ax",@progbits
	.align	128
        .global         _ZN5flash24flash_fwd_splitkv_kernelI23Flash_fwd_kernel_traitsILi256ELi64ELi64ELi4ELb0ELb0EN7cutlass10bfloat16_tE19Flash_kernel_traitsILi256ELi64ELi64ELi4ES3_EELb1ELb0ELb1ELb0ELb0ELb0ELb0ELb0EEEvNS_16Flash_fwd_paramsE
        .type           _ZN5flash24flash_fwd_splitkv_kernelI23Flash_fwd_kernel_traitsILi256ELi64ELi64ELi4ELb0ELb0EN7cutlass10bfloat16_tE19Flash_kernel_traitsILi256ELi64ELi64ELi4ES3_EELb1ELb0ELb1ELb0ELb0ELb0ELb0ELb0EEEvNS_16Flash_fwd_paramsE,@function
        .size           _ZN5flash24flash_fwd_splitkv_kernelI23Flash_fwd_kernel_traitsILi256ELi64ELi64ELi4ELb0ELb0EN7cutlass10bfloat16_tE19Flash_kernel_traitsILi256ELi64ELi64ELi4ES3_EELb1ELb0ELb1ELb0ELb0ELb0ELb0ELb0EEEvNS_16Flash_fwd_paramsE,(.L_x_4070 - _ZN5flash24flash_fwd_splitkv_kernelI23Flash_fwd_kernel_traitsILi256ELi64ELi64ELi4ELb0ELb0EN7cutlass10bfloat16_tE19Flash_kernel_traitsILi256ELi64ELi64ELi4ES3_EELb1ELb0ELb1ELb0ELb0ELb0ELb0ELb0EEEvNS_16Flash_fwd_paramsE)
        .other          _ZN5flash24flash_fwd_splitkv_kernelI23Flash_fwd_kernel_traitsILi256ELi64ELi64ELi4ELb0ELb0EN7cutlass10bfloat16_tE19Flash_kernel_traitsILi256ELi64ELi64ELi4ES3_EELb1ELb0ELb1ELb0ELb0ELb0ELb0ELb0EEEvNS_16Flash_fwd_paramsE,@"STO_CUDA_ENTRY STV_DEFAULT"
_ZN5flash24flash_fwd_splitkv_kernelI23Flash_fwd_kernel_traitsILi256ELi64ELi64ELi4ELb0ELb0EN7cutlass10bfloat16_tE19Flash_kernel_traitsILi256ELi64ELi64ELi4ES3_EELb1ELb0ELb1ELb0ELb0ELb0ELb0ELb0EEEvNS_16Flash_fwd_paramsE:
.text._ZN5flash24flash_fwd_splitkv_kernelI23Flash_fwd_kernel_traitsILi256ELi64ELi64ELi4ELb0ELb0EN7cutlass10bfloat16_tE19Flash_kernel_traitsILi256ELi64ELi64ELi4ES3_EELb1ELb0ELb1ELb0ELb0ELb0ELb0ELb0EEEvNS_16Flash_fwd_paramsE:
[----:B------:R-:W-:Y:S01]  /*0000*/  LDC R1, c[0x0][0x37c] ;  /* 0x0000df00ff017b82 */ /* 0x000fe20000000800 */
[----:B------:R-:W1:Y:S07]  /*0010*/  LDCU.64 UR8, c[0x0][0x460] ;  /* 0x00008c00ff0877ac */ /* 0x000e6e0008000a00 */
[----:B------:R-:W2:Y:S01]  /*0020*/  S2UR UR25, SR_CTAID.Y ;  /* 0x00000000001979c3 */ /* 0x000ea20000002600 */
[----:B------:R-:W3:Y:S01]  /*0030*/  LDCU.64 UR10, c[0x0][0x470] ;  /* 0x00008e00ff0a77ac */ /* 0x000ee20008000a00 */
[----:B------:R-:W2:Y:S01]  /*0040*/  LDCU.64 UR14, c[0x0][0x460] ;  /* 0x00008c00ff0e77ac */ /* 0x000ea20008000a00 */
[----:B------:R-:W4:Y:S01]  /*0050*/  LDCU.U8 UR12, c[0x0][0x532] ;  /* 0x0000a640ff0c77ac */ /* 0x000f220008000000 */
[----:B------:R-:W4:Y:S01]  /*0060*/  LDCU.64 UR6, c[0x0][0x468] ;  /* 0x00008d00ff0677ac */ /* 0x000f220008000a00 */
[----:B-1----:R-:W-:Y:S01]  /*0070*/  ISETP.NE.U32.AND P4, PT, RZ, UR8, PT ;  /* 0x00000008ff007c0c */ /* 0x002fe2000bf85070 */
[----:B------:R-:W-:Y:S01]  /*0080*/  UISETP.NE.U32.AND UP4, UPT, UR8, URZ, UPT ;  /* 0x000000ff0800728c */ /* 0x000fe2000bf85070 */
[----:B------:R-:W1:Y:S02]  /*0090*/  LDCU.64 UR4, c[0x0][0x478] ;  /* 0x00008f00ff0477ac */ /* 0x000e640008000a00 */
[----:B------:R-:W-:Y:S01]  /*00a0*/  ISETP.NE.AND.EX P4, PT, RZ, UR9, PT, P4 ;  /* 0x00000009ff007c0c */ /* 0x000fe2000bf85340 */
[----:B---3--:R-:W-:-:S02]  /*00b0*/  UISETP.NE.U32.AND UP3, UPT, UR10, URZ, UPT ;  /* 0x000000ff0a00728c */ /* 0x008fc4000bf65070 */
[----:B------:R-:W-:Y:S01]  /*00c0*/  UISETP.NE.AND.EX UP4, UPT, UR9, URZ, UPT, UP4 ;  /* 0x000000ff0900728c */ /* 0x000fe2000bf85340 */
[----:B------:R-:W3:Y:S01]  /*00d0*/  LDCU.64 UR22, c[0x0][0x358] ;  /* 0x00006b00ff1677ac */ /* 0x000ee20008000a00 */
[----:B------:R-:W-:-:S04]  /*00e0*/  UISETP.NE.AND.EX UP3, UPT, UR11, URZ, UPT, UP3 ;  /* 0x000000ff0b00728c */ /* 0x000fc8000bf65330 */
[----:B------:R-:W-:Y:S01]  /*00f0*/  PLOP3.LUT P2, PT, PT, PT, UP4, 0x80, 0x8 ;  /* 0x000000000008781c */ /* 0x000fe20003f4f048 */
[----:B--2---:R-:W-:Y:S02]  /*0100*/  UIMAD.WIDE.U32 UR14, UR25, 0x4, UR14 ;  /* 0x00000004190e78a5 */ /* 0x004fe4000f8e000e */
[----:B------:R-:W-:Y:S02]  /*0110*/  USHF.L.U32 UR9, UR25, 0x2, URZ ;  /* 0x0000000219097899 */ /* 0x000fe400080006ff */
[----:B----4-:R-:W-:Y:S02]  /*0120*/  UISETP.NE.AND UP5, UPT, UR12, URZ, UPT ;  /* 0x000000ff0c00728c */ /* 0x010fe4000bfa5270 */
[----:B------:R-:W-:Y:S01]  /*0130*/  UISETP.EQ.U32.AND UP2, UPT, UR6, URZ, UPT ;  /* 0x000000ff0600728c */ /* 0x000fe2000bf42070 */
[----:B------:R-:W-:Y:S01]  /*0140*/  IMAD.U32 R6, RZ, RZ, UR14 ;  /* 0x0000000eff067e24 */ /* 0x000fe2000f8e00ff */
[----:B------:R-:W-:Y:S01]  /*0150*/  USHF.R.U32.HI UR8, URZ, 0x1e, UR25 ;  /* 0x0000001eff087899 */ /* 0x000fe20008011619 */
[----:B------:R-:W-:Y:S01]  /*0160*/  IMAD.U32 R7, RZ, RZ, UR15 ;  /* 0x0000000fff077e24 */ /* 0x000fe2000f8e00ff */
[----:B------:R-:W-:-:S02]  /*0170*/  @UP3 UIADD3 UR12, UP1, UPT, UR9, UR10, URZ ;  /* 0x0000000a090c3290 */ /* 0x000fc4000ff3e0ff */
[----:B------:R-:W-:Y:S02]  /*0180*/  UISETP.EQ.OR.EX UP2, UPT, UR7, URZ, !UP5, UP2 ;  /* 0x000000ff0700728c */ /* 0x000fe4000ef42720 */
[----:B-1----:R-:W-:Y:S01]  /*0190*/  UISETP.NE.U32.AND UP0, UPT, UR4, URZ, UPT ;  /* 0x000000ff0400728c */ /* 0x002fe2000bf05070 */
[----:B---3--:R-:W2:Y:S01]  /*01a0*/  @P4 LDG.E R5, desc[UR22][R6.64] ;  /* 0x0000001606054981 */ /* 0x008ea2000c1e1900 */
[----:B------:R-:W-:Y:S02]  /*01b0*/  @UP3 UIADD3.X UR13, UPT, UPT, UR8, UR11, URZ, UP1, !UPT ;  /* 0x0000000b080d3290 */ /* 0x000fe40008ffe4ff */
[----:B------:R-:W-:Y:S01]  /*01c0*/  UIADD3 UR10, UP1, UPT, UR9, UR6, URZ ;  /* 0x00000006090a7290 */ /* 0x000fe2000ff3e0ff */
[----:B------:R1:W3:Y:S01]  /*01d0*/  @P2 LDG.E R2, desc[UR22][R6.64+0x4] ;  /* 0x0000041606022981 */ /* 0x0002e2000c1e1900 */
[----:B------:R-:W-:Y:S01]  /*01e0*/  UISETP.NE.AND.EX UP0, UPT, UR5, URZ, UPT, UP0 ;  /* 0x000000ff0500728c */ /* 0x000fe2000bf05300 */
[----:B------:R-:W-:Y:S01]  /*01f0*/  PLOP3.LUT P3, PT, PT, PT, UP2, 0x80, 0x8 ;  /* 0x000000000008781c */ /* 0x000fe20003f6f028 */
[----:B------:R-:W-:Y:S01]  /*0200*/  UIADD3.X UR11, UPT, UPT, UR8, UR7, URZ, UP1, !UPT ;  /* 0x00000007080b7290 */ /* 0x000fe20008ffe4ff */
[----:B------:R-:W-:Y:S01]  /*0210*/  PLOP3.LUT P1, PT, PT, PT, UP3, 0x80, 0x8 ;  /* 0x000000000008781c */ /* 0x000fe20003f2f038 */
[----:B------:R-:W-:-:S02]  /*0220*/  IMAD.U32 R10, RZ, RZ, UR12 ;  /* 0x0000000cff0a7e24 */ /* 0x000fc4000f8e00ff */
[----:B------:R-:W-:Y:S01]  /*0230*/  PLOP3.LUT P0, PT, PT, PT, UP0, 0x80, 0x8 ;  /* 0x000000000008781c */ /* 0x000fe20003f0f008 */
[----:B------:R-:W-:-:S04]  /*0240*/  IMAD.U32 R11, RZ, RZ, UR13 ;  /* 0x0000000dff0b7e24 */ /* 0x000fc8000f8e00ff */
[----:B------:R-:W-:-:S04]  /*0250*/  @UP0 UIADD3 UR4, UP1, UPT, UR9, UR4, URZ ;  /* 0x0000000409040290 */ /* 0x000fc8000ff3e0ff */
[----:B------:R-:W-:Y:S01]  /*0260*/  @UP0 UIADD3.X UR5, UPT, UPT, UR8, UR5, URZ, UP1, !UPT ;  /* 0x0000000508050290 */ /* 0x000fe20008ffe4ff */
[----:B------:R-:W4:Y:S01]  /*0270*/  @P1 LDG.E R3, desc[UR22][R10.64] ;  /* 0x000000160a031981 */ /* 0x000f22000c1e1900 */
[----:B-1----:R-:W-:Y:S02]  /*0280*/  IMAD.U32 R6, RZ, RZ, UR10 ;  /* 0x0000000aff067e24 */ /* 0x002fe4000f8e00ff */
[----:B------:R-:W-:-:S05]  /*0290*/  IMAD.U32 R7, RZ, RZ, UR11 ;  /* 0x0000000bff077e24 */ /* 0x000fca000f8e00ff */
[----:B------:R-:W4:Y:S01]  /*02a0*/  @!P3 LDG.E R4, desc[UR22][R6.64] ;  /* 0x000000160604b981 */ /* 0x000f22000c1e1900 */
[----:B------:R-:W-:Y:S02]  /*02b0*/  IMAD.U32 R8, RZ, RZ, UR4 ;  /* 0x00000004ff087e24 */ /* 0x000fe4000f8e00ff */
[----:B------:R-:W-:Y:S01]  /*02c0*/  IMAD.U32 R9, RZ, RZ, UR5 ;  /* 0x00000005ff097e24 */ /* 0x000fe2000f8e00ff */
[----:B------:R-:W1:Y:S01]  /*02d0*/  S2UR UR10, SR_CTAID.X ;  /* 0x00000000000a79c3 */ /* 0x000e620000002500 */
[----:B------:R-:W3:Y:S03]  /*02e0*/  @!UP4 LDCU UR27, c[0x0][0x434] ;  /* 0x00008680ff1bc7ac */ /* 0x000ee60008000800 */
[----:B------:R2:W5:Y:S01]  /*02f0*/  @P0 LDG.E R0, desc[UR22][R8.64] ;  /* 0x0000001608000981 */ /* 0x000562000c1e1900 */
[----:B------:R-:W-:Y:S01]  /*0300*/  UMOV UR18, 0xffffffff ;  /* 0xffffffff00127882 */ /* 0x000fe20000000000 */
[----:B------:R-:W4:Y:S01]  /*0310*/  @!UP0 LDCU.64 UR4, c[0x0][0x488] ;  /* 0x00009100ff0487ac */ /* 0x000f220008000a00 */
[----:B------:R-:W-:Y:S01]  /*0320*/  UISETP.NE.U32.AND UP1, UPT, UR6, URZ, UPT ;  /* 0x000000ff0600728c */ /* 0x000fe2000bf25070 */
[----:B------:R-:W-:Y:S01]  /*0330*/  UMOV UR16, 0xffffffff ;  /* 0xffffffff00107882 */ /* 0x000fe20000000000 */
[----:B------:R-:W2:Y:S02]  /*0340*/  @!UP0 LDCU UR6, c[0x0][0x43c] ;  /* 0x00008780ff0687ac */ /* 0x000ea40008000800 */
[----:B------:R-:W-:-:S03]  /*0350*/  UISETP.NE.AND.EX UP1, UPT, UR7, URZ, UPT, UP1 ;  /* 0x000000ff0700728c */ /* 0x000fc6000bf25310 */
[----:B------:R-:W-:Y:S01]  /*0360*/  UMOV UR7, URZ ;  /* 0x000000ff00077c82 */ /* 0x000fe20008000000 */
[----:B-1----:R-:W-:Y:S01]  /*0370*/  USHF.L.U32 UR26, UR10, 0x6, URZ ;  /* 0x000000060a1a7899 */ /* 0x002fe200080006ff */
[----:B--2---:R-:W-:Y:S02]  /*0380*/  @P4 R2UR UR18, R5 ;  /* 0x00000000051242ca */ /* 0x004fe400000e0000 */
[----:B---3--:R-:W-:-:S13]  /*0390*/  @P2 R2UR UR11, R2 ;  /* 0x00000000020b22ca */ /* 0x008fda00000e0000 */
[----:B------:R-:W-:-:S04]  /*03a0*/  @UP4 UIADD3 UR27, UPT, UPT, UR11, -UR18, URZ ;  /* 0x800000120b1b4290 */ /* 0x000fc8000fffe0ff */
[----:B------:R-:W-:Y:S01]  /*03b0*/  UISETP.GT.AND UP2, UPT, UR27, UR26, UPT ;  /* 0x0000001a1b00728c */ /* 0x000fe2000bf44270 */
[----:B----4-:R-:W-:-:S05]  /*03c0*/  @P1 R2UR UR7, R3 ;  /* 0x00000000030712ca */ /* 0x010fca00000e0000 */
[----:B------:R-:W-:Y:S01]  /*03d0*/  PLOP3.LUT P1, PT, PT, PT, UP2, 0x80, 0x8 ;  /* 0x000000000008781c */ /* 0x000fe20003f2f028 */
[----:B------:R-:W-:Y:S01]  /*03e0*/  @!UP0 UISETP.NE.U32.AND UP2, UPT, UR4, URZ, UPT ;  /* 0x000000ff0400828c */ /* 0x000fe2000bf45070 */
[----:B------:R-:W1:Y:S01]  /*03f0*/  @!UP1 LDCU UR4, c[0x0][0x438] ;  /* 0x00008700ff0497ac */ /* 0x000e620008000800 */
[----:B------:R-:W-:Y:S01]  /*0400*/  @!P3 R2UR UR16, R4 ;  /* 0x000000000410b2ca */ /* 0x000fe200000e0000 */
[----:B------:R-:W-:-:S14]  /*0410*/  BRA.U !UP1, `(.L_x_1996) ;  /* 0x0000000109187547 */ /* 0x000fdc000b800000 */
[----:B------:R-:W-:-:S13]  /*0420*/  PLOP3.LUT P2, PT, PT, PT, UP5, 0x80, 0x8 ;  /* 0x000000000008781c */ /* 0x000fda0003f4f058 */
[----:B------:R-:W1:Y:S04]  /*0430*/  @P2 LDG.E R2, desc[UR22][R6.64+0x4] ;  /* 0x0000041606022981 */ /* 0x000e68000c1e1900 */
[----:B------:R-:W2:Y:S01]  /*0440*/  @!P2 LDG.E R3, desc[UR22][R6.64] ;  /* 0x000000160603a981 */ /* 0x000ea2000c1e1900 */
[----:B-1----:R-:W-:-:S13]  /*0450*/  @P2 R2UR UR4, R2 ;  /* 0x00000000020422ca */ /* 0x002fda00000e0000 */
[----:B------:R-:W-:-:S07]  /*0460*/  @UP5 UIADD3 UR4, UPT, UPT, UR4, -UR16, URZ ;  /* 0x8000001004045290 */ /* 0x000fce000fffe0ff */
[----:B--2---:R-:W-:Y:S02]  /*0470*/  @!P2 R2UR UR4, R3 ;  /* 0x000000000304a2ca */ /* 0x004fe400000e0000 */
.L_x_1996:
[----:B-----5:R-:W-:Y:S01]  /*0480*/  @P0 R2UR UR21, R0 ;  /* 0x00000000001502ca */ /* 0x020fe200000e0000 */
[----:B------:R-:W-:Y:S01]  /*0490*/  @!UP0 UISETP.NE.AND.EX UP2, UPT, UR5, URZ, UPT, UP2 ;  /* 0x000000ff0500828c */ /* 0x000fe2000bf45320 */
[----:B-1----:R-:W-:-:S13]  /*04a0*/  @!P1 EXIT ;  /* 0x000000000000994d */ /* 0x002fda0003800000 */
[----:B------:R-:W1:Y:S01]  /*04b0*/  LDCU UR20, c[0x0][0x508] ;  /* 0x0000a100ff1477ac */ /* 0x000e620008000800 */
[----:B------:R-:W2:Y:S01]  /*04c0*/  S2UR UR24, SR_CTAID.Z ;  /* 0x00000000001879c3 */ /* 0x000ea20000002700 */
[----:B------:R-:W3:Y:S01]  /*04d0*/  S2R R219, SR_TID.X ;  /* 0x0000000000db7919 */ /* 0x000ee20000002100 */
[----:B------:R-:W4:Y:S01]  /*04e0*/  LDCU UR12, c[0x0][0x438] ;  /* 0x00008700ff0c77ac */ /* 0x000f220008000800 */
[----:B------:R-:W-:Y:S02]  /*04f0*/  @!UP0 USEL UR6, UR6, URZ, UP2 ;  /* 0x000000ff06068287 */ /* 0x000fe40009000000 */
[----:B------:R-:W-:Y:S02]  /*0500*/  @UP0 UIADD3 UR21, UPT, UPT, UR21, -UR7, URZ ;  /* 0x8000000715150290 */ /* 0x000fe4000fffe0ff */
[----:B------:R-:W-:Y:S02]  /*0510*/  @!UP0 UIADD3 UR21, UPT, UPT, UR6, UR4, -UR7 ;  /* 0x0000000406158290 */ /* 0x000fe4000fffe807 */
[----:B------:R-:W-:-:S02]  /*0520*/  UIADD3 UR5, UPT, UPT, UR10, 0x1, URZ ;  /* 0x000000010a057890 */ /* 0x000fc4000fffe0ff */
[----:B------:R-:W-:Y:S02]  /*0530*/  UIADD3 UR10, UPT, UPT, UR21, 0x3f, URZ ;  /* 0x0000003f150a7890 */ /* 0x000fe4000fffe0ff */
[----:B------:R-:W-:Y:S02]  /*0540*/  ULEA UR5, UR5, -UR27, 0x6 ;  /* 0x8000001b05057291 */ /* 0x000fe4000f8e30ff */
[----:B------:R-:W-:Y:S02]  /*0550*/  USHF.R.S32.HI UR6, URZ, 0x1f, UR10 ;  /* 0x0000001fff067899 */ /* 0x000fe4000801140a */
[----:B-1----:R-:W-:Y:S02]  /*0560*/  UIADD3 UR5, UPT, UPT, UR10, UR20, UR5 ;  /* 0x000000140a057290 */ /* 0x002fe4000fffe005 */
[----:B----4-:R-:W-:Y:S02]  /*0570*/  UIADD3 UR12, UPT, UPT, UR12, 0x3f, URZ ;  /* 0x0000003f0c0c7890 */ /* 0x010fe4000fffe0ff */
[----:B------:R-:W-:-:S02]  /*0580*/  USHF.R.S32.HI UR4, URZ, 0x1f, UR5 ;  /* 0x0000001fff047899 */ /* 0x000fc40008011405 */
[----:B------:R-:W-:Y:S02]  /*0590*/  ULEA.HI UR6, UR6, UR10, URZ, 0x6 ;  /* 0x0000000a06067291 */ /* 0x000fe4000f8f30ff */
[----:B------:R-:W-:Y:S02]  /*05a0*/  ULEA.HI UR4, UR4, UR5, URZ, 0x6 ;  /* 0x0000000504047291 */ /* 0x000fe4000f8f30ff */
[----:B------:R-:W-:Y:S02]  /*05b0*/  USHF.R.S32.HI UR11, URZ, 0x1f, UR12 ;  /* 0x0000001fff0b7899 */ /* 0x000fe4000801140c */
[----:B------:R-:W-:Y:S02]  /*05c0*/  USHF.R.S32.HI UR6, URZ, 0x6, UR6 ;  /* 0x00000006ff067899 */ /* 0x000fe40008011406 */
[----:B------:R-:W-:Y:S02]  /*05d0*/  USHF.R.S32.HI UR4, URZ, 0x6, UR4 ;  /* 0x00000006ff047899 */ /* 0x000fe40008011404 */
[----:B------:R-:W-:-:S02]  /*05e0*/  ULEA.HI UR11, UR11, UR12, URZ, 0x6 ;  /* 0x0000000c0b0b7291 */ /* 0x000fc4000f8f30ff */
[----:B------:R-:W-:Y:S01]  /*05f0*/  IMAD.U32 R0, RZ, RZ, UR6 ;  /* 0x00000006ff007e24 */ /* 0x000fe2000f8e00ff */
[----:B------:R-:W-:Y:S01]  /*0600*/  UMOV UR6, UR25 ;  /* 0x0000001900067c82 */ /* 0x000fe20008000000 */
[----:B------:R-:W-:Y:S01]  /*0610*/  USHF.R.S32.HI UR11, URZ, 0x6, UR11 ;  /* 0x00000006ff0b7899 */ /* 0x000fe2000801140b */
[----:B------:R-:W-:-:S05]  /*0620*/  IMAD.U32 R3, RZ, RZ, UR4 ;  /* 0x00000004ff037e24 */ /* 0x000fca000f8e00ff */
[----:B------:R-:W-:-:S04]  /*0630*/  VIMNMX3 R0, R0, UR11, R3, PT ;  /* 0x0000000b00007c0f */ /* 0x000fc8000b800103 */
[----:B------:R-:W-:-:S13]  /*0640*/  R2UR UR19, R0 ;  /* 0x00000000001372ca */ /* 0x000fda00000e0000 */
[----:B------:R-:W-:-:S09]  /*0650*/  UISETP.GT.AND UP0, UPT, UR19, URZ, UPT ;  /* 0x000000ff1300728c */ /* 0x000fd2000bf04270 */
[----:B--23--:R-:W-:Y:S05]  /*0660*/  BRA.U UP0, `(.L_x_1997) ;  /* 0x0000000900447547 */ /* 0x00cfea000b800000 */
[----:B------:R-:W-:Y:S01]  /*0670*/  UISETP.NE.AND UP0, UPT, UR18, -0x1, UPT ;  /* 0xffffffff1200788c */ /* 0x000fe2000bf05270 */
[----:B------:R-:W-:Y:S01]  /*0680*/  IMAD.SHL.U32 R2, R219, 0x8, RZ ;  /* 0x00000008db027824 */ /* 0x000fe200078e00ff */
[----:B------:R-:W1:Y:S01]  /*0690*/  LDCU.64 UR8, c[0x0][0x408] ;  /* 0x00008100ff0877ac */ /* 0x000e620008000a00 */
[----:B------:R-:W-:Y:S01]  /*06a0*/  IMAD.MOV.U32 R3, RZ, RZ, RZ ;  /* 0x000000ffff037224 */ /* 0x000fe200078e00ff */
[----:B------:R-:W-:Y:S01]  /*06b0*/  SHF.R.U32.HI R219, RZ, 0x3, R219 ;  /* 0x00000003ffdb7819 */ /* 0x000fe200000116db */
[----:B------:R-:W-:Y:S01]  /*06c0*/  BSSY.RECONVERGENT B0, `(.L_x_1998) ;  /* 0x0000031000007945 */ /* 0x000fe20003800200 */
[----:B------:R-:W2:Y:S01]  /*06d0*/  LDCU.64 UR4, c[0x0][0x410] ;  /* 0x00008200ff0477ac */ /* 0x000ea20008000a00 */
[----:B------:R-:W-:Y:S02]  /*06e0*/  LOP3.LUT R2, R2, 0x38, RZ, 0xc0, !PT ;  /* 0x0000003802027812 */ /* 0x000fe400078ec0ff */
[C---:B------:R-:W-:Y:S01]  /*06f0*/  VIADD R7, R219.reuse, 0x10 ;  /* 0x00000010db077836 */ /* 0x040fe20000000000 */
[----:B------:R-:W3:Y:S01]  /*0700*/  LDCU UR7, c[0x0][0x3e0] ;  /* 0x00007c00ff0777ac */ /* 0x000ee20008000800 */
[----:B------:R-:W-:-:S02]  /*0710*/  IADD3 R6, PT, PT, R219, 0x20, RZ ;  /* 0x00000020db067810 */ /* 0x000fc40007ffe0ff */
[C---:B------:R-:W-:Y:S01]  /*0720*/  LOP3.LUT R10, R2.reuse, 0x40, RZ, 0xfc, !PT ;  /* 0x00000040020a7812 */ /* 0x040fe200078efcff */
[----:B------:R-:W4:Y:S01]  /*0730*/  @!UP0 LDCU.64 UR10, c[0x0][0x400] ;  /* 0x00008000ff0a87ac */ /* 0x000f220008000a00 */
[C---:B------:R-:W-:Y:S02]  /*0740*/  LOP3.LUT R9, R2.reuse, 0x80, RZ, 0xfc, !PT ;  /* 0x0000008002097812 */ /* 0x040fe400078efcff */
[----:B------:R-:W-:Y:S01]  /*0750*/  LOP3.LUT R8, R2, 0xc0, RZ, 0xfc, !PT ;  /* 0x000000c002087812 */ /* 0x000fe200078efcff */
[----:B------:R-:W-:Y:S01]  /*0760*/  UIADD3 UR27, UPT, UPT, -UR26, UR27, URZ ;  /* 0x0000001b1a1b7290 */ /* 0x000fe2000fffe1ff */
[----:B-1----:R-:W-:Y:S01]  /*0770*/  IMAD.U32 R5, RZ, RZ, UR8 ;  /* 0x00000008ff057e24 */ /* 0x002fe2000f8e00ff */
[----:B------:R-:W-:Y:S01]  /*0780*/  @UP0 UIMAD.WIDE.U32 UR14, UR18, UR8, URZ ;  /* 0x00000008120e02a5 */ /* 0x000fe2000f8e00ff */
[----:B------:R-:W-:Y:S02]  /*0790*/  MOV R0, UR9 ;  /* 0x0000000900007c02 */ /* 0x000fe40008000f00 */
[----:B------:R-:W-:Y:S01]  /*07a0*/  IMAD.WIDE.U32 R4, R5, UR26, R2 ;  /* 0x0000001a05047c25 */ /* 0x000fe2000f8e0002 */
[----:B------:R-:W-:-:S02]  /*07b0*/  ISETP.GE.AND P1, PT, R219, UR27, PT ;  /* 0x0000001bdb007c0c */ /* 0x000fc4000bf26270 */
[----:B------:R-:W-:Y:S01]  /*07c0*/  ISETP.GE.AND P6, PT, R6, UR27, PT ;  /* 0x0000001b06007c0c */ /* 0x000fe2000bfc6270 */
[----:B------:R-:W-:Y:S01]  /*07d0*/  IMAD R0, R0, UR26, R5 ;  /* 0x0000001a00007c24 */ /* 0x000fe2000f8e0205 */
[----:B---3--:R-:W-:Y:S01]  /*07e0*/  UIMAD UR7, UR6, UR7, UR24 ;  /* 0x00000007060772a4 */ /* 0x008fe2000f8e0218 */
[----:B--2---:R-:W-:Y:S01]  /*07f0*/  IMAD.U32 R12, RZ, RZ, UR4 ;  /* 0x00000004ff0c7e24 */ /* 0x004fe2000f8e00ff */
[----:B----4-:R-:W-:Y:S01]  /*0800*/  @!UP0 UIMAD.WIDE.U32 UR12, UR25, UR10, URZ ;  /* 0x0000000a190c82a5 */ /* 0x010fe2000f8e00ff */
[----:B------:R-:W-:Y:S01]  /*0810*/  IMAD.U32 R17, RZ, RZ, UR5 ;  /* 0x00000005ff117e24 */ /* 0x000fe2000f8e00ff */
[----:B------:R-:W1:Y:S02]  /*0820*/  LDCU UR10, c[0x0][0x434] ;  /* 0x00008680ff0a77ac */ /* 0x000e640008000800 */
[----:B------:R-:W-:Y:S02]  /*0830*/  @!UP0 UIMAD UR11, UR25, UR11, UR13 ;  /* 0x0000000b190b82a4 */ /* 0x000fe4000f8e020d */
[----:B------:R-:W-:Y:S01]  /*0840*/  @UP0 UIMAD UR11, UR18, UR9, UR15 ;  /* 0x00000009120b02a4 */ /* 0x000fe2000f8e020f */
[----:B------:R-:W-:-:S02]  /*0850*/  @UP0 UMOV UR12, UR14 ;  /* 0x0000000e000c0c82 */ /* 0x000fc40008000000 */
[----:B------:R-:W-:-:S04]  /*0860*/  IADD3 R4, P0, PT, R4, UR12, RZ ;  /* 0x0000000c04047c10 */ /* 0x000fc8000ff1e0ff */
[----:B------:R-:W-:Y:S02]  /*0870*/  IADD3.X R5, PT, PT, R0, UR11, RZ, P0, !PT ;  /* 0x0000000b00057c10 */ /* 0x000fe400087fe4ff */
[----:B------:R-:W-:Y:S01]  /*0880*/  ISETP.GE.AND P0, PT, R7, UR27, PT ;  /* 0x0000001b07007c0c */ /* 0x000fe2000bf06270 */
[----:B-1----:R-:W-:Y:S01]  /*0890*/  UIMAD UR26, UR7, UR10, UR26 ;  /* 0x0000000a071a72a4 */ /* 0x002fe2000f8e021a */
[----:B------:R-:W-:Y:S01]  /*08a0*/  IMAD.WIDE.U32 R12, R12, UR24, R4 ;  /* 0x000000180c0c7c25 */ /* 0x000fe2000f8e0004 */
[----:B------:R-:W-:-:S03]  /*08b0*/  IADD3 R4, PT, PT, R219, 0x30, RZ ;  /* 0x00000030db047810 */ /* 0x000fc60007ffe0ff */
[----:B------:R-:W-:Y:S01]  /*08c0*/  IMAD R17, R17, UR24, R13 ;  /* 0x0000001811117c24 */ /* 0x000fe2000f8e020d */
[----:B------:R-:W-:Y:S06]  /*08d0*/  @P1 BRA `(.L_x_1999) ;  /* 0x00000000003c1947 */ /* 0x000fec0003800000 */
[----:B------:R-:W1:Y:S01]  /*08e0*/  LDCU UR6, c[0x0][0x440] ;  /* 0x00008800ff0677ac */ /* 0x000e620008000800 */
[----:B------:R-:W-:Y:S01]  /*08f0*/  IMAD.MOV.U32 R16, RZ, RZ, R12 ;  /* 0x000000ffff107224 */ /* 0x000fe200078e000c */
[----:B------:R-:W2:Y:S03]  /*0900*/  LDCU.64 UR4, c[0x0][0x3f0] ;  /* 0x00007e00ff0477ac */ /* 0x000ea60008000a00 */
[----:B------:R-:W-:-:S04]  /*0910*/  IMAD.WIDE.U32 R18, R219, UR8, R16 ;  /* 0x00000008db127c25 */ /* 0x000fc8000f8e0010 */
[----:B------:R-:W-:Y:S01]  /*0920*/  IMAD R0, R219, UR9, R19 ;  /* 0x00000009db007c24 */ /* 0x000fe2000f8e0213 */
        /* <DEDUP_REMOVED lines=10> */
.L_x_1999:
[----:B------:R-:W-:Y:S05]  /*09d0*/  BSYNC.RECONVERGENT B0 ;  /* 0x0000000000007941 */ /* 0x000fea0003800200 */
.L_x_1998:
[----:B------:R-:W-:Y:S01]  /*09e0*/  BSSY.RECONVERGENT B0, `(.L_x_2000) ;  /* 0x0000017000007945 */ /* 0x000fe20003800200 */
[----:B------:R-:W-:-:S03]  /*09f0*/  ISETP.GE.AND P5, PT, R4, UR27, PT ;  /* 0x0000001b04007c0c */ /* 0x000fc6000bfa6270 */
[----:B------:R-:W-:Y:S10]  /*0a00*/  @P0 BRA `(.L_x_2001) ;  /* 0x0000000000500947 */ /* 0x000ff40003800000 */
[----:B------:R-:W2:Y:S01]  /*0a10*/  LDCU UR6, c[0x0][0x440] ;  /* 0x00008800ff0677ac */ /* 0x000ea20008000800 */
[----:B------:R-:W-:Y:S01]  /*0a20*/  IADD3 R5, P0, PT, R219, 0x10, RZ ;  /* 0x00000010db057810 */ /* 0x000fe20007f1e0ff */
[----:B-1----:R-:W-:Y:S01]  /*0a30*/  IMAD.MOV.U32 R14, RZ, RZ, R12 ;  /* 0x000000ffff0e7224 */ /* 0x002fe200078e000c */
[----:B------:R-:W1:Y:S01]  /*0a40*/  LDCU.64 UR4, c[0x0][0x3f0] ;  /* 0x00007e00ff0477ac */ /* 0x000e620008000a00 */
[----:B------:R-:W-:Y:S02]  /*0a50*/  IMAD.MOV.U32 R15, RZ, RZ, R17 ;  /* 0x000000ffff0f7224 */ /* 0x000fe400078e0011 */
[----:B------:R-:W-:Y:S02]  /*0a60*/  IMAD.X R0, RZ, RZ, RZ, P0 ;  /* 0x000000ffff007224 */ /* 0x000fe400000e06ff */
[----:B------:R-:W-:-:S04]  /*0a70*/  IMAD.WIDE.U32 R14, R5, UR8, R14 ;  /* 0x00000008050e7c25 */ /* 0x000fc8000f8e000e */
[----:B------:R-:W-:-:S04]  /*0a80*/  IMAD R0, R0, UR8, RZ ;  /* 0x0000000800007c24 */ /* 0x000fc8000f8e02ff */
[----:B------:R-:W-:Y:S01]  /*0a90*/  IMAD R0, R5, UR9, R0 ;  /* 0x0000000905007c24 */ /* 0x000fe2000f8e0200 */
        /* <DEDUP_REMOVED lines=11> */
.L_x_2001:
[----:B------:R-:W-:Y:S05]  /*0b50*/  BSYNC.RECONVERGENT B0 ;  /* 0x0000000000007941 */ /* 0x000fea0003800200 */
.L_x_2000:
        /* <DEDUP_REMOVED lines=8> */
[----:B------:R-:W-:-:S04]  /*0be0*/  IMAD.WIDE.U32 R14, R5, UR8, R14 ;  /* 0x00000008050e7c25 */ /* 0x000fc8000f8e000e */
[----:B------:R-:W-:-:S04]  /*0bf0*/  IMAD R0, R0, UR8, RZ ;  /* 0x0000000800007c24 */ /* 0x000fc8000f8e02ff */
[----:B------:R-:W-:Y:S01]  /*0c00*/  IMAD R0, R5, UR9, R0 ;  /* 0x0000000905007c24 */ /* 0x000fe2000f8e0200 */
        /* <DEDUP_REMOVED lines=11> */
.L_x_2003:
[----:B------:R-:W-:Y:S05]  /*0cc0*/  BSYNC.RECONVERGENT B0 ;  /* 0x0000000000007941 */ /* 0x000fea0003800200 */
.L_x_2002:
[----:B------:R-:W-:Y:S04]  /*0cd0*/  BSSY.RECONVERGENT B0, `(.L_x_2004) ;  /* 0x0000015000007945 */ /* 0x000fe80003800200 */
[----:B------:R-:W-:Y:S05]  /*0ce0*/  @P5 BRA `(.L_x_2005) ;  /* 0x00000000004c5947 */ /* 0x000fea0003800000 */
[----:B------:R-:W4:Y:S01]  /*0cf0*/  LDCU UR6, c[0x0][0x440] ;  /* 0x00008800ff0677ac */ /* 0x000f220008000800 */
[----:B------:R-:W-:Y:S01]  /*0d00*/  IADD3 R5, P0, PT, R219, 0x30, RZ ;  /* 0x00000030db057810 */ /* 0x000fe20007f1e0ff */
[----:B------:R-:W-:Y:S01]  /*0d10*/  IMAD.MOV.U32 R13, RZ, RZ, R17 ;  /* 0x000000ffff0d7224 */ /* 0x000fe200078e0011 */
[----:B------:R-:W5:Y:S03]  /*0d20*/  LDCU.64 UR4, c[0x0][0x3f0] ;  /* 0x00007e00ff0477ac */ /* 0x000f660008000a00 */
[----:B------:R-:W-:Y:S02]  /*0d30*/  IMAD.X R0, RZ, RZ, RZ, P0 ;  /* 0x000000ffff007224 */ /* 0x000fe400000e06ff */
[----:B------:R-:W-:-:S04]  /*0d40*/  IMAD.WIDE.U32 R12, R5, UR8, R12 ;  /* 0x00000008050c7c25 */ /* 0x000fc8000f8e000c */
[----:B------:R-:W-:-:S04]  /*0d50*/  IMAD R0, R0, UR8, RZ ;  /* 0x0000000800007c24 */ /* 0x000fc8000f8e02ff */
[----:B------:R-:W-:Y:S01]  /*0d60*/  IMAD R0, R5, UR9, R0 ;  /* 0x0000000905007c24 */ /* 0x000fe2000f8e0200 */
[----:B----4-:R-:W-:Y:S02]  /*0d70*/  ISETP.GE.AND P2, PT, R10, UR6, PT ;  /* 0x000000060a007c0c */ /* 0x010fe4000bf46270 */
[----:B------:R-:W-:Y:S01]  /*0d80*/  ISETP.GE.AND P1, PT, R9, UR6, PT ;  /* 0x0000000609007c0c */ /* 0x000fe2000bf26270 */
[----:B------:R-:W-:Y:S01]  /*0d90*/  IMAD.IADD R5, R13, 0x1, R0 ;  /* 0x000000010d057824 */ /* 0x000fe200078e0200 */
[----:B------:R-:W-:Y:S02]  /*0da0*/  ISETP.GE.AND P3, PT, R2, UR6, PT ;  /* 0x0000000602007c0c */ /* 0x000fe4000bf66270 */
[----:B------:R-:W-:Y:S02]  /*0db0*/  ISETP.GE.AND P0, PT, R8, UR6, PT ;  /* 0x0000000608007c0c */ /* 0x000fe4000bf06270 */
[----:B-----5:R-:W-:-:S04]  /*0dc0*/  LEA R8, P4, R12, UR4, 0x1 ;  /* 0x000000040c087c11 */ /* 0x020fc8000f8808ff */
[----:B------:R-:W-:-:S05]  /*0dd0*/  LEA.HI.X R9, R12, UR5, R5, 0x1, P4 ;  /* 0x000000050c097c11 */ /* 0x000fca000a0f0c05 */
[----:B------:R4:W-:Y:S04]  /*0de0*/  @!P3 STG.E.128 desc[UR22][R8.64], RZ ;  /* 0x000000ff0800b986 */ /* 0x0009e8000c101d16 */
[----:B------:R4:W-:Y:S04]  /*0df0*/  @!P2 STG.E.128 desc[UR22][R8.64+0x80], RZ ;  /* 0x000080ff0800a986 */ /* 0x0009e8000c101d16 */
[----:B------:R4:W-:Y:S04]  /*0e00*/  @!P1 STG.E.128 desc[UR22][R8.64+0x100], RZ ;  /* 0x000100ff08009986 */ /* 0x0009e8000c101d16 */
[----:B------:R4:W-:Y:S02]  /*0e10*/  @!P0 STG.E.128 desc[UR22][R8.64+0x180], RZ ;  /* 0x000180ff08008986 */ /* 0x0009e4000c101d16 */
.L_x_2005:
[----:B------:R-:W-:Y:S05]  /*0e20*/  BSYNC.RECONVERGENT B0 ;  /* 0x0000000000007941 */ /* 0x000fea0003800200 */
.L_x_2004:
[----:B------:R-:W5:Y:S01]  /*0e30*/  LDCU.64 UR4, c[0x0][0x420] ;  /* 0x00008400ff0477ac */ /* 0x000f620008000a00 */
[----:B------:R-:W-:Y:S01]  /*0e40*/  ISETP.NE.AND P4, PT, R2, RZ, PT ;  /* 0x000000ff0200720c */ /* 0x000fe20003f85270 */
[----:B------:R-:W-:-:S03]  /*0e50*/  IMAD.U32 R0, RZ, RZ, UR26 ;  /* 0x0000001aff007e24 */ /* 0x000fc6000f8e00ff */
[----:B------:R-:W-:Y:S02]  /*0e60*/  ISETP.GE.OR P2, PT, R7, UR27, P4 ;  /* 0x0000001b07007c0c */ /* 0x000fe4000a746670 */
[C---:B------:R-:W-:Y:S02]  /*0e70*/  ISETP.GE.OR P3, PT, R219.reuse, UR27, P4 ;  /* 0x0000001bdb007c0c */ /* 0x040fe4000a766670 */
[----:B------:R-:W-:Y:S02]  /*0e80*/  ISETP.GE.OR P1, PT, R6, UR27, P4 ;  /* 0x0000001b06007c0c */ /* 0x000fe4000a726670 */
[----:B------:R-:W-:Y:S02]  /*0e90*/  IADD3 R219, P0, PT, R219, UR26, RZ ;  /* 0x0000001adbdb7c10 */ /* 0x000fe4000ff1e0ff */
[----:B------:R-:W-:Y:S02]  /*0ea0*/  ISETP.GE.OR P4, PT, R4, UR27, P4 ;  /* 0x0000001b04007c0c */ /* 0x000fe4000a786670 */
[----:B------:R-:W-:-:S02]  /*0eb0*/  LEA.HI.X.SX32 R0, R0, RZ, 0x1, P0 ;  /* 0x000000ff00007211 */ /* 0x000fc400000f0eff */
[C---:B-----5:R-:W-:Y:S01]  /*0ec0*/  LEA R6, P0, R219.reuse, UR4, 0x2 ;  /* 0x00000004db067c11 */ /* 0x060fe2000f8010ff */
        /* <DEDUP_REMOVED lines=8> */
[----:B-1----:R-:W-:-:S05]  /*0f50*/  MOV R3, 0x7f800000 ;  /* 0x7f80000000037802 */ /* 0x002fca0000000f00 */
[----:B------:R-:W-:Y:S01]  /*0f60*/  STG.E desc[UR22][R6.64+0xc0], R3 ;  /* 0x0000c00306007986 */ /* 0x000fe2000c101916 */
[----:B------:R-:W-:Y:S05]  /*0f70*/  EXIT ;  /* 0x000000000000794d */ /* 0x000fea0003800000 */
.L_x_1997:
[----:B------:R-:W1:Y:S01]  /*0f80*/  LDCU.64 UR4, c[0x0][0x4d8] ;  /* 0x00009b00ff0477ac */ /* 0x000e620008000a00 */
        /* <DEDUP_REMOVED lines=12> */
.L_x_2006:
[----:B------:R-:W-:Y:S05]  /*1050*/  BRA.U !UP2, `(.L_x_2007) ;  /* 0x000000050a887547 */ /* 0x000fea000b800000 */
[----:B------:R-:W1:Y:S01]  /*1060*/  LDC R6, c[0x0][0x4f0] ;  /* 0x00013c00ff067b82 */ /* 0x000e620000000800 */
[----:B------:R-:W-:Y:S01]  /*1070*/  ULEA UR8, UR19, 0xffffffc0, 0x6 ;  /* 0xffffffc013087891 */ /* 0x000fe2000f8e30ff */
[----:B------:R-:W2:Y:S05]  /*1080*/  LDCU.64 UR4, c[0x0][0x4e8] ;  /* 0x00009d00ff0477ac */ /* 0x000eaa0008000a00 */
[----:B------:R-:W-:Y:S01]  /*1090*/  MOV R0, UR8 ;  /* 0x0000000800007c02 */ /* 0x000fe20008000f00 */
[----:B------:R-:W-:Y:S01]  /*10a0*/  IMAD.MOV.U32 R8, RZ, RZ, RZ ;  /* 0x000000ffff087224 */ /* 0x000fe200078e00ff */
[----:B------:R-:W3:Y:S02]  /*10b0*/  LDCU.64 UR10, c[0x0][0x3b8] ;  /* 0x00007700ff0a77ac */ /* 0x000ee40008000a00 */
[----:B------:R-:W-:Y:S01]  /*10c0*/  IABS R0, R0 ;  /* 0x0000000000007213 */ /* 0x000fe20000000000 */
        /* <DEDUP_REMOVED lines=23> */
[-C--:B------:R-:W-:Y:S02]  /*1240*/  @!P1 IADD3 R0, PT, PT, R0, -R3.reuse, RZ ;  /* 0x8000000300009210 */ /* 0x080fe40007ffe0ff */
[----:B------:R-:W-:Y:S02]  /*1250*/  @!P1 IADD3 R7, PT, PT, R7, 0x1, RZ ;  /* 0x0000000107079810 */ /* 0x000fe40007ffe0ff */
[----:B------:R-:W-:Y:S02]  /*1260*/  ISETP.GE.U32.AND P2, PT, R0, R3, PT ;  /* 0x000000030000720c */ /* 0x000fe40003f46070 */
[C---:B------:R-:W-:Y:S02]  /*1270*/  LOP3.LUT R0, R6.reuse, UR8, RZ, 0x3c, !PT ;  /* 0x0000000806007c12 */ /* 0x040fe4000f8e3cff */
[----:B------:R-:W-:Y:S02]  /*1280*/  ISETP.NE.AND P1, PT, R6, RZ, PT ;  /* 0x000000ff0600720c */ /* 0x000fe40003f25270 */
[----:B------:R-:W-:-:S07]  /*1290*/  ISETP.GE.AND P0, PT, R0, RZ, PT ;  /* 0x000000ff0000720c */ /* 0x000fce0003f06270 */
[----:B------:R-:W-:-:S06]  /*12a0*/  @P2 VIADD R7, R7, 0x1 ;  /* 0x0000000107072836 */ /* 0x000fcc0000000000 */
[----:B------:R-:W-:Y:S02]  /*12b0*/  @!P0 IADD3 R7, PT, PT, -R7, RZ, RZ ;  /* 0x000000ff07078210 */ /* 0x000fe40007ffe1ff */
[----:B------:R-:W-:-:S05]  /*12c0*/  @!P1 LOP3.LUT R7, RZ, R6, RZ, 0x33, !PT ;  /* 0x00000006ff079212 */ /* 0x000fca00078e33ff */
[----:B------:R-:W-:-:S05]  /*12d0*/  IMAD.WIDE R12, R7, 0x4, R232 ;  /* 0x00000004070c7825 */ /* 0x000fca00078e02e8 */
[----:B------:R-:W5:Y:S01]  /*12e0*/  LDG.E R2, desc[UR22][R12.64] ;  /* 0x000000160c027981 */ /* 0x000f62000c1e1900 */
[----:B-1----:R-:W-:Y:S02]  /*12f0*/  IABS R5, R4 ;  /* 0x0000000400057213 */ /* 0x002fe40000000000 */
[----:B------:R-:W-:Y:S01]  /*1300*/  IADD3 R7, PT, PT, -R7, RZ, RZ ;  /* 0x000000ff07077210 */ /* 0x000fe20007ffe1ff */
[----:B------:R-:W1:Y:S01]  /*1310*/  S2R R0, SR_CTAID.Z ;  /* 0x0000000000007919 */ /* 0x000e620000002700 */
[----:B------:R-:W3:Y:S03]  /*1320*/  I2F.RP R10, R5 ;  /* 0x00000005000a7306 */ /* 0x000ee60000209400 */
[----:B------:R-:W-:Y:S01]  /*1330*/  IMAD R6, R6, R7, UR8 ;  /* 0x0000000806067e24 */ /* 0x000fe2000f8e0207 */
[----:B------:R-:W4:Y:S04]  /*1340*/  LDCU.64 UR8, c[0x0][0x3c0] ;  /* 0x00007800ff0877ac */ /* 0x000f280008000a00 */
[----:B---3--:R-:W3:Y:S01]  /*1350*/  MUFU.RCP R9, R10 ;  /* 0x0000000a00097308 */ /* 0x008ee20000001000 */
[----:B-1----:R-:W-:-:S02]  /*1360*/  IABS R0, R0 ;  /* 0x0000000000007213 */ /* 0x002fc40000000000 */
[----:B---3--:R-:W-:-:S06]  /*1370*/  IADD3 R9, PT, PT, R9, 0xffffffe, RZ ;  /* 0x0ffffffe09097810 */ /* 0x008fcc0007ffe0ff */
[----:B------:R-:W1:Y:S02]  /*1380*/  F2I.FTZ.U32.TRUNC.NTZ R9, R9 ;  /* 0x0000000900097305 */ /* 0x000e64000021f000 */
[----:B-1----:R-:W-:-:S05]  /*1390*/  IADD3 R3, PT, PT, RZ, -R9, RZ ;  /* 0x80000009ff037210 */ /* 0x002fca0007ffe0ff */
[----:B------:R-:W-:-:S04]  /*13a0*/  IMAD R3, R3, R5, RZ ;  /* 0x0000000503037224 */ /* 0x000fc800078e02ff */
[----:B------:R-:W-:Y:S01]  /*13b0*/  IMAD.HI.U32 R8, R9, R3, R8 ;  /* 0x0000000309087227 */ /* 0x000fe200078e0008 */
[----:B------:R-:W-:-:S05]  /*13c0*/  MOV R3, R0 ;  /* 0x0000000000037202 */ /* 0x000fca0000000f00 */
        /* <DEDUP_REMOVED lines=11> */
[----:B------:R-:W-:Y:S02]  /*1480*/  @!P0 IADD3 R0, PT, PT, -R0, RZ, RZ ;  /* 0x000000ff00008210 */ /* 0x000fe40007ffe1ff */
[----:B------:R-:W-:Y:S02]  /*1490*/  @!P1 LOP3.LUT R0, RZ, R4, RZ, 0x33, !PT ;  /* 0x00000004ff009212 */ /* 0x000fe400078e33ff */
[----:B-----5:R-:W-:Y:S01]  /*14a0*/  SHF.R.S32.HI R3, RZ, 0x1f, R2 ;  /* 0x0000001fff037819 */ /* 0x020fe20000011402 */
        /* <DEDUP_REMOVED lines=8> */
[----:B------:R-:W-:Y:S01]  /*1530*/  IADD3 R9, PT, PT, R9, R5, RZ ;  /* 0x0000000509097210 */ /* 0x000fe20007ffe0ff */
[----:B------:R-:W-:Y:S02]  /*1540*/  IMAD.IADD R11, R11, 0x1, R3 ;  /* 0x000000010b0b7824 */ /* 0x000fe400078e0203 */
[C---:B------:R-:W-:Y:S02]  /*1550*/  IMAD R3, R2.reuse, UR10, RZ ;  /* 0x0000000a02037c24 */ /* 0x040fe4000f8e02ff */
[----:B------:R-:W-:Y:S01]  /*1560*/  IMAD R5, R2, UR8, RZ ;  /* 0x0000000802057c24 */ /* 0x000fe2000f8e02ff */
[----:B------:R-:W-:Y:S01]  /*1570*/  SHF.R.S32.HI R2, RZ, 0x1f, R0 ;  /* 0x0000001fff027819 */ /* 0x000fe20000011400 */
[C---:B------:R-:W-:Y:S02]  /*1580*/  IMAD R3, R6.reuse, UR11, R3 ;  /* 0x0000000b06037c24 */ /* 0x040fe4000f8e0203 */
[----:B------:R-:W-:-:S04]  /*1590*/  IMAD.WIDE.U32 R8, R6, UR10, R8 ;  /* 0x0000000a06087c25 */ /* 0x000fc8000f8e0008 */
[C---:B------:R-:W-:Y:S01]  /*15a0*/  IMAD R5, R6.reuse, UR9, R5 ;  /* 0x0000000906057c24 */ /* 0x040fe2000f8e0205 */
[----:B------:R-:W-:Y:S01]  /*15b0*/  IADD3 R9, PT, PT, R9, R3, RZ ;  /* 0x0000000309097210 */ /* 0x000fe20007ffe0ff */
[----:B------:R-:W-:-:S04]  /*15c0*/  IMAD.WIDE.U32 R6, R6, UR8, R10 ;  /* 0x0000000806067c25 */ /* 0x000fc8000f8e000a */
[C---:B-1----:R-:W-:Y:S01]  /*15d0*/  IMAD R3, R2.reuse, UR4, RZ ;  /* 0x0000000402037c24 */ /* 0x042fe2000f8e02ff */
[----:B------:R-:W-:Y:S01]  /*15e0*/  IADD3 R7, PT, PT, R7, R5, RZ ;  /* 0x0000000507077210 */ /* 0x000fe20007ffe0ff */
[----:B------:R-:W-:Y:S02]  /*15f0*/  IMAD R5, R2, UR6, RZ ;  /* 0x0000000602057c24 */ /* 0x000fe4000f8e02ff */
[C---:B------:R-:W-:Y:S02]  /*1600*/  IMAD R3, R0.reuse, UR5, R3 ;  /* 0x0000000500037c24 */ /* 0x040fe4000f8e0203 */
[C---:B------:R-:W-:Y:S02]  /*1610*/  IMAD R5, R0.reuse, UR7, R5 ;  /* 0x0000000700057c24 */ /* 0x040fe4000f8e0205 */
[----:B------:R-:W-:-:S04]  /*1620*/  IMAD.WIDE.U32 R6, R0, UR6, R6 ;  /* 0x0000000600067c25 */ /* 0x000fc8000f8e0006 */
[----:B------:R-:W-:Y:S01]  /*1630*/  IMAD.WIDE.U32 R8, R0, UR4, R8 ;  /* 0x0000000400087c25 */ /* 0x000fe2000f8e0008 */
[----:B------:R-:W-:Y:S02]  /*1640*/  IADD3 R2, PT, PT, R7, R5, RZ ;  /* 0x0000000507027210 */ /* 0x000fe40007ffe0ff */
[----:B------:R-:W-:Y:S01]  /*1650*/  MOV R4, R6 ;  /* 0x0000000600047202 */ /* 0x000fe20000000f00 */
[----:B------:R-:W-:Y:S01]  /*1660*/  IMAD.IADD R0, R9, 0x1, R3 ;  /* 0x0000000109007824 */ /* 0x000fe200078e0203 */
[----:B------:R-:W-:Y:S06]  /*1670*/  BRA `(.L_x_2008) ;  /* 0x0000000400747947 */ /* 0x000fec0003800000 */
.L_x_2007:
        /* <DEDUP_REMOVED lines=15> */
.L_x_2009:
[----:B------:R-:W1:Y:S01]  /*1770*/  LDCU.64 UR10, c[0x0][0x3b8] ;  /* 0x00007700ff0a77ac */ /* 0x000e620008000a00 */
[----:B------:R-:W-:-:S04]  /*1780*/  UIADD3 UR15, UPT, UPT, UR7, UR16, URZ ;  /* 0x00000010070f7290 */ /* 0x000fc8000fffe0ff */
[----:B-1----:R-:W-:Y:S02]  /*1790*/  UIMAD.WIDE.U32 UR4, UR15, UR10, URZ ;  /* 0x0000000a0f0472a5 */ /* 0x002fe4000f8e00ff */
[----:B------:R-:W-:-:S04]  /*17a0*/  UIMAD UR15, UR15, UR11, URZ ;  /* 0x0000000b0f0f72a4 */ /* 0x000fc8000f8e02ff */
[----:B------:R-:W-:Y:S01]  /*17b0*/  UIADD3 UR15, UPT, UPT, UR5, UR15, URZ ;  /* 0x0000000f050f7290 */ /* 0x000fe2000fffe0ff */
[----:B------:R-:W-:-:S11]  /*17c0*/  UMOV UR14, UR4 ;  /* 0x00000004000e7c82 */ /* 0x000fd60008000000 */
.L_x_2010:
        /* <DEDUP_REMOVED lines=15> */
.L_x_2011:
[----:B------:R-:W1:Y:S01]  /*18c0*/  LDCU.64 UR8, c[0x0][0x3c0] ;  /* 0x00007800ff0877ac */ /* 0x000e620008000a00 */
[----:B------:R-:W-:-:S04]  /*18d0*/  UIADD3 UR7, UPT, UPT, UR7, UR16, URZ ;  /* 0x0000001007077290 */ /* 0x000fc8000fffe0ff */
[----:B-1----:R-:W-:Y:S02]  /*18e0*/  UIMAD.WIDE.U32 UR4, UR7, UR8, URZ ;  /* 0x00000008070472a5 */ /* 0x002fe4000f8e00ff */
[----:B------:R-:W-:-:S04]  /*18f0*/  UIMAD UR7, UR7, UR9, URZ ;  /* 0x00000009070772a4 */ /* 0x000fc8000f8e02ff */
[----:B------:R-:W-:Y:S01]  /*1900*/  UIADD3 UR5, UPT, UPT, UR5, UR7, URZ ;  /* 0x0000000705057290 */ /* 0x000fe2000fffe0ff */
[----:B------:R-:W-:-:S11]  /*1910*/  UMOV UR6, UR4 ;  /* 0x0000000400067c82 */ /* 0x000fd60008000000 */
.L_x_2012:
[----:B------:R-:W1:Y:S01]  /*1920*/  LDC R0, c[0x0][0x3e8] ;  /* 0x0000fa00ff007b82 */ /* 0x000e620000000800 */
[----:B------:R-:W2:Y:S01]  /*1930*/  S2R R3, SR_CTAID.Z ;  /* 0x0000000000037919 */ /* 0x000ea20000002700 */
[----:B------:R-:W-:Y:S01]  /*1940*/  ULEA UR4, UR19, 0xffffffc0, 0x6 ;  /* 0xffffffc013047891 */ /* 0x000fe2000f8e30ff */
[----:B------:R-:W-:Y:S01]  /*1950*/  CS2R R232, SRZ ;  /* 0x0000000000e87805 */ /* 0x000fe2000001ff00 */
[----:B------:R-:W-:Y:S02]  /*1960*/  UMOV UR7, UR5 ;  /* 0x0000000500077c82 */ /* 0x000fe40008000000 */
[----:B------:R-:W-:Y:S02]  /*1970*/  UIMAD.WIDE.U32 UR6, UR4, UR8, UR6 ;  /* 0x00000008040672a5 */ /* 0x000fe4000f8e0006 */
[----:B------:R-:W-:Y:S02]  /*1980*/  UIMAD.WIDE.U32 UR14, UR4, UR10, UR14 ;  /* 0x0000000a040e72a5 */ /* 0x000fe4000f8e000e */
[----:B------:R-:W-:-:S02]  /*1990*/  UIMAD UR5, UR4, UR9, UR7 ;  /* 0x00000009040572a4 */ /* 0x000fc4000f8e0207 */
[----:B------:R-:W-:Y:S01]  /*19a0*/  UIMAD UR4, UR4, UR11, UR15 ;  /* 0x0000000b040472a4 */ /* 0x000fe2000f8e020f */
[----:B------:R-:W-:Y:S01]  /*19b0*/  MOV R13, UR7 ;  /* 0x00000007000d7c02 */ /* 0x000fe20008000f00 */
[----:B------:R-:W-:Y:S01]  /*19c0*/  IMAD.U32 R12, RZ, RZ, UR6 ;  /* 0x00000006ff0c7e24 */ /* 0x000fe2000f8e00ff */
[----:B------:R-:W-:Y:S01]  /*19d0*/  MOV R9, UR15 ;  /* 0x0000000f00097c02 */ /* 0x000fe20008000f00 */
[----:B------:R-:W-:Y:S02]  /*19e0*/  IMAD.U32 R8, RZ, RZ, UR14 ;  /* 0x0000000eff087e24 */ /* 0x000fe4000f8e00ff */
[----:B------:R-:W-:Y:S01]  /*19f0*/  MOV R9, UR4 ;  /* 0x0000000400097c02 */ /* 0x000fe20008000f00 */
[----:B------:R-:W-:Y:S01]  /*1a00*/  IMAD.U32 R13, RZ, RZ, UR5 ;  /* 0x00000005ff0d7e24 */ /* 0x000fe2000f8e00ff */
[----:B-1----:R-:W-:-:S04]  /*1a10*/  IABS R2, R0 ;  /* 0x0000000000027213 */ /* 0x002fc80000000000 */
[----:B------:R-:W1:Y:S01]  /*1a20*/  I2F.RP R5, R2 ;  /* 0x0000000200057306 */ /* 0x000e620000209400 */
[----:B--2---:R-:W-:-:S07]  /*1a30*/  IABS R3, R3 ;  /* 0x0000000300037213 */ /* 0x004fce0000000000 */
[----:B-1----:R-:W1:Y:S02]  /*1a40*/  MUFU.RCP R6, R5 ;  /* 0x0000000500067308 */ /* 0x002e640000001000 */
[----:B-1----:R-:W-:-:S06]  /*1a50*/  VIADD R6, R6, 0xffffffe ;  /* 0x0ffffffe06067836 */ /* 0x002fcc0000000000 */
        /* <DEDUP_REMOVED lines=13> */
[C---:B------:R-:W-:Y:S02]  /*1b30*/  ISETP.NE.AND P0, PT, R0.reuse, RZ, PT ;  /* 0x000000ff0000720c */ /* 0x040fe40003f05270 */
[----:B------:R-:W-:Y:S02]  /*1b40*/  ISETP.GE.U32.AND P2, PT, R3, R2, PT ;  /* 0x000000020300720c */ /* 0x000fe40003f46070 */
[----:B------:R-:W-:-:S04]  /*1b50*/  LOP3.LUT R2, R0, UR24, RZ, 0x3c, !PT ;  /* 0x0000001800027c12 */ /* 0x000fc8000f8e3cff */
        /* <DEDUP_REMOVED lines=10> */
[----:B------:R-:W-:-:S03]  /*1c00*/  IMAD.WIDE.U32 R8, R7, R2, R8 ;  /* 0x0000000207087225 */ /* 0x000fc600078e0008 */
[----:B------:R-:W-:Y:S01]  /*1c10*/  IADD3 R2, PT, PT, R13, R5, RZ ;  /* 0x000000050d027210 */ /* 0x000fe20007ffe0ff */
[----:B------:R-:W-:Y:S02]  /*1c20*/  IMAD R3, R7, R3, R0 ;  /* 0x0000000307037224 */ /* 0x000fe400078e0200 */
[----:B------:R-:W-:-:S03]  /*1c30*/  IMAD.MOV.U32 R4, RZ, RZ, R12 ;  /* 0x000000ffff047224 */ /* 0x000fc600078e000c */
[----:B------:R-:W-:-:S07]  /*1c40*/  IADD3 R0, PT, PT, R9, R3, RZ ;  /* 0x0000000309007210 */ /* 0x000fce0007ffe0ff */
.L_x_2008:
[----:B------:R-:W-:Y:S01]  /*1c50*/  UISETP.NE.AND UP0, UPT, UR18, -0x1, UPT ;  /* 0xffffffff1200788c */ /* 0x000fe2000bf05270 */
[----:B------:R-:W-:Y:S01]  /*1c60*/  IMAD.SHL.U32 R241, R219, 0x8, RZ ;  /* 0x00000008dbf17824 */ /* 0x000fe200078e00ff */
[----:B------:R-:W1:Y:S01]  /*1c70*/  LDCU.64 UR14, c[0x0][0x388] ;  /* 0x00007100ff0e77ac */ /* 0x000e620008000a00 */
[----:B------:R-:W2:Y:S01]  /*1c80*/  S2R R15, SR_CTAID.X ;  /* 0x00000000000f7919 */ /* 0x000ea20000002500 */
[--C-:B------:R-:W-:Y:S01]  /*1c90*/  SHF.R.U32.HI R10, RZ, 0x3, R219.reuse ;  /* 0x00000003ff0a7819 */ /* 0x100fe200000116db */
[----:B------:R-:W3:Y:S01]  /*1ca0*/  S2UR UR29, SR_CgaCtaId ;  /* 0x00000000001d79c3 */ /* 0x000ee20000008800 */
[C---:B------:R-:W-:Y:S01]  /*1cb0*/  LOP3.LUT R218, R241.reuse, 0x38, RZ, 0xc0, !PT ;  /* 0x00000038f1da7812 */ /* 0x040fe200078ec0ff */
[----:B------:R-:W4:Y:S01]  /*1cc0*/  LDCU.64 UR6, c[0x0][0x390] ;  /* 0x00007200ff0677ac */ /* 0x000f220008000a00 */
[----:B------:R-:W-:Y:S01]  /*1cd0*/  LOP3.LUT R6, R241, 0x1f8, RZ, 0xc0, !PT ;  /* 0x000001f8f1067812 */ /* 0x000fe200078ec0ff */
[----:B------:R-:W-:Y:S01]  /*1ce0*/  IMAD.MOV.U32 R11, RZ, RZ, RZ ;  /* 0x000000ffff0b7224 */ /* 0x000fe200078e00ff */
[----:B------:R-:W-:Y:S01]  /*1cf0*/  IADD3 R8, P0, PT, R218, R8, RZ ;  /* 0x00000008da087210 */ /* 0x000fe20007f1e0ff */
[----:B------:R-:W5:Y:S01]  /*1d00*/  @!UP0 LDCU.64 UR4, c[0x0][0x398] ;  /* 0x00007300ff0487ac */ /* 0x000f620008000a00 */
[----:B------:R-:W-:Y:S01]  /*1d10*/  LOP3.LUT R6, R6, 0x38, R219, 0x78, !PT ;  /* 0x0000003806067812 */ /* 0x000fe200078e78db */
[----:B------:R-:W-:Y:S01]  /*1d20*/  BSSY.RECONVERGENT B0, `(.L_x_2013) ;  /* 0x000004d000007945 */ /* 0x000fe20003800200 */
[C---:B------:R-:W-:Y:S01]  /*1d30*/  LOP3.LUT R239, R218.reuse, 0x40, RZ, 0xfc, !PT ;  /* 0x00000040daef7812 */ /* 0x040fe200078efcff */
[----:B------:R-:W3:Y:S01]  /*1d40*/  @UP0 LDCU.64 UR16, c[0x0][0x3b0] ;  /* 0x00007600ff1007ac */ /* 0x000ee20008000a00 */
[----:B------:R-:W-:Y:S01]  /*1d50*/  IMAD.X R9, RZ, RZ, R0, P0 ;  /* 0x000000ffff097224 */ /* 0x000fe200000e0600 */
[----:B------:R-:W-:-:S02]  /*1d60*/  IADD3 R4, P0, PT, R218, R4, RZ ;  /* 0x00000004da047210 */ /* 0x000fc40007f1e0ff */
[----:B------:R-:W-:Y:S01]  /*1d70*/  LOP3.LUT R241, R6, 0x1e00, R241, 0xf8, !PT ;  /* 0x00001e0006f17812 */ /* 0x000fe200078ef8f1 */
[----:B------:R-:W-:Y:S01]  /*1d80*/  IMAD.WIDE.U32 R8, R10, UR10, R8 ;  /* 0x0000000a0a087c25 */ /* 0x000fe2000f8e0008 */
[C---:B------:R-:W-:Y:S02]  /*1d90*/  LOP3.LUT R238, R218.reuse, 0x80, RZ, 0xfc, !PT ;  /* 0x00000080daee7812 */ /* 0x040fe400078efcff */
[----:B------:R-:W-:Y:S01]  /*1da0*/  LOP3.LUT R236, R218, 0xc0, RZ, 0xfc, !PT ;  /* 0x000000c0daec7812 */ /* 0x000fe200078efcff */
[----:B------:R-:W-:Y:S01]  /*1db0*/  IMAD.X R5, RZ, RZ, R2, P0 ;  /* 0x000000ffff057224 */ /* 0x000fe200000e0602 */
[----:B-1----:R-:W-:Y:S01]  /*1dc0*/  LEA R226, P0, R8, UR14, 0x1 ;  /* 0x0000000e08e27c11 */ /* 0x002fe2000f8008ff */
[C---:B------:R-:W-:Y:S01]  /*1dd0*/  IMAD R227, R10.reuse, UR11, R9 ;  /* 0x0000000b0ae37c24 */ /* 0x040fe2000f8e0209 */
[----:B------:R-:W-:Y:S01]  /*1de0*/  UMOV UR14, 0x400 ;  /* 0x00000400000e7882 */ /* 0x000fe20000000000 */
[----:B------:R-:W-:Y:S01]  /*1df0*/  IMAD.WIDE.U32 R4, R10, UR8, R4 ;  /* 0x000000080a047c25 */ /* 0x000fe2000f8e0004 */
[----:B-----5:R-:W-:-:S02]  /*1e00*/  @!UP0 UIMAD.WIDE.U32 UR30, UR25, UR4, URZ ;  /* 0x00000004191e82a5 */ /* 0x020fc4000f8e00ff */
[----:B------:R-:W-:Y:S01]  /*1e10*/  LEA.HI.X R227, R8, UR15, R227, 0x1, P0 ;  /* 0x0000000f08e37c11 */ /* 0x000fe200080f0ce3 */
[----:B------:R-:W-:Y:S01]  /*1e20*/  IMAD R229, R10, UR9, R5 ;  /* 0x000000090ae57c24 */ /* 0x000fe2000f8e0205 */
[----:B------:R-:W-:Y:S01]  /*1e30*/  @!UP0 UIMAD UR28, UR25, UR5, UR31 ;  /* 0x00000005191c82a4 */ /* 0x000fe2000f8e021f */
[----:B----4-:R-:W-:Y:S01]  /*1e40*/  LEA R228, P1, R4, UR6, 0x1 ;  /* 0x0000000604e47c11 */ /* 0x010fe2000f8208ff */
[----:B------:R-:W1:Y:S01]  /*1e50*/  LDCU.64 UR4, c[0x0][0x3c8] ;  /* 0x00007900ff0477ac */ /* 0x000e620008000a00 */
[----:B------:R-:W-:Y:S02]  /*1e60*/  VIADD R5, R10, 0x10 ;  /* 0x000000100a057836 */ /* 0x000fe40000000000 */
[----:B------:R-:W-:Y:S01]  /*1e70*/  LEA.HI.X R229, R4, UR7, R229, 0x1, P1 ;  /* 0x0000000704e57c11 */ /* 0x000fe200088f0ce5 */
[----:B---3--:R-:W-:Y:S01]  /*1e80*/  @UP0 UIMAD.WIDE.U32 UR32, UR18, UR16, URZ ;  /* 0x00000010122002a5 */ /* 0x008fe2000f8e00ff */
[----:B------:R-:W-:Y:S01]  /*1e90*/  VIADD R4, R10, 0x20 ;  /* 0x000000200a047836 */ /* 0x000fe20000000000 */
[----:B------:R-:W-:Y:S01]  /*1ea0*/  UIADD3 UR16, UPT, UPT, -UR26, UR27, URZ ;  /* 0x0000001b1a107290 */ /* 0x000fe2000fffe1ff */
[----:B--2---:R-:W-:Y:S01]  /*1eb0*/  IMAD.WIDE.U32 R14, R15, 0x40, R10 ;  /* 0x000000400f0e7825 */ /* 0x004fe200078e000a */
[----:B------:R-:W-:-:S02]  /*1ec0*/  @UP0 UIMAD UR28, UR18, UR17, UR33 ;  /* 0x00000011121c02a4 */ /* 0x000fc4000f8e0221 */
[----:B------:R-:W-:Y:S01]  /*1ed0*/  ULEA UR6, UR29, UR14, 0x18 ;  /* 0x0000000e1d067291 */ /* 0x000fe2000f8ec0ff */
[----:B------:R-:W-:Y:S01]  /*1ee0*/  @UP0 UMOV UR30, UR32 ;  /* 0x00000020001e0c82 */ /* 0x000fe20008000000 */
[----:B------:R-:W-:Y:S02]  /*1ef0*/  ISETP.GE.AND P2, PT, R10, UR16, PT ;  /* 0x000000100a007c0c */ /* 0x000fe4000bf46270 */
[----:B------:R-:W-:Y:S02]  /*1f00*/  IADD3 R2, P0, PT, R218, UR30, RZ ;  /* 0x0000001eda027c10 */ /* 0x000fe4000ff1e0ff */
[----:B------:R-:W-:Y:S01]  /*1f10*/  ISETP.GE.AND P1, PT, R4, UR16, PT ;  /* 0x0000001004007c0c */ /* 0x000fe2000bf26270 */
[----:B-1----:R-:W-:Y:S01]  /*1f20*/  IMAD.U32 R8, RZ, RZ, UR4 ;  /* 0x00000004ff087e24 */ /* 0x002fe2000f8e00ff */
[----:B------:R-:W-:Y:S01]  /*1f30*/  LEA R241, R241, UR6, 0x1 ;  /* 0x00000006f1f17c11 */ /* 0x000fe2000f8e08ff */
[----:B------:R-:W-:Y:S01]  /*1f40*/  IMAD.X R3, RZ, RZ, UR28, P0 ;  /* 0x0000001cff037e24 */ /* 0x000fe200080e06ff */
[----:B------:R-:W-:Y:S01]  /*1f50*/  USHF.L.U32 UR28, UR19, 0x6, URZ ;  /* 0x00000006131c7899 */ /* 0x000fe200080006ff */
[----:B------:R-:W-:Y:S01]  /*1f60*/  IMAD.U32 R13, RZ, RZ, UR5 ;  /* 0x00000005ff0d7e24 */ /* 0x000fe2000f8e00ff */
[----:B------:R-:W-:Y:S01]  /*1f70*/  ISETP.GE.AND P0, PT, R5, UR16, PT ;  /* 0x0000001005007c0c */ /* 0x000fe2000bf06270 */
[----:B------:R-:W-:Y:S01]  /*1f80*/  IMAD.WIDE.U32 R8, R8, UR24, R2 ;  /* 0x0000001808087c25 */ /* 0x000fe2000f8e0002 */
[----:B------:R-:W-:-:S03]  /*1f90*/  UIADD3 UR17, UPT, UPT, UR28, -0x40, URZ ;  /* 0xffffffc01c117890 */ /* 0x000fc6000fffe0ff */
[----:B------:R-:W-:Y:S01]  /*1fa0*/  IMAD R13, R13, UR24, R9 ;  /* 0x000000180d0d7c24 */ /* 0x000fe2000f8e0209 */
[----:B------:R-:W-:Y:S01]  /*1fb0*/  UIADD3 UR7, UPT, UPT, -UR17, UR21, URZ ;  /* 0x0000001511077290 */ /* 0x000fe2000fffe1ff */
[----:B------:R-:W-:Y:S11]  /*1fc0*/  @P2 BRA `(.L_x_2014) ;  /* 0x0000000000882947 */ /* 0x000ff60003800000 */
        /* <DEDUP_REMOVED lines=34> */
.L_x_2014:
[----:B------:R-:W-:Y:S05]  /*21f0*/  BSYNC.RECONVERGENT B0 ;  /* 0x0000000000007941 */ /* 0x000fea0003800200 */
.L_x_2013:
[----:B------:R-:W-:Y:S01]  /*2200*/  BSSY.RECONVERGENT B0, `(.L_x_2015) ;  /* 0x0000029000007945 */ /* 0x000fe20003800200 */
[C---:B------:R-:W-:Y:S02]  /*2210*/  ISETP.GE.AND P6, PT, R10.reuse, UR7, PT ;  /* 0x000000070a007c0c */ /* 0x040fe4000bfc6270 */
[----:B-1----:R-:W-:Y:S01]  /*2220*/  IADD3 R3, PT, PT, R10, 0x30, RZ ;  /* 0x000000300a037810 */ /* 0x002fe20007ffe0ff */
[----:B------:R-:W-:Y:S10]  /*2230*/  @P0 BRA `(.L_x_2016) ;  /* 0x0000000000940947 */ /* 0x000ff40003800000 */
[----:B------:R-:W1:Y:S01]  /*2240*/  LDCU.64 UR14, c[0x0][0x3b0] ;  /* 0x00007600ff0e77ac */ /* 0x000e620008000a00 */
[----:B------:R-:W-:Y:S01]  /*2250*/  IADD3 R7, P0, PT, R14, 0x10, RZ ;  /* 0x000000100e077810 */ /* 0x000fe20007f1e0ff */
[----:B------:R-:W-:Y:S01]  /*2260*/  IMAD.MOV.U32 R10, RZ, RZ, R8 ;  /* 0x000000ffff0a7224 */ /* 0x000fe200078e0008 */
[----:B------:R-:W2:Y:S01]  /*2270*/  LDCU UR29, c[0x0][0x440] ;  /* 0x00008800ff1d77ac */ /* 0x000ea20008000800 */
[----:B------:R-:W-:Y:S02]  /*2280*/  IMAD.MOV.U32 R11, RZ, RZ, R13 ;  /* 0x000000ffff0b7224 */ /* 0x000fe400078e000d */
[----:B------:R-:W-:Y:S01]  /*2290*/  IMAD.X R0, RZ, RZ, R15, P0 ;  /* 0x000000ffff007224 */ /* 0x000fe200000e060f */
[----:B------:R-:W3:Y:S03]  /*22a0*/  LDCU.64 UR4, c[0x0][0x380] ;  /* 0x00007000ff0477ac */ /* 0x000ee60008000a00 */
[----:B-1----:R-:W-:-:S02]  /*22b0*/  IMAD R0, R0, UR14, RZ ;  /* 0x0000000e00007c24 */ /* 0x002fc4000f8e02ff */
        /* <DEDUP_REMOVED lines=29> */
.L_x_2016:
[----:B------:R-:W-:Y:S05]  /*2490*/  BSYNC.RECONVERGENT B0 ;  /* 0x0000000000007941 */ /* 0x000fea0003800200 */
.L_x_2015:
[----:B------:R-:W-:Y:S01]  /*24a0*/  USHF.L.U64.HI UR29, UR10, 0x4, UR11 ;  /* 0x000000040a1d7899 */ /* 0x000fe2000801020b */
[----:B------:R-:W-:Y:S01]  /*24b0*/  BSSY.RECONVERGENT B0, `(.L_x_2017) ;  /* 0x0000028000007945 */ /* 0x000fe20003800200 */
[----:B------:R-:W-:-:S03]  /*24c0*/  ISETP.GE.AND P0, PT, R3, UR16, PT ;  /* 0x0000001003007c0c */ /* 0x000fc6000bf06270 */
        /* <DEDUP_REMOVED lines=38> */
.L_x_2018:
[----:B------:R-:W-:Y:S05]  /*2730*/  BSYNC.RECONVERGENT B0 ;  /* 0x0000000000007941 */ /* 0x000fea0003800200 */
.L_x_2017:
[----:B------:R-:W-:Y:S01]  /*2740*/  USHF.L.U32 UR30, UR10, 0x4, URZ ;  /* 0x000000040a1e7899 */ /* 0x000fe200080006ff */
[----:B------:R-:W-:Y:S01]  /*2750*/  BSSY.RECONVERGENT B0, `(.L_x_2019) ;  /* 0x0000028000007945 */ /* 0x000fe20003800200 */
[----:B------:R-:W-:Y:S02]  /*2760*/  ISETP.GE.AND P5, PT, R5, UR7, PT ;  /* 0x0000000705007c0c */ /* 0x000fe4000bfa6270 */
[----:B------:R-:W-:Y:S01]  /*2770*/  ISETP.GE.AND P4, PT, R4, UR7, PT ;  /* 0x0000000704007c0c */ /* 0x000fe2000bf86270 */
[----:B------:R-:W-:-:S12]  /*2780*/  @P0 BRA `(.L_x_2020) ;  /* 0x0000000000900947 */ /* 0x000fd80003800000 */
[----:B------:R-:W3:Y:S01]  /*2790*/  LDCU.64 UR14, c[0x0][0x3b0] ;  /* 0x00007600ff0e77ac */ /* 0x000ee20008000a00 */
[----:B------:R-:W-:Y:S01]  /*27a0*/  IADD3 R0, P0, PT, R14, 0x30, RZ ;  /* 0x000000300e007810 */ /* 0x000fe20007f1e0ff */
[----:B------:R-:W-:Y:S01]  /*27b0*/  IMAD.MOV.U32 R9, RZ, RZ, R13 ;  /* 0x000000ffff097224 */ /* 0x000fe200078e000d */
[----:B------:R-:W4:Y:S03]  /*27c0*/  LDCU UR31, c[0x0][0x440] ;  /* 0x00008800ff1f77ac */ /* 0x000f260008000800 */
[----:B-12---:R-:W-:Y:S01]  /*27d0*/  IMAD.X R7, RZ, RZ, R15, P0 ;  /* 0x000000ffff077224 */ /* 0x006fe200000e060f */
[----:B------:R-:W1:Y:S03]  /*27e0*/  LDCU.64 UR4, c[0x0][0x380] ;  /* 0x00007000ff0477ac */ /* 0x000e660008000a00 */
[----:B---3--:R-:W-:-:S02]  /*27f0*/  IMAD R7, R7, UR14, RZ ;  /* 0x0000000e07077c24 */ /* 0x008fc4000f8e02ff */
[----:B------:R-:W-:Y:S01]  /*2800*/  IMAD.WIDE.U32 R8, R0, UR14, R8 ;  /* 0x0000000e00087c25 */ /* 0x000fe2000f8e0008 */
[----:B----4-:R-:W-:-:S03]  /*2810*/  ISETP.GE.AND P3, PT, R218, UR31, PT ;  /* 0x0000001fda007c0c */ /* 0x010fc6000bf66270 */
        /* <DEDUP_REMOVED lines=27> */
.L_x_2020:
[----:B------:R-:W-:Y:S05]  /*29d0*/  BSYNC.RECONVERGENT B0 ;  /* 0x0000000000007941 */ /* 0x000fea0003800200 */
.L_x_2019:
[----:B------:R-:W-:Y:S04]  /*29e0*/  BSSY.RECONVERGENT B0, `(.L_x_2021) ;  /* 0x000001f000007945 */ /* 0x000fe80003800200 */
[----:B------:R-:W-:Y:S05]  /*29f0*/  @P6 BRA `(.L_x_2022) ;  /* 0x0000000000746947 */ /* 0x000fea0003800000 */
[----:B------:R-:W4:Y:S02]  /*2a00*/  LDCU UR4, c[0x0][0x440] ;  /* 0x00008800ff0477ac */ /* 0x000f240008000800 */
[----:B----4-:R-:W-:Y:S02]  /*2a10*/  ISETP.GE.AND P2, PT, R239, UR4, PT ;  /* 0x00000004ef007c0c */ /* 0x010fe4000bf46270 */
[----:B------:R-:W-:Y:S02]  /*2a20*/  ISETP.GE.AND P1, PT, R238, UR4, PT ;  /* 0x00000004ee007c0c */ /* 0x000fe4000bf26270 */
[----:B------:R-:W-:Y:S02]  /*2a30*/  ISETP.GE.AND P3, PT, R218, UR4, PT ;  /* 0x00000004da007c0c */ /* 0x000fe4000bf66270 */
[----:B------:R-:W-:-:S07]  /*2a40*/  ISETP.GE.AND P0, PT, R236, UR4, PT ;  /* 0x00000004ec007c0c */ /* 0x000fce000bf06270 */
[--C-:B------:R-:W-:Y:S02]  /*2a50*/  @!P2 IMAD.MOV.U32 R8, RZ, RZ, R226.reuse ;  /* 0x000000ffff08a224 */ /* 0x100fe400078e00e2 */
[--C-:B------:R-:W-:Y:S02]  /*2a60*/  @!P2 IMAD.MOV.U32 R9, RZ, RZ, R227.reuse ;  /* 0x000000ffff09a224 */ /* 0x100fe400078e00e3 */
[----:B-123--:R-:W-:Y:S01]  /*2a70*/  @!P1 IMAD.MOV.U32 R6, RZ, RZ, R226 ;  /* 0x000000ffff069224 */ /* 0x00efe200078e00e2 */
        /* <DEDUP_REMOVED lines=21> */
.L_x_2022:
[----:B------:R-:W-:Y:S05]  /*2bd0*/  BSYNC.RECONVERGENT B0 ;  /* 0x0000000000007941 */ /* 0x000fea0003800200 */
.L_x_2021:
[----:B------:R-:W-:Y:S04]  /*2be0*/  BSSY.RECONVERGENT B0, `(.L_x_2023) ;  /* 0x000001f000007945 */ /* 0x000fe80003800200 */
[----:B------:R-:W-:Y:S05]  /*2bf0*/  @P5 BRA `(.L_x_2024) ;  /* 0x0000000000745947 */ /* 0x000fea0003800000 */
[----:B------:R-:W5:Y:S01]  /*2c00*/  LDCU UR4, c[0x0][0x440] ;  /* 0x00008800ff0477ac */ /* 0x000f620008000800 */
[----:B-1234-:R-:W-:Y:S02]  /*2c10*/  IMAD.U32 R7, RZ, RZ, UR30 ;  /* 0x0000001eff077e24 */ /* 0x01efe4000f8e00ff */
        /* <DEDUP_REMOVED lines=27> */
.L_x_2024:
[----:B------:R-:W-:Y:S05]  /*2dd0*/  BSYNC.RECONVERGENT B0 ;  /* 0x0000000000007941 */ /* 0x000fea0003800200 */
.L_x_2023:
[----:B------:R-:W-:Y:S01]  /*2de0*/  BSSY.RECONVERGENT B0, `(.L_x_2025) ;  /* 0x0000021000007945 */ /* 0x000fe20003800200 */
[----:B------:R-:W-:-:S03]  /*2df0*/  ISETP.GE.AND P0, PT, R3, UR7, PT ;  /* 0x0000000703007c0c */ /* 0x000fc6000bf06270 */
[----:B------:R-:W-:Y:S10]  /*2e00*/  @P4 BRA `(.L_x_2026) ;  /* 0x0000000000784947 */ /* 0x000ff40003800000 */
[----:B------:R-:W5:Y:S01]  /*2e10*/  LDCU UR4, c[0x0][0x440] ;  /* 0x00008800ff0477ac */ /* 0x000f620008000800 */
[----:B-1234-:R-:W-:Y:S02]  /*2e20*/  IMAD.U32 R7, RZ, RZ, UR10 ;  /* 0x0000000aff077e24 */ /* 0x01efe4000f8e00ff */
        /* <DEDUP_REMOVED lines=28> */
.L_x_2026:
[----:B------:R-:W-:Y:S05]  /*2ff0*/  BSYNC.RECONVERGENT B0 ;  /* 0x0000000000007941 */ /* 0x000fea0003800200 */
.L_x_2025:
[----:B------:R-:W-:Y:S04]  /*3000*/  BSSY.RECONVERGENT B0, `(.L_x_2027) ;  /* 0x000001f000007945 */ /* 0x000fe80003800200 */
[----:B------:R-:W-:Y:S05]  /*3010*/  @P0 BRA `(.L_x_2028) ;  /* 0x0000000000740947 */ /* 0x000fea0003800000 */
[----:B------:R-:W5:Y:S01]  /*3020*/  LDCU UR4, c[0x0][0x440] ;  /* 0x00008800ff0477ac */ /* 0x000f620008000800 */
[----:B------:R-:W-:Y:S01]  /*3030*/  IMAD.U32 R0, RZ, RZ, UR10 ;  /* 0x0000000aff007e24 */ /* 0x000fe2000f8e00ff */
[----:B------:R-:W-:-:S03]  /*3040*/  UIMAD UR5, UR11, 0x60, URZ ;  /* 0x000000600b0578a4 */ /* 0x000fc6000f8e02ff */
[----:B-1234-:R-:W-:-:S04]  /*3050*/  IMAD.WIDE.U32 R6, R0, 0x60, R226 ;  /* 0x0000006000067825 */ /* 0x01efc800078e00e2 */
        /* <DEDUP_REMOVED lines=25> */
.L_x_2028:
[----:B------:R-:W-:Y:S05]  /*31f0*/  BSYNC.RECONVERGENT B0 ;  /* 0x0000000000007941 */ /* 0x000fea0003800200 */
.L_x_2027:
[----:B------:R-:W5:Y:S01]  /*3200*/  LDCU.64 UR14, c[0x0][0x540] ;  /* 0x0000a800ff0e77ac */ /* 0x000f620008000a00 */
[----:B------:R-:W0:Y:S01]  /*3210*/  LDGDEPBAR ;  /* 0x00000000000079af */ /* 0x000e220000000000 */
[----:B------:R-:W2:Y:S01]  /*3220*/  LDCU.64 UR4, c[0x0][0x538] ;  /* 0x0000a700ff0477ac */ /* 0x000ea20008000a00 */
[----:B------:R-:W-:Y:S01]  /*3230*/  UMOV UR32, UR24 ;  /* 0x0000001800207c82 */ /* 0x000fe20008000000 */
[----:B------:R-:W-:Y:S02]  /*3240*/  UMOV UR33, URZ ;  /* 0x000000ff00217c82 */ /* 0x000fe40008000000 */
[----:B-----5:R-:W-:-:S04]  /*3250*/  UIMAD.WIDE.U32 UR32, UR25, UR14, UR32 ;  /* 0x0000000e192072a5 */ /* 0x020fc8000f8e0020 */
[----:B------:R-:W-:Y:S02]  /*3260*/  UIMAD UR15, UR25, UR15, UR33 ;  /* 0x0000000f190f72a4 */ /* 0x000fe4000f8e0221 */
[----:B--2---:R-:W-:Y:S01]  /*3270*/  ULEA UR4, UP0, UR32, UR4, 0x2 ;  /* 0x0000000420047291 */ /* 0x004fe2000f8010ff */
[----:B------:R-:W-:Y:S01]  /*3280*/  SHF.R.U32.HI R221, RZ, 0x1, R219 ;  /* 0x00000001ffdd7819 */ /* 0x000fe200000116db */
[----:B------:R-:W-:Y:S01]  /*3290*/  IMAD.U32 R0, RZ, RZ, UR26 ;  /* 0x0000001aff007e24 */ /* 0x000fe2000f8e00ff */
[----:B------:R-:W-:-:S04]  /*32a0*/  DEPBAR.LE SB0, 0x0 ;  /* 0x000080000000791a */ /* 0x000fc80000000000 */
[----:B------:R-:W-:Y:S01]  /*32b0*/  ULEA.HI.X UR5, UR32, UR5, UR15, 0x2, UP0 ;  /* 0x0000000520057291 */ /* 0x000fe200080f140f */
[----:B----4-:R-:W-:-:S03]  /*32c0*/  IMAD.U32 R8, RZ, RZ, UR4 ;  /* 0x00000004ff087e24 */ /* 0x010fc6000f8e00ff */
[----:B------:R-:W2:Y:S02]  /*32d0*/  LDCU UR4, c[0x0][0x458] ;  /* 0x00008b00ff0477ac */ /* 0x000ea40008000800 */
[----:B------:R-:W-:-:S06]  /*32e0*/  IMAD.U32 R9, RZ, RZ, UR5 ;  /* 0x00000005ff097e24 */ /* 0x000fcc000f8e00ff */
[----:B------:R-:W4:Y:S01]  /*32f0*/  LDG.E R9, desc[UR22][R8.64] ;  /* 0x0000001608097981 */ /* 0x000f22000c1e1900 */
[----:B-1-3--:R-:W-:Y:S01]  /*3300*/  LOP3.LUT R7, R221, 0x1f0, RZ, 0xc0, !PT ;  /* 0x000001f0dd077812 */ /* 0x00afe200078ec0ff */
[----:B------:R-:W-:Y:S01]  /*3310*/  IMAD.SHL.U32 R217, R219, 0x20, RZ ;  /* 0x00000020dbd97824 */ /* 0x000fe200078e00ff */
[----:B------:R-:W-:Y:S01]  /*3320*/  LOP3.LUT R91, R221, 0x8, RZ, 0xc0, !PT ;  /* 0x00000008dd5b7812 */ /* 0x000fe200078ec0ff */
[----:B------:R-:W-:Y:S01]  /*3330*/  IMAD.SHL.U32 R176, R219, 0x40, RZ ;  /* 0x00000040dbb07824 */ /* 0x000fe200078e00ff */
[----:B------:R-:W-:Y:S01]  /*3340*/  IADD3 R7, PT, PT, R7, 0x1, R0 ;  /* 0x0000000107077810 */ /* 0x000fe20007ffe000 */
[----:B------:R-:W-:Y:S01]  /*3350*/  IMAD.SHL.U32 R208, R219, 0x2, RZ ;  /* 0x00000002dbd07824 */ /* 0x000fe200078e00ff */
[----:B------:R-:W-:Y:S01]  /*3360*/  SHF.R.U32.HI R0, RZ, 0x2, R219 ;  /* 0x00000002ff007819 */ /* 0x000fe200000116db */
[----:B------:R-:W-:Y:S01]  /*3370*/  BSSY.RECONVERGENT B0, `(.L_x_2029) ;  /* 0x0000031000007945 */ /* 0x000fe20003800200 */
[----:B------:R-:W-:Y:S01]  /*3380*/  LOP3.LUT R217, R217, 0x7c00, RZ, 0xc0, !PT ;  /* 0x00007c00d9d97812 */ /* 0x000fe200078ec0ff */
[----:B--2---:R-:W4:Y:S01]  /*3390*/  MUFU.RCP R2, UR4 ;  /* 0x0000000400027d08 */ /* 0x004f220008001000 */
[----:B------:R-:W-:-:S02]  /*33a0*/  LOP3.LUT R0, R0, 0x7, RZ, 0xc0, !PT ;  /* 0x0000000700007812 */ /* 0x000fc400078ec0ff */
[----:B------:R-:W-:Y:S02]  /*33b0*/  LOP3.LUT R166, R218, 0x1c0, R176, 0xf8, !PT ;  /* 0x000001c0daa67812 */ /* 0x000fe400078ef8b0 */
[----:B------:R-:W-:Y:S01]  /*33c0*/  IADD3 R7, PT, PT, R7, -UR27, R0 ;  /* 0x8000001b07077c10 */ /* 0x000fe2000fffe000 */
[----:B------:R-:W-:Y:S01]  /*33d0*/  IMAD.U32 R0, RZ, RZ, UR21 ;  /* 0x00000015ff007e24 */ /* 0x000fe2000f8e00ff */
[----:B------:R-:W-:Y:S02]  /*33e0*/  LOP3.LUT R208, R208, 0x6, RZ, 0xc0, !PT ;  /* 0x00000006d0d07812 */ /* 0x000fe400078ec0ff */
[----:B------:R-:W-:Y:S02]  /*33f0*/  LOP3.LUT R91, R166, R91, RZ, 0x3c, !PT ;  /* 0x0000005ba65b7212 */ /* 0x000fe400078e3cff */
[----:B------:R-:W-:Y:S01]  /*3400*/  IADD3 R0, PT, PT, R7, UR20, R0 ;  /* 0x0000001407007c10 */ /* 0x000fe2000fffe000 */
[----:B------:R-:W-:Y:S01]  /*3410*/  BAR.SYNC.DEFER_BLOCKING 0x0 ;  /* 0x0000000000007b1d */ /* 0x000fe20000010000 */
[----:B----4-:R-:W-:-:S05]  /*3420*/  FMUL.FTZ R2, R9, R2 ;  /* 0x0000000209027220 */ /* 0x010fca0000410000 */
[----:B------:R-:W-:Y:S02]  /*3430*/  R2UR UR5, R2 ;  /* 0x00000000020572ca */ /* 0x000fe400000e0000 */
[----:B------:R-:W-:Y:S01]  /*3440*/  LOP3.LUT R2, R217, 0x200, R176, 0xf8, !PT ;  /* 0x00000200d9027812 */ /* 0x000fe200078ef8b0 */
[----:B------:R-:W-:-:S12]  /*3450*/  @P6 BRA `(.L_x_2030) ;  /* 0x0000000000786947 */ /* 0x000fd80003800000 */
        /* <DEDUP_REMOVED lines=30> */
.L_x_2030:
[----:B------:R2:W-:Y:S04]  /*3640*/  STS.128 [R241+0x10000], RZ ;  /* 0x010000fff1007388 */ /* 0x0005e80000000c00 */
[----:B------:R2:W-:Y:S04]  /*3650*/  STS.128 [R241+0x12000], RZ ;  /* 0x012000fff1007388 */ /* 0x0005e80000000c00 */
[----:B------:R2:W-:Y:S04]  /*3660*/  STS.128 [R241+0x14000], RZ ;  /* 0x014000fff1007388 */ /* 0x0005e80000000c00 */
[----:B------:R2:W-:Y:S02]  /*3670*/  STS.128 [R241+0x16000], RZ ;  /* 0x016000fff1007388 */ /* 0x0005e40000000c00 */
.L_x_2031:
[----:B------:R-:W-:Y:S05]  /*3680*/  BSYNC.RECONVERGENT B0 ;  /* 0x0000000000007941 */ /* 0x000fea0003800200 */
.L_x_2029:
[----:B------:R-:W-:Y:S01]  /*3690*/  ISETP.GE.AND P0, PT, R5, UR7, PT ;  /* 0x0000000705007c0c */ /* 0x000fe2000bf06270 */
[----:B------:R-:W-:Y:S01]  /*36a0*/  IMAD.IADD R2, R91, 0x1, R2 ;  /* 0x000000015b027824 */ /* 0x000fe200078e0202 */
[----:B------:R-:W-:Y:S01]  /*36b0*/  LOP3.LUT R5, R219, 0x8, RZ, 0xc0, !PT ;  /* 0x00000008db057812 */ /* 0x000fe200078ec0ff */
[----:B------:R-:W-:Y:S01]  /*36c0*/  BSSY.RECONVERGENT B0, `(.L_x_2032) ;  /* 0x000002b000007945 */ /* 0x000fe20003800200 */
[----:B------:R-:W-:Y:S02]  /*36d0*/  LOP3.LUT R211, R176, 0x400, RZ, 0xc0, !PT ;  /* 0x00000400b0d37812 */ /* 0x000fe400078ec0ff */
[----:B-1----:R-:W-:Y:S02]  /*36e0*/  LOP3.LUT R6, R166, R5, RZ, 0x3c, !PT ;  /* 0x00000005a6067212 */ /* 0x002fe400078e3cff */
[----:B------:R-:W-:Y:S02]  /*36f0*/  ISETP.GE.AND P6, PT, R4, UR7, PT ;  /* 0x0000000704007c0c */ /* 0x000fe4000bfc6270 */
[----:B------:R-:W-:Y:S01]  /*3700*/  ISETP.GE.AND P5, PT, R3, UR7, PT ;  /* 0x0000000703007c0c */ /* 0x000fe2000bfa6270 */
[----:B------:R-:W-:Y:S01]  /*3710*/  IMAD R211, R6, 0x2, R211 ;  /* 0x0000000206d37824 */ /* 0x000fe200078e02d3 */
[----:B------:R-:W-:Y:S01]  /*3720*/  LEA R84, R2, UR6, 0x1 ;  /* 0x0000000602547c11 */ /* 0x000fe2000f8e08ff */
[----:B------:R1:W-:Y:S04]  /*3730*/  @P0 STS.128 [R241+0x10800], RZ ;  /* 0x010800fff1000388 */ /* 0x0003e80000000c00 */
[----:B------:R1:W-:Y:S04]  /*3740*/  @P0 STS.128 [R241+0x12800], RZ ;  /* 0x012800fff1000388 */ /* 0x0003e80000000c00 */
[----:B------:R1:W-:Y:S04]  /*3750*/  @P0 STS.128 [R241+0x14800], RZ ;  /* 0x014800fff1000388 */ /* 0x0003e80000000c00 */
[----:B------:R1:W-:Y:S01]  /*3760*/  @P0 STS.128 [R241+0x16800], RZ ;  /* 0x016800fff1000388 */ /* 0x0003e20000000c00 */
[----:B------:R-:W-:Y:S05]  /*3770*/  @P0 BRA `(.L_x_2033) ;  /* 0x00000000007c0947 */ /* 0x000fea0003800000 */
[----:B------:R-:W3:Y:S01]  /*3780*/  LDCU UR4, c[0x0][0x440] ;  /* 0x00008800ff0477ac */ /* 0x000ee20008000800 */
[----:B------:R-:W-:Y:S02]  /*3790*/  USHF.L.U32 UR15, UR8, 0x4, URZ ;  /* 0x00000004080f7899 */ /* 0x000fe400080006ff */
[----:B------:R-:W-:-:S04]  /*37a0*/  USHF.L.U64.HI UR14, UR8, 0x4, UR9 ;  /* 0x00000004080e7899 */ /* 0x000fc80008010209 */
[----:B------:R-:W-:Y:S02]  /*37b0*/  IMAD.U32 R3, RZ, RZ, UR15 ;  /* 0x0000000fff037e24 */ /* 0x000fe4000f8e00ff */
[----:B------:R-:W-:-:S03]  /*37c0*/  IMAD.U32 R2, RZ, RZ, UR14 ;  /* 0x0000000eff027e24 */ /* 0x000fc6000f8e00ff */
[----:B------:R-:W-:Y:S02]  /*37d0*/  LEA R4, P4, R3, R228, 0x1 ;  /* 0x000000e403047211 */ /* 0x000fe400078808ff */
[----:B---3--:R-:W-:Y:S02]  /*37e0*/  ISETP.GE.AND P3, PT, R218, UR4, PT ;  /* 0x00000004da007c0c */ /* 0x008fe4000bf66270 */
        /* <DEDUP_REMOVED lines=24> */
.L_x_2033:
[----:B------:R-:W-:Y:S05]  /*3970*/  BSYNC.RECONVERGENT B0 ;  /* 0x0000000000007941 */ /* 0x000fea0003800200 */
.L_x_2032:
[----:B------:R4:W-:Y:S01]  /*3980*/  @P6 STS.128 [R241+0x11000], RZ ;  /* 0x011000fff1006388 */ /* 0x0009e20000000c00 */
[----:B------:R-:W-:Y:S03]  /*3990*/  BSSY.RECONVERGENT B0, `(.L_x_2034) ;  /* 0x0000023000007945 */ /* 0x000fe60003800200 */
[----:B------:R4:W-:Y:S04]  /*39a0*/  @P6 STS.128 [R241+0x13000], RZ ;  /* 0x013000fff1006388 */ /* 0x0009e80000000c00 */
[----:B------:R4:W-:Y:S04]  /*39b0*/  @P6 STS.128 [R241+0x15000], RZ ;  /* 0x015000fff1006388 */ /* 0x0009e80000000c00 */
[----:B------:R4:W-:Y:S01]  /*39c0*/  @P6 STS.128 [R241+0x17000], RZ ;  /* 0x017000fff1006388 */ /* 0x0009e20000000c00 */
[----:B------:R-:W-:Y:S05]  /*39d0*/  @P6 BRA `(.L_x_2035) ;  /* 0x0000000000786947 */ /* 0x000fea0003800000 */
[----:B------:R-:W5:Y:S01]  /*39e0*/  LDCU UR4, c[0x0][0x440] ;  /* 0x00008800ff0477ac */ /* 0x000f620008000800 */
[----:B---3--:R-:W-:Y:S02]  /*39f0*/  IMAD.U32 R5, RZ, RZ, UR8 ;  /* 0x00000008ff057e24 */ /* 0x008fe4000f8e00ff */
        /* <DEDUP_REMOVED lines=28> */
.L_x_2035:
[----:B------:R-:W-:Y:S05]  /*3bc0*/  BSYNC.RECONVERGENT B0 ;  /* 0x0000000000007941 */ /* 0x000fea0003800200 */
.L_x_2034:
        /* <DEDUP_REMOVED lines=35> */
.L_x_2037:
[----:B------:R-:W-:Y:S05]  /*3e00*/  BSYNC.RECONVERGENT B0 ;  /* 0x0000000000007941 */ /* 0x000fea0003800200 */
.L_x_2036:
[----:B------:R-:W-:Y:S01]  /*3e10*/  LDSM.16.M88.4 R20, [R84] ;  /* 0x000000005414783b */ /* 0x000fe20000000200 */
[----:B------:R-:W-:Y:S01]  /*3e20*/  IMAD.MOV.U32 R89, RZ, RZ, 0x20 ;  /* 0x00000020ff597424 */ /* 0x000fe200078e00ff */
[----:B------:R-:W-:Y:S01]  /*3e30*/  LOP3.LUT P6, RZ, R219, 0x2, RZ, 0xc0, !PT ;  /* 0x00000002dbff7812 */ /* 0x000fe200078cc0ff */
[----:B------:R-:W-:Y:S01]  /*3e40*/  VIADD R88, R211, UR6 ;  /* 0x00000006d3587c36 */ /* 0x000fe20008000000 */
[----:B------:R-:W5:Y:S01]  /*3e50*/  LDSM.16.M88.4 R32, [R211+UR6+0x8000] ;  /* 0x00800006d320783b */ /* 0x000f620008000200 */
[----:B------:R-:W-:Y:S01]  /*3e60*/  IMAD.MOV.U32 R165, RZ, RZ, 0x40 ;  /* 0x00000040ffa57424 */ /* 0x000fe200078e00ff */
[----:B------:R-:W-:Y:S01]  /*3e70*/  SEL R89, R89, 0xffffffe0, !P6 ;  /* 0xffffffe059597807 */ /* 0x000fe20007000000 */
[----:B------:R-:W-:Y:S01]  /*3e80*/  UISETP.NE.AND UP1, UPT, UR19, 0x1, UPT ;  /* 0x000000011300788c */ /* 0x000fe2000bf25270 */
[----:B------:R-:W2:Y:S01]  /*3e90*/  LDSM.16.M88.4 R24, [R211+UR6+0x8800] ;  /* 0x00880006d318783b */ /* 0x000ea20008000200 */
[----:B------:R-:W-:Y:S02]  /*3ea0*/  LOP3.LUT P0, RZ, R219, 0x4, RZ, 0xc0, !PT ;  /* 0x00000004dbff7812 */ /* 0x000fe4000780c0ff */
[--C-:B------:R-:W-:Y:S01]  /*3eb0*/  IMAD.IADD R93, R84, 0x1, R89.reuse ;  /* 0x00000001545d7824 */ /* 0x100fe200078e0259 */
[----:B------:R-:W4:Y:S01]  /*3ec0*/  LDSM.16.M88.4 R64, [R211+UR6+0x9000] ;  /* 0x00900006d340783b */ /* 0x000f220008000200 */
[----:B------:R-:W-:Y:S01]  /*3ed0*/  IMAD.IADD R92, R88, 0x1, R89 ;  /* 0x00000001585c7824 */ /* 0x000fe200078e0259 */
[----:B------:R-:W-:-:S02]  /*3ee0*/  SEL R165, R165, 0xffffffc0, !P0 ;  /* 0xffffffc0a5a57807 */ /* 0x000fc40004000000 */
[----:B------:R-:W4:Y:S03]  /*3ef0*/  LDSM.16.M88.4 R12, [R211+UR6+0x9800] ;  /* 0x00980006d30c783b */ /* 0x000f260008000200 */
[--C-:B------:R-:W-:Y:S01]  /*3f00*/  IMAD.IADD R90, R84, 0x1, R165.reuse ;  /* 0x00000001545a7824 */ /* 0x100fe200078e02a5 */
[----:B---3--:R-:W-:Y:S01]  /*3f10*/  LDSM.16.M88.4 R4, [R93] ;  /* 0x000000005d04783b */ /* 0x008fe20000000200 */
[----:B------:R-:W-:Y:S02]  /*3f20*/  IMAD.IADD R88, R88, 0x1, R165 ;  /* 0x0000000158587824 */ /* 0x000fe400078e02a5 */
[C---:B-1----:R-:W-:Y:S01]  /*3f30*/  IMAD.IADD R3, R89.reuse, 0x1, R90 ;  /* 0x0000000159037824 */ /* 0x042fe200078e025a */
[----:B------:R-:W1:Y:S01]  /*3f40*/  LDSM.16.M88.4 R16, [R92+0x8000] ;  /* 0x008000005c10783b */ /* 0x000e620000000200 */
[----:B------:R-:W-:-:S03]  /*3f50*/  IMAD.IADD R2, R89, 0x1, R88 ;  /* 0x0000000159027824 */ /* 0x000fc600078e0258 */
[----:B------:R-:W3:Y:S04]  /*3f60*/  LDSM.16.M88.4 R8, [R92+0x8800] ;  /* 0x008800005c08783b */ /* 0x000ee80000000200 */
[----:B------:R-:W3:Y:S04]  /*3f70*/  LDSM.16.M88.4 R72, [R92+0x9000] ;  /* 0x009000005c48783b */ /* 0x000ee80000000200 */
[----:B------:R-:W3:Y:S04]  /*3f80*/  LDSM.16.M88.4 R48, [R92+0x9800] ;  /* 0x009800005c30783b */ /* 0x000ee80000000200 */
[----:B------:R-:W-:Y:S01]  /*3f90*/  LDSM.16.M88.4 R40, [R88+0x8000] ;  /* 0x008000005828783b */ /* 0x000fe20000000200 */
[C---:B-----5:R-:W-:Y:S03]  /*3fa0*/  HMMA.16816.F32.BF16 R36, R20.reuse, R32, RZ ;  /* 0x000000201424723c */ /* 0x060fe600000418ff */
[----:B------:R-:W-:Y:S04]  /*3fb0*/  LDSM.16.M88.4 R56, [R88+0x8800] ;  /* 0x008800005838783b */ /* 0x000fe80000000200 */
[----:B------:R-:W-:Y:S01]  /*3fc0*/  LDSM.16.M88.4 R44, [R88+0x9800] ;  /* 0x00980000582c783b */ /* 0x000fe20000000200 */
[C---:B--2---:R-:W-:Y:S03]  /*3fd0*/  HMMA.16816.F32.BF16 R28, R20.reuse, R24, RZ ;  /* 0x00000018141c723c */ /* 0x044fe600000418ff */
[----:B------:R-:W-:Y:S04]  /*3fe0*/  LDSM.16.M88.4 R52, [R88+0x9000] ;  /* 0x009000005834783b */ /* 0x000fe80000000200 */
[----:B------:R-:W-:Y:S01]  /*3ff0*/  LDSM.16.M88.4 R76, [R3+0x2000] ;  /* 0x00200000034c783b */ /* 0x000fe20000000200 */
[C---:B----4-:R-:W-:Y:S03]  /*4000*/  HMMA.16816.F32.BF16 R68, R20.reuse, R64, RZ ;  /* 0x000000401444723c */ /* 0x050fe600000418ff */
[----:B------:R-:W-:Y:S04]  /*4010*/  LDSM.16.M88.4 R80, [R2+0xb800] ;  /* 0x00b800000250783b */ /* 0x000fe80000000200 */
[----:B------:R-:W0:Y:S01]  /*4020*/  LDGDEPBAR ;  /* 0x00000000000079af */ /* 0x000e220000000000 */
[C---:B------:R-:W-:Y:S08]  /*4030*/  HMMA.16816.F32.BF16 R32, R20.reuse, R34, RZ ;  /* 0x000000221420723c */ /* 0x040ff000000418ff */
[C---:B------:R-:W-:Y:S08]  /*4040*/  HMMA.16816.F32.BF16 R24, R20.reuse, R26, RZ ;  /* 0x0000001a1418723c */ /* 0x040ff000000418ff */
[C---:B------:R-:W-:Y:S08]  /*4050*/  HMMA.16816.F32.BF16 R64, R20.reuse, R66, RZ ;  /* 0x000000421440723c */ /* 0x040ff000000418ff */
[C---:B------:R-:W-:Y:S08]  /*4060*/  HMMA.16816.F32.BF16 R60, R20.reuse, R12, RZ ;  /* 0x0000000c143c723c */ /* 0x040ff000000418ff */
[----:B------:R-:W-:Y:S01]  /*4070*/  HMMA.16816.F32.BF16 R20, R20, R14, RZ ;  /* 0x0000000e1414723c */ /* 0x000fe200000418ff */
[----:B------:R-:W2:Y:S07]  /*4080*/  LDSM.16.M88.4 R12, [R90] ;  /* 0x000000005a0c783b */ /* 0x000eae0000000200 */
[C---:B-1----:R-:W-:Y:S08]  /*4090*/  HMMA.16816.F32.BF16 R36, R4.reuse, R16, R36 ;  /* 0x000000100424723c */ /* 0x042ff00000041824 */
[C---:B------:R-:W-:Y:S01]  /*40a0*/  HMMA.16816.F32.BF16 R32, R4.reuse, R18, R32 ;  /* 0x000000120420723c */ /* 0x040fe20000041820 */
[----:B------:R-:W-:Y:S07]  /*40b0*/  LDSM.16.M88.4 R16, [R3] ;  /* 0x000000000310783b */ /* 0x000fee0000000200 */
[C---:B---3--:R-:W-:Y:S08]  /*40c0*/  HMMA.16816.F32.BF16 R28, R4.reuse, R8, R28 ;  /* 0x00000008041c723c */ /* 0x048ff0000004181c */
        /* <DEDUP_REMOVED lines=17> */
[----:B------:R-:W-:Y:S07]  /*41e0*/  LDSM.16.M88.4 R44, [R84+0x2000] ;  /* 0x00200000542c783b */ /* 0x000fee0000000200 */
[C---:B-1----:R-:W-:Y:S08]  /*41f0*/  HMMA.16816.F32.BF16 R36, R16.reuse, R8, R36 ;  /* 0x000000081024723c */ /* 0x042ff00000041824 */
[C---:B------:R-:W-:Y:S01]  /*4200*/  HMMA.16816.F32.BF16 R32, R16.reuse, R10, R32 ;  /* 0x0000000a1020723c */ /* 0x040fe20000041820 */
[----:B------:R-:W1:Y:S07]  /*4210*/  LDSM.16.M88.4 R8, [R211+UR6+0xa800] ;  /* 0x00a80006d308783b */ /* 0x000e6e0008000200 */
[C---:B---3--:R-:W-:Y:S08]  /*4220*/  HMMA.16816.F32.BF16 R28, R16.reuse, R4, R28 ;  /* 0x00000004101c723c */ /* 0x048ff0000004181c */
[----:B------:R-:W-:Y:S01]  /*4230*/  HMMA.16816.F32.BF16 R24, R16, R6, R24 ;  /* 0x000000061018723c */ /* 0x000fe20000041818 */
[----:B------:R-:W3:Y:S07]  /*4240*/  LDSM.16.M88.4 R4, [R211+UR6+0xb000] ;  /* 0x00b00006d304783b */ /* 0x000eee0008000200 */
[C---:B------:R-:W-:Y:S08]  /*4250*/  HMMA.16816.F32.BF16 R68, R12.reuse, R52, R68 ;  /* 0x000000340c44723c */ /* 0x040ff00000041844 */
[----:B------:R-:W-:Y:S01]  /*4260*/  HMMA.16816.F32.BF16 R64, R12, R54, R64 ;  /* 0x000000360c40723c */ /* 0x000fe20000041840 */
[----:B------:R-:W4:Y:S04]  /*4270*/  LDSM.16.M88.4 R12, [R211+UR6+0xa000] ;  /* 0x00a00006d30c783b */ /* 0x000f280008000200 */
[----:B------:R-:W-:Y:S03]  /*4280*/  LDSM.16.M88.4 R52, [R92+0xb800] ;  /* 0x00b800005c34783b */ /* 0x000fe60000000200 */
[C---:B--2---:R-:W-:Y:S08]  /*4290*/  HMMA.16816.F32.BF16 R60, R16.reuse, R40, R60 ;  /* 0x00000028103c723c */ /* 0x044ff0000004183c */
[C---:B------:R-:W-:Y:S08]  /*42a0*/  HMMA.16816.F32.BF16 R68, R16.reuse, R48, R68 ;  /* 0x000000301044723c */ /* 0x040ff00000041844 */
[C---:B------:R-:W-:Y:S01]  /*42b0*/  HMMA.16816.F32.BF16 R64, R16.reuse, R50, R64 ;  /* 0x000000321040723c */ /* 0x040fe20000041840 */
[----:B------:R-:W-:Y:S07]  /*42c0*/  LDSM.16.M88.4 R48, [R93+0x2000] ;  /* 0x002000005d30783b */ /* 0x000fee0000000200 */
[----:B------:R-:W-:Y:S01]  /*42d0*/  HMMA.16816.F32.BF16 R20, R16, R42, R20 ;  /* 0x0000002a1014723c */ /* 0x000fe20000041814 */
[----:B------:R-:W2:Y:S04]  /*42e0*/  LDSM.16.M88.4 R16, [R92+0xa800] ;  /* 0x00a800005c10783b */ /* 0x000ea80000000200 */
[----:B------:R-:W5:Y:S03]  /*42f0*/  LDSM.16.M88.4 R40, [R92+0xa000] ;  /* 0x00a000005c28783b */ /* 0x000f660000000200 */
        /* <DEDUP_REMOVED lines=9> */
[C---:B------:R-:W-:Y:S08]  /*4390*/  HMMA.16816.F32.BF16 R60, R44.reuse, R72, R60 ;  /* 0x000000482c3c723c */ /* 0x040ff0000004183c */
[----:B------:R-:W-:Y:S01]  /*43a0*/  HMMA.16816.F32.BF16 R20, R44, R74, R20 ;  /* 0x0000004a2c14723c */ /* 0x000fe20000041814 */
[----:B------:R-:W4:Y:S04]  /*43b0*/  LDSM.16.M88.4 R44, [R88+0xb000] ;  /* 0x00b00000582c783b */ /* 0x000f280000000200 */
[----:B------:R-:W-:Y:S03]  /*43c0*/  LDSM.16.M88.4 R72, [R211+UR6+0xd800] ;  /* 0x00d80006d348783b */ /* 0x000fe60008000200 */
[C---:B--2---:R-:W-:Y:S08]  /*43d0*/  HMMA.16816.F32.BF16 R28, R48.reuse, R16, R28 ;  /* 0x00000010301c723c */ /* 0x044ff0000004181c */
[C---:B------:R-:W-:Y:S01]  /*43e0*/  HMMA.16816.F32.BF16 R24, R48.reuse, R18, R24 ;  /* 0x000000123018723c */ /* 0x040fe20000041818 */
[----:B------:R-:W2:Y:S07]  /*43f0*/  LDSM.16.M88.4 R16, [R88+0xb800] ;  /* 0x00b800005810783b */ /* 0x000eae0000000200 */
[C---:B-----5:R-:W-:Y:S08]  /*4400*/  HMMA.16816.F32.BF16 R36, R48.reuse, R40, R36 ;  /* 0x000000283024723c */ /* 0x060ff00000041824 */
[----:B------:R-:W-:Y:S01]  /*4410*/  HMMA.16816.F32.BF16 R32, R48, R42, R32 ;  /* 0x0000002a3020723c */ /* 0x000fe20000041820 */
[----:B------:R-:W5:Y:S07]  /*4420*/  LDSM.16.M88.4 R40, [R2+0xa000] ;  /* 0x00a000000228783b */ /* 0x000f6e0000000200 */
        /* <DEDUP_REMOVED lines=15> */
[----:B------:R-:W-:Y:S07]  /*4520*/  LDSM.16.M88.4 R44, [R211+UR6+0xc000] ;  /* 0x00c00006d32c783b */ /* 0x000fee0008000200 */
[C---:B--2---:R-:W-:Y:S08]  /*4530*/  HMMA.16816.F32.BF16 R60, R8.reuse, R16, R60 ;  /* 0x00000010083c723c */ /* 0x044ff0000004183c */
[----:B------:R-:W-:Y:S01]  /*4540*/  HMMA.16816.F32.BF16 R20, R8, R18, R20 ;  /* 0x000000120814723c */ /* 0x000fe20000041814 */
[----:B------:R-:W2:Y:S04]  /*4550*/  LDSM.16.M88.4 R8, [R211+UR6+0xd000] ;  /* 0x00d00006d308783b */ /* 0x000ea80008000200 */
[----:B------:R-:W4:Y:S03]  /*4560*/  LDSM.16.M88.4 R16, [R211+UR6+0xc800] ;  /* 0x00c80006d310783b */ /* 0x000f260008000200 */
[C---:B-----5:R-:W-:Y:S08]  /*4570*/  HMMA.16816.F32.BF16 R36, R76.reuse, R40, R36 ;  /* 0x000000284c24723c */ /* 0x060ff00000041824 */
[C---:B------:R-:W-:Y:S01]  /*4580*/  HMMA.16816.F32.BF16 R32, R76.reuse, R42, R32 ;  /* 0x0000002a4c20723c */ /* 0x040fe20000041820 */
[----:B------:R-:W-:Y:S07]  /*4590*/  LDSM.16.M88.4 R40, [R92+0xd000] ;  /* 0x00d000005c28783b */ /* 0x000fee0000000200 */
        /* <DEDUP_REMOVED lines=8> */
[----:B------:R-:W-:Y:S04]  /*4620*/  LDSM.16.M88.4 R76, [R93+0x6000] ;  /* 0x006000005d4c783b */ /* 0x000fe80000000200 */
[----:B------:R-:W-:Y:S03]  /*4630*/  LDSM.16.M88.4 R80, [R92+0xe800] ;  /* 0x00e800005c50783b */ /* 0x000fe60000000200 */
[C---:B--2---:R-:W-:Y:S08]  /*4640*/  HMMA.16816.F32.BF16 R68, R56.reuse, R8, R68 ;  /* 0x000000083844723c */ /* 0x044ff00000041844 */
[C---:B------:R-:W-:Y:S01]  /*4650*/  HMMA.16816.F32.BF16 R64, R56.reuse, R10, R64 ;  /* 0x0000000a3840723c */ /* 0x040fe20000041840 */
[----:B------:R-:W-:Y:S07]  /*4660*/  LDSM.16.M88.4 R8, [R88+0xc800] ;  /* 0x00c800005808783b */ /* 0x000fee0000000200 */
[C---:B------:R-:W-:Y:S08]  /*4670*/  HMMA.16816.F32.BF16 R36, R56.reuse, R44, R36 ;  /* 0x0000002c3824723c */ /* 0x040ff00000041824 */
[C---:B------:R-:W-:Y:S01]  /*4680*/  HMMA.16816.F32.BF16 R32, R56.reuse, R46, R32 ;  /* 0x0000002e3820723c */ /* 0x040fe20000041820 */
[----:B------:R-:W-:Y:S07]  /*4690*/  LDSM.16.M88.4 R44, [R88+0xc000] ;  /* 0x00c00000582c783b */ /* 0x000fee0000000200 */
[C---:B----4-:R-:W-:Y:S08]  /*46a0*/  HMMA.16816.F32.BF16 R28, R56.reuse, R16, R28 ;  /* 0x00000010381c723c */ /* 0x050ff0000004181c */
[C---:B------:R-:W-:Y:S01]  /*46b0*/  HMMA.16816.F32.BF16 R24, R56.reuse, R18, R24 ;  /* 0x000000123818723c */ /* 0x040fe20000041818 */
[----:B------:R-:W2:Y:S07]  /*46c0*/  LDSM.16.M88.4 R16, [R90+0x4000] ;  /* 0x004000005a10783b */ /* 0x000eae0000000200 */
        /* <DEDUP_REMOVED lines=16> */
[----:B------:R-:W3:Y:S03]  /*47d0*/  LDSM.16.M88.4 R12, [R2+0xc000] ;  /* 0x00c00000020c783b */ /* 0x000ee60000000200 */
[C---:B--2---:R-:W-:Y:S08]  /*47e0*/  HMMA.16816.F32.BF16 R36, R16.reuse, R44, R36 ;  /* 0x0000002c1024723c */ /* 0x044ff00000041824 */
[C---:B------:R-:W-:Y:S01]  /*47f0*/  HMMA.16816.F32.BF16 R32, R16.reuse, R46, R32 ;  /* 0x0000002e1020723c */ /* 0x040fe20000041820 */
[----:B------:R-:W-:Y:S07]  /*4800*/  LDSM.16.M88.4 R44, [R211+UR6+0xe000] ;  /* 0x00e00006d32c783b */ /* 0x000fee0008000200 */
[C---:B------:R-:W-:Y:S08]  /*4810*/  HMMA.16816.F32.BF16 R28, R16.reuse, R8, R28 ;  /* 0x00000008101c723c */ /* 0x040ff0000004181c */
[C---:B------:R-:W-:Y:S01]  /*4820*/  HMMA.16816.F32.BF16 R24, R16.reuse, R10, R24 ;  /* 0x0000000a1018723c */ /* 0x040fe20000041818 */
[----:B------:R-:W2:Y:S04]  /*4830*/  LDSM.16.M88.4 R8, [R84+0x6000] ;  /* 0x006000005408783b */ /* 0x000ea80000000200 */
[----:B------:R-:W-:Y:S03]  /*4840*/  LDSM.16.M88.4 R84, [R92+0xf800] ;  /* 0x00f800005c54783b */ /* 0x000fe60000000200 */
[C---:B-1----:R-:W-:Y:S08]  /*4850*/  HMMA.16816.F32.BF16 R68, R16.reuse, R40, R68 ;  /* 0x000000281044723c */ /* 0x042ff00000041844 */
[C---:B------:R-:W-:Y:S01]  /*4860*/  HMMA.16816.F32.BF16 R64, R16.reuse, R42, R64 ;  /* 0x0000002a1040723c */ /* 0x040fe20000041840 */
[----:B------:R-:W1:Y:S07]  /*4870*/  LDSM.16.M88.4 R40, [R211+UR6+0xe800] ;  /* 0x00e80006d328783b */ /* 0x000e6e0008000200 */
        /* <DEDUP_REMOVED lines=17> */
[C---:B--2---:R-:W-:Y:S08]  /*4990*/  HMMA.16816.F32.BF16 R36, R8.reuse, R44, R36 ;  /* 0x0000002c0824723c */ /* 0x044ff00000041824 */
[C---:B------:R-:W-:Y:S01]  /*49a0*/  HMMA.16816.F32.BF16 R32, R8.reuse, R46, R32 ;  /* 0x0000002e0820723c */ /* 0x040fe20000041820 */
[----:B------:R-:W-:Y:S07]  /*49b0*/  LDSM.16.M88.4 R44, [R88+0xf000] ;  /* 0x00f00000582c783b */ /* 0x000fee0000000200 */
[C---:B-1----:R-:W-:Y:S08]  /*49c0*/  HMMA.16816.F32.BF16 R28, R8.reuse, R40, R28 ;  /* 0x00000028081c723c */ /* 0x042ff0000004181c */
[C---:B------:R-:W-:Y:S01]  /*49d0*/  HMMA.16816.F32.BF16 R24, R8.reuse, R42, R24 ;  /* 0x0000002a0818723c */ /* 0x040fe20000041818 */
[----:B------:R-:W1:Y:S07]  /*49e0*/  LDSM.16.M88.4 R40, [R88+0xf800] ;  /* 0x00f800005828783b */ /* 0x000e6e0000000200 */
[C---:B---3--:R-:W-:Y:S08]  /*49f0*/  HMMA.16816.F32.BF16 R20, R8.reuse, R14, R20 ;  /* 0x0000000e0814723c */ /* 0x048ff00000041814 */
[C---:B------:R-:W-:Y:S08]  /*4a00*/  HMMA.16816.F32.BF16 R68, R8.reuse, R16, R68 ;  /* 0x000000100844723c */ /* 0x040ff00000041844 */
[C---:B------:R-:W-:Y:S01]  /*4a10*/  HMMA.16816.F32.BF16 R64, R8.reuse, R18, R64 ;  /* 0x000000120840723c */ /* 0x040fe20000041840 */
[----:B------:R-:W-:Y:S07]  /*4a20*/  LDSM.16.M88.4 R16, [R2+0xe000] ;  /* 0x00e000000210783b */ /* 0x000fee0000000200 */
[----:B------:R-:W-:Y:S01]  /*4a30*/  HMMA.16816.F32.BF16 R60, R8, R12, R60 ;  /* 0x0000000c083c723c */ /* 0x000fe2000004183c */
[----:B------:R-:W-:Y:S04]  /*4a40*/  LDSM.16.M88.4 R8, [R2+0xf800] ;  /* 0x00f800000208783b */ /* 0x000fe80000000200 */
[----:B------:R-:W-:Y:S03]  /*4a50*/  LDSM.16.M88.4 R12, [R2+0xe800] ;  /* 0x00e80000020c783b */ /* 0x000fe60000000200 */
[C---:B----4-:R-:W-:Y:S08]  /*4a60*/  HMMA.16816.F32.BF16 R36, R76.reuse, R4, R36 ;  /* 0x000000044c24723c */ /* 0x050ff00000041824 */
[C---:B------:R-:W-:Y:S01]  /*4a70*/  HMMA.16816.F32.BF16 R32, R76.reuse, R6, R32 ;  /* 0x000000064c20723c */ /* 0x040fe20000041820 */
[----:B------:R2:W3:Y:S07]  /*4a80*/  LDSM.16.M88.4 R4, [R3+0x6000] ;  /* 0x006000000304783b */ /* 0x0004ee0000000200 */
[C---:B------:R-:W-:Y:S08]  /*4a90*/  HMMA.16816.F32.BF16 R20, R76.reuse, R86, R20 ;  /* 0x000000564c14723c */ /* 0x040ff00000041814 */
[----:B------:R-:W-:Y:S08]  /*4aa0*/  HMMA.16816.F32.BF16 R28, R76, R80, R28 ;  /* 0x000000504c1c723c */ /* 0x000ff0000004181c */
[----:B------:R-:W-:Y:S01]  /*4ab0*/  HMMA.16816.F32.BF16 R36, R56, R52, R36 ;  /* 0x000000343824723c */ /* 0x000fe20000041824 */
[----:B--2---:R-:W-:-:S07]  /*4ac0*/  VIADD R3, R208, UR17 ;  /* 0x00000011d0037c36 */ /* 0x004fce0008000000 */
[C---:B------:R-:W-:Y:S08]  /*4ad0*/  HMMA.16816.F32.BF16 R32, R56.reuse, R54, R32 ;  /* 0x000000363820723c */ /* 0x040ff00000041820 */
[----:B-1----:R-:W-:Y:S01]  /*4ae0*/  HMMA.16816.F32.BF16 R52, R56, R42, R20 ;  /* 0x0000002a3834723c */ /* 0x002fe20000041814 */
[----:B------:R1:W2:Y:S01]  /*4af0*/  LDSM.16.M88.4 R20, [R2+0xf000] ;  /* 0x00f000000214783b */ /* 0x0002a20000000200 */
[----:B------:R-:W-:-:S06]  /*4b00*/  DEPBAR.LE SB0, 0x0 ;  /* 0x000080000000791a */ /* 0x000fcc0000000000 */
[----:B------:R-:W-:Y:S08]  /*4b10*/  HMMA.16816.F32.BF16 R28, R56, R48, R28 ;  /* 0x00000030381c723c */ /* 0x000ff0000004181c */
[C---:B------:R-:W-:Y:S08]  /*4b20*/  HMMA.16816.F32.BF16 R24, R76.reuse, R82, R24 ;  /* 0x000000524c18723c */ /* 0x040ff00000041818 */
[----:B------:R-:W-:Y:S01]  /*4b30*/  HMMA.16816.F32.BF16 R68, R76, R72, R68 ;  /* 0x000000484c44723c */ /* 0x000fe20000041844 */
[----:B-1----:R-:W-:-:S07]  /*4b40*/  VIMNMX R2, PT, PT, R0, UR21, PT ;  /* 0x0000001500027c48 */ /* 0x002fce000bfe0100 */
[----:B---3--:R-:W-:Y:S01]  /*4b50*/  HMMA.16816.F32.BF16 R52, R4, R10, R52 ;  /* 0x0000000a0434723c */ /* 0x008fe20000041834 */
[----:B------:R-:W-:-:S05]  /*4b60*/  VIADD R11, R3, 0x38 ;  /* 0x00000038030b7836 */ /* 0x000fca0000000000 */
[----:B------:R-:W-:Y:S02]  /*4b70*/  ISETP.GE.AND P4, PT, R11, R2, PT ;  /* 0x000000020b00720c */ /* 0x000fe40003f86270 */
[----:B------:R-:W-:Y:S01]  /*4b80*/  HMMA.16816.F32.BF16 R28, R4, R12, R28 ;  /* 0x0000000c041c723c */ /* 0x000fe2000004181c */
[----:B------:R-:W-:-:S05]  /*4b90*/  IMAD.U32 R13, RZ, RZ, UR21 ;  /* 0x00000015ff0d7e24 */ /* 0x000fca000f8e00ff */
[----:B------:R-:W-:Y:S01]  /*4ba0*/  VIADDMNMX R0, R0, 0x8, R13, PT ;  /* 0x0000000800007846 */ /* 0x000fe2000380010d */
[----:B------:R-:W-:Y:S01]  /*4bb0*/  VIADD R13, R3, 0x1 ;  /* 0x00000001030d7836 */ /* 0x000fe20000000000 */
[C---:B------:R-:W-:Y:S02]  /*4bc0*/  HMMA.16816.F32.BF16 R24, R56.reuse, R50, R24 ;  /* 0x000000323818723c */ /* 0x040fe40000041818 */
[----:B------:R-:W-:Y:S02]  /*4bd0*/  ISETP.GE.AND P5, PT, R11, R0, PT ;  /* 0x000000000b00720c */ /* 0x000fe40003fa6270 */
[----:B------:R-:W-:Y:S02]  /*4be0*/  I2FP.F32.U32 R11, R11 ;  /* 0x0000000b000b7245 */ /* 0x000fe40000201000 */
[C---:B------:R-:W-:Y:S02]  /*4bf0*/  ISETP.GE.AND P1, PT, R13.reuse, R2, PT ;  /* 0x000000020d00720c */ /* 0x040fe40003f26270 */
[----:B------:R-:W-:Y:S01]  /*4c00*/  HMMA.16816.F32.BF16 R68, R56, R44, R68 ;  /* 0x0000002c3844723c */ /* 0x000fe20000041844 */
[----:B------:R-:W-:Y:S01]  /*4c10*/  ISETP.GE.AND P2, PT, R13, R0, PT ;  /* 0x000000000d00720c */ /* 0x000fe20003f46270 */
[----:B------:R-:W-:Y:S01]  /*4c20*/  FFMA.FTZ R52, R11, UR5, R52 ;  /* 0x000000050b347c23 */ /* 0x000fe20008010034 */
[----:B------:R-:W-:Y:S01]  /*4c30*/  I2FP.F32.U32 R10, R13 ;  /* 0x0000000d000a7245 */ /* 0x000fe20000201000 */
[----:B------:R-:W-:-:S02]  /*4c40*/  VIADD R13, R3, 0x8 ;  /* 0x00000008030d7836 */ /* 0x000fc40000000000 */
[----:B------:R-:W-:Y:S01]  /*4c50*/  FFMA.FTZ R54, R11, UR5, R54 ;  /* 0x000000050b367c23 */ /* 0x000fe20008010036 */
[----:B------:R-:W-:Y:S01]  /*4c60*/  VIADD R11, R3, 0x10 ;  /* 0x00000010030b7836 */ /* 0x000fe20000000000 */
[----:B------:R-:W-:Y:S01]  /*4c70*/  FSEL R209, R52, -INF , !P4 ;  /* 0xff80000034d17808 */ /* 0x000fe20006000000 */
[C---:B------:R-:W-:Y:S01]  /*4c80*/  HMMA.16816.F32.BF16 R36, R4.reuse, R16, R36 ;  /* 0x000000100424723c */ /* 0x040fe20000041824 */
[C---:B------:R-:W-:Y:S02]  /*4c90*/  ISETP.GE.AND P3, PT, R13.reuse, R2, PT ;  /* 0x000000020d00720c */ /* 0x040fe40003f66270 */
[----:B------:R-:W-:Y:S02]  /*4ca0*/  ISETP.GE.AND P4, PT, R13, R0, PT ;  /* 0x000000000d00720c */ /* 0x000fe40003f86270 */
[----:B------:R-:W-:Y:S02]  /*4cb0*/  I2FP.F32.U32 R13, R13 ;  /* 0x0000000d000d7245 */ /* 0x000fe40000201000 */
[----:B------:R-:W-:Y:S01]  /*4cc0*/  FSEL R202, R54, -INF , !P5 ;  /* 0xff80000036ca7808 */ /* 0x000fe20006800000 */
[----:B------:R-:W-:Y:S08]  /*4cd0*/  HMMA.16816.F32.BF16 R32, R4, R18, R32 ;  /* 0x000000120420723c */ /* 0x000ff00000041820 */
[----:B------:R-:W-:Y:S03]  /*4ce0*/  HMMA.16816.F32.BF16 R64, R76, R74, R64 ;  /* 0x0000004a4c40723c */ /* 0x000fe60000041840 */
[----:B------:R-:W-:-:S05]  /*4cf0*/  FFMA.FTZ R39, R10, UR5, R39 ;  /* 0x000000050a277c23 */ /* 0x000fca0008010027 */
[----:B------:R-:W-:Y:S03]  /*4d00*/  HMMA.16816.F32.BF16 R60, R76, R84, R60 ;  /* 0x000000544c3c723c */ /* 0x000fe6000004183c */
[----:B------:R-:W-:Y:S01]  /*4d10*/  FFMA.FTZ R12, R13, UR5, R32 ;  /* 0x000000050d0c7c23 */ /* 0x000fe20008010020 */
[----:B------:R-:W-:Y:S01]  /*4d20*/  FSEL R32, R39, -INF , !P2 ;  /* 0xff80000027207808 */ /* 0x000fe20005000000 */
[----:B------:R-:W-:Y:S01]  /*4d30*/  FFMA.FTZ R16, R13, UR5, R34 ;  /* 0x000000050d107c23 */ /* 0x000fe20008010022 */
[----:B------:R-:W-:Y:S01]  /*4d40*/  BAR.SYNC.DEFER_BLOCKING 0x0 ;  /* 0x0000000000007b1d */ /* 0x000fe20000010000 */
[----:B------:R-:W-:Y:S01]  /*4d50*/  ISETP.GE.AND P2, PT, R11, R2, PT ;  /* 0x000000020b00720c */ /* 0x000fe20003f46270 */
[----:B------:R-:W-:Y:S01]  /*4d60*/  HMMA.16816.F32.BF16 R24, R4, R14, R24 ;  /* 0x0000000e0418723c */ /* 0x000fe20000041818 */
[C---:B------:R-:W-:Y:S01]  /*4d70*/  VIADD R15, R3.reuse, 0x9 ;  /* 0x00000009030f7836 */ /* 0x040fe20000000000 */
[----:B------:R-:W-:Y:S01]  /*4d80*/  FSEL R16, R16, -INF , !P4 ;  /* 0xff80000010107808 */ /* 0x000fe20006000000 */
[----:B------:R-:W-:-:S03]  /*4d90*/  VIADD R13, R3, 0x11 ;  /* 0x00000011030d7836 */ /* 0x000fc60000000000 */
[-C--:B------:R-:W-:Y:S02]  /*4da0*/  ISETP.GE.AND P5, PT, R15, R2.reuse, PT ;  /* 0x000000020f00720c */ /* 0x080fe40003fa6270 */
[----:B--2---:R-:W-:Y:S01]  /*4db0*/  HMMA.16816.F32.BF16 R68, R4, R20, R68 ;  /* 0x000000140444723c */ /* 0x004fe20000041844 */
[----:B------:R-:W-:Y:S01]  /*4dc0*/  FFMA.FTZ R21, R10, UR5, R37 ;  /* 0x000000050a157c23 */ /* 0x000fe20008010025 */
[----:B------:R-:W-:Y:S02]  /*4dd0*/  I2FP.F32.U32 R10, R15 ;  /* 0x0000000f000a7245 */ /* 0x000fe40000201000 */
[----:B------:R-:W-:Y:S02]  /*4de0*/  ISETP.GE.AND P4, PT, R13, R2, PT ;  /* 0x000000020d00720c */ /* 0x000fe40003f86270 */
[----:B------:R-:W-:Y:S01]  /*4df0*/  FSEL R21, R21, -INF , !P1 ;  /* 0xff80000015157808 */ /* 0x000fe20004800000 */
[----:B------:R-:W-:Y:S01]  /*4e00*/  FFMA.FTZ R19, R10, UR5, R33 ;  /* 0x000000050a137c23 */ /* 0x000fe20008010021 */
[----:B------:R-:W-:Y:S01]  /*4e10*/  HMMA.16816.F32.BF16 R64, R56, R46, R64 ;  /* 0x0000002e3840723c */ /* 0x000fe20000041840 */
[----:B------:R-:W-:Y:S01]  /*4e20*/  FSEL R33, R12, -INF , !P3 ;  /* 0xff8000000c217808 */ /* 0x000fe20005800000 */
[----:B------:R-:W-:Y:S01]  /*4e30*/  FFMA.FTZ R18, R10, UR5, R35 ;  /* 0x000000050a127c23 */ /* 0x000fe20008010023 */
[----:B------:R-:W-:-:S02]  /*4e40*/  ISETP.GE.AND P3, PT, R11, R0, PT ;  /* 0x000000000b00720c */ /* 0x000fc40003f66270 */
[----:B------:R-:W-:Y:S02]  /*4e50*/  I2FP.F32.U32 R11, R11 ;  /* 0x0000000b000b7245 */ /* 0x000fe40000201000 */
[----:B------:R-:W-:Y:S01]  /*4e60*/  FSEL R19, R19, -INF , !P5 ;  /* 0xff80000013137808 */ /* 0x000fe20006800000 */
[----:B------:R-:W-:Y:S01]  /*4e70*/  HMMA.16816.F32.BF16 R60, R56, R40, R60 ;  /* 0x00000028383c723c */ /* 0x000fe2000004183c */
[-C--:B------:R-:W-:Y:S01]  /*4e80*/  ISETP.GE.AND P5, PT, R13, R0.reuse, PT ;  /* 0x000000000d00720c */ /* 0x080fe20003fa6270 */
[----:B------:R-:W-:Y:S01]  /*4e90*/  FFMA.FTZ R17, R11, UR5, R28 ;  /* 0x000000050b117c23 */ /* 0x000fe2000801001c */
[----:B------:R-:W-:Y:S01]  /*4ea0*/  I2FP.F32.U32 R12, R13 ;  /* 0x0000000d000c7245 */ /* 0x000fe20000201000 */
[----:B------:R-:W-:Y:S01]  /*4eb0*/  VIADD R13, R3, 0x18 ;  /* 0x00000018030d7836 */ /* 0x000fe20000000000 */
[----:B------:R-:W-:Y:S01]  /*4ec0*/  ISETP.GE.AND P1, PT, R15, R0, PT ;  /* 0x000000000f00720c */ /* 0x000fe20003f26270 */
[----:B------:R-:W-:Y:S01]  /*4ed0*/  FFMA.FTZ R10, R11, UR5, R30 ;  /* 0x000000050b0a7c23 */ /* 0x000fe2000801001e */
[----:B------:R-:W-:Y:S01]  /*4ee0*/  FSEL R17, R17, -INF , !P2 ;  /* 0xff80000011117808 */ /* 0x000fe20005000000 */
[----:B------:R-:W-:Y:S01]  /*4ef0*/  FFMA.FTZ R14, R12, UR5, R31 ;  /* 0x000000050c0e7c23 */ /* 0x000fe2000801001f */
[----:B------:R-:W-:Y:S01]  /*4f00*/  FSEL R18, R18, -INF , !P1 ;  /* 0xff80000012127808 */ /* 0x000fe20004800000 */
[----:B------:R-:W-:Y:S01]  /*4f10*/  VIADD R11, R3, 0x19 ;  /* 0x00000019030b7836 */ /* 0x000fe20000000000 */
[C---:B------:R-:W-:Y:S01]  /*4f20*/  ISETP.GE.AND P1, PT, R13.reuse, R2, PT ;  /* 0x000000020d00720c */ /* 0x040fe20003f26270 */
[----:B------:R-:W-:Y:S01]  /*4f30*/  HMMA.16816.F32.BF16 R64, R4, R22, R64 ;  /* 0x000000160440723c */ /* 0x000fe20000041840 */
[----:B------:R-:W-:Y:S01]  /*4f40*/  ISETP.GE.AND P2, PT, R13, R0, PT ;  /* 0x000000000d00720c */ /* 0x000fe20003f46270 */
[C---:B------:R-:W-:Y:S01]  /*4f50*/  VIADD R23, R3.reuse, 0x20 ;  /* 0x0000002003177836 */ /* 0x040fe20000000000 */
[----:B------:R-:W-:Y:S01]  /*4f60*/  I2FP.F32.U32 R13, R13 ;  /* 0x0000000d000d7245 */ /* 0x000fe20000201000 */
[----:B------:R-:W-:Y:S01]  /*4f70*/  FFMA.FTZ R15, R12, UR5, R29 ;  /* 0x000000050c0f7c23 */ /* 0x000fe2000801001d */
[----:B------:R-:W-:Y:S01]  /*4f80*/  VIADD R29, R3, 0x21 ;  /* 0x00000021031d7836 */ /* 0x000fe20000000000 */
[----:B------:R-:W-:-:S02]  /*4f90*/  FSEL R14, R14, -INF , !P5 ;  /* 0xff8000000e0e7808 */ /* 0x000fc40006800000 */
[C---:B------:R-:W-:Y:S01]  /*4fa0*/  FFMA.FTZ R24, R13.reuse, UR5, R24 ;  /* 0x000000050d187c23 */ /* 0x040fe20008010018 */
[----:B------:R-:W-:Y:S01]  /*4fb0*/  FFMA.FTZ R12, R13, UR5, R26 ;  /* 0x000000050d0c7c23 */ /* 0x000fe2000801001a */
[----:B------:R-:W-:Y:S01]  /*4fc0*/  I2FP.F32.U32 R20, R11 ;  /* 0x0000000b00147245 */ /* 0x000fe20000201000 */
[----:B------:R-:W-:Y:S01]  /*4fd0*/  HMMA.16816.F32.BF16 R60, R4, R8, R60 ;  /* 0x00000008043c723c */ /* 0x000fe2000004183c */
[----:B------:R-:W-:Y:S01]  /*4fe0*/  ISETP.GE.AND P5, PT, R23, R2, PT ;  /* 0x000000021700720c */ /* 0x000fe20003fa6270 */
[C---:B------:R-:W-:Y:S01]  /*4ff0*/  VIADD R9, R3.reuse, 0x28 ;  /* 0x0000002803097836 */ /* 0x040fe20000000000 */
[----:B------:R-:W-:Y:S01]  /*5000*/  FSEL R13, R24, -INF , !P1 ;  /* 0xff800000180d7808 */ /* 0x000fe20004800000 */
[----:B------:R-:W-:Y:S01]  /*5010*/  VIADD R7, R3, 0x29 ;  /* 0x0000002903077836 */ /* 0x000fe20000000000 */
[----:B------:R-:W-:Y:S01]  /*5020*/  ISETP.GE.AND P1, PT, R23, R0, PT ;  /* 0x000000001700720c */ /* 0x000fe20003f26270 */
[----:B------:R-:W-:Y:S01]  /*5030*/  VIADD R5, R3, 0x30 ;  /* 0x0000003003057836 */ /* 0x000fe20000000000 */
[----:B------:R-:W-:-:S02]  /*5040*/  I2FP.F32.U32 R23, R23 ;  /* 0x0000001700177245 */ /* 0x000fc40000201000 */
[----:B------:R-:W-:Y:S02]  /*5050*/  I2FP.F32.U32 R22, R29 ;  /* 0x0000001d00167245 */ /* 0x000fe40000201000 */
[----:B------:R-:W-:Y:S01]  /*5060*/  FSEL R10, R10, -INF , !P3 ;  /* 0xff8000000a0a7808 */ /* 0x000fe20005800000 */
[----:B------:R-:W-:Y:S01]  /*5070*/  FFMA.FTZ R68, R23, UR5, R68 ;  /* 0x0000000517447c23 */ /* 0x000fe20008010044 */
[----:B------:R-:W-:Y:S01]  /*5080*/  FSEL R15, R15, -INF , !P4 ;  /* 0xff8000000f0f7808 */ /* 0x000fe20006000000 */
[----:B------:R-:W-:Y:S01]  /*5090*/  FFMA.FTZ R70, R23, UR5, R70 ;  /* 0x0000000517467c23 */ /* 0x000fe20008010046 */
[C---:B------:R-:W-:Y:S01]  /*50a0*/  ISETP.GE.AND P3, PT, R11.reuse, R2, PT ;  /* 0x000000020b00720c */ /* 0x040fe20003f66270 */
[----:B------:R-:W-:Y:S01]  /*50b0*/  FFMA.FTZ R69, R22, UR5, R69 ;  /* 0x0000000516457c23 */ /* 0x000fe20008010045 */
[----:B------:R-:W-:Y:S01]  /*50c0*/  ISETP.GE.AND P4, PT, R11, R0, PT ;  /* 0x000000000b00720c */ /* 0x000fe20003f86270 */
[C---:B------:R-:W-:Y:S01]  /*50d0*/  FFMA.FTZ R11, R20.reuse, UR5, R25 ;  /* 0x00000005140b7c23 */ /* 0x040fe20008010019 */
[----:B------:R-:W-:Y:S01]  /*50e0*/  FFMA.FTZ R20, R20, UR5, R27 ;  /* 0x0000000514147c23 */ /* 0x000fe2000801001b */
[----:B------:R-:W-:Y:S01]  /*50f0*/  FSEL R12, R12, -INF , !P2 ;  /* 0xff8000000c0c7808 */ /* 0x000fe20005000000 */
[----:B------:R-:W-:Y:S01]  /*5100*/  FFMA.FTZ R71, R22, UR5, R71 ;  /* 0x0000000516477c23 */ /* 0x000fe20008010047 */
[----:B------:R-:W-:-:S02]  /*5110*/  ISETP.GE.AND P2, PT, R29, R2, PT ;  /* 0x000000021d00720c */ /* 0x000fc40003f46270 */
[----:B------:R-:W-:Y:S02]  /*5120*/  FSEL R20, R20, -INF , !P4 ;  /* 0xff80000014147808 */ /* 0x000fe40006000000 */
[----:B------:R-:W-:Y:S02]  /*5130*/  FSEL R193, R68, -INF , !P5 ;  /* 0xff80000044c17808 */ /* 0x000fe40006800000 */
[C---:B------:R-:W-:Y:S02]  /*5140*/  ISETP.GE.AND P4, PT, R9.reuse, R2, PT ;  /* 0x000000020900720c */ /* 0x040fe40003f86270 */
[----:B------:R-:W-:Y:S02]  /*5150*/  ISETP.GE.AND P5, PT, R9, R0, PT ;  /* 0x000000000900720c */ /* 0x000fe40003fa6270 */
[----:B------:R-:W-:Y:S02]  /*5160*/  FSEL R198, R70, -INF , !P1 ;  /* 0xff80000046c67808 */ /* 0x000fe40004800000 */
[----:B------:R-:W-:-:S02]  /*5170*/  FSEL R205, R69, -INF , !P2 ;  /* 0xff80000045cd7808 */ /* 0x000fc40005000000 */
[----:B------:R-:W-:Y:S02]  /*5180*/  I2FP.F32.U32 R9, R9 ;  /* 0x0000000900097245 */ /* 0x000fe40000201000 */
[C---:B------:R-:W-:Y:S02]  /*5190*/  ISETP.GE.AND P1, PT, R7.reuse, R2, PT ;  /* 0x000000020700720c */ /* 0x040fe40003f26270 */
[-C--:B------:R-:W-:Y:S01]  /*51a0*/  ISETP.GE.AND P2, PT, R7, R0.reuse, PT ;  /* 0x000000000700720c */ /* 0x080fe20003f46270 */
[C---:B------:R-:W-:Y:S01]  /*51b0*/  FFMA.FTZ R64, R9.reuse, UR5, R64 ;  /* 0x0000000509407c23 */ /* 0x040fe20008010040 */
[----:B------:R-:W-:Y:S01]  /*51c0*/  I2FP.F32.U32 R4, R7 ;  /* 0x0000000700047245 */ /* 0x000fe20000201000 */
[----:B------:R-:W-:Y:S01]  /*51d0*/  FFMA.FTZ R66, R9, UR5, R66 ;  /* 0x0000000509427c23 */ /* 0x000fe20008010042 */
[----:B------:R-:W-:Y:S02]  /*51e0*/  I2FP.F32.U32 R7, R5 ;  /* 0x0000000500077245 */ /* 0x000fe40000201000 */
[----:B------:R-:W-:Y:S01]  /*51f0*/  FSEL R11, R11, -INF , !P3 ;  /* 0xff8000000b0b7808 */ /* 0x000fe20005800000 */
[C---:B------:R-:W-:Y:S01]  /*5200*/  FFMA.FTZ R65, R4.reuse, UR5, R65 ;  /* 0x0000000504417c23 */ /* 0x040fe20008010041 */
[----:B------:R-:W-:Y:S01]  /*5210*/  ISETP.GE.AND P3, PT, R29, R0, PT ;  /* 0x000000001d00720c */ /* 0x000fe20003f66270 */
[C---:B------:R-:W-:Y:S01]  /*5220*/  FFMA.FTZ R60, R7.reuse, UR5, R60 ;  /* 0x00000005073c7c23 */ /* 0x040fe2000801003c */
[----:B------:R-:W-:Y:S01]  /*5230*/  FFMA.FTZ R62, R7, UR5, R62 ;  /* 0x00000005073e7c23 */ /* 0x000fe2000801003e */
[----:B------:R-:W-:Y:S01]  /*5240*/  VIADD R7, R3, 0x31 ;  /* 0x0000003103077836 */ /* 0x000fe20000000000 */
[----:B------:R-:W-:Y:S01]  /*5250*/  FSEL R214, R71, -INF , !P3 ;  /* 0xff80000047d67808 */ /* 0x000fe20005800000 */
[----:B------:R-:W-:Y:S01]  /*5260*/  FFMA.FTZ R67, R4, UR5, R67 ;  /* 0x0000000504437c23 */ /* 0x000fe20008010043 */
[----:B------:R-:W-:-:S02]  /*5270*/  FSEL R195, R64, -INF , !P4 ;  /* 0xff80000040c37808 */ /* 0x000fc40006000000 */
[C---:B------:R-:W-:Y:S02]  /*5280*/  ISETP.GE.AND P3, PT, R5.reuse, R2, PT ;  /* 0x000000020500720c */ /* 0x040fe40003f66270 */
[----:B------:R-:W-:Y:S01]  /*5290*/  ISETP.GE.AND P4, PT, R5, R0, PT ;  /* 0x000000000500720c */ /* 0x000fe20003f86270 */
[C---:B------:R-:W-:Y:S01]  /*52a0*/  VIADD R5, R3.reuse, 0x39 ;  /* 0x0000003903057836 */ /* 0x040fe20000000000 */
[----:B------:R-:W-:Y:S02]  /*52b0*/  I2FP.F32.U32 R4, R7 ;  /* 0x0000000700047245 */ /* 0x000fe40000201000 */
[----:B------:R-:W-:Y:S02]  /*52c0*/  FSEL R200, R66, -INF , !P5 ;  /* 0xff80000042c87808 */ /* 0x000fe40006800000 */
[----:B------:R-:W-:Y:S01]  /*52d0*/  FSEL R215, R60, -INF , !P3 ;  /* 0xff8000003cd77808 */ /* 0x000fe20005800000 */
[C---:B------:R-:W-:Y:S01]  /*52e0*/  FFMA.FTZ R61, R4.reuse, UR5, R61 ;  /* 0x00000005043d7c23 */ /* 0x040fe2000801003d */
[C---:B------:R-:W-:Y:S01]  /*52f0*/  ISETP.GE.AND P5, PT, R3.reuse, R2, PT ;  /* 0x000000020300720c */ /* 0x040fe20003fa6270 */
[----:B------:R-:W-:Y:S01]  /*5300*/  FFMA.FTZ R63, R4, UR5, R63 ;  /* 0x00000005043f7c23 */ /* 0x000fe2000801003f */
[----:B------:R-:W-:-:S02]  /*5310*/  ISETP.GE.AND P3, PT, R3, R0, PT ;  /* 0x000000000300720c */ /* 0x000fc40003f66270 */
[----:B------:R-:W-:Y:S02]  /*5320*/  FSEL R199, R65, -INF , !P1 ;  /* 0xff80000041c77808 */ /* 0x000fe40004800000 */
[----:B------:R-:W-:Y:S02]  /*5330*/  I2FP.F32.U32 R3, R3 ;  /* 0x0000000300037245 */ /* 0x000fe40000201000 */
[----:B------:R-:W-:Y:S02]  /*5340*/  I2FP.F32.U32 R6, R5 ;  /* 0x0000000500067245 */ /* 0x000fe40000201000 */
[----:B------:R-:W-:Y:S01]  /*5350*/  ISETP.GE.AND P1, PT, R7, R2, PT ;  /* 0x000000020700720c */ /* 0x000fe20003f26270 */
[----:B------:R-:W-:Y:S01]  /*5360*/  FFMA.FTZ R36, R3, UR5, R36 ;  /* 0x0000000503247c23 */ /* 0x000fe20008010024 */
[----:B------:R-:W-:Y:S01]  /*5370*/  FSEL R212, R67, -INF , !P2 ;  /* 0xff80000043d47808 */ /* 0x000fe20005000000 */
[----:B------:R-:W-:Y:S01]  /*5380*/  FFMA.FTZ R4, R3, UR5, R38 ;  /* 0x0000000503047c23 */ /* 0x000fe20008010026 */
[----:B------:R-:W-:Y:S01]  /*5390*/  FSEL R206, R62, -INF , !P4 ;  /* 0xff8000003ece7808 */ /* 0x000fe20006000000 */
[C---:B------:R-:W-:Y:S01]  /*53a0*/  FFMA.FTZ R53, R6.reuse, UR5, R53 ;  /* 0x0000000506357c23 */ /* 0x040fe20008010035 */
[----:B------:R-:W-:Y:S01]  /*53b0*/  FSEL R213, R61, -INF , !P1 ;  /* 0xff8000003dd57808 */ /* 0x000fe20004800000 */
[----:B------:R-:W-:Y:S01]  /*53c0*/  FFMA.FTZ R55, R6, UR5, R55 ;  /* 0x0000000506377c23 */ /* 0x000fe20008010037 */
[----:B------:R-:W-:-:S02]  /*53d0*/  ISETP.GE.AND P2, PT, R7, R0, PT ;  /* 0x000000000700720c */ /* 0x000fc40003f46270 */
[C---:B------:R-:W-:Y:S02]  /*53e0*/  ISETP.GE.AND P4, PT, R5.reuse, R2, PT ;  /* 0x000000020500720c */ /* 0x040fe40003f86270 */
[----:B------:R-:W-:Y:S02]  /*53f0*/  ISETP.GE.AND P1, PT, R5, R0, PT ;  /* 0x000000000500720c */ /* 0x000fe40003f26270 */
[----:B------:R-:W-:Y:S02]  /*5400*/  FSEL R204, R63, -INF , !P2 ;  /* 0xff8000003fcc7808 */ /* 0x000fe40005000000 */
[----:B------:R-:W-:Y:S02]  /*5410*/  FSEL R3, R36, -INF , !P5 ;  /* 0xff80000024037808 */ /* 0x000fe40006800000 */
[----:B------:R-:W-:Y:S02]  /*5420*/  FSEL R4, R4, -INF , !P3 ;  /* 0xff80000004047808 */ /* 0x000fe40005800000 */
[----:B------:R-:W-:-:S02]  /*5430*/  FSEL R207, R53, -INF , !P4 ;  /* 0xff80000035cf7808 */ /* 0x000fc40006000000 */
[----:B------:R-:W-:Y:S01]  /*5440*/  FSEL R201, R55, -INF , !P1 ;  /* 0xff80000037c97808 */ /* 0x000fe20004800000 */
[----:B------:R-:W-:Y:S06]  /*5450*/  BRA.U !UP1, `(.L_x_2038) ;  /* 0x0000000909a87547 */ /* 0x000fec000b800000 */
        /* <DEDUP_REMOVED lines=11> */
.L_x_2039:
        /* <DEDUP_REMOVED lines=32> */
[C---:B------:R-:W-:Y:S02]  /*5710*/  LOP3.LUT R5, R6.reuse, UR28, RZ, 0x3c, !PT ;  /* 0x0000001c06057c12 */ /* 0x040fe4000f8e3cff */
        /* <DEDUP_REMOVED lines=16> */
[----:B------:R-:W-:-:S04]  /*5820*/  IMAD R5, R5, UR10, RZ ;  /* 0x0000000a05057c24 */ /* 0x000fc8000f8e02ff */
[----:B------:R-:W-:Y:S01]  /*5830*/  IMAD R5, R6, UR11, R5 ;  /* 0x0000000b06057c24 */ /* 0x000fe2000f8e0205 */
[----:B---3--:R-:W-:Y:S01]  /*5840*/  IADD3 R7, PT, PT, R8, -R7, RZ ;  /* 0x8000000708077210 */ /* 0x008fe20007ffe0ff */
        /* <DEDUP_REMOVED lines=9> */
.L_x_2040:
        /* <DEDUP_REMOVED lines=12> */
[----:B------:R-:W-:Y:S01]  /*59a0*/  @!P3 IMAD.MOV.U32 R6, RZ, RZ, R226 ;  /* 0x000000ffff06b224 */ /* 0x000fe200078e00e2 */
[----:B------:R-:W-:Y:S01]  /*59b0*/  IADD3.X R25, PT, PT, R9, UR4, RZ, P1, !PT ;  /* 0x0000000409197c10 */ /* 0x000fe20008ffe4ff */
[----:B------:R-:W-:Y:S01]  /*59c0*/  @!P3 IMAD.MOV.U32 R7, RZ, RZ, R227 ;  /* 0x000000ffff07b224 */ /* 0x000fe200078e00e3 */
        /* <DEDUP_REMOVED lines=83> */
.L_x_2038:
[----:B-1----:R-:W-:Y:S01]  /*5f00*/  FMNMX3.FTZ R8, R3, R21, R33, !PT ;  /* 0x0000001503087276 */ /* 0x002fe20007810021 */
[----:B------:R-:W1:Y:S01]  /*5f10*/  LDCU UR4, c[0x0][0x45c] ;  /* 0x00008b80ff0477ac */ /* 0x000e620008000800 */
[----:B------:R-:W-:Y:S02]  /*5f20*/  FMNMX3.FTZ R5, R4, R32, R16, !PT ;  /* 0x0000002004057276 */ /* 0x000fe40007810010 */
[----:B------:R-:W-:Y:S01]  /*5f30*/  FMNMX3.FTZ R8, R8, R19, R17, !PT ;  /* 0x0000001308087276 */ /* 0x000fe20007810011 */
[----:B------:R-:W-:Y:S01]  /*5f40*/  UMOV UR21, 0xffffffff ;  /* 0xffffffff00157882 */ /* 0x000fe20000000000 */
        /* <DEDUP_REMOVED lines=11> */
[----:B------:R-:W-:Y:S02]  /*6000*/  FMNMX.FTZ R8, R207, R8, !PT ;  /* 0x00000008cf087209 */ /* 0x000fe40007810000 */
[----:B------:R-:W-:Y:S02]  /*6010*/  FMNMX.FTZ R9, R201, R6, !PT ;  /* 0x00000006c9097209 */ /* 0x000fe40007810000 */
[----:B------:R-:W-:Y:S01]  /*6020*/  LOP3.LUT R220, R91, 0x200, R176, 0xf8, !PT ;  /* 0x000002005bdc7812 */ /* 0x000fe200078ef8b0 */
[----:B------:R-:W2:Y:S03]  /*6030*/  SHFL.BFLY PT, R7, R8, 0x2, 0x1f ;  /* 0x0c401f0008077f89 */ /* 0x000ea600000e0000 */
[----:B------:R-:W-:Y:S01]  /*6040*/  LEA R220, R220, UR6, 0x1 ;  /* 0x00000006dcdc7c11 */ /* 0x000fe2000f8e08ff */
[----:B------:R-:W3:Y:S03]  /*6050*/  SHFL.BFLY PT, R6, R9, 0x2, 0x1f ;  /* 0x0c401f0009067f89 */ /* 0x000ee600000e0000 */
[-C--:B------:R-:W-:Y:S01]  /*6060*/  IADD3 R197, PT, PT, R89, R220.reuse, RZ ;  /* 0x000000dc59c57210 */ /* 0x080fe20007ffe0ff */
[----:B------:R-:W-:Y:S01]  /*6070*/  LDSM.16.MT88.4 R156, [R220+0x10000] ;  /* 0x01000000dc9c783b */ /* 0x000fe20000004200 */
[----:B------:R-:W-:-:S03]  /*6080*/  IADD3 R196, PT, PT, R165, R220, RZ ;  /* 0x000000dca5c47210 */ /* 0x000fc60007ffe0ff */
[----:B------:R-:W-:Y:S01]  /*6090*/  LDSM.16.MT88.4 R40, [R197+0x10000] ;  /* 0x01000000c528783b */ /* 0x000fe20000004200 */
[----:B------:R-:W-:-:S03]  /*60a0*/  IADD3 R191, PT, PT, R89, R196, RZ ;  /* 0x000000c459bf7210 */ /* 0x000fc60007ffe0ff */
[----:B------:R-:W-:Y:S04]  /*60b0*/  LDSM.16.MT88.4 R72, [R197+0x12000] ;  /* 0x01200000c548783b */ /* 0x000fe80000004200 */
[----:B------:R-:W-:Y:S01]  /*60c0*/  LDSM.16.MT88.4 R104, [R197+0x14000] ;  /* 0x01400000c568783b */ /* 0x000fe20000004200 */
[----:B--2---:R-:W-:-:S03]  /*60d0*/  FMNMX.FTZ R7, R8, R7, !PT ;  /* 0x0000000708077209 */ /* 0x004fc60007810000 */
[----:B------:R-:W-:Y:S01]  /*60e0*/  LDSM.16.MT88.4 R136, [R197+0x16000] ;  /* 0x01600000c588783b */ /* 0x000fe20000004200 */
[----:B---3--:R-:W-:-:S03]  /*60f0*/  FMNMX.FTZ R6, R9, R6, !PT ;  /* 0x0000000609067209 */ /* 0x008fc60007810000 */
[----:B------:R-:W2:Y:S04]  /*6100*/  SHFL.BFLY PT, R164, R7, 0x1, 0x1f ;  /* 0x0c201f0007a47f89 */ /* 0x000ea800000e0000 */
[----:B------:R-:W3:Y:S04]  /*6110*/  SHFL.BFLY PT, R5, R6, 0x1, 0x1f ;  /* 0x0c201f0006057f89 */ /* 0x000ee800000e0000 */
[----:B------:R-:W4:Y:S04]  /*6120*/  LDSM.16.MT88.4 R48, [R196+0x10000] ;  /* 0x01000000c430783b */ /* 0x000f280000004200 */
[----:B------:R-:W5:Y:S04]  /*6130*/  LDSM.16.MT88.4 R56, [R191+0x10000] ;  /* 0x01000000bf38783b */ /* 0x000f680000004200 */
[----:B------:R-:W5:Y:S04]  /*6140*/  LDSM.16.MT88.4 R64, [R220+0x12000] ;  /* 0x01200000dc40783b */ /* 0x000f680000004200 */
[----:B------:R-:W5:Y:S01]  /*6150*/  LDSM.16.MT88.4 R80, [R196+0x12000] ;  /* 0x01200000c450783b */ /* 0x000f620000004200 */
[----:B--2---:R-:W-:-:S03]  /*6160*/  FMNMX.FTZ R164, R7, R164, !PT ;  /* 0x000000a407a47209 */ /* 0x004fc60007810000 */
[----:B------:R-:W2:Y:S01]  /*6170*/  LDSM.16.MT88.4 R88, [R191+0x12000] ;  /* 0x01200000bf58783b */ /* 0x000ea20000004200 */
[C---:B------:R-:W-:Y:S01]  /*6180*/  FSETP.NEU.FTZ.AND P1, PT, R164.reuse, -INF , PT ;  /* 0xff800000a400780b */ /* 0x040fe20003f3d000 */
[----:B-1----:R-:W-:Y:S02]  /*6190*/  FMUL.FTZ R210, R164, UR4 ;  /* 0x00000004a4d27c20 */ /* 0x002fe40008410000 */
[----:B------:R-:W1:Y:S03]  /*61a0*/  LDSM.16.MT88.4 R96, [R220+0x14000] ;  /* 0x01400000dc60783b */ /* 0x000e660000004200 */
[----:B------:R-:W-:Y:S01]  /*61b0*/  FSEL R210, R210, RZ, P1 ;  /* 0x000000ffd2d27208 */ /* 0x000fe20000800000 */
[----:B------:R-:W1:Y:S04]  /*61c0*/  LDSM.16.MT88.4 R112, [R196+0x14000] ;  /* 0x01400000c470783b */ /* 0x000e680000004200 */
[--C-:B------:R-:W-:Y:S01]  /*61d0*/  FFMA.FTZ R190, R3, UR4, -R210.reuse ;  /* 0x0000000403be7c23 */ /* 0x100fe200080108d2 */
[----:B---3--:R-:W-:Y:S01]  /*61e0*/  FMNMX.FTZ R3, R6, R5, !PT ;  /* 0x0000000506037209 */ /* 0x008fe20007810000 */
[--C-:B------:R-:W-:Y:S01]  /*61f0*/  FFMA.FTZ R187, R21, UR4, -R210.reuse ;  /* 0x0000000415bb7c23 */ /* 0x100fe200080108d2 */
[--C-:B------:R-:W-:Y:S01]  /*6200*/  FFMA.FTZ R186, R33, UR4, -R210.reuse ;  /* 0x0000000421ba7c23 */ /* 0x100fe200080108d2 */
[--C-:B------:R-:W-:Y:S01]  /*6210*/  FFMA.FTZ R183, R19, UR4, -R210.reuse ;  /* 0x0000000413b77c23 */ /* 0x100fe200080108d2 */
[C---:B------:R-:W-:Y:S01]  /*6220*/  FSETP.NEU.FTZ.AND P1, PT, R3.reuse, -INF , PT ;  /* 0xff8000000300780b */ /* 0x040fe20003f3d000 */
[----:B------:R-:W-:Y:S01]  /*6230*/  FMUL.FTZ R203, R3, UR4 ;  /* 0x0000000403cb7c20 */ /* 0x000fe20008410000 */
[----:B------:R-:W3:Y:S01]  /*6240*/  LDSM.16.MT88.4 R120, [R191+0x14000] ;  /* 0x01400000bf78783b */ /* 0x000ee20000004200 */
[----:B------:R-:W-:Y:S01]  /*6250*/  MUFU.EX2 R190, R190 ;  /* 0x000000be00be7308 */ /* 0x000fe20000000800 */
[--C-:B------:R-:W-:Y:S01]  /*6260*/  FFMA.FTZ R177, R11, UR4, -R210.reuse ;  /* 0x000000040bb17c23 */ /* 0x100fe200080108d2 */
[--C-:B------:R-:W-:Y:S01]  /*6270*/  FFMA.FTZ R184, R17, UR4, -R210.reuse ;  /* 0x0000000411b87c23 */ /* 0x100fe200080108d2 */
[----:B------:R-:W-:Y:S01]  /*6280*/  FSEL R203, R203, RZ, P1 ;  /* 0x000000ffcbcb7208 */ /* 0x000fe20000800000 */
[----:B------:R-:W3:Y:S01]  /*6290*/  LDSM.16.MT88.4 R128, [R220+0x16000] ;  /* 0x01600000dc80783b */ /* 0x000ee20000004200 */
[--C-:B------:R-:W-:Y:S01]  /*62a0*/  FFMA.FTZ R181, R15, UR4, -R210.reuse ;  /* 0x000000040fb57c23 */ /* 0x100fe200080108d2 */
[--C-:B------:R-:W-:Y:S01]  /*62b0*/  FFMA.FTZ R180, R13, UR4, -R210.reuse ;  /* 0x000000040db47c23 */ /* 0x100fe200080108d2 */
[--C-:B------:R-:W-:Y:S01]  /*62c0*/  FFMA.FTZ R194, R205, UR4, -R210.reuse ;  /* 0x00000004cdc27c23 */ /* 0x100fe200080108d2 */
[--C-:B------:R-:W-:Y:S01]  /*62d0*/  FFMA.FTZ R192, R4, UR4, -R203.reuse ;  /* 0x0000000404c07c23 */ /* 0x100fe200080108cb */
[--C-:B------:R-:W-:Y:S01]  /*62e0*/  FFMA.FTZ R189, R32, UR4, -R203.reuse ;  /* 0x0000000420bd7c23 */ /* 0x100fe200080108cb */
[--C-:B------:R-:W-:Y:S01]  /*62f0*/  FFMA.FTZ R188, R16, UR4, -R203.reuse ;  /* 0x0000000410bc7c23 */ /* 0x100fe200080108cb */
[--C-:B------:R-:W-:Y:S01]  /*6300*/  FFMA.FTZ R185, R18, UR4, -R203.reuse ;  /* 0x0000000412b97c23 */ /* 0x100fe200080108cb */
[----:B------:R-:W3:Y:S01]  /*6310*/  LDSM.16.MT88.4 R152, [R196+0x16000] ;  /* 0x01600000c498783b */ /* 0x000ee20000004200 */
[----:B------:R-:W4:Y:S01]  /*6320*/  MUFU.EX2 R187, R187 ;  /* 0x000000bb00bb7308 */ /* 0x000f220000000800 */
[--C-:B------:R-:W-:Y:S01]  /*6330*/  FFMA.FTZ R182, R10, UR4, -R203.reuse ;  /* 0x000000040ab67c23 */ /* 0x100fe200080108cb */
[--C-:B------:R-:W-:Y:S01]  /*6340*/  FFMA.FTZ R179, R14, UR4, -R203.reuse ;  /* 0x000000040eb37c23 */ /* 0x100fe200080108cb */
[----:B------:R-:W3:Y:S01]  /*6350*/  LDSM.16.MT88.4 R4, [R191+0x16000] ;  /* 0x01600000bf04783b */ /* 0x000ee20000004200 */
[--C-:B------:R-:W-:Y:S01]  /*6360*/  FFMA.FTZ R178, R12, UR4, -R203.reuse ;  /* 0x000000040cb27c23 */ /* 0x100fe200080108cb */
[--C-:B------:R-:W-:Y:S01]  /*6370*/  FFMA.FTZ R167, R20, UR4, -R203.reuse ;  /* 0x0000000414a77c23 */ /* 0x100fe200080108cb */
[--C-:B------:R-:W-:Y:S01]  /*6380*/  FFMA.FTZ R193, R193, UR4, -R210.reuse ;  /* 0x00000004c1c17c23 */ /* 0x100fe200080108d2 */
[----:B------:R-:W3:Y:S01]  /*6390*/  LDSM.16.MT88.4 R8, [R197+0x10800] ;  /* 0x01080000c508783b */ /* 0x000ee20000004200 */
[----:B------:R-:W-:Y:S01]  /*63a0*/  MUFU.EX2 R186, R186 ;  /* 0x000000ba00ba7308 */ /* 0x000fe20000000800 */
[--C-:B------:R-:W-:Y:S01]  /*63b0*/  FFMA.FTZ R195, R195, UR4, -R210.reuse ;  /* 0x00000004c3c37c23 */ /* 0x100fe200080108d2 */
[--C-:B------:R-:W-:Y:S01]  /*63c0*/  FFMA.FTZ R198, R198, UR4, -R203.reuse ;  /* 0x00000004c6c67c23 */ /* 0x100fe200080108cb */
[----:B------:R-:W3:Y:S01]  /*63d0*/  LDSM.16.MT88.4 R16, [R197+0x12800] ;  /* 0x01280000c510783b */ /* 0x000ee20000004200 */
[--C-:B------:R-:W-:Y:S01]  /*63e0*/  FFMA.FTZ R200, R200, UR4, -R203.reuse ;  /* 0x00000004c8c87c23 */ /* 0x100fe200080108cb */
[--C-:B------:R-:W-:Y:S01]  /*63f0*/  FFMA.FTZ R205, R212, UR4, -R203.reuse ;  /* 0x00000004d4cd7c23 */ /* 0x100fe200080108cb */
[----:B------:R-:W-:Y:S01]  /*6400*/  IADD3 R212, PT, PT, R165, R220, RZ ;  /* 0x000000dca5d47210 */ /* 0x000fe20007ffe0ff */
[----:B------:R-:W3:Y:S01]  /*6410*/  LDSM.16.MT88.4 R20, [R197+0x14800] ;  /* 0x01480000c514783b */ /* 0x000ee20000004200 */
[----:B------:R-:W5:Y:S01]  /*6420*/  MUFU.EX2 R183, R183 ;  /* 0x000000b700b77308 */ /* 0x000f620000000800 */
[----:B----4-:R-:W-:Y:S01]  /*6430*/  F2FP.BF16.F32.PACK_AB R148, R187, R190 ;  /* 0x000000bebb94723e */ /* 0x010fe200000010ff */
[--C-:B------:R-:W-:Y:S01]  /*6440*/  FFMA.FTZ R213, R213, UR4, -R210.reuse ;  /* 0x00000004d5d57c23 */ /* 0x100fe200080108d2 */
[----:B------:R-:W4:Y:S01]  /*6450*/  LDSM.16.MT88.4 R12, [R196+0x10800] ;  /* 0x01080000c40c783b */ /* 0x000f220000004200 */
[----:B------:R-:W-:Y:S01]  /*6460*/  FFMA.FTZ R209, R209, UR4, -R210 ;  /* 0x00000004d1d17c23 */ /* 0x000fe200080108d2 */
[--C-:B------:R-:W-:Y:S01]  /*6470*/  FFMA.FTZ R206, R206, UR4, -R203.reuse ;  /* 0x00000004cece7c23 */ /* 0x100fe200080108cb */
[--C-:B------:R-:W-:Y:S01]  /*6480*/  FFMA.FTZ R202, R202, UR4, -R203.reuse ;  /* 0x00000004caca7c23 */ /* 0x100fe200080108cb */
[----:B------:R-:W-:Y:S01]  /*6490*/  LDSM.16.MT88.4 R172, [R197+0x16800] ;  /* 0x01680000c5ac783b */ /* 0x000fe20000004200 */
[----:B------:R-:W-:Y:S01]  /*64a0*/  MUFU.EX2 R192, R192 ;  /* 0x000000c000c07308 */ /* 0x000fe20000000800 */
[----:B------:R-:W-:Y:S01]  /*64b0*/  FFMA.FTZ R235, R201, UR4, -R203 ;  /* 0x00000004c9eb7c23 */ /* 0x000fe200080108cb */
[----:B------:R-:W-:Y:S01]  /*64c0*/  IADD3 R201, PT, PT, R165, R220, RZ ;  /* 0x000000dca5c97210 */ /* 0x000fe20007ffe0ff */
[----:B------:R-:W-:Y:S01]  /*64d0*/  LDSM.16.MT88.4 R168, [R220+0x10800] ;  /* 0x01080000dca8783b */ /* 0x000fe20000004200 */
[----:B------:R-:W-:-:S03]  /*64e0*/  FADD.FTZ R187, R190, R187 ;  /* 0x000000bbbebb7221 */ /* 0x000fc60000010000 */
[----:B------:R-:W-:Y:S01]  /*64f0*/  LDSM.16.MT88.4 R32, [R191+0x10800] ;  /* 0x01080000bf20783b */ /* 0x000fe20000004200 */
[----:B------:R-:W2:Y:S01]  /*6500*/  MUFU.EX2 R189, R189 ;  /* 0x000000bd00bd7308 */ /* 0x000ea20000000800 */
[C---:B-----5:R-:W-:Y:S01]  /*6510*/  F2FP.BF16.F32.PACK_AB R150, R183.reuse, R186 ;  /* 0x000000bab796723e */ /* 0x060fe200000010ff */
[----:B------:R-:W-:Y:S01]  /*6520*/  FADD.FTZ R186, R186, R187 ;  /* 0x000000bbbaba7221 */ /* 0x000fe20000010000 */
[----:B------:R-:W-:Y:S03]  /*6530*/  LDSM.16.MT88.4 R28, [R196+0x12800] ;  /* 0x01280000c41c783b */ /* 0x000fe60000004200 */
[----:B------:R-:W-:Y:S01]  /*6540*/  FADD.FTZ R183, R183, R186 ;  /* 0x000000bab7b77221 */ /* 0x000fe20000010000 */
[----:B------:R-:W-:Y:S01]  /*6550*/  LDSM.16.MT88.4 R24, [R191+0x12800] ;  /* 0x01280000bf18783b */ /* 0x000fe20000004200 */
[----:B------:R-:W-:Y:S08]  /*6560*/  MUFU.EX2 R188, R188 ;  /* 0x000000bc00bc7308 */ /* 0x000ff00000000800 */
[----:B------:R-:W5:Y:S01]  /*6570*/  MUFU.EX2 R185, R185 ;  /* 0x000000b900b97308 */ /* 0x000f620000000800 */
[----:B--2---:R-:W-:Y:S01]  /*6580*/  F2FP.BF16.F32.PACK_AB R149, R189, R192 ;  /* 0x000000c0bd95723e */ /* 0x004fe200000010ff */
[----:B------:R-:W-:-:S06]  /*6590*/  FADD.FTZ R189, R192, R189 ;  /* 0x000000bdc0bd7221 */ /* 0x000fcc0000010000 */
[----:B------:R-:W-:Y:S08]  /*65a0*/  MUFU.EX2 R184, R184 ;  /* 0x000000b800b87308 */ /* 0x000ff00000000800 */
[----:B------:R-:W2:Y:S01]  /*65b0*/  MUFU.EX2 R181, R181 ;  /* 0x000000b500b57308 */ /* 0x000ea20000000800 */
[----:B-----5:R-:W-:Y:S01]  /*65c0*/  F2FP.BF16.F32.PACK_AB R151, R185, R188 ;  /* 0x000000bcb997723e */ /* 0x020fe200000010ff */
        /* <DEDUP_REMOVED lines=25> */
[C---:B-1----:R-:W-:Y:S07]  /*6760*/  HMMA.16816.F32.BF16 R92, R148.reuse, R96, RZ ;  /* 0x00000060945c723c */ /* 0x042fee00000418ff */
[----:B------:R-:W-:Y:S01]  /*6770*/  MUFU.EX2 R213, R213 ;  /* 0x000000d500d57308 */ /* 0x000fe20000000800 */
[C---:B------:R-:W-:Y:S07]  /*6780*/  HMMA.16816.F32.BF16 R108, R148.reuse, R112, RZ ;  /* 0x00000070946c723c */ /* 0x040fee00000418ff */
[----:B------:R-:W-:Y:S01]  /*6790*/  MUFU.EX2 R209, R209 ;  /* 0x000000d100d17308 */ /* 0x000fe20000000800 */
[C---:B---3--:R-:W-:Y:S07]  /*67a0*/  HMMA.16816.F32.BF16 R116, R148.reuse, R120, RZ ;  /* 0x000000789474723c */ /* 0x048fee00000418ff */
        /* <DEDUP_REMOVED lines=22> */
[----:B-----5:R-:W-:Y:S01]  /*6910*/  F2FP.BF16.F32.PACK_AB R5, R179, R182 ;  /* 0x000000b6b305723e */ /* 0x020fe200000010ff */
        /* <DEDUP_REMOVED lines=30> */
[----:B--2---:R-:W-:Y:S01]  /*6b00*/  FFMA.FTZ R196, R199, UR4, -R210 ;  /* 0x00000004c7c47c23 */ /* 0x004fe200080108d2 */
[----:B------:R-:W-:-:S05]  /*6b10*/  FFMA.FTZ R199, R214, UR4, -R203 ;  /* 0x00000004d6c77c23 */ /* 0x000fca00080108cb */
[----:B------:R-:W-:Y:S01]  /*6b20*/  MUFU.EX2 R196, R196 ;  /* 0x000000c400c47308 */ /* 0x000fe20000000800 */
[C---:B------:R-:W-:Y:S01]  /*6b30*/  HMMA.16816.F32.BF16 R128, R4.reuse, R10, R128 ;  /* 0x0000000a0480723c */ /* 0x040fe20000041880 */
[----:B------:R-:W1:Y:S06]  /*6b40*/  LDSM.16.MT88.4 R8, [R197+0x13000] ;  /* 0x01300000c508783b */ /* 0x000e6c0000004200 */
[----:B------:R-:W2:Y:S01]  /*6b50*/  MUFU.EX2 R199, R199 ;  /* 0x000000c700c77308 */ /* 0x000ea20000000800 */
[C---:B----4-:R-:W-:Y:S08]  /*6b60*/  HMMA.16816.F32.BF16 R116, R4.reuse, R12, R116 ;  /* 0x0000000c0474723c */ /* 0x050ff00000041874 */
[C---:B------:R-:W-:Y:S01]  /*6b70*/  HMMA.16816.F32.BF16 R120, R4.reuse, R14, R120 ;  /* 0x0000000e0478723c */ /* 0x040fe20000041878 */
[----:B------:R-:W4:Y:S07]  /*6b80*/  LDSM.16.MT88.4 R12, [R197+0x11000] ;  /* 0x01100000c50c783b */ /* 0x000f2e0000004200 */
        /* <DEDUP_REMOVED lines=18> */
[C---:B---3--:R-:W-:Y:S08]  /*6cb0*/  HMMA.16816.F32.BF16 R144, R4.reuse, R20, R144 ;  /* 0x000000140490723c */ /* 0x048ff00000041890 */
[----:B------:R-:W-:Y:S01]  /*6cc0*/  HMMA.16816.F32.BF16 R148, R4, R22, R148 ;  /* 0x000000160494723c */ /* 0x000fe20000041894 */
[----:B------:R-:W-:Y:S01]  /*6cd0*/  F2FP.BF16.F32.PACK_AB R4, R194, R193 ;  /* 0x000000c1c204723e */ /* 0x000fe200000010ff */
[----:B------:R3:W5:Y:S01]  /*6ce0*/  LDSM.16.MT88.4 R20, [R212+0x13000] ;  /* 0x01300000d414783b */ /* 0x0007620000004200 */
        /* <DEDUP_REMOVED lines=8> */
[----:B------:R-:W-:Y:S01]  /*6d70*/  HMMA.16816.F32.BF16 R72, R4, R10, R72 ;  /* 0x0000000a0448723c */ /* 0x000fe20000041848 */
[----:B------:R-:W1:Y:S01]  /*6d80*/  LDSM.16.MT88.4 R8, [R220+0x13000] ;  /* 0x01300000dc08783b */ /* 0x000e620000004200 */
[--C-:B---3--:R-:W-:Y:S01]  /*6d90*/  FFMA.FTZ R212, R215, UR4, -R210.reuse ;  /* 0x00000004d7d47c23 */ /* 0x108fe200080108d2 */
[----:B------:R-:W-:Y:S01]  /*6da0*/  FFMA.FTZ R210, R207, UR4, -R210 ;  /* 0x00000004cfd27c23 */ /* 0x000fe200080108d2 */
[----:B------:R-:W-:-:S04]  /*6db0*/  FFMA.FTZ R207, R204, UR4, -R203 ;  /* 0x00000004cccf7c23 */ /* 0x000fc800080108cb */
[C---:B----4-:R-:W-:Y:S01]  /*6dc0*/  HMMA.16816.F32.BF16 R36, R4.reuse, R12, R36 ;  /* 0x0000000c0424723c */ /* 0x050fe20000041824 */
[----:B------:R-:W2:Y:S07]  /*6dd0*/  MUFU.EX2 R212, R212 ;  /* 0x000000d400d47308 */ /* 0x000eae0000000800 */
[C---:B------:R-:W-:Y:S01]  /*6de0*/  HMMA.16816.F32.BF16 R40, R4.reuse, R14, R40 ;  /* 0x0000000e0428723c */ /* 0x040fe20000041828 */
[----:B------:R-:W3:Y:S01]  /*6df0*/  LDSM.16.MT88.4 R12, [R220+0x11000] ;  /* 0x01100000dc0c783b */ /* 0x000ee20000004200 */
[----:B------:R-:W-:Y:S06]  /*6e00*/  MUFU.EX2 R210, R210 ;  /* 0x000000d200d27308 */ /* 0x000fec0000000800 */
[C---:B-----5:R-:W-:Y:S02]  /*6e10*/  HMMA.16816.F32.BF16 R100, R4.reuse, R16, R100 ;  /* 0x000000100464723c */ /* 0x060fe40000041864 */
[----:B------:R-:W4:Y:S06]  /*6e20*/  MUFU.EX2 R207, R207 ;  /* 0x000000cf00cf7308 */ /* 0x000f2c0000000800 */
[C---:B------:R-:W-:Y:S01]  /*6e30*/  HMMA.16816.F32.BF16 R104, R4.reuse, R18, R104 ;  /* 0x000000120468723c */ /* 0x040fe20000041868 */
[----:B------:R-:W5:Y:S07]  /*6e40*/  LDSM.16.MT88.4 R16, [R191+0x13000] ;  /* 0x01300000bf10783b */ /* 0x000f6e0000004200 */
[C---:B------:R-:W-:Y:S08]  /*6e50*/  HMMA.16816.F32.BF16 R76, R4.reuse, R20, R76 ;  /* 0x00000014044c723c */ /* 0x040ff0000004184c */
[C---:B-1----:R-:W-:Y:S08]  /*6e60*/  HMMA.16816.F32.BF16 R60, R4.reuse, R8, R60 ;  /* 0x00000008043c723c */ /* 0x042ff0000004183c */
[C---:B------:R-:W-:Y:S01]  /*6e70*/  HMMA.16816.F32.BF16 R64, R4.reuse, R10, R64 ;  /* 0x0000000a0440723c */ /* 0x040fe20000041840 */
[----:B------:R-:W1:Y:S07]  /*6e80*/  LDSM.16.MT88.4 R8, [R220+0x17000] ;  /* 0x01700000dc08783b */ /* 0x000e6e0000004200 */
[C---:B---3--:R-:W-:Y:S08]  /*6e90*/  HMMA.16816.F32.BF16 R160, R4.reuse, R12, R160 ;  /* 0x0000000c04a0723c */ /* 0x048ff000000418a0 */
[C---:B------:R-:W-:Y:S01]  /*6ea0*/  HMMA.16816.F32.BF16 R156, R4.reuse, R14, R156 ;  /* 0x0000000e049c723c */ /* 0x040fe2000004189c */
[----:B------:R-:W3:Y:S07]  /*6eb0*/  LDSM.16.MT88.4 R12, [R191+0x15000] ;  /* 0x01500000bf0c783b */ /* 0x000eee0000004200 */
[C---:B-----5:R-:W-:Y:S08]  /*6ec0*/  HMMA.16816.F32.BF16 R84, R4.reuse, R16, R84 ;  /* 0x000000100454723c */ /* 0x060ff00000041854 */
[C---:B------:R-:W-:Y:S01]  /*6ed0*/  HMMA.16816.F32.BF16 R88, R4.reuse, R18, R88 ;  /* 0x000000120458723c */ /* 0x040fe20000041858 */
[----:B------:R-:W5:Y:S07]  /*6ee0*/  LDSM.16.MT88.4 R16, [R191+0x17000] ;  /* 0x01700000bf10783b */ /* 0x000f6e0000004200 */
[C---:B------:R-:W-:Y:S01]  /*6ef0*/  HMMA.16816.F32.BF16 R80, R4.reuse, R22, R80 ;  /* 0x000000160450723c */ /* 0x040fe20000041850 */
[----:B------:R-:W2:Y:S07]  /*6f00*/  LDSM.16.MT88.4 R20, [R220+0x15000] ;  /* 0x01500000dc14783b */ /* 0x000eae0000004200 */
        /* <DEDUP_REMOVED lines=25> */
[----:B------:R-:W-:Y:S01]  /*70a0*/  HMMA.16816.F32.BF16 R96, R4, R22, R96 ;  /* 0x000000160460723c */ /* 0x000fe20000041860 */
[----:B------:R-:W-:Y:S01]  /*70b0*/  F2FP.BF16.F32.PACK_AB R4, R213, R212 ;  /* 0x000000d4d504723e */ /* 0x000fe200000010ff */
[----:B------:R-:W2:Y:S01]  /*70c0*/  LDSM.16.MT88.4 R20, [R197+0x15800] ;  /* 0x01580000c514783b */ /* 0x000ea20000004200 */
[----:B----4-:R-:W-:Y:S01]  /*70d0*/  F2FP.BF16.F32.PACK_AB R5, R207, R206 ;  /* 0x000000cecf05723e */ /* 0x010fe200000010ff */
        /* <DEDUP_REMOVED lines=11> */
[----:B------:R-:W3:Y:S07]  /*7190*/  LDSM.16.MT88.4 R12, [R201+0x11800] ;  /* 0x01180000c90c783b */ /* 0x000eee0000004200 */
[C---:B-----5:R-:W-:Y:S08]  /*71a0*/  HMMA.16816.F32.BF16 R132, R4.reuse, R16, R132 ;  /* 0x000000100484723c */ /* 0x060ff00000041884 */
[C---:B------:R-:W-:Y:S01]  /*71b0*/  HMMA.16816.F32.BF16 R136, R4.reuse, R18, R136 ;  /* 0x000000120488723c */ /* 0x040fe20000041888 */
[----:B------:R-:W4:Y:S07]  /*71c0*/  LDSM.16.MT88.4 R16, [R220+0x15800] ;  /* 0x01580000dc10783b */ /* 0x000f2e0000004200 */
[C---:B--2---:R-:W-:Y:S08]  /*71d0*/  HMMA.16816.F32.BF16 R100, R4.reuse, R20, R100 ;  /* 0x000000140464723c */ /* 0x044ff00000041864 */
        /* <DEDUP_REMOVED lines=37> */
[C---:B----4-:R-:W-:Y:S08]  /*7430*/  HMMA.16816.F32.BF16 R144, R4.reuse, R16, R144 ;  /* 0x000000100490723c */ /* 0x050ff00000041890 */
[----:B------:R-:W-:Y:S01]  /*7440*/  HMMA.16816.F32.BF16 R148, R4, R18, R148 ;  /* 0x000000120494723c */ /* 0x000fe20000041894 */
[----:B------:R-:W-:-:S04]  /*7450*/  NOP ;  /* 0x0000000000007918 */ /* 0x000fc80000000000 */
[----:B------:R-:W-:-:S15]  /*7460*/  BRA.U !UP1, `(.L_x_2041) ;  /* 0x00000049096c7547 */ /* 0x000fde000b800000 */
[----:B------:R-:W-:-:S04]  /*7470*/  DEPBAR.LE SB0, 0x0 ;  /* 0x000080000000791a */ /* 0x000fc80000000000 */
[----:B------:R-:W-:Y:S01]  /*7480*/  USHF.L.U32 UR4, UR19, 0x6, URZ ;  /* 0x0000000613047899 */ /* 0x000fe200080006ff */
[----:B------:R-:W-:Y:S06]  /*7490*/  BAR.SYNC.DEFER_BLOCKING 0x0 ;  /* 0x0000000000007b1d */ /* 0x000fec0000010000 */
[----:B------:R-:W-:Y:S05]  /*74a0*/  BRA.U !UP2, `(.L_x_2042) ;  /* 0x000000010afc7547 */ /* 0x000fea000b800000 */
[----:B------:R-:W1:Y:S01]  /*74b0*/  LDC R5, c[0x0][0x4f0] ;  /* 0x00013c00ff057b82 */ /* 0x000e620000000800 */
[----:B------:R-:W-:Y:S02]  /*74c0*/  UIADD3 UR12, UPT, UPT, UR4, -0x80, URZ ;  /* 0xffffff80040c7890 */ /* 0x000fe4000fffe0ff */
[----:B------:R-:W-:-:S04]  /*74d0*/  UIADD3 UR7, UPT, UPT, UR4, -0x40, URZ ;  /* 0xffffffc004077890 */ /* 0x000fc8000fffe0ff */
[----:B------:R-:W-:Y:S02]  /*74e0*/  MOV R6, UR12 ;  /* 0x0000000c00067c02 */ /* 0x000fe40008000f00 */
[----:B------:R-:W-:Y:S02]  /*74f0*/  IMAD.U32 R8, RZ, RZ, UR7 ;  /* 0x00000007ff087e24 */ /* 0x000fe4000f8e00ff */
[----:B------:R-:W-:-:S03]  /*7500*/  IABS R6, R6 ;  /* 0x0000000600067213 */ /* 0x000fc60000000000 */
        /* <DEDUP_REMOVED lines=57> */
.L_x_2042:
[----:B------:R-:W-:Y:S01]  /*78a0*/  UMOV UR12, URZ ;  /* 0x000000ff000c7c82 */ /* 0x000fe20008000000 */
[----:B------:R-:W-:Y:S01]  /*78b0*/  USHF.L.U32 UR7, UR8, 0x6, URZ ;  /* 0x0000000608077899 */ /* 0x000fe200080006ff */
[----:B------:R-:W-:-:S05]  /*78c0*/  IADD3 R5, P1, PT, RZ, -UR12, RZ ;  /* 0x8000000cff057c10 */ /* 0x000fca000ff3e0ff */
[----:B------:R-:W-:-:S05]  /*78d0*/  IMAD.X R4, RZ, RZ, ~UR7, P1 ;  /* 0x80000007ff047e24 */ /* 0x000fca00088e06ff */
[----:B------:R-:W-:-:S04]  /*78e0*/  SHF.R.S64 R5, R5, 0x1f, R4 ;  /* 0x0000001f05057819 */ /* 0x000fc80000001004 */
[----:B------:R-:W-:-:S04]  /*78f0*/  IADD3 R228, P1, PT, R5, R228, RZ ;  /* 0x000000e405e47210 */ /* 0x000fc80007f3e0ff */
[----:B------:R-:W-:-:S09]  /*7900*/  LEA.HI.X.SX32 R229, R4, R229, 0x1, P1 ;  /* 0x000000e504e57211 */ /* 0x000fd200008f0eff */
.L_x_2043:
[----:B------:R-:W1:Y:S01]  /*7910*/  LDCU UR7, c[0x0][0x440] ;  /* 0x00008800ff0777ac */ /* 0x000e620008000800 */
[----:B------:R-:W-:Y:S01]  /*7920*/  IMAD.U32 R7, RZ, RZ, UR8 ;  /* 0x00000008ff077e24 */ /* 0x000fe2000f8e00ff */
[----:B------:R-:W-:Y:S01]  /*7930*/  SHF.R.U32.HI R221, RZ, 0x1, R219 ;  /* 0x00000001ffdd7819 */ /* 0x000fe200000116db */
[----:B------:R-:W-:Y:S01]  /*7940*/  IMAD.U32 R5, RZ, RZ, UR8 ;  /* 0x00000008ff057e24 */ /* 0x000fe2000f8e00ff */
[----:B------:R-:W-:Y:S01]  /*7950*/  UISETP.GE.U32.AND UP0, UPT, UR19, 0x3, UPT ;  /* 0x000000031300788c */ /* 0x000fe2000bf06070 */
[----:B------:R-:W-:Y:S01]  /*7960*/  IMAD.U32 R4, RZ, RZ, UR9 ;  /* 0x00000009ff047e24 */ /* 0x000fe2000f8e00ff */
[----:B------:R-:W-:Y:S01]  /*7970*/  LEA R6, P1, R7, R228, 0x5 ;  /* 0x000000e407067211 */ /* 0x000fe200078228ff */
[----:B------:R-:W-:Y:S02]  /*7980*/  IMAD.SHL.U32 R217, R219, 0x20, RZ ;  /* 0x00000020dbd97824 */ /* 0x000fe400078e00ff */
[----:B------:R-:W-:Y:S01]  /*7990*/  IMAD.MOV.U32 R185, RZ, RZ, 0x20 ;  /* 0x00000020ffb97424 */ /* 0x000fe200078e00ff */
[----:B------:R-:W-:-:S02]  /*79a0*/  LEA.HI.X R7, R5, R229, R4, 0x5, P1 ;  /* 0x000000e505077211 */ /* 0x000fc400008f2c04 */
[----:B------:R-:W-:Y:S02]  /*79b0*/  LOP3.LUT R217, R217, 0x7c00, RZ, 0xc0, !PT ;  /* 0x00007c00d9d97812 */ /* 0x000fe400078ec0ff */
[----:B------:R-:W-:Y:S02]  /*79c0*/  LOP3.LUT R5, R221, 0x8, RZ, 0xc0, !PT ;  /* 0x00000008dd057812 */ /* 0x000fe400078ec0ff */
[----:B------:R-:W-:Y:S02]  /*79d0*/  LOP3.LUT R176, R217, 0x200, R176, 0xf8, !PT ;  /* 0x00000200d9b07812 */ /* 0x000fe400078ef8b0 */
[----:B-1----:R-:W-:Y:S02]  /*79e0*/  ISETP.GE.AND P5, PT, R218, UR7, PT ;  /* 0x00000007da007c0c */ /* 0x002fe4000bfa6270 */
[----:B------:R-:W-:Y:S02]  /*79f0*/  ISETP.GE.AND P4, PT, R239, UR7, PT ;  /* 0x00000007ef007c0c */ /* 0x000fe4000bf86270 */
[----:B------:R-:W-:-:S02]  /*7a00*/  ISETP.GE.AND P3, PT, R238, UR7, PT ;  /* 0x00000007ee007c0c */ /* 0x000fc4000bf66270 */
[----:B------:R-:W-:Y:S01]  /*7a10*/  ISETP.GE.AND P2, PT, R236, UR7, PT ;  /* 0x00000007ec007c0c */ /* 0x000fe2000bf46270 */
[----:B------:R-:W-:Y:S01]  /*7a20*/  USHF.L.U32 UR7, UR8, 0x5, URZ ;  /* 0x0000000508077899 */ /* 0x000fe200080006ff */
[----:B------:R-:W-:Y:S01]  /*7a30*/  LOP3.LUT R5, R176, R166, R5, 0xf6, !PT ;  /* 0x000000a6b0057212 */ /* 0x000fe200078ef605 */
[----:B------:R-:W-:Y:S01]  /*7a40*/  USHF.L.U64.HI UR8, UR8, 0x5, UR9 ;  /* 0x0000000508087899 */ /* 0x000fe20008010209 */
[----:B------:R-:W-:Y:S01]  /*7a50*/  SEL R185, R185, 0xffffffe0, !P6 ;  /* 0xffffffe0b9b97807 */ /* 0x000fe20007000000 */
[----:B------:R-:W-:Y:S01]  /*7a60*/  VIADD R166, R211, UR6 ;  /* 0x00000006d3a67c36 */ /* 0x000fe20008000000 */
[----:B------:R-:W-:Y:S01]  /*7a70*/  LEA R212, R5, UR6, 0x1 ;  /* 0x0000000605d47c11 */ /* 0x000fe2000f8e08ff */
[----:B------:R-:W-:Y:S01]  /*7a80*/  @!PT LDS RZ, [RZ] ;  /* 0x00000000fffff984 */ /* 0x000fe20000000800 */
[----:B------:R-:W-:Y:S01]  /*7a90*/  @!PT LDS RZ, [RZ] ;  /* 0x00000000fffff984 */ /* 0x000fe20000000800 */
[----:B------:R-:W-:Y:S01]  /*7aa0*/  @!PT LDS RZ, [RZ] ;  /* 0x00000000fffff984 */ /* 0x000fe20000000800 */
[----:B------:R-:W-:Y:S01]  /*7ab0*/  @!P5 LDGSTS.E.BYPASS.LTC128B.128 [R241+0x10000], desc[UR22][R228.64] ;  /* 0x10000000e4f1dfae */ /* 0x000fe2000b981a16 */
[----:B------:R-:W-:Y:S01]  /*7ac0*/  IADD3 R10, P1, PT, R6, UR7, RZ ;  /* 0x00000007060a7c10 */ /* 0x000fe2000ff3e0ff */
[----:B------:R-:W-:Y:S02]  /*7ad0*/  IMAD.IADD R209, R166, 0x1, R185 ;  /* 0x00000001a6d17824 */ /* 0x000fe400078e02b9 */
        /* <DEDUP_REMOVED lines=8> */
[----:B------:R-:W-:-:S02]  /*7b60*/  IMAD.IADD R208, R165, 0x1, R212 ;  /* 0x00000001a5d07824 */ /* 0x000fc400078e02d4 */
[----:B------:R-:W-:Y:S01]  /*7b70*/  IADD3.X R9, PT, PT, R11, UR8, RZ, P1, !PT ;  /* 0x000000080b097c10 */ /* 0x000fe20008ffe4ff */
[----:B------:R-:W-:Y:S01]  /*7b80*/  @P4 STS.128 [R241+0x12000], RZ ;  /* 0x012000fff1004388 */ /* 0x000fe20000000c00 */
[----:B------:R-:W-:Y:S02]  /*7b90*/  IMAD.IADD R166, R166, 0x1, R165 ;  /* 0x00000001a6a67824 */ /* 0x000fe400078e02a5 */
[C---:B------:R-:W-:Y:S01]  /*7ba0*/  IMAD.IADD R167, R185.reuse, 0x1, R208 ;  /* 0x00000001b9a77824 */ /* 0x040fe200078e02d0 */
        /* <DEDUP_REMOVED lines=75> */
[----:B-1----:R-:W1:Y:S04]  /*8060*/  LDSM.16.M88.4 R4, [R211+UR6+0x9800] ;  /* 0x00980006d304783b */ /* 0x002e680008000200 */
[----:B------:R-:W-:Y:S04]  /*8070*/  LDSM.16.M88.4 R172, [R210] ;  /* 0x00000000d2ac783b */ /* 0x000fe80000000200 */
[----:B------:R-:W1:Y:S04]  /*8080*/  LDSM.16.M88.4 R12, [R209+0x8000] ;  /* 0x00800000d10c783b */ /* 0x000e680000000200 */
[----:B--2---:R-:W2:Y:S04]  /*8090*/  LDSM.16.M88.4 R8, [R209+0x8800] ;  /* 0x00880000d108783b */ /* 0x004ea80000000200 */
[----:B------:R-:W2:Y:S04]  /*80a0*/  LDSM.16.M88.4 R180, [R209+0x9000] ;  /* 0x00900000d1b4783b */ /* 0x000ea80000000200 */
[----:B------:R-:W2:Y:S04]  /*80b0*/  LDSM.16.M88.4 R176, [R209+0x9800] ;  /* 0x00980000d1b0783b */ /* 0x000ea80000000200 */
[----:B------:R-:W-:Y:S01]  /*80c0*/  LDSM.16.M88.4 R200, [R166+0x8000] ;  /* 0x00800000a6c8783b */ /* 0x000fe20000000200 */
[C---:B---3--:R-:W-:Y:S03]  /*80d0*/  HMMA.16816.F32.BF16 R168, R192.reuse, R32, RZ ;  /* 0x00000020c0a8723c */ /* 0x048fe600000418ff */
[----:B------:R-:W-:Y:S04]  /*80e0*/  LDSM.16.M88.4 R188, [R166+0x8800] ;  /* 0x00880000a6bc783b */ /* 0x000fe80000000200 */
[----:B------:R-:W-:Y:S01]  /*80f0*/  LDSM.16.M88.4 R184, [R167] ;  /* 0x00000000a7b8783b */ /* 0x000fe20000000200 */
[C---:B----4-:R-:W-:Y:S03]  /*8100*/  HMMA.16816.F32.BF16 R28, R192.reuse, R24, RZ ;  /* 0x00000018c01c723c */ /* 0x050fe600000418ff */
[----:B------:R-:W-:Y:S04]  /*8110*/  LDSM.16.M88.4 R204, [R211+UR6+0xb000] ;  /* 0x00b00006d3cc783b */ /* 0x000fe80008000200 */
[----:B------:R-:W0:Y:S01]  /*8120*/  LDGDEPBAR ;  /* 0x00000000000079af */ /* 0x000e220000000000 */
[C---:B-----5:R-:W-:Y:S08]  /*8130*/  HMMA.16816.F32.BF16 R20, R192.reuse, R16, RZ ;  /* 0x00000010c014723c */ /* 0x060ff000000418ff */
[C---:B------:R-:W-:Y:S08]  /*8140*/  HMMA.16816.F32.BF16 R32, R192.reuse, R34, RZ ;  /* 0x00000022c020723c */ /* 0x040ff000000418ff */
[C---:B------:R-:W-:Y:S08]  /*8150*/  HMMA.16816.F32.BF16 R24, R192.reuse, R26, RZ ;  /* 0x0000001ac018723c */ /* 0x040ff000000418ff */
[C---:B------:R-:W-:Y:S08]  /*8160*/  HMMA.16816.F32.BF16 R16, R192.reuse, R18, RZ ;  /* 0x00000012c010723c */ /* 0x040ff000000418ff */
[C---:B-1----:R-:W-:Y:S08]  /*8170*/  HMMA.16816.F32.BF16 R196, R192.reuse, R4, RZ ;  /* 0x00000004c0c4723c */ /* 0x042ff000000418ff */
[----:B------:R-:W-:Y:S01]  /*8180*/  HMMA.16816.F32.BF16 R192, R192, R6, RZ ;  /* 0x00000006c0c0723c */ /* 0x000fe200000418ff */
[----:B------:R-:W1:Y:S07]  /*8190*/  LDSM.16.M88.4 R4, [R208] ;  /* 0x00000000d004783b */ /* 0x000e6e0000000200 */
[C---:B------:R-:W-:Y:S08]  /*81a0*/  HMMA.16816.F32.BF16 R168, R172.reuse, R12, R168 ;  /* 0x0000000caca8723c */ /* 0x040ff000000418a8 */
[C---:B------:R-:W-:Y:S01]  /*81b0*/  HMMA.16816.F32.BF16 R32, R172.reuse, R14, R32 ;  /* 0x0000000eac20723c */ /* 0x040fe20000041820 */
[----:B------:R-:W3:Y:S07]  /*81c0*/  LDSM.16.M88.4 R12, [R166+0x9000] ;  /* 0x00900000a60c783b */ /* 0x000eee0000000200 */
[C---:B--2---:R-:W-:Y:S08]  /*81d0*/  HMMA.16816.F32.BF16 R28, R172.reuse, R8, R28 ;  /* 0x00000008ac1c723c */ /* 0x044ff0000004181c */
        /* <DEDUP_REMOVED lines=14> */
[----:B------:R-:W1:Y:S07]  /*82c0*/  LDSM.16.M88.4 R188, [R165+0x9800] ;  /* 0x00980000a5bc783b */ /* 0x000e6e0000000200 */
[C---:B---3--:R-:W-:Y:S08]  /*82d0*/  HMMA.16816.F32.BF16 R20, R4.reuse, R12, R20 ;  /* 0x0000000c0414723c */ /* 0x048ff00000041814 */
[C---:B------:R-:W-:Y:S01]  /*82e0*/  HMMA.16816.F32.BF16 R16, R4.reuse, R14, R16 ;  /* 0x0000000e0410723c */ /* 0x040fe20000041810 */
[----:B------:R-:W-:Y:S07]  /*82f0*/  LDSM.16.M88.4 R12, [R211+UR6+0xa000] ;  /* 0x00a00006d30c783b */ /* 0x000fee0008000200 */
[C---:B--2---:R-:W-:Y:S08]  /*8300*/  HMMA.16816.F32.BF16 R196, R4.reuse, R8, R196 ;  /* 0x0000000804c4723c */ /* 0x044ff000000418c4 */
[----:B------:R-:W-:Y:S01]  /*8310*/  HMMA.16816.F32.BF16 R192, R4, R10, R192 ;  /* 0x0000000a04c0723c */ /* 0x000fe200000418c0 */
[----:B------:R-:W2:Y:S04]  /*8320*/  LDSM.16.M88.4 R8, [R212+0x2000] ;  /* 0x00200000d408783b */ /* 0x000ea80000000200 */
[----:B------:R-:W3:Y:S03]  /*8330*/  LDSM.16.M88.4 R4, [R211+UR6+0xa800] ;  /* 0x00a80006d304783b */ /* 0x000ee60008000200 */
[C---:B----4-:R-:W-:Y:S08]  /*8340*/  HMMA.16816.F32.BF16 R168, R184.reuse, R180, R168 ;  /* 0x000000b4b8a8723c */ /* 0x050ff000000418a8 */
[C---:B------:R-:W-:Y:S01]  /*8350*/  HMMA.16816.F32.BF16 R32, R184.reuse, R182, R32 ;  /* 0x000000b6b820723c */ /* 0x040fe20000041820 */
[----:B------:R-:W4:Y:S07]  /*8360*/  LDSM.16.M88.4 R180, [R211+UR6+0xb800] ;  /* 0x00b80006d3b4783b */ /* 0x000f2e0008000200 */
[C---:B-----5:R-:W-:Y:S08]  /*8370*/  HMMA.16816.F32.BF16 R28, R184.reuse, R176, R28 ;  /* 0x000000b0b81c723c */ /* 0x060ff0000004181c */
[C---:B------:R-:W-:Y:S01]  /*8380*/  HMMA.16816.F32.BF16 R24, R184.reuse, R178, R24 ;  /* 0x000000b2b818723c */ /* 0x040fe20000041818 */
[----:B------:R-:W-:Y:S07]  /*8390*/  LDSM.16.M88.4 R176, [R210+0x2000] ;  /* 0x00200000d2b0783b */ /* 0x000fee0000000200 */
[C---:B------:R-:W-:Y:S08]  /*83a0*/  HMMA.16816.F32.BF16 R20, R184.reuse, R172, R20 ;  /* 0x000000acb814723c */ /* 0x040ff00000041814 */
[C---:B------:R-:W-:Y:S01]  /*83b0*/  HMMA.16816.F32.BF16 R16, R184.reuse, R174, R16 ;  /* 0x000000aeb810723c */ /* 0x040fe20000041810 */
[----:B------:R-:W5:Y:S07]  /*83c0*/  LDSM.16.M88.4 R172, [R209+0xa000] ;  /* 0x00a00000d1ac783b */ /* 0x000f6e0000000200 */
[C---:B-1----:R-:W-:Y:S08]  /*83d0*/  HMMA.16816.F32.BF16 R196, R184.reuse, R188, R196 ;  /* 0x000000bcb8c4723c */ /* 0x042ff000000418c4 */
[----:B------:R-:W-:Y:S01]  /*83e0*/  HMMA.16816.F32.BF16 R192, R184, R190, R192 ;  /* 0x000000beb8c0723c */ /* 0x000fe200000418c0 */
[----:B------:R-:W1:Y:S04]  /*83f0*/  LDSM.16.M88.4 R188, [R209+0xb000] ;  /* 0x00b00000d1bc783b */ /* 0x000e680000000200 */
[----:B------:R-:W1:Y:S03]  /*8400*/  LDSM.16.M88.4 R184, [R209+0xb800] ;  /* 0x00b80000d1b8783b */ /* 0x000e660000000200 */
[C---:B--2---:R-:W-:Y:S08]  /*8410*/  HMMA.16816.F32.BF16 R168, R8.reuse, R12, R168 ;  /* 0x0000000c08a8723c */ /* 0x044ff000000418a8 */
[C---:B------:R-:W-:Y:S01]  /*8420*/  HMMA.16816.F32.BF16 R32, R8.reuse, R14, R32 ;  /* 0x0000000e0820723c */ /* 0x040fe20000041820 */
[----:B------:R-:W-:Y:S07]  /*8430*/  LDSM.16.M88.4 R12, [R166+0xa000] ;  /* 0x00a00000a60c783b */ /* 0x000fee0000000200 */
[C---:B---3--:R-:W-:Y:S08]  /*8440*/  HMMA.16816.F32.BF16 R28, R8.reuse, R4, R28 ;  /* 0x00000004081c723c */ /* 0x048ff0000004181c */
[C---:B------:R-:W-:Y:S01]  /*8450*/  HMMA.16816.F32.BF16 R24, R8.reuse, R6, R24 ;  /* 0x000000060818723c */ /* 0x040fe20000041818 */
[----:B------:R-:W2:Y:S07]  /*8460*/  LDSM.16.M88.4 R4, [R208+0x2000] ;  /* 0x00200000d004783b */ /* 0x000eae0000000200 */
[C---:B------:R-:W-:Y:S08]  /*8470*/  HMMA.16816.F32.BF16 R20, R8.reuse, R204, R20 ;  /* 0x000000cc0814723c */ /* 0x040ff00000041814 */
[C---:B------:R-:W-:Y:S01]  /*8480*/  HMMA.16816.F32.BF16 R16, R8.reuse, R206, R16 ;  /* 0x000000ce0810723c */ /* 0x040fe20000041810 */
[----:B------:R-:W-:Y:S07]  /*8490*/  LDSM.16.M88.4 R204, [R208+0x4000] ;  /* 0x00400000d0cc783b */ /* 0x000fee0000000200 */
[C---:B----4-:R-:W-:Y:S08]  /*84a0*/  HMMA.16816.F32.BF16 R196, R8.reuse, R180, R196 ;  /* 0x000000b408c4723c */ /* 0x050ff000000418c4 */
[----:B------:R-:W-:Y:S01]  /*84b0*/  HMMA.16816.F32.BF16 R192, R8, R182, R192 ;  /* 0x000000b608c0723c */ /* 0x000fe200000418c0 */
[----:B------:R-:W3:Y:S04]  /*84c0*/  LDSM.16.M88.4 R8, [R166+0xa800] ;  /* 0x00a80000a608783b */ /* 0x000ee80000000200 */
[----:B------:R-:W4:Y:S03]  /*84d0*/  LDSM.16.M88.4 R180, [R166+0xb000] ;  /* 0x00b00000a6b4783b */ /* 0x000f260000000200 */
[C---:B-----5:R-:W-:Y:S08]  /*84e0*/  HMMA.16816.F32.BF16 R168, R176.reuse, R172, R168 ;  /* 0x000000acb0a8723c */ /* 0x060ff000000418a8 */
[C---:B------:R-:W-:Y:S01]  /*84f0*/  HMMA.16816.F32.BF16 R32, R176.reuse, R174, R32 ;  /* 0x000000aeb020723c */ /* 0x040fe20000041820 */
[----:B------:R-:W5:Y:S07]  /*8500*/  LDSM.16.M88.4 R172, [R166+0xb800] ;  /* 0x00b80000a6ac783b */ /* 0x000f6e0000000200 */
[C---:B------:R-:W-:Y:S08]  /*8510*/  HMMA.16816.F32.BF16 R28, R176.reuse, R200, R28 ;  /* 0x000000c8b01c723c */ /* 0x040ff0000004181c */
[C---:B------:R-:W-:Y:S01]  /*8520*/  HMMA.16816.F32.BF16 R24, R176.reuse, R202, R24 ;  /* 0x000000cab018723c */ /* 0x040fe20000041818 */
[----:B------:R-:W-:Y:S07]  /*8530*/  LDSM.16.M88.4 R200, [R211+UR6+0xd800] ;  /* 0x00d80006d3c8783b */ /* 0x000fee0008000200 */
[C---:B-1----:R-:W-:Y:S08]  /*8540*/  HMMA.16816.F32.BF16 R20, R176.reuse, R188, R20 ;  /* 0x000000bcb014723c */ /* 0x042ff00000041814 */
        /* <DEDUP_REMOVED lines=11> */
[----:B------:R-:W2:Y:S07]  /*8600*/  LDSM.16.M88.4 R8, [R165+0xa800] ;  /* 0x00a80000a508783b */ /* 0x000eae0000000200 */
[C---:B----4-:R-:W-:Y:S08]  /*8610*/  HMMA.16816.F32.BF16 R20, R4.reuse, R180, R20 ;  /* 0x000000b40414723c */ /* 0x050ff00000041814 */
[C---:B------:R-:W-:Y:S01]  /*8620*/  HMMA.16816.F32.BF16 R16, R4.reuse, R182, R16 ;  /* 0x000000b60410723c */ /* 0x040fe20000041810 */
[----:B------:R-:W3:Y:S07]  /*8630*/  LDSM.16.M88.4 R180, [R165+0xb800] ;  /* 0x00b80000a5b4783b */ /* 0x000eee0000000200 */
[C---:B-----5:R-:W-:Y:S08]  /*8640*/  HMMA.16816.F32.BF16 R196, R4.reuse, R172, R196 ;  /* 0x000000ac04c4723c */ /* 0x060ff000000418c4 */
[----:B------:R-:W-:Y:S01]  /*8650*/  HMMA.16816.F32.BF16 R192, R4, R174, R192 ;  /* 0x000000ae04c0723c */ /* 0x000fe200000418c0 */
[----:B------:R-:W-:Y:S04]  /*8660*/  LDSM.16.M88.4 R4, [R212+0x4000] ;  /* 0x00400000d404783b */ /* 0x000fe80000000200 */
[----:B------:R-:W4:Y:S03]  /*8670*/  LDSM.16.M88.4 R172, [R211+UR6+0xc000] ;  /* 0x00c00006d3ac783b */ /* 0x000f260008000200 */
[C---:B-1----:R-:W-:Y:S08]  /*8680*/  HMMA.16816.F32.BF16 R168, R176.reuse, R12, R168 ;  /* 0x0000000cb0a8723c */ /* 0x042ff000000418a8 */
[C---:B------:R-:W-:Y:S01]  /*8690*/  HMMA.16816.F32.BF16 R32, R176.reuse, R14, R32 ;  /* 0x0000000eb020723c */ /* 0x040fe20000041820 */
[----:B------:R-:W1:Y:S07]  /*86a0*/  LDSM.16.M88.4 R12, [R211+UR6+0xc800] ;  /* 0x00c80006d30c783b */ /* 0x000e6e0008000200 */
[C---:B--2---:R-:W-:Y:S08]  /*86b0*/  HMMA.16816.F32.BF16 R28, R176.reuse, R8, R28 ;  /* 0x00000008b01c723c */ /* 0x044ff0000004181c */
[C---:B------:R-:W-:Y:S01]  /*86c0*/  HMMA.16816.F32.BF16 R24, R176.reuse, R10, R24 ;  /* 0x0000000ab018723c */ /* 0x040fe20000041818 */
[----:B------:R-:W2:Y:S07]  /*86d0*/  LDSM.16.M88.4 R8, [R211+UR6+0xd000] ;  /* 0x00d00006d308783b */ /* 0x000eae0008000200 */
[C---:B------:R-:W-:Y:S08]  /*86e0*/  HMMA.16816.F32.BF16 R20, R176.reuse, R184, R20 ;  /* 0x000000b8b014723c */ /* 0x040ff00000041814 */
[C---:B------:R-:W-:Y:S01]  /*86f0*/  HMMA.16816.F32.BF16 R16, R176.reuse, R186, R16 ;  /* 0x000000bab010723c */ /* 0x040fe20000041810 */
[----:B------:R-:W-:Y:S07]  /*8700*/  LDSM.16.M88.4 R184, [R209+0xc800] ;  /* 0x00c80000d1b8783b */ /* 0x000fee0000000200 */
[C---:B---3--:R-:W-:Y:S08]  /*8710*/  HMMA.16816.F32.BF16 R196, R176.reuse, R180, R196 ;  /* 0x000000b4b0c4723c */ /* 0x048ff000000418c4 */
[----:B------:R-:W-:Y:S01]  /*8720*/  HMMA.16816.F32.BF16 R192, R176, R182, R192 ;  /* 0x000000b6b0c0723c */ /* 0x000fe200000418c0 */
[----:B------:R-:W-:Y:S04]  /*8730*/  LDSM.16.M88.4 R180, [R209+0xd000] ;  /* 0x00d00000d1b4783b */ /* 0x000fe80000000200 */
[----:B------:R-:W-:Y:S03]  /*8740*/  LDSM.16.M88.4 R176, [R209+0xd800] ;  /* 0x00d80000d1b0783b */ /* 0x000fe60000000200 */
[C---:B----4-:R-:W-:Y:S08]  /*8750*/  HMMA.16816.F32.BF16 R168, R4.reuse, R172, R168 ;  /* 0x000000ac04a8723c */ /* 0x050ff000000418a8 */
[C---:B------:R-:W-:Y:S01]  /*8760*/  HMMA.16816.F32.BF16 R32, R4.reuse, R174, R32 ;  /* 0x000000ae0420723c */ /* 0x040fe20000041820 */
[----:B------:R-:W3:Y:S07]  /*8770*/  LDSM.16.M88.4 R172, [R210+0x4000] ;  /* 0x00400000d2ac783b */ /* 0x000eee0000000200 */
        /* <DEDUP_REMOVED lines=8> */
[----:B------:R-:W4:Y:S04]  /*8800*/  LDSM.16.M88.4 R4, [R166+0xd000] ;  /* 0x00d00000a604783b */ /* 0x000f280000000200 */
[----:B------:R-:W5:Y:S03]  /*8810*/  LDSM.16.M88.4 R200, [R166+0xd800] ;  /* 0x00d80000a6c8783b */ /* 0x000f660000000200 */
[C---:B---3--:R-:W-:Y:S08]  /*8820*/  HMMA.16816.F32.BF16 R168, R172.reuse, R188, R168 ;  /* 0x000000bcaca8723c */ /* 0x048ff000000418a8 */
[C---:B------:R-:W-:Y:S01]  /*8830*/  HMMA.16816.F32.BF16 R32, R172.reuse, R190, R32 ;  /* 0x000000beac20723c */ /* 0x040fe20000041820 */
[----:B------:R-:W-:Y:S07]  /*8840*/  LDSM.16.M88.4 R188, [R167+0x4000] ;  /* 0x00400000a7bc783b */ /* 0x000fee0000000200 */
[C---:B------:R-:W-:Y:S08]  /*8850*/  HMMA.16816.F32.BF16 R28, R172.reuse, R184, R28 ;  /* 0x000000b8ac1c723c */ /* 0x040ff0000004181c */
[C---:B------:R-:W-:Y:S01]  /*8860*/  HMMA.16816.F32.BF16 R24, R172.reuse, R186, R24 ;  /* 0x000000baac18723c */ /* 0x040fe20000041818 */
[----:B------:R-:W3:Y:S07]  /*8870*/  LDSM.16.M88.4 R184, [R165+0xc000] ;  /* 0x00c00000a5b8783b */ /* 0x000eee0000000200 */
[C---:B------:R-:W-:Y:S08]  /*8880*/  HMMA.16816.F32.BF16 R20, R172.reuse, R180, R20 ;  /* 0x000000b4ac14723c */ /* 0x040ff00000041814 */
[C---:B------:R-:W-:Y:S01]  /*8890*/  HMMA.16816.F32.BF16 R16, R172.reuse, R182, R16 ;  /* 0x000000b6ac10723c */ /* 0x040fe20000041810 */
[----:B------:R-:W3:Y:S07]  /*88a0*/  LDSM.16.M88.4 R180, [R165+0xc800] ;  /* 0x00c80000a5b4783b */ /* 0x000eee0000000200 */
[C---:B------:R-:W-:Y:S08]  /*88b0*/  HMMA.16816.F32.BF16 R196, R172.reuse, R176, R196 ;  /* 0x000000b0acc4723c */ /* 0x040ff000000418c4 */
[----:B------:R-:W-:Y:S01]  /*88c0*/  HMMA.16816.F32.BF16 R192, R172, R178, R192 ;  /* 0x000000b2acc0723c */ /* 0x000fe200000418c0 */
[----:B------:R-:W3:Y:S04]  /*88d0*/  LDSM.16.M88.4 R172, [R165+0xd800] ;  /* 0x00d80000a5ac783b */ /* 0x000ee80000000200 */
[----:B------:R-:W-:Y:S03]  /*88e0*/  LDSM.16.M88.4 R176, [R165+0xd000] ;  /* 0x00d00000a5b0783b */ /* 0x000fe60000000200 */
[C---:B-1----:R-:W-:Y:S08]  /*88f0*/  HMMA.16816.F32.BF16 R168, R204.reuse, R12, R168 ;  /* 0x0000000ccca8723c */ /* 0x042ff000000418a8 */
[C---:B------:R-:W-:Y:S01]  /*8900*/  HMMA.16816.F32.BF16 R32, R204.reuse, R14, R32 ;  /* 0x0000000ecc20723c */ /* 0x040fe20000041820 */
[----:B------:R-:W-:Y:S07]  /*8910*/  LDSM.16.M88.4 R12, [R212+0x6000] ;  /* 0x00600000d40c783b */ /* 0x000fee0000000200 */
[C---:B--2---:R-:W-:Y:S08]  /*8920*/  HMMA.16816.F32.BF16 R28, R204.reuse, R8, R28 ;  /* 0x00000008cc1c723c */ /* 0x044ff0000004181c */
[C---:B------:R-:W-:Y:S01]  /*8930*/  HMMA.16816.F32.BF16 R24, R204.reuse, R10, R24 ;  /* 0x0000000acc18723c */ /* 0x040fe20000041818 */
[----:B------:R-:W1:Y:S07]  /*8940*/  LDSM.16.M88.4 R8, [R211+UR6+0xe000] ;  /* 0x00e00006d308783b */ /* 0x000e6e0008000200 */
[C---:B----4-:R-:W-:Y:S08]  /*8950*/  HMMA.16816.F32.BF16 R20, R204.reuse, R4, R20 ;  /* 0x00000004cc14723c */ /* 0x050ff00000041814 */
[C---:B------:R-:W-:Y:S01]  /*8960*/  HMMA.16816.F32.BF16 R16, R204.reuse, R6, R16 ;  /* 0x00000006cc10723c */ /* 0x040fe20000041810 */
[----:B------:R-:W2:Y:S07]  /*8970*/  LDSM.16.M88.4 R4, [R211+UR6+0xe800] ;  /* 0x00e80006d304783b */ /* 0x000eae0008000200 */
[C---:B-----5:R-:W-:Y:S08]  /*8980*/  HMMA.16816.F32.BF16 R196, R204.reuse, R200, R196 ;  /* 0x000000c8ccc4723c */ /* 0x060ff000000418c4 */
[----:B------:R-:W-:Y:S01]  /*8990*/  HMMA.16816.F32.BF16 R192, R204, R202, R192 ;  /* 0x000000caccc0723c */ /* 0x000fe200000418c0 */
[----:B------:R-:W-:Y:S07]  /*89a0*/  LDSM.16.M88.4 R204, [R166+0xe800] ;  /* 0x00e80000a6cc783b */ /* 0x000fee0000000200 */
[C---:B---3--:R-:W-:Y:S08]  /*89b0*/  HMMA.16816.F32.BF16 R168, R188.reuse, R184, R168 ;  /* 0x000000b8bca8723c */ /* 0x048ff000000418a8 */
[C---:B------:R-:W-:Y:S01]  /*89c0*/  HMMA.16816.F32.BF16 R32, R188.reuse, R186, R32 ;  /* 0x000000babc20723c */ /* 0x040fe20000041820 */
[----:B------:R-:W-:Y:S07]  /*89d0*/  LDSM.16.M88.4 R184, [R211+UR6+0xf000] ;  /* 0x00f00006d3b8783b */ /* 0x000fee0008000200 */
[C---:B------:R-:W-:Y:S08]  /*89e0*/  HMMA.16816.F32.BF16 R28, R188.reuse, R180, R28 ;  /* 0x000000b4bc1c723c */ /* 0x040ff0000004181c */
[C---:B------:R-:W-:Y:S01]  /*89f0*/  HMMA.16816.F32.BF16 R24, R188.reuse, R182, R24 ;  /* 0x000000b6bc18723c */ /* 0x040fe20000041818 */
[----:B------:R-:W3:Y:S07]  /*8a00*/  LDSM.16.M88.4 R180, [R211+UR6+0xf800] ;  /* 0x00f80006d3b4783b */ /* 0x000eee0008000200 */
[C---:B------:R-:W-:Y:S08]  /*8a10*/  HMMA.16816.F32.BF16 R196, R188.reuse, R172, R196 ;  /* 0x000000acbcc4723c */ /* 0x040ff000000418c4 */
[----:B------:R-:W-:Y:S01]  /*8a20*/  HMMA.16816.F32.BF16 R192, R188, R174, R192 ;  /* 0x000000aebcc0723c */ /* 0x000fe200000418c0 */
[----:B------:R-:W-:Y:S07]  /*8a30*/  LDSM.16.M88.4 R172, [R210+0x6000] ;  /* 0x00600000d2ac783b */ /* 0x000fee0000000200 */
[C---:B-1----:R-:W-:Y:S08]  /*8a40*/  HMMA.16816.F32.BF16 R168, R12.reuse, R8, R168 ;  /* 0x000000080ca8723c */ /* 0x042ff000000418a8 */
[C---:B------:R-:W-:Y:S01]  /*8a50*/  HMMA.16816.F32.BF16 R32, R12.reuse, R10, R32 ;  /* 0x0000000a0c20723c */ /* 0x040fe20000041820 */
[----:B------:R-:W1:Y:S07]  /*8a60*/  LDSM.16.M88.4 R8, [R209+0xe000] ;  /* 0x00e00000d108783b */ /* 0x000e6e0000000200 */
[C---:B--2---:R-:W-:Y:S08]  /*8a70*/  HMMA.16816.F32.BF16 R28, R12.reuse, R4, R28 ;  /* 0x000000040c1c723c */ /* 0x044ff0000004181c */
[----:B------:R-:W-:Y:S01]  /*8a80*/  HMMA.16816.F32.BF16 R24, R12, R6, R24 ;  /* 0x000000060c18723c */ /* 0x000fe20000041818 */
[----:B------:R-:W2:Y:S07]  /*8a90*/  LDSM.16.M88.4 R4, [R209+0xe800] ;  /* 0x00e80000d104783b */ /* 0x000eae0000000200 */
[C---:B------:R-:W-:Y:S08]  /*8aa0*/  HMMA.16816.F32.BF16 R20, R188.reuse, R176, R20 ;  /* 0x000000b0bc14723c */ /* 0x040ff00000041814 */
[----:B------:R-:W-:Y:S01]  /*8ab0*/  HMMA.16816.F32.BF16 R16, R188, R178, R16 ;  /* 0x000000b2bc10723c */ /* 0x000fe20000041810 */
[----:B------:R-:W4:Y:S04]  /*8ac0*/  LDSM.16.M88.4 R176, [R209+0xf800] ;  /* 0x00f80000d1b0783b */ /* 0x000f280000000200 */
[----:B------:R-:W-:Y:S03]  /*8ad0*/  LDSM.16.M88.4 R188, [R166+0xe000] ;  /* 0x00e00000a6bc783b */ /* 0x000fe60000000200 */
[C---:B---3--:R-:W-:Y:S01]  /*8ae0*/  HMMA.16816.F32.BF16 R200, R12.reuse, R180, R196 ;  /* 0x000000b40cc8723c */ /* 0x048fe200000418c4 */
[----:B------:R3:W5:Y:S07]  /*8af0*/  LDSM.16.M88.4 R196, [R208+0x6000] ;  /* 0x00600000d0c4783b */ /* 0x00076e0000000200 */
[C---:B------:R-:W-:Y:S08]  /*8b00*/  HMMA.16816.F32.BF16 R20, R12.reuse, R184, R20 ;  /* 0x000000b80c14723c */ /* 0x040ff00000041814 */
[C---:B------:R-:W-:Y:S01]  /*8b10*/  HMMA.16816.F32.BF16 R16, R12.reuse, R186, R16 ;  /* 0x000000ba0c10723c */ /* 0x040fe20000041810 */
[----:B------:R-:W5:Y:S07]  /*8b20*/  LDSM.16.M88.4 R184, [R209+0xf000] ;  /* 0x00f00000d1b8783b */ /* 0x000f6e0000000200 */
[----:B------:R-:W-:Y:S01]  /*8b30*/  HMMA.16816.F32.BF16 R192, R12, R182, R192 ;  /* 0x000000b60cc0723c */ /* 0x000fe200000418c0 */
[----:B------:R-:W5:Y:S01]  /*8b40*/  LDSM.16.M88.4 R12, [R166+0xf800] ;  /* 0x00f80000a60c783b */ /* 0x000f620000000200 */
[----:B---3--:R-:W-:-:S03]  /*8b50*/  IMAD.SHL.U32 R208, R219, 0x2, RZ ;  /* 0x00000002dbd07824 */ /* 0x008fc600078e00ff */
[----:B------:R-:W-:Y:S02]  /*8b60*/  LDSM.16.M88.4 R180, [R165+0xf800] ;  /* 0x00f80000a5b4783b */ /* 0x000fe40000000200 */
[----:B------:R-:W-:Y:S01]  /*8b70*/  LOP3.LUT R208, R208, 0x6, RZ, 0xc0, !PT ;  /* 0x00000006d0d07812 */ /* 0x000fe200078ec0ff */
[C---:B-1----:R-:W-:Y:S08]  /*8b80*/  HMMA.16816.F32.BF16 R168, R172.reuse, R8, R168 ;  /* 0x00000008aca8723c */ /* 0x042ff000000418a8 */
[C---:B------:R-:W-:Y:S01]  /*8b90*/  HMMA.16816.F32.BF16 R32, R172.reuse, R10, R32 ;  /* 0x0000000aac20723c */ /* 0x040fe20000041820 */
[----:B------:R-:W-:Y:S07]  /*8ba0*/  LDSM.16.M88.4 R8, [R167+0x6000] ;  /* 0x00600000a708783b */ /* 0x000fee0000000200 */
[C---:B--2---:R-:W-:Y:S08]  /*8bb0*/  HMMA.16816.F32.BF16 R28, R172.reuse, R4, R28 ;  /* 0x00000004ac1c723c */ /* 0x044ff0000004181c */
[C---:B------:R-:W-:Y:S01]  /*8bc0*/  HMMA.16816.F32.BF16 R24, R172.reuse, R6, R24 ;  /* 0x00000006ac18723c */ /* 0x040fe20000041818 */
[----:B------:R-:W1:Y:S07]  /*8bd0*/  LDSM.16.M88.4 R4, [R165+0xe000] ;  /* 0x00e00000a504783b */ /* 0x000e6e0000000200 */
[----:B----4-:R-:W-:Y:S08]  /*8be0*/  HMMA.16816.F32.BF16 R192, R172, R178, R192 ;  /* 0x000000b2acc0723c */ /* 0x010ff000000418c0 */
[----:B-----5:R-:W-:Y:S08]  /*8bf0*/  HMMA.16816.F32.BF16 R168, R196, R188, R168 ;  /* 0x000000bcc4a8723c */ /* 0x020ff000000418a8 */
[----:B------:R-:W-:Y:S08]  /*8c00*/  HMMA.16816.F32.BF16 R20, R172, R184, R20 ;  /* 0x000000b8ac14723c */ /* 0x000ff00000041814 */
[----:B------:R-:W-:Y:S08]  /*8c10*/  HMMA.16816.F32.BF16 R192, R196, R14, R192 ;  /* 0x0000000ec4c0723c */ /* 0x000ff000000418c0 */
[----:B------:R-:W-:Y:S08]  /*8c20*/  HMMA.16816.F32.BF16 R16, R172, R186, R16 ;  /* 0x000000baac10723c */ /* 0x000ff00000041810 */
[----:B-1----:R-:W-:Y:S01]  /*8c30*/  HMMA.16816.F32.BF16 R168, R8, R4, R168 ;  /* 0x0000000408a8723c */ /* 0x002fe200000418a8 */
[----:B------:R-:W-:-:S04]  /*8c40*/  IMAD.U32 R5, RZ, RZ, UR19 ;  /* 0x00000013ff057e24 */ /* 0x000fc8000f8e00ff */
[----:B------:R-:W-:-:S03]  /*8c50*/  IMAD R14, R5, 0x40, R208 ;  /* 0x00000040050e7824 */ /* 0x000fc600078e02d0 */
[----:B------:R-:W-:Y:S01]  /*8c60*/  HMMA.16816.F32.BF16 R200, R172, R176, R200 ;  /* 0x000000b0acc8723c */ /* 0x000fe200000418c8 */
[----:B------:R-:W1:Y:S01]  /*8c70*/  LDSM.16.M88.4 R172, [R165+0xe800] ;  /* 0x00e80000a5ac783b */ /* 0x000e620000000200 */
[C---:B------:R-:W-:Y:S02]  /*8c80*/  VIADD R15, R14.reuse, 0xffffff80 ;  /* 0xffffff800e0f7836 */ /* 0x040fe40000000000 */
[----:B------:R-:W-:Y:S01]  /*8c90*/  VIADD R5, R14, 0xffffffb8 ;  /* 0xffffffb80e057836 */ /* 0x000fe20000000000 */
[----:B------:R-:W2:Y:S02]  /*8ca0*/  LDSM.16.M88.4 R176, [R166+0xf000] ;  /* 0x00f00000a6b0783b */ /* 0x000ea40000000200 */
[----:B------:R-:W-:Y:S01]  /*8cb0*/  I2FP.F32.U32 R167, R15 ;  /* 0x0000000f00a77245 */ /* 0x000fe20000201000 */
[----:B------:R-:W-:Y:S01]  /*8cc0*/  HMMA.16816.F32.BF16 R32, R196, R190, R32 ;  /* 0x000000bec420723c */ /* 0x000fe20000041820 */
[----:B------:R-:W-:-:S03]  /*8cd0*/  ISETP.GE.AND P1, PT, R15, R2, PT ;  /* 0x000000020f00720c */ /* 0x000fc60003f26270 */
[C---:B------:R-:W-:Y:S01]  /*8ce0*/  FFMA.FTZ R168, R167.reuse, UR5, R168 ;  /* 0x00000005a7a87c23 */ /* 0x040fe200080100a8 */
[----:B------:R-:W-:Y:S01]  /*8cf0*/  FFMA.FTZ R170, R167, UR5, R170 ;  /* 0x00000005a7aa7c23 */ /* 0x000fe200080100aa */
[----:B------:R-:W-:Y:S02]  /*8d00*/  I2FP.F32.U32 R167, R5 ;  /* 0x0000000500a77245 */ /* 0x000fe40000201000 */
[----:B------:R-:W-:Y:S01]  /*8d10*/  HMMA.16816.F32.BF16 R192, R8, R182, R192 ;  /* 0x000000b608c0723c */ /* 0x000fe200000418c0 */
[----:B------:R-:W-:Y:S02]  /*8d20*/  FSEL R186, R168, -INF , !P1 ;  /* 0xff800000a8ba7808 */ /* 0x000fe40004800000 */
[----:B------:R-:W-:Y:S01]  /*8d30*/  ISETP.GE.AND P1, PT, R15, R0, PT ;  /* 0x000000000f00720c */ /* 0x000fe20003f26270 */
[----:B------:R-:W-:-:S04]  /*8d40*/  VIADD R15, R14, 0xffffff88 ;  /* 0xffffff880e0f7836 */ /* 0x000fc80000000000 */
[----:B------:R-:W-:Y:S08]  /*8d50*/  HMMA.16816.F32.BF16 R28, R196, R204, R28 ;  /* 0x000000ccc41c723c */ /* 0x000ff0000004181c */
[----:B------:R-:W-:Y:S01]  /*8d60*/  HMMA.16816.F32.BF16 R32, R8, R6, R32 ;  /* 0x000000060820723c */ /* 0x000fe20000041820 */
[----:B------:R-:W-:Y:S02]  /*8d70*/  VIADD R7, R14, 0xffffff81 ;  /* 0xffffff810e077836 */ /* 0x000fe40000000000 */
[C---:B------:R-:W-:Y:S01]  /*8d80*/  FFMA.FTZ R211, R167.reuse, UR5, R192 ;  /* 0x00000005a7d37c23 */ /* 0x040fe200080100c0 */
[----:B------:R-:W-:Y:S01]  /*8d90*/  FSEL R192, R170, -INF , !P1 ;  /* 0xff800000aac07808 */ /* 0x000fe20004800000 */
[----:B------:R-:W-:Y:S01]  /*8da0*/  FFMA.FTZ R194, R167, UR5, R194 ;  /* 0x00000005a7c27c23 */ /* 0x000fe200080100c2 */
[----:B------:R-:W-:-:S02]  /*8db0*/  ISETP.GE.AND P1, PT, R5, R2, PT ;  /* 0x000000020500720c */ /* 0x000fc40003f26270 */
[----:B------:R-:W-:Y:S01]  /*8dc0*/  I2FP.F32.U32 R4, R7 ;  /* 0x0000000700047245 */ /* 0x000fe20000201000 */
[----:B------:R-:W-:Y:S01]  /*8dd0*/  HMMA.16816.F32.BF16 R24, R196, R206, R24 ;  /* 0x000000cec418723c */ /* 0x000fe20000041818 */
[----:B------:R-:W-:Y:S02]  /*8de0*/  FSEL R211, R211, -INF , !P1 ;  /* 0xff800000d3d37808 */ /* 0x000fe40004800000 */
[----:B------:R-:W-:Y:S01]  /*8df0*/  ISETP.GE.AND P1, PT, R5, R0, PT ;  /* 0x000000000500720c */ /* 0x000fe20003f26270 */
[C---:B------:R-:W-:Y:S01]  /*8e00*/  FFMA.FTZ R169, R4.reuse, UR5, R169 ;  /* 0x0000000504a97c23 */ /* 0x040fe200080100a9 */
[----:B------:R-:W-:Y:S01]  /*8e10*/  I2FP.F32.U32 R167, R15 ;  /* 0x0000000f00a77245 */ /* 0x000fe20000201000 */
[----:B------:R-:W-:Y:S01]  /*8e20*/  FFMA.FTZ R171, R4, UR5, R171 ;  /* 0x0000000504ab7c23 */ /* 0x000fe200080100ab */
[----:B------:R-:W-:Y:S01]  /*8e30*/  FSEL R209, R194, -INF , !P1 ;  /* 0xff800000c2d17808 */ /* 0x000fe20004800000 */
[----:B-1----:R-:W-:Y:S01]  /*8e40*/  HMMA.16816.F32.BF16 R28, R8, R172, R28 ;  /* 0x000000ac081c723c */ /* 0x002fe2000004181c */
[----:B------:R-:W-:Y:S01]  /*8e50*/  ISETP.GE.AND P1, PT, R7, R2, PT ;  /* 0x000000020700720c */ /* 0x000fe20003f26270 */
[C---:B------:R-:W-:Y:S01]  /*8e60*/  FFMA.FTZ R168, R167.reuse, UR5, R32 ;  /* 0x00000005a7a87c23 */ /* 0x040fe20008010020 */
[----:B------:R-:W-:-:S02]  /*8e70*/  FFMA.FTZ R204, R167, UR5, R34 ;  /* 0x00000005a7cc7c23 */ /* 0x000fc40008010022 */
[----:B------:R-:W-:Y:S01]  /*8e80*/  FSEL R194, R169, -INF , !P1 ;  /* 0xff800000a9c27808 */ /* 0x000fe20004800000 */
[----:B------:R-:W-:Y:S01]  /*8e90*/  VIADD R169, R14, 0xffffff89 ;  /* 0xffffff890ea97836 */ /* 0x000fe20000000000 */
[----:B------:R-:W-:Y:S01]  /*8ea0*/  ISETP.GE.AND P1, PT, R7, R0, PT ;  /* 0x000000000700720c */ /* 0x000fe20003f26270 */
[----:B--2---:R-:W-:Y:S01]  /*8eb0*/  HMMA.16816.F32.BF16 R20, R196, R176, R20 ;  /* 0x000000b0c414723c */ /* 0x004fe20000041814 */
[----:B------:R-:W1:Y:S01]  /*8ec0*/  LDSM.16.M88.4 R4, [R165+0xf000] ;  /* 0x00f00000a504783b */ /* 0x000e620000000200 */
[----:B------:R-:W-:-:S04]  /*8ed0*/  DEPBAR.LE SB0, 0x0 ;  /* 0x000080000000791a */ /* 0x000fc80000000000 */
[----:B------:R-:W-:Y:S01]  /*8ee0*/  FSEL R32, R171, -INF , !P1 ;  /* 0xff800000ab207808 */ /* 0x000fe20004800000 */
[----:B------:R-:W-:Y:S01]  /*8ef0*/  BAR.SYNC.DEFER_BLOCKING 0x0 ;  /* 0x0000000000007b1d */ /* 0x000fe20000010000 */
[C---:B------:R-:W-:Y:S01]  /*8f00*/  ISETP.GE.AND P1, PT, R15.reuse, R2, PT ;  /* 0x000000020f00720c */ /* 0x040fe20003f26270 */
[----:B------:R-:W-:Y:S01]  /*8f10*/  HMMA.16816.F32.BF16 R24, R8, R174, R24 ;  /* 0x000000ae0818723c */ /* 0x000fe20000041818 */
[----:B------:R-:W-:Y:S02]  /*8f20*/  I2FP.F32.U32 R166, R169 ;  /* 0x000000a900a67245 */ /* 0x000fe40000201000 */
[----:B------:R-:W-:Y:S02]  /*8f30*/  FSEL R34, R168, -INF , !P1 ;  /* 0xff800000a8227808 */ /* 0x000fe40004800000 */
[----:B------:R-:W-:Y:S01]  /*8f40*/  ISETP.GE.AND P1, PT, R15, R0, PT ;  /* 0x000000000f00720c */ /* 0x000fe20003f26270 */
[----:B------:R-:W-:Y:S02]  /*8f50*/  VIADD R15, R14, 0xffffff90 ;  /* 0xffffff900e0f7836 */ /* 0x000fe40000000000 */
[C---:B------:R-:W-:Y:S01]  /*8f60*/  FFMA.FTZ R33, R166.reuse, UR5, R33 ;  /* 0x00000005a6217c23 */ /* 0x040fe20008010021 */
[----:B------:R-:W-:Y:S01]  /*8f70*/  FFMA.FTZ R166, R166, UR5, R35 ;  /* 0x00000005a6a67c23 */ /* 0x000fe20008010023 */
[----:B------:R-:W-:Y:S01]  /*8f80*/  FSEL R204, R204, -INF , !P1 ;  /* 0xff800000cccc7808 */ /* 0x000fe20004800000 */
[----:B------:R-:W-:Y:S01]  /*8f90*/  HMMA.16816.F32.BF16 R16, R196, R178, R16 ;  /* 0x000000b2c410723c */ /* 0x000fe20000041810 */
[----:B------:R-:W-:-:S02]  /*8fa0*/  ISETP.GE.AND P1, PT, R169, R2, PT ;  /* 0x00000002a900720c */ /* 0x000fc40003f26270 */
[----:B------:R-:W-:Y:S02]  /*8fb0*/  I2FP.F32.U32 R35, R15 ;  /* 0x0000000f00237245 */ /* 0x000fe40000201000 */
[----:B------:R-:W-:Y:S01]  /*8fc0*/  FSEL R206, R33, -INF , !P1 ;  /* 0xff80000021ce7808 */ /* 0x000fe20004800000 */
[----:B------:R-:W-:Y:S01]  /*8fd0*/  VIADD R33, R14, 0xffffff91 ;  /* 0xffffff910e217836 */ /* 0x000fe20000000000 */
[----:B------:R-:W-:Y:S01]  /*8fe0*/  ISETP.GE.AND P1, PT, R169, R0, PT ;  /* 0x00000000a900720c */ /* 0x000fe20003f26270 */
[C---:B------:R-:W-:Y:S01]  /*8ff0*/  FFMA.FTZ R184, R35.reuse, UR5, R28 ;  /* 0x0000000523b87c23 */ /* 0x040fe2000801001c */
[----:B------:R-:W-:Y:S01]  /*9000*/  FFMA.FTZ R172, R35, UR5, R30 ;  /* 0x0000000523ac7c23 */ /* 0x000fe2000801001e */
[----:B------:R-:W-:Y:S01]  /*9010*/  HMMA.16816.F32.BF16 R200, R196, R12, R200 ;  /* 0x0000000cc4c8723c */ /* 0x000fe200000418c8 */
[----:B------:R-:W-:Y:S01]  /*9020*/  FSEL R28, R166, -INF , !P1 ;  /* 0xff800000a61c7808 */ /* 0x000fe20004800000 */
[----:B------:R-:W-:Y:S01]  /*9030*/  VIADD R13, R14, 0xffffffa0 ;  /* 0xffffffa00e0d7836 */ /* 0x000fe20000000000 */
[----:B------:R-:W-:-:S02]  /*9040*/  ISETP.GE.AND P1, PT, R15, R2, PT ;  /* 0x000000020f00720c */ /* 0x000fc40003f26270 */
[----:B------:R-:W-:Y:S02]  /*9050*/  I2FP.F32.U32 R30, R33 ;  /* 0x00000021001e7245 */ /* 0x000fe40000201000 */
[----:B------:R-:W-:Y:S02]  /*9060*/  FSEL R184, R184, -INF , !P1 ;  /* 0xff800000b8b87808 */ /* 0x000fe40004800000 */
[----:B------:R-:W-:Y:S01]  /*9070*/  ISETP.GE.AND P1, PT, R15, R0, PT ;  /* 0x000000000f00720c */ /* 0x000fe20003f26270 */
[----:B------:R-:W-:Y:S02]  /*9080*/  VIADD R15, R14, 0xffffff98 ;  /* 0xffffff980e0f7836 */ /* 0x000fe40000000000 */
[C---:B------:R-:W-:Y:S01]  /*9090*/  FFMA.FTZ R178, R30.reuse, UR5, R29 ;  /* 0x000000051eb27c23 */ /* 0x040fe2000801001d */
[----:B------:R-:W-:Y:S01]  /*90a0*/  FFMA.FTZ R31, R30, UR5, R31 ;  /* 0x000000051e1f7c23 */ /* 0x000fe2000801001f */
[----:B------:R-:W-:Y:S01]  /*90b0*/  FSEL R172, R172, -INF , !P1 ;  /* 0xff800000acac7808 */ /* 0x000fe20004800000 */
[----:B-1----:R-:W-:Y:S01]  /*90c0*/  HMMA.16816.F32.BF16 R20, R8, R4, R20 ;  /* 0x000000040814723c */ /* 0x002fe20000041814 */
[----:B------:R-:W-:Y:S01]  /*90d0*/  ISETP.GE.AND P1, PT, R33, R2, PT ;  /* 0x000000022100720c */ /* 0x000fe20003f26270 */
[----:B------:R-:W-:Y:S01]  /*90e0*/  VIADD R5, R14, 0xffffff99 ;  /* 0xffffff990e057836 */ /* 0x000fe20000000000 */
[----:B------:R-:W-:-:S02]  /*90f0*/  I2FP.F32.U32 R29, R15 ;  /* 0x0000000f001d7245 */ /* 0x000fc40000201000 */
[----:B------:R-:W-:Y:S02]  /*9100*/  FSEL R178, R178, -INF , !P1 ;  /* 0xff800000b2b27808 */ /* 0x000fe40004800000 */
[----:B------:R-:W-:Y:S01]  /*9110*/  ISETP.GE.AND P1, PT, R33, R0, PT ;  /* 0x000000002100720c */ /* 0x000fe20003f26270 */
[C---:B------:R-:W-:Y:S01]  /*9120*/  FFMA.FTZ R24, R29.reuse, UR5, R24 ;  /* 0x000000051d187c23 */ /* 0x040fe20008010018 */
[----:B------:R-:W-:Y:S01]  /*9130*/  FFMA.FTZ R26, R29, UR5, R26 ;  /* 0x000000051d1a7c23 */ /* 0x000fe2000801001a */
[----:B------:R-:W-:Y:S01]  /*9140*/  I2FP.F32.U32 R4, R5 ;  /* 0x0000000500047245 */ /* 0x000fe20000201000 */
[----:B------:R-:W-:Y:S01]  /*9150*/  HMMA.16816.F32.BF16 R16, R8, R6, R16 ;  /* 0x000000060810723c */ /* 0x000fe20000041810 */
[----:B------:R-:W-:Y:S01]  /*9160*/  FSEL R170, R31, -INF , !P1 ;  /* 0xff8000001faa7808 */ /* 0x000fe20004800000 */
[----:B------:R-:W-:Y:S01]  /*9170*/  VIADD R7, R14, 0xffffffa1 ;  /* 0xffffffa10e077836 */ /* 0x000fe20000000000 */
[----:B------:R-:W-:Y:S01]  /*9180*/  ISETP.GE.AND P1, PT, R15, R2, PT ;  /* 0x000000020f00720c */ /* 0x000fe20003f26270 */
[C---:B------:R-:W-:Y:S01]  /*9190*/  FFMA.FTZ R25, R4.reuse, UR5, R25 ;  /* 0x0000000504197c23 */ /* 0x040fe20008010019 */
[----:B------:R-:W-:-:S02]  /*91a0*/  FFMA.FTZ R27, R4, UR5, R27 ;  /* 0x00000005041b7c23 */ /* 0x000fc4000801001b */
[----:B------:R-:W-:Y:S01]  /*91b0*/  FSEL R174, R24, -INF , !P1 ;  /* 0xff80000018ae7808 */ /* 0x000fe20004800000 */
[----:B------:R-:W-:Y:S01]  /*91c0*/  HMMA.16816.F32.BF16 R200, R8, R180, R200 ;  /* 0x000000b408c8723c */ /* 0x000fe200000418c8 */
[----:B------:R-:W-:Y:S02]  /*91d0*/  ISETP.GE.AND P1, PT, R15, R0, PT ;  /* 0x000000000f00720c */ /* 0x000fe40003f26270 */
[----:B------:R-:W-:Y:S02]  /*91e0*/  I2FP.F32.U32 R15, R13 ;  /* 0x0000000d000f7245 */ /* 0x000fe40000201000 */
[----:B------:R-:W-:Y:S02]  /*91f0*/  FSEL R168, R26, -INF , !P1 ;  /* 0xff8000001aa87808 */ /* 0x000fe40004800000 */
[----:B------:R-:W-:Y:S01]  /*9200*/  ISETP.GE.AND P1, PT, R5, R2, PT ;  /* 0x000000020500720c */ /* 0x000fe20003f26270 */
[C---:B------:R-:W-:Y:S01]  /*9210*/  FFMA.FTZ R20, R15.reuse, UR5, R20 ;  /* 0x000000050f147c23 */ /* 0x040fe20008010014 */
[----:B------:R-:W-:Y:S01]  /*9220*/  FFMA.FTZ R22, R15, UR5, R22 ;  /* 0x000000050f167c23 */ /* 0x000fe20008010016 */
[----:B------:R-:W-:-:S02]  /*9230*/  I2FP.F32.U32 R4, R7 ;  /* 0x0000000700047245 */ /* 0x000fc40000201000 */
[----:B------:R-:W-:Y:S02]  /*9240*/  FSEL R176, R25, -INF , !P1 ;  /* 0xff80000019b07808 */ /* 0x000fe40004800000 */
[----:B------:R-:W-:Y:S01]  /*9250*/  ISETP.GE.AND P1, PT, R5, R0, PT ;  /* 0x000000000500720c */ /* 0x000fe20003f26270 */
[----:B------:R-:W-:Y:S02]  /*9260*/  VIADD R5, R14, 0xffffffa8 ;  /* 0xffffffa80e057836 */ /* 0x000fe40000000000 */
[C---:B------:R-:W-:Y:S01]  /*9270*/  FFMA.FTZ R21, R4.reuse, UR5, R21 ;  /* 0x0000000504157c23 */ /* 0x040fe20008010015 */
[----:B------:R-:W-:Y:S01]  /*9280*/  FFMA.FTZ R23, R4, UR5, R23 ;  /* 0x0000000504177c23 */ /* 0x000fe20008010017 */
[----:B------:R-:W-:Y:S02]  /*9290*/  FSEL R166, R27, -INF , !P1 ;  /* 0xff8000001ba67808 */ /* 0x000fe40004800000 */
[----:B------:R-:W-:-:S04]  /*92a0*/  ISETP.GE.AND P1, PT, R13, R2, PT ;  /* 0x000000020d00720c */ /* 0x000fc80003f26270 */
[----:B------:R-:W-:Y:S02]  /*92b0*/  FSEL R246, R20, -INF , !P1 ;  /* 0xff80000014f67808 */ /* 0x000fe40004800000 */
[----:B------:R-:W-:Y:S02]  /*92c0*/  ISETP.GE.AND P1, PT, R13, R0, PT ;  /* 0x000000000d00720c */ /* 0x000fe40003f26270 */
[----:B------:R-:W-:Y:S02]  /*92d0*/  I2FP.F32.U32 R13, R5 ;  /* 0x00000005000d7245 */ /* 0x000fe40000201000 */
[----:B------:R-:W-:Y:S02]  /*92e0*/  FSEL R182, R22, -INF , !P1 ;  /* 0xff80000016b67808 */ /* 0x000fe40004800000 */
[----:B------:R-:W-:Y:S01]  /*92f0*/  ISETP.GE.AND P1, PT, R7, R2, PT ;  /* 0x000000020700720c */ /* 0x000fe20003f26270 */
[C---:B------:R-:W-:Y:S01]  /*9300*/  FFMA.FTZ R16, R13.reuse, UR5, R16 ;  /* 0x000000050d107c23 */ /* 0x040fe20008010010 */
[----:B------:R-:W-:-:S02]  /*9310*/  FFMA.FTZ R18, R13, UR5, R18 ;  /* 0x000000050d127c23 */ /* 0x000fc40008010012 */
[----:B------:R-:W-:Y:S02]  /*9320*/  FSEL R242, R21, -INF , !P1 ;  /* 0xff80000015f27808 */ /* 0x000fe40004800000 */
[----:B------:R-:W-:Y:S01]  /*9330*/  ISETP.GE.AND P1, PT, R7, R0, PT ;  /* 0x000000000700720c */ /* 0x000fe20003f26270 */
[----:B------:R-:W-:-:S03]  /*9340*/  VIADD R7, R14, 0xffffffa9 ;  /* 0xffffffa90e077836 */ /* 0x000fc60000000000 */
[----:B------:R-:W-:Y:S02]  /*9350*/  FSEL R180, R23, -INF , !P1 ;  /* 0xff80000017b47808 */ /* 0x000fe40004800000 */
[C---:B------:R-:W-:Y:S02]  /*9360*/  ISETP.GE.AND P1, PT, R5.reuse, R2, PT ;  /* 0x000000020500720c */ /* 0x040fe40003f26270 */
[----:B------:R-:W-:Y:S02]  /*9370*/  I2FP.F32.U32 R4, R7 ;  /* 0x0000000700047245 */ /* 0x000fe40000201000 */
[----:B------:R-:W-:Y:S02]  /*9380*/  FSEL R248, R16, -INF , !P1 ;  /* 0xff80000010f87808 */ /* 0x000fe40004800000 */
[----:B------:R-:W-:Y:S01]  /*9390*/  ISETP.GE.AND P1, PT, R5, R0, PT ;  /* 0x000000000500720c */ /* 0x000fe20003f26270 */
[----:B------:R-:W-:Y:S02]  /*93a0*/  VIADD R5, R14, 0xffffffb0 ;  /* 0xffffffb00e057836 */ /* 0x000fe40000000000 */
[C---:B------:R-:W-:Y:S01]  /*93b0*/  FFMA.FTZ R17, R4.reuse, UR5, R17 ;  /* 0x0000000504117c23 */ /* 0x040fe20008010011 */
[----:B------:R-:W-:Y:S01]  /*93c0*/  FFMA.FTZ R19, R4, UR5, R19 ;  /* 0x0000000504137c23 */ /* 0x000fe20008010013 */
[----:B------:R-:W-:-:S02]  /*93d0*/  FSEL R190, R18, -INF , !P1 ;  /* 0xff80000012be7808 */ /* 0x000fc40004800000 */
[----:B------:R-:W-:Y:S02]  /*93e0*/  ISETP.GE.AND P1, PT, R7, R2, PT ;  /* 0x000000020700720c */ /* 0x000fe40003f26270 */
[----:B------:R-:W-:Y:S02]  /*93f0*/  I2FP.F32.U32 R9, R5 ;  /* 0x0000000500097245 */ /* 0x000fe40000201000 */
[----:B------:R-:W-:Y:S02]  /*9400*/  FSEL R244, R17, -INF , !P1 ;  /* 0xff80000011f47808 */ /* 0x000fe40004800000 */
[----:B------:R-:W-:Y:S01]  /*9410*/  ISETP.GE.AND P1, PT, R7, R0, PT ;  /* 0x000000000700720c */ /* 0x000fe20003f26270 */
[----:B------:R-:W-:Y:S02]  /*9420*/  VIADD R7, R14, 0xffffffb1 ;  /* 0xffffffb10e077836 */ /* 0x000fe40000000000 */
[C---:B------:R-:W-:Y:S01]  /*9430*/  FFMA.FTZ R200, R9.reuse, UR5, R200 ;  /* 0x0000000509c87c23 */ /* 0x040fe200080100c8 */
[----:B------:R-:W-:Y:S01]  /*9440*/  FFMA.FTZ R202, R9, UR5, R202 ;  /* 0x0000000509ca7c23 */ /* 0x000fe200080100ca */
[----:B------:R-:W-:-:S02]  /*9450*/  FSEL R188, R19, -INF , !P1 ;  /* 0xff80000013bc7808 */ /* 0x000fc40004800000 */
        /* <DEDUP_REMOVED lines=12> */
[C---:B------:R-:W-:Y:S01]  /*9520*/  FFMA.FTZ R193, R4.reuse, UR5, R193 ;  /* 0x0000000504c17c23 */ /* 0x040fe200080100c1 */
[----:B------:R-:W-:Y:S02]  /*9530*/  FFMA.FTZ R195, R4, UR5, R195 ;  /* 0x0000000504c37c23 */ /* 0x000fe400080100c3 */
[----:B------:R-:W-:-:S02]  /*9540*/  FSEL R222, R203, -INF , !P1 ;  /* 0xff800000cbde7808 */ /* 0x000fc40004800000 */
[----:B------:R-:W-:-:S04]  /*9550*/  ISETP.GE.AND P1, PT, R5, R2, PT ;  /* 0x000000020500720c */ /* 0x000fc80003f26270 */
[----:B------:R-:W-:Y:S02]  /*9560*/  FSEL R230, R193, -INF , !P1 ;  /* 0xff800000c1e67808 */ /* 0x000fe40004800000 */
[----:B------:R-:W-:-:S04]  /*9570*/  ISETP.GE.AND P1, PT, R5, R0, PT ;  /* 0x000000000500720c */ /* 0x000fc80003f26270 */
[----:B------:R-:W-:Y:S01]  /*9580*/  FSEL R216, R195, -INF , !P1 ;  /* 0xff800000c3d87808 */ /* 0x000fe20004800000 */
[----:B------:R-:W-:Y:S08]  /*9590*/  BRA.U !UP0, `(.L_x_2044) ;  /* 0x0000000908987547 */ /* 0x000ff0000b800000 */
[----:B------:R-:W-:Y:S05]  /*95a0*/  BRA.U !UP2, `(.L_x_2045) ;  /* 0x000000050a007547 */ /* 0x000fea000b800000 */
[----:B------:R-:W1:Y:S01]  /*95b0*/  LDC R5, c[0x0][0x4f0] ;  /* 0x00013c00ff057b82 */ /* 0x000e620000000800 */
[----:B------:R-:W-:Y:S02]  /*95c0*/  UIADD3 UR7, UPT, UPT, UR4, -0x80, URZ ;  /* 0xffffff8004077890 */ /* 0x000fe4000fffe0ff */
        /* <DEDUP_REMOVED lines=25> */
[----:B------:R-:W-:-:S07]  /*9760*/  LOP3.LUT R0, R5, UR7, RZ, 0x3c, !PT ;  /* 0x0000000705007c12 */ /* 0x000fce000f8e3cff */
        /* <DEDUP_REMOVED lines=18> */
[----:B------:R-:W3:Y:S05]  /*9890*/  LDG.E R0, desc[UR22][R10.64] ;  /* 0x000000160a007981 */ /* 0x000eea000c1e1900 */
[----:B------:R-:W3:Y:S01]  /*98a0*/  LDG.E R9, desc[UR22][R8.64] ;  /* 0x0000001608097981 */ /* 0x000ee2000c1e1900 */
[----:B------:R-:W-:-:S04]  /*98b0*/  IMAD.IADD R2, R7, 0x1, -R2 ;  /* 0x0000000107027824 */ /* 0x000fc800078e0a02 */
[----:B------:R-:W-:-:S05]  /*98c0*/  IMAD R5, R2, R5, -0x40 ;  /* 0xffffffc002057424 */ /* 0x000fca00078e0205 */
[----:B------:R-:W-:Y:S01]  /*98d0*/  SHF.R.S32.HI R2, RZ, 0x1f, R5 ;  /* 0x0000001fff027819 */ /* 0x000fe20000011405 */
[----:B------:R-:W-:-:S04]  /*98e0*/  IMAD.WIDE.U32 R6, R5, UR10, RZ ;  /* 0x0000000a05067c25 */ /* 0x000fc8000f8e00ff */
[----:B------:R-:W-:-:S04]  /*98f0*/  IMAD R2, R2, UR10, RZ ;  /* 0x0000000a02027c24 */ /* 0x000fc8000f8e02ff */
[----:B------:R-:W-:-:S04]  /*9900*/  IMAD R2, R5, UR11, R2 ;  /* 0x0000000b05027c24 */ /* 0x000fc8000f8e0202 */
        /* <DEDUP_REMOVED lines=10> */
.L_x_2045:
[----:B------:R-:W-:Y:S01]  /*99b0*/  UMOV UR7, URZ ;  /* 0x000000ff00077c82 */ /* 0x000fe20008000000 */
[----:B------:R-:W-:Y:S01]  /*99c0*/  USHF.L.U32 UR4, UR10, 0x6, URZ ;  /* 0x000000060a047899 */ /* 0x000fe200080006ff */
[----:B------:R-:W-:-:S05]  /*99d0*/  IADD3 R5, P1, PT, RZ, -UR7, RZ ;  /* 0x80000007ff057c10 */ /* 0x000fca000ff3e0ff */
[----:B------:R-:W-:-:S05]  /*99e0*/  IMAD.X R0, RZ, RZ, ~UR4, P1 ;  /* 0x80000004ff007e24 */ /* 0x000fca00088e06ff */
[----:B------:R-:W-:-:S04]  /*99f0*/  SHF.R.S64 R5, R5, 0x1f, R0 ;  /* 0x0000001f05057819 */ /* 0x000fc80000001000 */
[----:B------:R-:W-:-:S04]  /*9a00*/  IADD3 R226, P1, PT, R5, R226, RZ ;  /* 0x000000e205e27210 */ /* 0x000fc80007f3e0ff */
[----:B------:R-:W-:-:S09]  /*9a10*/  LEA.HI.X.SX32 R227, R0, R227, 0x1, P1 ;  /* 0x000000e300e37211 */ /* 0x000fd200008f0eff */
.L_x_2046:
[----:B------:R-:W-:Y:S01]  /*9a20*/  IMAD.U32 R5, RZ, RZ, UR10 ;  /* 0x0000000aff057e24 */ /* 0x000fe2000f8e00ff */
[----:B------:R-:W-:Y:S01]  /*9a30*/  @!PT LDS RZ, [RZ] ;  /* 0x00000000fffff984 */ /* 0x000fe20000000800 */
[----:B------:R-:W-:Y:S01]  /*9a40*/  @!PT LDS RZ, [RZ] ;  /* 0x00000000fffff984 */ /* 0x000fe20000000800 */
[----:B------:R-:W-:Y:S01]  /*9a50*/  @!PT LDS RZ, [RZ] ;  /* 0x00000000fffff984 */ /* 0x000fe20000000800 */
[----:B------:R1:W-:Y:S01]  /*9a60*/  @!P5 LDGSTS.E.BYPASS.LTC128B.128 [R241+0x8000], desc[UR22][R226.64] ;  /* 0x08000000e2f1dfae */ /* 0x0003e2000b981a16 */
[----:B------:R-:W-:Y:S01]  /*9a70*/  IMAD.U32 R2, RZ, RZ, UR10 ;  /* 0x0000000aff027e24 */ /* 0x000fe2000f8e00ff */
[----:B------:R-:W-:Y:S01]  /*9a80*/  USHF.L.U32 UR4, UR10, 0x5, URZ ;  /* 0x000000050a047899 */ /* 0x000fe200080006ff */
[----:B------:R-:W-:Y:S01]  /*9a90*/  IMAD.U32 R0, RZ, RZ, UR11 ;  /* 0x0000000bff007e24 */ /* 0x000fe2000f8e00ff */
[----:B------:R-:W-:Y:S01]  /*9aa0*/  LEA R4, P1, R5, R226, 0x5 ;  /* 0x000000e205047211 */ /* 0x000fe200078228ff */
[----:B------:R-:W-:Y:S01]  /*9ab0*/  @!P3 IMAD.MOV.U32 R6, RZ, RZ, R226 ;  /* 0x000000ffff06b224 */ /* 0x000fe200078e00e2 */
[----:B------:R1:W-:Y:S01]  /*9ac0*/  @P5 STS.128 [R241+0x8000], RZ ;  /* 0x008000fff1005388 */ /* 0x0003e20000000c00 */
[----:B------:R-:W-:Y:S01]  /*9ad0*/  @!P3 IMAD.MOV.U32 R7, RZ, RZ, R227 ;  /* 0x000000ffff07b224 */ /* 0x000fe200078e00e3 */
[----:B------:R-:W-:Y:S01]  /*9ae0*/  LEA.HI.X R5, R2, R227, R0, 0x5, P1 ;  /* 0x000000e302057211 */ /* 0x000fe200008f2c00 */
[----:B------:R-:W-:Y:S01]  /*9af0*/  USHF.L.U64.HI UR10, UR10, 0x5, UR11 ;  /* 0x000000050a0a7899 */ /* 0x000fe2000801020b */
[----:B------:R-:W-:Y:S01]  /*9b00*/  @!PT LDS RZ, [RZ] ;  /* 0x00000000fffff984 */ /* 0x000fe20000000800 */
[----:B------:R-:W-:Y:S01]  /*9b10*/  @!PT LDS RZ, [RZ] ;  /* 0x00000000fffff984 */ /* 0x000fe20000000800 */
[----:B------:R-:W-:Y:S01]  /*9b20*/  @!PT LDS RZ, [RZ] ;  /* 0x00000000fffff984 */ /* 0x000fe20000000800 */
[----:B------:R1:W-:Y:S01]  /*9b30*/  @!P4 LDGSTS.E.BYPASS.LTC128B.128 [R241+0xa000], desc[UR22][R226.64+0x80] ;  /* 0x0a000080e2f1cfae */ /* 0x0003e2000b981a16 */
[----:B------:R-:W-:-:S03]  /*9b40*/  IADD3 R10, P1, PT, R4, UR4, RZ ;  /* 0x00000004040a7c10 */ /* 0x000fc6000ff3e0ff */
[----:B------:R1:W-:Y:S01]  /*9b50*/  @P4 STS.128 [R241+0xa000], RZ ;  /* 0x00a000fff1004388 */ /* 0x0003e20000000c00 */
[----:B------:R-:W-:Y:S02]  /*9b60*/  IADD3.X R11, PT, PT, R5, UR10, RZ, P1, !PT ;  /* 0x0000000a050b7c10 */ /* 0x000fe40008ffe4ff */
[----:B------:R-:W-:Y:S01]  /*9b70*/  IADD3 R8, P1, PT, R10, UR4, RZ ;  /* 0x000000040a087c10 */ /* 0x000fe2000ff3e0ff */
[----:B------:R-:W-:Y:S01]  /*9b80*/  @!PT LDS RZ, [RZ] ;  /* 0x00000000fffff984 */ /* 0x000fe20000000800 */
[----:B------:R-:W-:Y:S01]  /*9b90*/  @!PT LDS RZ, [RZ] ;  /* 0x00000000fffff984 */ /* 0x000fe20000000800 */
[----:B------:R-:W-:Y:S01]  /*9ba0*/  @!PT LDS RZ, [RZ] ;  /* 0x00000000fffff984 */ /* 0x000fe20000000800 */
[----:B------:R1:W-:Y:S03]  /*9bb0*/  @!P3 LDGSTS.E.BYPASS.LTC128B.128 [R241+0xc000], desc[UR22][R6.64+0x100] ;  /* 0x0c00010006f1bfae */ /* 0x0003e6000b981a16 */
[----:B------:R-:W-:Y:S01]  /*9bc0*/  IADD3.X R9, PT, PT, R11, UR10, RZ, P1, !PT ;  /* 0x0000000a0b097c10 */ /* 0x000fe20008ffe4ff */
        /* <DEDUP_REMOVED lines=67> */
.L_x_2044:
[----:B-1----:R-:W-:Y:S01]  /*a000*/  FMNMX3.FTZ R5, R164, R186, R194, !PT ;  /* 0x000000baa4057276 */ /* 0x002fe200078100c2 */
[----:B------:R-:W1:Y:S01]  /*a010*/  LDCU UR4, c[0x0][0x45c] ;  /* 0x00008b80ff0477ac */ /* 0x000e620008000800 */
[----:B------:R-:W-:Y:S01]  /*a020*/  FMNMX3.FTZ R7, R3, R192, R32, !PT ;  /* 0x000000c003077276 */ /* 0x000fe20007810020 */
[----:B------:R-:W-:Y:S01]  /*a030*/  LDSM.16.MT88.4 R12, [R220+0x10000] ;  /* 0x01000000dc0c783b */ /* 0x000fe20000004200 */
[----:B------:R-:W-:Y:S01]  /*a040*/  FMNMX3.FTZ R5, R5, R34, R206, !PT ;  /* 0x0000002205057276 */ /* 0x000fe200078100ce */
[----:B------:R-:W-:Y:S01]  /*a050*/  UIADD3 UR21, UPT, UPT, UR19, -0x3, URZ ;  /* 0xfffffffd13157890 */ /* 0x000fe2000fffe0ff */
        /* <DEDUP_REMOVED lines=14> */
[----:B------:R-:W2:Y:S04]  /*a140*/  SHFL.BFLY PT, R5, R2, 0x2, 0x1f ;  /* 0x0c401f0002057f89 */ /* 0x000ea800000e0000 */
[----:B------:R-:W3:Y:S01]  /*a150*/  SHFL.BFLY PT, R0, R7, 0x2, 0x1f ;  /* 0x0c401f0007007f89 */ /* 0x000ee200000e0000 */
[----:B--2---:R-:W-:-:S02]  /*a160*/  FMNMX.FTZ R5, R2, R5, !PT ;  /* 0x0000000502057209 */ /* 0x004fc40007810000 */
        /* <DEDUP_REMOVED lines=17> */
[----:B------:R-:W-:Y:S01]  /*a280*/  FFMA.FTZ R0, R204, UR4, -R215 ;  /* 0x00000004cc007c23 */ /* 0x000fe200080108d7 */
[----:B------:R-:W-:Y:S01]  /*a290*/  FMUL.FTZ R202, R202, UR4 ;  /* 0x00000004caca7c20 */ /* 0x000fe20008410000 */
[----:B------:R-:W-:Y:S01]  /*a2a0*/  MOV R204, 0x20 ;  /* 0x0000002000cc7802 */ /* 0x000fe20000000f00 */
[--C-:B------:R-:W-:Y:S01]  /*a2b0*/  FFMA.FTZ R195, R194, UR4, -R223.reuse ;  /* 0x00000004c2c37c23 */ /* 0x100fe200080108df */
[----:B------:R-:W-:Y:S01]  /*a2c0*/  @P0 IADD3 R213, PT, PT, R3, -0x40, RZ ;  /* 0xffffffc003d50810 */ /* 0x000fe20007ffe0ff */
[----:B------:R-:W1:Y:S01]  /*a2d0*/  MUFU.EX2 R203, R203 ;  /* 0x000000cb00cb7308 */ /* 0x000e620000000800 */
[----:B------:R-:W-:Y:S01]  /*a2e0*/  SEL R204, R204, 0xffffffe0, !P6 ;  /* 0xffffffe0cccc7807 */ /* 0x000fe20007000000 */
[--C-:B------:R-:W-:Y:S01]  /*a2f0*/  FFMA.FTZ R196, R186, UR4, -R223.reuse ;  /* 0x00000004bac47c23 */ /* 0x100fe200080108df */
[--C-:B------:R-:W-:Y:S01]  /*a300*/  FFMA.FTZ R194, R34, UR4, -R223.reuse ;  /* 0x0000000422c27c23 */ /* 0x100fe200080108df */
[----:B------:R-:W-:Y:S01]  /*a310*/  FFMA.FTZ R193, R206, UR4, -R223 ;  /* 0x00000004cec17c23 */ /* 0x000fe200080108df */
[----:B------:R-:W-:Y:S01]  /*a320*/  IADD3 R214, PT, PT, R204, R220, RZ ;  /* 0x000000dcccd67210 */ /* 0x000fe20007ffe0ff */
[--C-:B------:R-:W-:Y:S01]  /*a330*/  FFMA.FTZ R192, R192, UR4, -R215.reuse ;  /* 0x00000004c0c07c23 */ /* 0x100fe200080108d7 */
[----:B------:R-:W-:Y:S01]  /*a340*/  IADD3 R204, PT, PT, R204, R213, RZ ;  /* 0x000000d5cccc7210 */ /* 0x000fe20007ffe0ff */
[----:B------:R-:W2:Y:S01]  /*a350*/  MUFU.EX2 R202, R202 ;  /* 0x000000ca00ca7308 */ /* 0x000ea20000000800 */
[--C-:B------:R-:W-:Y:S01]  /*a360*/  FFMA.FTZ R2, R32, UR4, -R215.reuse ;  /* 0x0000000420027c23 */ /* 0x100fe200080108d7 */
[----:B------:R-:W-:Y:S01]  /*a370*/  FFMA.FTZ R199, R28, UR4, -R215 ;  /* 0x000000041cc77c23 */ /* 0x000fe200080108d7 */
[----:B------:R-:W-:Y:S01]  /*a380*/  LDSM.16.MT88.4 R20, [R214+0x10000] ;  /* 0x01000000d614783b */ /* 0x000fe20000004200 */
[--C-:B------:R-:W-:Y:S01]  /*a390*/  FFMA.FTZ R201, R184, UR4, -R223.reuse ;  /* 0x00000004b8c97c23 */ /* 0x100fe200080108df */
[--C-:B------:R-:W-:Y:S01]  /*a3a0*/  FFMA.FTZ R200, R178, UR4, -R223.reuse ;  /* 0x00000004b2c87c23 */ /* 0x100fe200080108df */
[--C-:B------:R-:W-:Y:S01]  /*a3b0*/  FFMA.FTZ R206, R174, UR4, -R223.reuse ;  /* 0x00000004aece7c23 */ /* 0x100fe200080108df */
[----:B------:R-:W-:Y:S01]  /*a3c0*/  LDSM.16.MT88.4 R28, [R213] ;  /* 0x00000000d51c783b */ /* 0x000fe20000004200 */
        /* <DEDUP_REMOVED lines=9> */
[-C--:B--2---:R-:W-:Y:S01]  /*a460*/  FMUL.FTZ R18, R38, R202.reuse ;  /* 0x000000ca26127220 */ /* 0x084fe20000410000 */
[-C--:B------:R-:W-:Y:S01]  /*a470*/  FMUL.FTZ R19, R39, R202.reuse ;  /* 0x000000ca27137220 */ /* 0x080fe20000410000 */
[-C--:B------:R-:W-:Y:S01]  /*a480*/  FMUL.FTZ R26, R46, R202.reuse ;  /* 0x000000ca2e1a7220 */ /* 0x080fe20000410000 */
[----:B------:R-:W2:Y:S01]  /*a490*/  LDSM.16.MT88.4 R36, [R204] ;  /* 0x00000000cc24783b */ /* 0x000ea20000004200 */
[-C--:B------:R-:W-:Y:S01]  /*a4a0*/  FMUL.FTZ R27, R47, R202.reuse ;  /* 0x000000ca2f1b7220 */ /* 0x080fe20000410000 */
[-C--:B------:R-:W-:Y:S01]  /*a4b0*/  FMUL.FTZ R34, R54, R202.reuse ;  /* 0x000000ca36227220 */ /* 0x080fe20000410000 */
[-C--:B------:R-:W-:Y:S01]  /*a4c0*/  FMUL.FTZ R35, R55, R202.reuse ;  /* 0x000000ca37237220 */ /* 0x080fe20000410000 */
[----:B------:R-:W-:Y:S01]  /*a4d0*/  MUFU.EX2 R194, R194 ;  /* 0x000000c200c27308 */ /* 0x000fe20000000800 */
[----:B------:R-:W3:Y:S01]  /*a4e0*/  LDSM.16.MT88.4 R44, [R220+0x12000] ;  /* 0x01200000dc2c783b */ /* 0x000ee20000004200 */
[-C--:B------:R-:W-:Y:S01]  /*a4f0*/  FMUL.FTZ R57, R57, R203.reuse ;  /* 0x000000cb39397220 */ /* 0x080fe20000410000 */
[-C--:B------:R-:W-:Y:S01]  /*a500*/  FMUL.FTZ R58, R58, R202.reuse ;  /* 0x000000ca3a3a7220 */ /* 0x080fe20000410000 */
[----:B------:R-:W-:Y:S01]  /*a510*/  FMUL.FTZ R59, R59, R202 ;  /* 0x000000ca3b3b7220 */ /* 0x000fe20000410000 */
[----:B------:R-:W4:Y:S01]  /*a520*/  LDSM.16.MT88.4 R52, [R214+0x12000] ;  /* 0x01200000d634783b */ /* 0x000f220000004200 */
[-C--:B------:R-:W-:Y:S01]  /*a530*/  FMUL.FTZ R40, R40, R203.reuse ;  /* 0x000000cb28287220 */ /* 0x080fe20000410000 */
        /* <DEDUP_REMOVED lines=56> */
[----:B------:R-:W-:Y:S01]  /*a8c0*/  FFMA.FTZ R3, R176, UR4, -R223 ;  /* 0x00000004b0037c23 */ /* 0x000fe200080108df */
[C---:B--2---:R-:W-:Y:S01]  /*a8d0*/  HMMA.16816.F32.BF16 R32, R4.reuse, R36, R32 ;  /* 0x000000240420723c */ /* 0x044fe20000041820 */
[--C-:B------:R-:W-:Y:S01]  /*a8e0*/  FFMA.FTZ R212, R172, UR4, -R215.reuse ;  /* 0x00000004acd47c23 */ /* 0x100fe200080108d7 */
[--C-:B------:R-:W-:Y:S01]  /*a8f0*/  FFMA.FTZ R205, R170, UR4, -R215.reuse ;  /* 0x00000004aacd7c23 */ /* 0x100fe200080108d7 */
[--C-:B------:R-:W-:Y:S01]  /*a900*/  FFMA.FTZ R210, R168, UR4, -R215.reuse ;  /* 0x00000004a8d27c23 */ /* 0x100fe200080108d7 */
[----:B------:R-:W-:Y:S01]  /*a910*/  FFMA.FTZ R207, R166, UR4, -R215 ;  /* 0x00000004a6cf7c23 */ /* 0x000fe200080108d7 */
        /* <DEDUP_REMOVED lines=9> */
[----:B------:R-:W-:Y:S01]  /*a9b0*/  LDSM.16.MT88.4 R76, [R220+0x14000] ;  /* 0x01400000dc4c783b */ /* 0x000fe20000004200 */
[----:B------:R-:W-:Y:S01]  /*a9c0*/  MUFU.EX2 R201, R201 ;  /* 0x000000c900c97308 */ /* 0x000fe20000000800 */
[C---:B------:R-:W-:Y:S01]  /*a9d0*/  HMMA.16816.F32.BF16 R16, R4.reuse, R20, R16 ;  /* 0x000000140410723c */ /* 0x040fe20000041810 */
[-C--:B------:R-:W-:Y:S01]  /*a9e0*/  FMUL.FTZ R128, R128, R203.reuse ;  /* 0x000000cb80807220 */ /* 0x080fe20000410000 */
[-C--:B------:R-:W-:Y:S01]  /*a9f0*/  FMUL.FTZ R129, R129, R203.reuse ;  /* 0x000000cb81817220 */ /* 0x080fe20000410000 */
[-C--:B------:R-:W-:Y:S01]  /*aa00*/  FMUL.FTZ R130, R130, R202.reuse ;  /* 0x000000ca82827220 */ /* 0x080fe20000410000 */
[-C--:B------:R-:W-:Y:S01]  /*aa10*/  FMUL.FTZ R131, R131, R202.reuse ;  /* 0x000000ca83837220 */ /* 0x080fe20000410000 */
[-C--:B------:R-:W-:Y:S01]  /*aa20*/  FMUL.FTZ R152, R152, R203.reuse ;  /* 0x000000cb98987220 */ /* 0x080fe20000410000 */
[-C--:B------:R-:W-:Y:S01]  /*aa30*/  FMUL.FTZ R153, R153, R203.reuse ;  /* 0x000000cb99997220 */ /* 0x080fe20000410000 */
[----:B------:R-:W1:Y:S01]  /*aa40*/  MUFU.EX2 R200, R200 ;  /* 0x000000c800c87308 */ /* 0x000e620000000800 */
[C---:B------:R-:W-:Y:S01]  /*aa50*/  HMMA.16816.F32.BF16 R20, R4.reuse, R22, R40 ;  /* 0x000000160414723c */ /* 0x040fe20000041828 */
[-C--:B------:R-:W-:Y:S01]  /*aa60*/  FMUL.FTZ R40, R60, R203.reuse ;  /* 0x000000cb3c287220 */ /* 0x080fe20000410000 */
[-C--:B------:R-:W-:Y:S01]  /*aa70*/  FMUL.FTZ R41, R61, R203.reuse ;  /* 0x000000cb3d297220 */ /* 0x080fe20000410000 */
[-C--:B------:R-:W-:Y:S01]  /*aa80*/  FMUL.FTZ R42, R62, R202.reuse ;  /* 0x000000ca3e2a7220 */ /* 0x080fe20000410000 */
[-C--:B------:R-:W-:Y:S01]  /*aa90*/  FMUL.FTZ R43, R63, R202.reuse ;  /* 0x000000ca3f2b7220 */ /* 0x080fe20000410000 */
[-C--:B------:R-:W-:Y:S01]  /*aaa0*/  FMUL.FTZ R154, R154, R202.reuse ;  /* 0x000000ca9a9a7220 */ /* 0x080fe20000410000 */
[----:B------:R-:W2:Y:S01]  /*aab0*/  LDSM.16.MT88.4 R60, [R213+0x2000] ;  /* 0x00200000d53c783b */ /* 0x000ea20000004200 */
[----:B------:R-:W-:Y:S01]  /*aac0*/  MUFU.EX2 R206, R206 ;  /* 0x000000ce00ce7308 */ /* 0x000fe20000000800 */
[C---:B------:R-:W-:Y:S01]  /*aad0*/  HMMA.16816.F32.BF16 R24, R4.reuse, R28, R24 ;  /* 0x0000001c0418723c */ /* 0x040fe20000041818 */
[-C--:B------:R-:W-:Y:S01]  /*aae0*/  FMUL.FTZ R155, R155, R202.reuse ;  /* 0x000000ca9b9b7220 */ /* 0x080fe20000410000 */
[----:B------:R-:W-:Y:S01]  /*aaf0*/  LDSM.16.MT88.4 R164, [R204+0x2800] ;  /* 0x00280000cca4783b */ /* 0x000fe20000004200 */
[--C-:B------:R-:W-:Y:S01]  /*ab00*/  FFMA.FTZ R225, R246, UR4, -R223.reuse ;  /* 0x00000004f6e17c23 */ /* 0x100fe200080108df */
[--C-:B------:R-:W-:Y:S01]  /*ab10*/  FFMA.FTZ R231, R248, UR4, -R223.reuse ;  /* 0x00000004f8e77c23 */ /* 0x100fe200080108df */
[--C-:B------:R-:W-:Y:S01]  /*ab20*/  FFMA.FTZ R242, R242, UR4, -R223.reuse ;  /* 0x00000004f2f27c23 */ /* 0x100fe200080108df */
[----:B------:R-:W-:Y:S01]  /*ab30*/  LDSM.16.MT88.4 R168, [R213+0x4800] ;  /* 0x00480000d5a8783b */ /* 0x000fe20000004200 */
[----:B------:R-:W-:Y:S01]  /*ab40*/  MUFU.EX2 R3, R3 ;  /* 0x0000000300037308 */ /* 0x000fe20000000800 */
[C---:B------:R-:W-:Y:S01]  /*ab50*/  HMMA.16816.F32.BF16 R28, R4.reuse, R30, R48 ;  /* 0x0000001e041c723c */ /* 0x040fe20000041830 */
[-C--:B------:R-:W-:Y:S01]  /*ab60*/  FMUL.FTZ R48, R68, R203.reuse ;  /* 0x000000cb44307220 */ /* 0x080fe20000410000 */
[-C--:B------:R-:W-:Y:S01]  /*ab70*/  FMUL.FTZ R49, R69, R203.reuse ;  /* 0x000000cb45317220 */ /* 0x080fe20000410000 */
[-C--:B------:R-:W-:Y:S01]  /*ab80*/  FMUL.FTZ R50, R70, R202.reuse ;  /* 0x000000ca46327220 */ /* 0x080fe20000410000 */
[-C--:B------:R-:W-:Y:S01]  /*ab90*/  FMUL.FTZ R51, R71, R202.reuse ;  /* 0x000000ca47337220 */ /* 0x080fe20000410000 */
[----:B------:R-:W-:Y:S01]  /*aba0*/  LDSM.16.MT88.4 R176, [R214+0x16800] ;  /* 0x01680000d6b0783b */ /* 0x000fe20000004200 */
[----:B------:R-:W-:Y:S01]  /*abb0*/  FFMA.FTZ R244, R244, UR4, -R223 ;  /* 0x00000004f4f47c23 */ /* 0x000fe200080108df */
[----:B------:R-:W-:Y:S01]  /*abc0*/  MUFU.EX2 R212, R212 ;  /* 0x000000d400d47308 */ /* 0x000fe20000000800 */
[C---:B---3--:R-:W-:Y:S01]  /*abd0*/  HMMA.16816.F32.BF16 R40, R4.reuse, R44, R40 ;  /* 0x0000002c0428723c */ /* 0x048fe20000041828 */
[----:B------:R-:W3:Y:S01]  /*abe0*/  LDSM.16.MT88.4 R68, [R204+0x2000] ;  /* 0x00200000cc44783b */ /* 0x000ee20000004200 */
[--C-:B------:R-:W-:Y:S01]  /*abf0*/  FFMA.FTZ R243, R182, UR4, -R215.reuse ;  /* 0x00000004b6f37c23 */ /* 0x100fe200080108d7 */
[--C-:B------:R-:W-:Y:S01]  /*ac00*/  FFMA.FTZ R246, R180, UR4, -R215.reuse ;  /* 0x00000004b4f67c23 */ /* 0x100fe200080108d7 */
[--C-:B------:R-:W-:Y:S01]  /*ac10*/  FFMA.FTZ R245, R190, UR4, -R215.reuse ;  /* 0x00000004bef57c23 */ /* 0x100fe200080108d7 */
[----:B------:R-:W-:Y:S01]  /*ac20*/  LDSM.16.MT88.4 R184, [R213+0x6800] ;  /* 0x00680000d5b8783b */ /* 0x000fe20000004200 */
[----:B------:R-:W-:Y:S01]  /*ac30*/  FFMA.FTZ R248, R188, UR4, -R215 ;  /* 0x00000004bcf87c23 */ /* 0x000fe200080108d7 */
[----:B------:R-:W5:Y:S01]  /*ac40*/  MUFU.EX2 R205, R205 ;  /* 0x000000cd00cd7308 */ /* 0x000f620000000800 */
[C---:B------:R-:W-:Y:S01]  /*ac50*/  HMMA.16816.F32.BF16 R44, R4.reuse, R46, R64 ;  /* 0x0000002e042c723c */ /* 0x040fe20000041840 */
[-C--:B------:R-:W-:Y:S01]  /*ac60*/  FMUL.FTZ R64, R84, R203.reuse ;  /* 0x000000cb54407220 */ /* 0x080fe20000410000 */
[-C--:B------:R-:W-:Y:S01]  /*ac70*/  FMUL.FTZ R65, R85, R203.reuse ;  /* 0x000000cb55417220 */ /* 0x080fe20000410000 */
[-C--:B------:R-:W-:Y:S01]  /*ac80*/  FMUL.FTZ R66, R86, R202.reuse ;  /* 0x000000ca56427220 */ /* 0x080fe20000410000 */
[-C--:B------:R-:W-:Y:S01]  /*ac90*/  FMUL.FTZ R67, R87, R202.reuse ;  /* 0x000000ca57437220 */ /* 0x080fe20000410000 */
[----:B------:R-:W-:Y:S01]  /*aca0*/  LDSM.16.MT88.4 R160, [R220+0x14800] ;  /* 0x01480000dca0783b */ /* 0x000fe20000004200 */
[--C-:B------:R-:W-:Y:S01]  /*acb0*/  FFMA.FTZ R240, R240, UR4, -R223.reuse ;  /* 0x00000004f0f07c23 */ /* 0x100fe200080108df */
[----:B------:R-:W-:Y:S01]  /*acc0*/  MUFU.EX2 R210, R210 ;  /* 0x000000d200d27308 */ /* 0x000fe20000000800 */
[C---:B----4-:R-:W-:Y:S01]  /*acd0*/  HMMA.16816.F32.BF16 R48, R4.reuse, R52, R48 ;  /* 0x000000340430723c */ /* 0x050fe20000041830 */
[----:B------:R-:W4:Y:S01]  /*ace0*/  LDSM.16.MT88.4 R84, [R214+0x14000] ;  /* 0x01400000d654783b */ /* 0x000f220000004200 */
[--C-:B------:R-:W-:Y:S01]  /*acf0*/  FFMA.FTZ R247, R234, UR4, -R223.reuse ;  /* 0x00000004eaf77c23 */ /* 0x100fe200080108df */
[--C-:B------:R-:W-:Y:S01]  /*ad00*/  FFMA.FTZ R211, R211, UR4, -R223.reuse ;  /* 0x00000004d3d37c23 */ /* 0x100fe200080108df */
[----:B------:R-:W-:Y:S01]  /*ad10*/  FFMA.FTZ R230, R230, UR4, -R223 ;  /* 0x00000004e6e67c23 */ /* 0x000fe200080108df */
[--C-:B------:R-:W-:Y:S01]  /*ad20*/  FFMA.FTZ R223, R224, UR4, -R215.reuse ;  /* 0x00000004e0df7c23 */ /* 0x100fe200080108d7 */
[--C-:B------:R-:W-:Y:S01]  /*ad30*/  FFMA.FTZ R222, R222, UR4, -R215.reuse ;  /* 0x00000004dede7c23 */ /* 0x100fe200080108d7 */
[----:B------:R-:W5:Y:S01]  /*ad40*/  MUFU.EX2 R207, R207 ;  /* 0x000000cf00cf7308 */ /* 0x000f620000000800 */
[C---:B------:R-:W-:Y:S01]  /*ad50*/  HMMA.16816.F32.BF16 R52, R4.reuse, R54, R72 ;  /* 0x000000360434723c */ /* 0x040fe20000041848 */
[-C--:B------:R-:W-:Y:S01]  /*ad60*/  FMUL.FTZ R72, R92, R203.reuse ;  /* 0x000000cb5c487220 */ /* 0x080fe20000410000 */
[-C--:B------:R-:W-:Y:S01]  /*ad70*/  FMUL.FTZ R73, R93, R203.reuse ;  /* 0x000000cb5d497220 */ /* 0x080fe20000410000 */
[-C--:B------:R-:W-:Y:S01]  /*ad80*/  FMUL.FTZ R74, R94, R202.reuse ;  /* 0x000000ca5e4a7220 */ /* 0x080fe20000410000 */
[-C--:B------:R-:W-:Y:S01]  /*ad90*/  FMUL.FTZ R75, R95, R202.reuse ;  /* 0x000000ca5f4b7220 */ /* 0x080fe20000410000 */
[--C-:B------:R-:W-:Y:S01]  /*ada0*/  FFMA.FTZ R209, R209, UR4, -R215.reuse ;  /* 0x00000004d1d17c23 */ /* 0x100fe200080108d7 */
[----:B------:R-:W1:Y:S01]  /*adb0*/  LDSM.16.MT88.4 R92, [R213+0x4000] ;  /* 0x00400000d55c783b */ /* 0x000e620000004200 */
[----:B------:R-:W-:Y:S01]  /*adc0*/  MUFU.EX2 R225, R225 ;  /* 0x000000e100e17308 */ /* 0x000fe20000000800 */
[----:B--2---:R-:W-:Y:S01]  /*add0*/  HMMA.16816.F32.BF16 R56, R4, R60, R56 ;  /* 0x0000003c0438723c */ /* 0x004fe20000041838 */
[----:B------:R-:W-:Y:S01]  /*ade0*/  FFMA.FTZ R216, R216, UR4, -R215 ;  /* 0x00000004d8d87c23 */ /* 0x000fe200080108d7 */
[----:B------:R-:W-:Y:S01]  /*adf0*/  FFMA.FTZ R196, R237, R203, R196 ;  /* 0x000000cbedc47223 */ /* 0x000fe200000100c4 */
[----:B------:R-:W-:-:S03]  /*ae00*/  FFMA.FTZ R235, R235, R202, R192 ;  /* 0x000000caebeb7223 */ /* 0x000fc600000100c0 */
[----:B------:R-:W-:Y:S01]  /*ae10*/  FADD.FTZ R195, R195, R196 ;  /* 0x000000c4c3c37221 */ /* 0x000fe20000010000 */
[----:B------:R-:W2:Y:S01]  /*ae20*/  MUFU.EX2 R242, R242 ;  /* 0x000000f200f27308 */ /* 0x000ea20000000800 */
[----:B------:R-:W-:Y:S01]  /*ae30*/  HMMA.16816.F32.BF16 R72, R4, R76, R72 ;  /* 0x0000004c0448723c */ /* 0x000fe20000041848 */
[----:B------:R-:W-:Y:S01]  /*ae40*/  FADD.FTZ R235, R2, R235 ;  /* 0x000000eb02eb7221 */ /* 0x000fe20000010000 */
[----:B------:R-:W-:-:S03]  /*ae50*/  FADD.FTZ R194, R194, R195 ;  /* 0x000000c3c2c27221 */ /* 0x000fc60000010000 */
[----:B------:R-:W-:Y:S01]  /*ae60*/  FADD.FTZ R0, R0, R235 ;  /* 0x000000eb00007221 */ /* 0x000fe20000010000 */
[----:B------:R-:W-:Y:S01]  /*ae70*/  FADD.FTZ R194, R193, R194 ;  /* 0x000000c2c1c27221 */ /* 0x000fe20000010000 */
[----:B------:R-:W-:Y:S01]  /*ae80*/  MUFU.EX2 R231, R231 ;  /* 0x000000e700e77308 */ /* 0x000fe20000000800 */
[C---:B------:R-:W-:Y:S01]  /*ae90*/  HMMA.16816.F32.BF16 R76, R4.reuse, R78, R96 ;  /* 0x0000004e044c723c */ /* 0x040fe20000041860 */
[-C--:B------:R-:W-:Y:S01]  /*aea0*/  FMUL.FTZ R96, R116, R203.reuse ;  /* 0x000000cb74607220 */ /* 0x080fe20000410000 */
[-C--:B------:R-:W-:Y:S01]  /*aeb0*/  FMUL.FTZ R97, R117, R203.reuse ;  /* 0x000000cb75617220 */ /* 0x080fe20000410000 */
[-C--:B------:R-:W-:Y:S01]  /*aec0*/  FMUL.FTZ R98, R118, R202.reuse ;  /* 0x000000ca76627220 */ /* 0x080fe20000410000 */
[-C--:B------:R-:W-:Y:S01]  /*aed0*/  FMUL.FTZ R99, R119, R202.reuse ;  /* 0x000000ca77637220 */ /* 0x080fe20000410000 */
[----:B------:R-:W-:Y:S01]  /*aee0*/  FADD.FTZ R199, R199, R0 ;  /* 0x00000000c7c77221 */ /* 0x000fe20000010000 */
[----:B------:R-:W5:Y:S01]  /*aef0*/  LDSM.16.MT88.4 R116, [R214+0x16000] ;  /* 0x01600000d674783b */ /* 0x000f620000004200 */
[----:B------:R-:W-:Y:S01]  /*af00*/  MUFU.EX2 R244, R244 ;  /* 0x000000f400f47308 */ /* 0x000fe20000000800 */
[----:B------:R-:W-:Y:S01]  /*af10*/  HMMA.16816.F32.BF16 R60, R4, R62, R80 ;  /* 0x0000003e043c723c */ /* 0x000fe20000041850 */
[-C--:B------:R-:W-:Y:S01]  /*af20*/  FMUL.FTZ R80, R100, R203.reuse ;  /* 0x000000cb64507220 */ /* 0x080fe20000410000 */
[----:B------:R-:W-:Y:S01]  /*af30*/  FMUL.FTZ R81, R101, R203 ;  /* 0x000000cb65517220 */ /* 0x000fe20000410000 */
[-C--:B------:R-:W-:Y:S01]  /*af40*/  FMUL.FTZ R82, R102, R202.reuse ;  /* 0x000000ca66527220 */ /* 0x080fe20000410000 */
[----:B------:R-:W-:-:S02]  /*af50*/  FMUL.FTZ R83, R103, R202 ;  /* 0x000000ca67537220 */ /* 0x000fc40000410000 */
[----:B------:R-:W2:Y:S01]  /*af60*/  LDSM.16.MT88.4 R100, [R204+0x4000] ;  /* 0x00400000cc64783b */ /* 0x000ea20000004200 */
[----:B------:R-:W-:Y:S01]  /*af70*/  MUFU.EX2 R243, R243 ;  /* 0x000000f300f37308 */ /* 0x000fe20000000800 */
[C---:B---3--:R-:W-:Y:S07]  /*af80*/  HMMA.16816.F32.BF16 R64, R4.reuse, R68, R64 ;  /* 0x000000440440723c */ /* 0x048fee0000041840 */
[----:B------:R-:W3:Y:S01]  /*af90*/  MUFU.EX2 R246, R246 ;  /* 0x000000f600f67308 */ /* 0x000ee20000000800 */
[----:B------:R-:W-:Y:S01]  /*afa0*/  HMMA.16816.F32.BF16 R68, R4, R70, R88 ;  /* 0x000000460444723c */ /* 0x000fe20000041858 */
[-C--:B------:R-:W-:Y:S01]  /*afb0*/  FMUL.FTZ R88, R108, R203.reuse ;  /* 0x000000cb6c587220 */ /* 0x080fe20000410000 */
[----:B------:R-:W-:Y:S01]  /*afc0*/  FMUL.FTZ R89, R109, R203 ;  /* 0x000000cb6d597220 */ /* 0x000fe20000410000 */
[-C--:B------:R-:W-:Y:S01]  /*afd0*/  FMUL.FTZ R90, R110, R202.reuse ;  /* 0x000000ca6e5a7220 */ /* 0x080fe20000410000 */
[----:B------:R-:W-:-:S02]  /*afe0*/  FMUL.FTZ R91, R111, R202 ;  /* 0x000000ca6f5b7220 */ /* 0x000fc40000410000 */
[----:B------:R-:W3:Y:S01]  /*aff0*/  LDSM.16.MT88.4 R108, [R220+0x16000] ;  /* 0x01600000dc6c783b */ /* 0x000ee20000004200 */
[----:B------:R-:W-:Y:S01]  /*b000*/  MUFU.EX2 R245, R245 ;  /* 0x000000f500f57308 */ /* 0x000fe20000000800 */
[C---:B----4-:R-:W-:Y:S07]  /*b010*/  HMMA.16816.F32.BF16 R80, R4.reuse, R84, R80 ;  /* 0x000000540450723c */ /* 0x050fee0000041850 */
[----:B------:R-:W4:Y:S01]  /*b020*/  MUFU.EX2 R248, R248 ;  /* 0x000000f800f87308 */ /* 0x000f220000000800 */
[----:B------:R-:W-:Y:S01]  /*b030*/  HMMA.16816.F32.BF16 R84, R4, R86, R104 ;  /* 0x000000560454723c */ /* 0x000fe20000041868 */
[-C--:B------:R-:W-:Y:S01]  /*b040*/  FMUL.FTZ R104, R124, R203.reuse ;  /* 0x000000cb7c687220 */ /* 0x080fe20000410000 */
[----:B------:R-:W-:Y:S01]  /*b050*/  FMUL.FTZ R105, R125, R203 ;  /* 0x000000cb7d697220 */ /* 0x000fe20000410000 */
[-C--:B------:R-:W-:Y:S01]  /*b060*/  FMUL.FTZ R106, R126, R202.reuse ;  /* 0x000000ca7e6a7220 */ /* 0x080fe20000410000 */
[----:B------:R-:W-:-:S02]  /*b070*/  FMUL.FTZ R107, R127, R202 ;  /* 0x000000ca7f6b7220 */ /* 0x000fc40000410000 */
[----:B------:R-:W4:Y:S01]  /*b080*/  LDSM.16.MT88.4 R124, [R213+0x6000] ;  /* 0x00600000d57c783b */ /* 0x000f220000004200 */
[----:B------:R-:W-:Y:S01]  /*b090*/  MUFU.EX2 R240, R240 ;  /* 0x000000f000f07308 */ /* 0x000fe20000000800 */
[C---:B-1----:R-:W-:Y:S07]  /*b0a0*/  HMMA.16816.F32.BF16 R88, R4.reuse, R92, R88 ;  /* 0x0000005c0458723c */ /* 0x042fee0000041858 */
[----:B------:R-:W1:Y:S01]  /*b0b0*/  MUFU.EX2 R247, R247 ;  /* 0x000000f700f77308 */ /* 0x000e620000000800 */
[----:B------:R-:W-:Y:S01]  /*b0c0*/  HMMA.16816.F32.BF16 R92, R4, R94, R112 ;  /* 0x0000005e045c723c */ /* 0x000fe20000041870 */
[-C--:B------:R-:W-:Y:S01]  /*b0d0*/  FMUL.FTZ R112, R132, R203.reuse ;  /* 0x000000cb84707220 */ /* 0x080fe20000410000 */
[----:B------:R-:W-:Y:S01]  /*b0e0*/  FMUL.FTZ R113, R133, R203 ;  /* 0x000000cb85717220 */ /* 0x000fe20000410000 */
[-C--:B------:R-:W-:Y:S01]  /*b0f0*/  FMUL.FTZ R114, R134, R202.reuse ;  /* 0x000000ca86727220 */ /* 0x080fe20000410000 */
[----:B------:R-:W-:-:S02]  /*b100*/  FMUL.FTZ R115, R135, R202 ;  /* 0x000000ca87737220 */ /* 0x000fc40000410000 */
[----:B------:R-:W1:Y:S01]  /*b110*/  LDSM.16.MT88.4 R132, [R204+0x6000] ;  /* 0x00600000cc84783b */ /* 0x000e620000004200 */
[----:B------:R-:W-:Y:S01]  /*b120*/  MUFU.EX2 R211, R211 ;  /* 0x000000d300d37308 */ /* 0x000fe20000000800 */
[C---:B------:R-:W-:Y:S07]  /*b130*/  HMMA.16816.F32.BF16 R8, R4.reuse, R12, R8 ;  /* 0x0000000c0408723c */ /* 0x040fee0000041808 */
[----:B------:R-:W-:Y:S01]  /*b140*/  MUFU.EX2 R230, R230 ;  /* 0x000000e600e67308 */ /* 0x000fe20000000800 */
[C---:B-----5:R-:W-:Y:S07]  /*b150*/  HMMA.16816.F32.BF16 R112, R4.reuse, R116, R112 ;  /* 0x000000740470723c */ /* 0x060fee0000041870 */
[----:B------:R-:W-:Y:S01]  /*b160*/  MUFU.EX2 R223, R223 ;  /* 0x000000df00df7308 */ /* 0x000fe20000000800 */
[C---:B------:R-:W-:Y:S01]  /*b170*/  HMMA.16816.F32.BF16 R116, R4.reuse, R118, R136 ;  /* 0x000000760474723c */ /* 0x040fe20000041888 */
[----:B------:R-:W5:Y:S06]  /*b180*/  LDSM.16.MT88.4 R136, [R220+0x10800] ;  /* 0x01080000dc88783b */ /* 0x000f6c0000004200 */
[----:B------:R-:W5:Y:S01]  /*b190*/  MUFU.EX2 R222, R222 ;  /* 0x000000de00de7308 */ /* 0x000f620000000800 */
[C---:B------:R-:W-:Y:S01]  /*b1a0*/  HMMA.16816.F32.BF16 R12, R4.reuse, R14, R156 ;  /* 0x0000000e040c723c */ /* 0x040fe2000004189c */
[----:B------:R-:W5:Y:S06]  /*b1b0*/  LDSM.16.MT88.4 R156, [R214+0x10800] ;  /* 0x01080000d69c783b */ /* 0x000f6c0000004200 */
[----:B------:R-:W-:Y:S01]  /*b1c0*/  MUFU.EX2 R209, R209 ;  /* 0x000000d100d17308 */ /* 0x000fe20000000800 */
[C---:B--2---:R-:W-:Y:S07]  /*b1d0*/  HMMA.16816.F32.BF16 R96, R4.reuse, R100, R96 ;  /* 0x000000640460723c */ /* 0x044fee0000041860 */
[----:B------:R-:W2:Y:S01]  /*b1e0*/  MUFU.EX2 R216, R216 ;  /* 0x000000d800d87308 */ /* 0x000ea20000000800 */
[C---:B------:R-:W-:Y:S01]  /*b1f0*/  HMMA.16816.F32.BF16 R100, R4.reuse, R102, R120 ;  /* 0x000000660464723c */ /* 0x040fe20000041878 */
[-C--:B------:R-:W-:Y:S01]  /*b200*/  FMUL.FTZ R120, R140, R203.reuse ;  /* 0x000000cb8c787220 */ /* 0x080fe20000410000 */
[-C--:B------:R-:W-:Y:S01]  /*b210*/  FMUL.FTZ R121, R141, R203.reuse ;  /* 0x000000cb8d797220 */ /* 0x080fe20000410000 */
[-C--:B------:R-:W-:Y:S01]  /*b220*/  FMUL.FTZ R122, R142, R202.reuse ;  /* 0x000000ca8e7a7220 */ /* 0x080fe20000410000 */
[-C--:B------:R-:W-:Y:S01]  /*b230*/  FMUL.FTZ R123, R143, R202.reuse ;  /* 0x000000ca8f7b7220 */ /* 0x080fe20000410000 */
[-C--:B------:R-:W-:Y:S01]  /*b240*/  FMUL.FTZ R140, R148, R203.reuse ;  /* 0x000000cb948c7220 */ /* 0x080fe20000410000 */
[----:B------:R-:W-:Y:S01]  /*b250*/  FMUL.FTZ R141, R149, R203 ;  /* 0x000000cb958d7220 */ /* 0x000fe20000410000 */
[-C--:B------:R-:W-:Y:S01]  /*b260*/  FMUL.FTZ R142, R150, R202.reuse ;  /* 0x000000ca968e7220 */ /* 0x080fe20000410000 */
[----:B---3--:R-:W-:Y:S01]  /*b270*/  HMMA.16816.F32.BF16 R104, R4, R108, R104 ;  /* 0x0000006c0468723c */ /* 0x008fe20000041868 */
[----:B------:R-:W-:-:S02]  /*b280*/  FMUL.FTZ R143, R151, R202 ;  /* 0x000000ca978f7220 */ /* 0x000fc40000410000 */
[----:B------:R-:W-:Y:S05]  /*b290*/  LDSM.16.MT88.4 R148, [R204+0x800] ;  /* 0x00080000cc94783b */ /* 0x000fea0000004200 */
[C---:B------:R-:W-:Y:S01]  /*b2a0*/  HMMA.16816.F32.BF16 R108, R4.reuse, R110, R128 ;  /* 0x0000006e046c723c */ /* 0x040fe20000041880 */
[-C--:B------:R-:W-:Y:S01]  /*b2b0*/  FMUL.FTZ R128, R144, R203.reuse ;  /* 0x000000cb90807220 */ /* 0x080fe20000410000 */
[----:B------:R-:W-:Y:S01]  /*b2c0*/  FMUL.FTZ R129, R145, R203 ;  /* 0x000000cb91817220 */ /* 0x000fe20000410000 */
[-C--:B------:R-:W-:Y:S01]  /*b2d0*/  FMUL.FTZ R130, R146, R202.reuse ;  /* 0x000000ca92827220 */ /* 0x080fe20000410000 */
[----:B------:R-:W-:Y:S02]  /*b2e0*/  FMUL.FTZ R131, R147, R202 ;  /* 0x000000ca93837220 */ /* 0x000fe40000410000 */
[----:B------:R-:W-:Y:S02]  /*b2f0*/  LDSM.16.MT88.4 R144, [R213+0x2800] ;  /* 0x00280000d590783b */ /* 0x000fe40000004200 */
[C---:B----4-:R-:W-:Y:S08]  /*b300*/  HMMA.16816.F32.BF16 R120, R4.reuse, R124, R120 ;  /* 0x0000007c0478723c */ /* 0x050ff00000041878 */
[C---:B------:R-:W-:Y:S01]  /*b310*/  HMMA.16816.F32.BF16 R124, R4.reuse, R126, R152 ;  /* 0x0000007e047c723c */ /* 0x040fe20000041898 */
[----:B------:R-:W3:Y:S07]  /*b320*/  LDSM.16.MT88.4 R152, [R213+0x800] ;  /* 0x00080000d598783b */ /* 0x000eee0000004200 */
[----:B-1----:R-:W-:Y:S01]  /*b330*/  HMMA.16816.F32.BF16 R128, R4, R132, R128 ;  /* 0x000000840480723c */ /* 0x002fe20000041880 */
[----:B------:R-:W-:Y:S01]  /*b340*/  F2FP.BF16.F32.PACK_AB R132, R200, R201 ;  /* 0x000000c9c884723e */ /* 0x000fe200000010ff */
[----:B------:R-:W-:Y:S01]  /*b350*/  FADD.FTZ R201, R201, R194 ;  /* 0x000000c2c9c97221 */ /* 0x000fe20000010000 */
[----:B------:R-:W-:Y:S01]  /*b360*/  F2FP.BF16.F32.PACK_AB R133, R205, R212 ;  /* 0x000000d4cd85723e */ /* 0x000fe200000010ff */
[----:B------:R-:W-:-:S02]  /*b370*/  FADD.FTZ R212, R212, R199 ;  /* 0x000000c7d4d47221 */ /* 0x000fc40000010000 */
[----:B------:R-:W-:Y:S02]  /*b380*/  FADD.FTZ R201, R200, R201 ;  /* 0x000000c9c8c97221 */ /* 0x000fe40000010000 */
[----:B------:R-:W-:Y:S01]  /*b390*/  HMMA.16816.F32.BF16 R4, R4, R134, R140 ;  /* 0x000000860404723c */ /* 0x000fe2000004188c */
[----:B------:R-:W-:Y:S01]  /*b3a0*/  F2FP.BF16.F32.PACK_AB R134, R3, R206 ;  /* 0x000000ce0386723e */ /* 0x000fe200000010ff */
[----:B------:R-:W-:Y:S01]  /*b3b0*/  LDSM.16.MT88.4 R140, [R220+0x12800] ;  /* 0x01280000dc8c783b */ /* 0x000fe20000004200 */
[----:B------:R-:W-:Y:S01]  /*b3c0*/  F2FP.BF16.F32.PACK_AB R135, R207, R210 ;  /* 0x000000d2cf87723e */ /* 0x000fe200000010ff */
[----:B------:R-:W-:Y:S01]  /*b3d0*/  FADD.FTZ R205, R205, R212 ;  /* 0x000000d4cdcd7221 */ /* 0x000fe20000010000 */
[----:B------:R-:W-:-:S03]  /*b3e0*/  FADD.FTZ R206, R206, R201 ;  /* 0x000000c9cece7221 */ /* 0x000fc60000010000 */
[----:B------:R-:W-:Y:S01]  /*b3f0*/  FADD.FTZ R210, R210, R205 ;  /* 0x000000cdd2d27221 */ /* 0x000fe20000010000 */
[----:B------:R-:W-:Y:S01]  /*b400*/  FADD.FTZ R206, R3, R206 ;  /* 0x000000ce03ce7221 */ /* 0x000fe20000010000 */
[----:B-----5:R-:W-:Y:S01]  /*b410*/  HMMA.16816.F32.BF16 R8, R132, R136, R8 ;  /* 0x000000888408723c */ /* 0x020fe20000041808 */
[----:B------:R-:W-:Y:S01]  /*b420*/  MOV R3, R197 ;  /* 0x000000c500037202 */ /* 0x000fe20000000f00 */
[----:B------:R-:W-:-:S06]  /*b430*/  FADD.FTZ R210, R207, R210 ;  /* 0x000000d2cfd27221 */ /* 0x000fcc0000010000 */
[C---:B------:R-:W-:Y:S01]  /*b440*/  HMMA.16816.F32.BF16 R12, R132.reuse, R138, R12 ;  /* 0x0000008a840c723c */ /* 0x040fe2000004180c */
[----:B------:R-:W1:Y:S07]  /*b450*/  LDSM.16.MT88.4 R136, [R214+0x12800] ;  /* 0x01280000d688783b */ /* 0x000e6e0000004200 */
[C---:B------:R-:W-:Y:S08]  /*b460*/  HMMA.16816.F32.BF16 R16, R132.reuse, R156, R16 ;  /* 0x0000009c8410723c */ /* 0x040ff00000041810 */
[C---:B------:R-:W-:Y:S01]  /*b470*/  HMMA.16816.F32.BF16 R20, R132.reuse, R158, R20 ;  /* 0x0000009e8414723c */ /* 0x040fe20000041814 */
[----:B------:R-:W4:Y:S07]  /*b480*/  LDSM.16.MT88.4 R156, [R204+0x4800] ;  /* 0x00480000cc9c783b */ /* 0x000f2e0000004200 */
[C---:B---3--:R-:W-:Y:S08]  /*b490*/  HMMA.16816.F32.BF16 R24, R132.reuse, R152, R24 ;  /* 0x000000988418723c */ /* 0x048ff00000041818 */
[C---:B------:R-:W-:Y:S01]  /*b4a0*/  HMMA.16816.F32.BF16 R28, R132.reuse, R154, R28 ;  /* 0x0000009a841c723c */ /* 0x040fe2000004181c */
[----:B------:R-:W3:Y:S07]  /*b4b0*/  LDSM.16.MT88.4 R152, [R214+0x14800] ;  /* 0x01480000d698783b */ /* 0x000eee0000004200 */
[C---:B------:R-:W-:Y:S08]  /*b4c0*/  HMMA.16816.F32.BF16 R32, R132.reuse, R148, R32 ;  /* 0x000000948420723c */ /* 0x040ff00000041820 */
[C---:B------:R-:W-:Y:S08]  /*b4d0*/  HMMA.16816.F32.BF16 R36, R132.reuse, R150, R36 ;  /* 0x000000968424723c */ /* 0x040ff00000041824 */
[C---:B-1----:R-:W-:Y:S08]  /*b4e0*/  HMMA.16816.F32.BF16 R48, R132.reuse, R136, R48 ;  /* 0x000000888430723c */ /* 0x042ff00000041830 */
[C---:B------:R-:W-:Y:S01]  /*b4f0*/  HMMA.16816.F32.BF16 R136, R132.reuse, R138, R52 ;  /* 0x0000008a8488723c */ /* 0x040fe20000041834 */
[----:B------:R-:W1:Y:S07]  /*b500*/  LDSM.16.MT88.4 R52, [R220+0x16800] ;  /* 0x01680000dc34783b */ /* 0x000e6e0000004200 */
[C---:B------:R-:W-:Y:S01]  /*b510*/  HMMA.16816.F32.BF16 R148, R132.reuse, R164, R64 ;  /* 0x000000a48494723c */ /* 0x040fe20000041840 */
[----:B------:R-:W5:Y:S07]  /*b520*/  LDSM.16.MT88.4 R64, [R204+0x6800] ;  /* 0x00680000cc40783b */ /* 0x000f6e0000004200 */
[C---:B----4-:R-:W-:Y:S01]  /*b530*/  HMMA.16816.F32.BF16 R172, R132.reuse, R156, R96 ;  /* 0x0000009c84ac723c */ /* 0x050fe20000041860 */
[----:B------:R-:W-:Y:S07]  /*b540*/  LDSM.16.MT88.4 R96, [R220+0x15000] ;  /* 0x01500000dc60783b */ /* 0x000fee0000004200 */
[C---:B------:R-:W-:Y:S01]  /*b550*/  HMMA.16816.F32.BF16 R100, R132.reuse, R158, R100 ;  /* 0x0000009e8464723c */ /* 0x040fe20000041864 */
[----:B------:R-:W4:Y:S07]  /*b560*/  LDSM.16.MT88.4 R156, [R220+0x11000] ;  /* 0x01100000dc9c783b */ /* 0x000f2e0000004200 */
[C---:B---3--:R-:W-:Y:S08]  /*b570*/  HMMA.16816.F32.BF16 R80, R132.reuse, R152, R80 ;  /* 0x000000988450723c */ /* 0x048ff00000041850 */
[C---:B------:R-:W-:Y:S08]  /*b580*/  HMMA.16816.F32.BF16 R68, R132.reuse, R166, R68 ;  /* 0x000000a68444723c */ /* 0x040ff00000041844 */
[C---:B------:R-:W-:Y:S01]  /*b590*/  HMMA.16816.F32.BF16 R152, R132.reuse, R154, R84 ;  /* 0x0000009a8498723c */ /* 0x040fe20000041854 */
[----:B------:R-:W3:Y:S07]  /*b5a0*/  LDSM.16.MT88.4 R84, [R213+0x3000] ;  /* 0x00300000d554783b */ /* 0x000eee0000004200 */
[C---:B------:R-:W-:Y:S01]  /*b5b0*/  HMMA.16816.F32.BF16 R164, R132.reuse, R168, R88 ;  /* 0x000000a884a4723c */ /* 0x040fe20000041858 */
[----:B------:R-:W2:Y:S07]  /*b5c0*/  LDSM.16.MT88.4 R88, [R204+0x3000] ;  /* 0x00300000cc58783b */ /* 0x000eae0000004200 */
[C---:B------:R-:W-:Y:S08]  /*b5d0*/  HMMA.16816.F32.BF16 R40, R132.reuse, R140, R40 ;  /* 0x0000008c8428723c */ /* 0x040ff00000041828 */
        /* <DEDUP_REMOVED lines=8> */
[C---:B------:R-:W-:Y:S08]  /*b660*/  HMMA.16816.F32.BF16 R72, R132.reuse, R160, R72 ;  /* 0x000000a08448723c */ /* 0x040ff00000041848 */
[C---:B------:R-:W-:Y:S08]  /*b670*/  HMMA.16816.F32.BF16 R76, R132.reuse, R162, R76 ;  /* 0x000000a2844c723c */ /* 0x040ff0000004184c */
[C---:B------:R-:W-:Y:S01]  /*b680*/  HMMA.16816.F32.BF16 R168, R132.reuse, R170, R92 ;  /* 0x000000aa84a8723c */ /* 0x040fe2000004185c */
[----:B------:R-:W2:Y:S07]  /*b690*/  LDSM.16.MT88.4 R92, [R214+0x13000] ;  /* 0x01300000d65c783b */ /* 0x000eae0000004200 */
[C---:B-1----:R-:W-:Y:S08]  /*b6a0*/  HMMA.16816.F32.BF16 R104, R132.reuse, R52, R104 ;  /* 0x000000348468723c */ /* 0x042ff00000041868 */
[C---:B------:R-:W-:Y:S01]  /*b6b0*/  HMMA.16816.F32.BF16 R108, R132.reuse, R54, R108 ;  /* 0x00000036846c723c */ /* 0x040fe2000004186c */
[----:B------:R-:W-:Y:S07]  /*b6c0*/  LDSM.16.MT88.4 R52, [R213+0x1000] ;  /* 0x00100000d534783b */ /* 0x000fee0000004200 */
[C---:B------:R-:W-:Y:S01]  /*b6d0*/  HMMA.16816.F32.BF16 R176, R132.reuse, R178, R116 ;  /* 0x000000b284b0723c */ /* 0x040fe20000041874 */
[----:B------:R-:W-:Y:S07]  /*b6e0*/  LDSM.16.MT88.4 R116, [R213+0x5000] ;  /* 0x00500000d574783b */ /* 0x000fee0000004200 */
[C---:B------:R-:W-:Y:S08]  /*b6f0*/  HMMA.16816.F32.BF16 R184, R132.reuse, R186, R124 ;  /* 0x000000ba84b8723c */ /* 0x040ff0000004187c */
[C---:B-----5:R-:W-:Y:S01]  /*b700*/  HMMA.16816.F32.BF16 R188, R132.reuse, R64, R128 ;  /* 0x0000004084bc723c */ /* 0x060fe20000041880 */
[----:B------:R-:W-:Y:S07]  /*b710*/  LDSM.16.MT88.4 R128, [R220+0x17000] ;  /* 0x01700000dc80783b */ /* 0x000fee0000004200 */
        /* <DEDUP_REMOVED lines=12> */
[----:B------:R-:W-:Y:S01]  /*b7e0*/  FADD.FTZ R245, R245, R246 ;  /* 0x000000f6f5f57221 */ /* 0x000fe20000010000 */
[----:B------:R-:W-:-:S03]  /*b7f0*/  FADD.FTZ R231, R244, R231 ;  /* 0x000000e7f4e77221 */ /* 0x000fc60000010000 */
[----:B------:R-:W-:-:S03]  /*b800*/  FADD.FTZ R248, R248, R245 ;  /* 0x000000f5f8f87221 */ /* 0x000fc60000010000 */
[C---:B------:R-:W-:Y:S01]  /*b810*/  HMMA.16816.F32.BF16 R156, R132.reuse, R158, R12 ;  /* 0x0000009e849c723c */ /* 0x040fe2000004180c */
[----:B------:R-:W1:Y:S07]  /*b820*/  LDSM.16.MT88.4 R12, [R214+0x15000] ;  /* 0x01500000d60c783b */ /* 0x000e6e0000004200 */
[C---:B---3--:R-:W-:Y:S08]  /*b830*/  HMMA.16816.F32.BF16 R140, R132.reuse, R84, R140 ;  /* 0x00000054848c723c */ /* 0x048ff0000004188c */
[C---:B------:R-:W-:Y:S08]  /*b840*/  HMMA.16816.F32.BF16 R8, R132.reuse, R86, R144 ;  /* 0x000000568408723c */ /* 0x040ff00000041890 */
[C---:B--2---:R-:W-:Y:S01]  /*b850*/  HMMA.16816.F32.BF16 R84, R132.reuse, R88, R148 ;  /* 0x000000588454723c */ /* 0x044fe20000041894 */
[----:B------:R-:W2:Y:S07]  /*b860*/  LDSM.16.MT88.4 R148, [R204+0x7000] ;  /* 0x00700000cc94783b */ /* 0x000eae0000004200 */
[C---:B------:R-:W-:Y:S08]  /*b870*/  HMMA.16816.F32.BF16 R48, R132.reuse, R92, R48 ;  /* 0x0000005c8430723c */ /* 0x040ff00000041830 */
[C---:B------:R-:W-:Y:S08]  /*b880*/  HMMA.16816.F32.BF16 R136, R132.reuse, R94, R136 ;  /* 0x0000005e8488723c */ /* 0x040ff00000041888 */
[C---:B-1----:R-:W-:Y:S08]  /*b890*/  HMMA.16816.F32.BF16 R80, R132.reuse, R12, R80 ;  /* 0x0000000c8450723c */ /* 0x042ff00000041850 */
[C---:B------:R-:W-:Y:S01]  /*b8a0*/  HMMA.16816.F32.BF16 R152, R132.reuse, R14, R152 ;  /* 0x0000000e8498723c */ /* 0x040fe20000041898 */
[----:B------:R-:W1:Y:S07]  /*b8b0*/  LDSM.16.MT88.4 R12, [R214+0x17000] ;  /* 0x01700000d60c783b */ /* 0x000e6e0000004200 */
[C---:B------:R-:W-:Y:S01]  /*b8c0*/  HMMA.16816.F32.BF16 R92, R132.reuse, R96, R72 ;  /* 0x00000060845c723c */ /* 0x040fe20000041848 */
[----:B------:R-:W3:Y:S07]  /*b8d0*/  LDSM.16.MT88.4 R72, [R214+0x13800] ;  /* 0x01380000d648783b */ /* 0x000eee0000004200 */
[C---:B--2---:R-:W-:Y:S01]  /*b8e0*/  HMMA.16816.F32.BF16 R144, R132.reuse, R148, R188 ;  /* 0x000000948490723c */ /* 0x044fe200000418bc */
[----:B------:R-:W2:Y:S07]  /*b8f0*/  LDSM.16.MT88.4 R188, [R214+0x17800] ;  /* 0x01780000d6bc783b */ /* 0x000eae0000004200 */
[C---:B------:R-:W-:Y:S08]  /*b900*/  HMMA.16816.F32.BF16 R16, R132.reuse, R60, R16 ;  /* 0x0000003c8410723c */ /* 0x040ff00000041810 */
[C---:B------:R-:W-:Y:S08]  /*b910*/  HMMA.16816.F32.BF16 R20, R132.reuse, R62, R20 ;  /* 0x0000003e8414723c */ /* 0x040ff00000041814 */
[C---:B------:R-:W-:Y:S01]  /*b920*/  HMMA.16816.F32.BF16 R60, R132.reuse, R64, R40 ;  /* 0x00000040843c723c */ /* 0x040fe20000041828 */
[----:B------:R-:W-:Y:S07]  /*b930*/  LDSM.16.MT88.4 R40, [R214+0x11800] ;  /* 0x01180000d628783b */ /* 0x000fee0000004200 */
[C---:B------:R-:W-:Y:S08]  /*b940*/  HMMA.16816.F32.BF16 R64, R132.reuse, R66, R44 ;  /* 0x000000428440723c */ /* 0x040ff0000004182c */
[C---:B-1----:R-:W-:Y:S01]  /*b950*/  HMMA.16816.F32.BF16 R44, R132.reuse, R12, R112 ;  /* 0x0000000c842c723c */ /* 0x042fe20000041870 */
[----:B------:R-:W-:Y:S07]  /*b960*/  LDSM.16.MT88.4 R112, [R213+0x5800] ;  /* 0x00580000d570783b */ /* 0x000fee0000004200 */
[C---:B------:R-:W-:Y:S01]  /*b970*/  HMMA.16816.F32.BF16 R12, R132.reuse, R14, R176 ;  /* 0x0000000e840c723c */ /* 0x040fe200000418b0 */
[----:B------:R-:W-:Y:S07]  /*b980*/  LDSM.16.MT88.4 R176, [R213+0x7800] ;  /* 0x00780000d5b0783b */ /* 0x000fee0000004200 */
[C---:B------:R-:W-:Y:S01]  /*b990*/  HMMA.16816.F32.BF16 R148, R132.reuse, R150, R4 ;  /* 0x000000968494723c */ /* 0x040fe20000041804 */
[----:B------:R-:W-:Y:S01]  /*b9a0*/  F2FP.BF16.F32.PACK_AB R4, R247, R240 ;  /* 0x000000f0f704723e */ /* 0x000fe200000010ff */
[----:B------:R-:W-:Y:S01]  /*b9b0*/  FADD.FTZ R240, R240, R231 ;  /* 0x000000e7f0f07221 */ /* 0x000fe20000010000 */
[----:B------:R-:W-:Y:S01]  /*b9c0*/  F2FP.BF16.F32.PACK_AB R5, R222, R223 ;  /* 0x000000dfde05723e */ /* 0x000fe200000010ff */
[----:B------:R-:W-:Y:S01]  /*b9d0*/  FADD.FTZ R223, R223, R248 ;  /* 0x000000f8dfdf7221 */ /* 0x000fe20000010000 */
[----:B------:R-:W-:Y:S01]  /*b9e0*/  F2FP.BF16.F32.PACK_AB R6, R230, R211 ;  /* 0x000000d3e606723e */ /* 0x000fe200000010ff */
[----:B------:R-:W-:Y:S01]  /*b9f0*/  FADD.FTZ R240, R247, R240 ;  /* 0x000000f0f7f07221 */ /* 0x000fe20000010000 */
[----:B------:R-:W-:Y:S01]  /*ba00*/  F2FP.BF16.F32.PACK_AB R7, R216, R209 ;  /* 0x000000d1d807723e */ /* 0x000fe200000010ff */
[----:B------:R-:W-:Y:S01]  /*ba10*/  HMMA.16816.F32.BF16 R24, R132, R52, R24 ;  /* 0x000000348418723c */ /* 0x000fe20000041818 */
[----:B------:R-:W-:Y:S01]  /*ba20*/  FADD.FTZ R222, R222, R223 ;  /* 0x000000dfdede7221 */ /* 0x000fe20000010000 */
[----:B------:R-:W-:-:S03]  /*ba30*/  FADD.FTZ R211, R211, R240 ;  /* 0x000000f0d3d37221 */ /* 0x000fc60000010000 */
[----:B------:R-:W-:Y:S01]  /*ba40*/  FADD.FTZ R209, R209, R222 ;  /* 0x000000ded1d17221 */ /* 0x000fe20000010000 */
[----:B------:R-:W-:Y:S02]  /*ba50*/  FADD.FTZ R237, R230, R211 ;  /* 0x000000d3e6ed7221 */ /* 0x000fe40000010000 */
[----:B------:R-:W-:Y:S01]  /*ba60*/  HMMA.16816.F32.BF16 R28, R132, R54, R28 ;  /* 0x00000036841c723c */ /* 0x000fe2000004181c */
[----:B------:R-:W-:-:S07]  /*ba70*/  FADD.FTZ R235, R216, R209 ;  /* 0x000000d1d8eb7221 */ /* 0x000fce0000010000 */
[C---:B------:R-:W-:Y:S08]  /*ba80*/  HMMA.16816.F32.BF16 R88, R132.reuse, R90, R68 ;  /* 0x0000005a8458723c */ /* 0x040ff00000041844 */
[----:B------:R-:W-:Y:S01]  /*ba90*/  HMMA.16816.F32.BF16 R52, R132, R56, R32 ;  /* 0x000000388434723c */ /* 0x000fe20000041820 */
[----:B------:R-:W1:Y:S07]  /*baa0*/  LDSM.16.MT88.4 R32, [R213+0x7000] ;  /* 0x00700000d520783b */ /* 0x000e6e0000004200 */
[----:B---3--:R-:W-:Y:S08]  /*bab0*/  HMMA.16816.F32.BF16 R68, R4, R72, R48 ;  /* 0x000000480444723c */ /* 0x008ff00000041830 */
[----:B------:R-:W-:Y:S01]  /*bac0*/  HMMA.16816.F32.BF16 R124, R132, R128, R104 ;  /* 0x00000080847c723c */ /* 0x000fe20000041868 */
[----:B------:R-:W3:Y:S07]  /*bad0*/  LDSM.16.MT88.4 R104, [R214+0x15800] ;  /* 0x01580000d668783b */ /* 0x000eee0000004200 */
[----:B------:R-:W-:Y:S08]  /*bae0*/  HMMA.16816.F32.BF16 R72, R4, R74, R136 ;  /* 0x0000004a0448723c */ /* 0x000ff00000041888 */
[C---:B------:R-:W-:Y:S01]  /*baf0*/  HMMA.16816.F32.BF16 R96, R132.reuse, R98, R76 ;  /* 0x000000628460723c */ /* 0x040fe2000004184c */
[----:B------:R-:W4:Y:S07]  /*bb00*/  LDSM.16.MT88.4 R76, [R213+0x1800] ;  /* 0x00180000d54c783b */ /* 0x000f2e0000004200 */
[----:B------:R-:W-:Y:S01]  /*bb10*/  HMMA.16816.F32.BF16 R128, R132, R130, R108 ;  /* 0x000000828480723c */ /* 0x000fe2000004186c */
[----:B------:R-:W5:Y:S07]  /*bb20*/  LDSM.16.MT88.4 R108, [R213+0x3800] ;  /* 0x00380000d56c783b */ /* 0x000f6e0000004200 */
[----:B--2---:R-:W-:Y:S01]  /*bb30*/  HMMA.16816.F32.BF16 R136, R4, R190, R12 ;  /* 0x000000be0488723c */ /* 0x004fe2000004180c */
[----:B------:R-:W2:Y:S07]  /*bb40*/  LDSM.16.MT88.4 R12, [R220+0x15800] ;  /* 0x01580000dc0c783b */ /* 0x000eae0000004200 */
[C---:B------:R-:W-:Y:S08]  /*bb50*/  HMMA.16816.F32.BF16 R164, R132.reuse, R116, R164 ;  /* 0x0000007484a4723c */ /* 0x040ff000000418a4 */
[C---:B------:R-:W-:Y:S08]  /*bb60*/  HMMA.16816.F32.BF16 R168, R132.reuse, R118, R168 ;  /* 0x0000007684a8723c */ /* 0x040ff000000418a8 */
[C---:B------:R-:W-:Y:S01]  /*bb70*/  HMMA.16816.F32.BF16 R116, R132.reuse, R120, R172 ;  /* 0x000000788474723c */ /* 0x040fe200000418ac */
[----:B------:R-:W2:Y:S07]  /*bb80*/  LDSM.16.MT88.4 R172, [R220+0x11800] ;  /* 0x01180000dcac783b */ /* 0x000eae0000004200 */
[C---:B------:R-:W-:Y:S08]  /*bb90*/  HMMA.16816.F32.BF16 R56, R132.reuse, R58, R36 ;  /* 0x0000003a8438723c */ /* 0x040ff00000041824 */
[C---:B------:R-:W-:Y:S08]  /*bba0*/  HMMA.16816.F32.BF16 R120, R132.reuse, R122, R100 ;  /* 0x0000007a8478723c */ /* 0x040ff00000041864 */
[C---:B-1----:R-:W-:Y:S08]  /*bbb0*/  HMMA.16816.F32.BF16 R180, R132.reuse, R32, R180 ;  /* 0x0000002084b4723c */ /* 0x042ff000000418b4 */
[----:B------:R-:W-:Y:S01]  /*bbc0*/  HMMA.16816.F32.BF16 R184, R132, R34, R184 ;  /* 0x0000002284b8723c */ /* 0x000fe200000418b8 */
[----:B------:R-:W1:Y:S07]  /*bbd0*/  LDSM.16.MT88.4 R32, [R204+0x1800] ;  /* 0x00180000cc20783b */ /* 0x000e6e0000004200 */
[C---:B------:R-:W-:Y:S01]  /*bbe0*/  HMMA.16816.F32.BF16 R36, R4.reuse, R40, R16 ;  /* 0x000000280424723c */ /* 0x040fe20000041810 */
[----:B------:R-:W-:Y:S07]  /*bbf0*/  LDSM.16.MT88.4 R16, [R204+0x3800] ;  /* 0x00380000cc10783b */ /* 0x000fee0000004200 */
[C---:B---3--:R-:W-:Y:S08]  /*bc00*/  HMMA.16816.F32.BF16 R100, R4.reuse, R104, R80 ;  /* 0x000000680464723c */ /* 0x048ff00000041850 */
[C---:B------:R-:W-:Y:S08]  /*bc10*/  HMMA.16816.F32.BF16 R132, R4.reuse, R188, R44 ;  /* 0x000000bc0484723c */ /* 0x040ff0000004182c */
[C---:B------:R-:W-:Y:S01]  /*bc20*/  HMMA.16816.F32.BF16 R40, R4.reuse, R42, R20 ;  /* 0x0000002a0428723c */ /* 0x040fe20000041814 */
[----:B------:R-:W3:Y:S07]  /*bc30*/  LDSM.16.MT88.4 R20, [R220+0x13800] ;  /* 0x01380000dc14783b */ /* 0x000eee0000004200 */
[C---:B----4-:R-:W-:Y:S01]  /*bc40*/  HMMA.16816.F32.BF16 R44, R4.reuse, R76, R24 ;  /* 0x0000004c042c723c */ /* 0x050fe20000041818 */
[----:B------:R-:W-:Y:S07]  /*bc50*/  LDSM.16.MT88.4 R24, [R220+0x17800] ;  /* 0x01780000dc18783b */ /* 0x000fee0000004200 */
[C---:B-----5:R-:W-:Y:S01]  /*bc60*/  HMMA.16816.F32.BF16 R80, R4.reuse, R110, R8 ;  /* 0x0000006e0450723c */ /* 0x060fe20000041808 */
[----:B------:R-:W4:Y:S07]  /*bc70*/  LDSM.16.MT88.4 R8, [R204+0x5800] ;  /* 0x00580000cc08783b */ /* 0x000f2e0000004200 */
[C---:B--2---:R-:W-:Y:S08]  /*bc80*/  HMMA.16816.F32.BF16 R92, R4.reuse, R12, R92 ;  /* 0x0000000c045c723c */ /* 0x044ff0000004185c */
[C---:B------:R-:W-:Y:S01]  /*bc90*/  HMMA.16816.F32.BF16 R96, R4.reuse, R14, R96 ;  /* 0x0000000e0460723c */ /* 0x040fe20000041860 */
[----:B------:R-:W2:Y:S07]  /*bca0*/  LDSM.16.MT88.4 R12, [R204+0x7800] ;  /* 0x00780000cc0c783b */ /* 0x000eae0000004200 */
[C---:B------:R-:W-:Y:S08]  /*bcb0*/  HMMA.16816.F32.BF16 R48, R4.reuse, R78, R28 ;  /* 0x0000004e0430723c */ /* 0x040ff0000004181c */
[C---:B------:R-:W-:Y:S08]  /*bcc0*/  HMMA.16816.F32.BF16 R76, R4.reuse, R108, R140 ;  /* 0x0000006c044c723c */ /* 0x040ff0000004188c */
[C---:B------:R-:W-:Y:S08]  /*bcd0*/  HMMA.16816.F32.BF16 R104, R4.reuse, R106, R152 ;  /* 0x0000006a0468723c */ /* 0x040ff00000041898 */
[----:B------:R-:W-:Y:S01]  /*bce0*/  HMMA.16816.F32.BF16 R108, R4, R112, R164 ;  /* 0x00000070046c723c */ /* 0x000fe200000418a4 */
[----:B------:R-:W-:-:S07]  /*bcf0*/  MOV R164, R198 ;  /* 0x000000c600a47202 */ /* 0x000fce0000000f00 */
[C---:B------:R-:W-:Y:S08]  /*bd00*/  HMMA.16816.F32.BF16 R112, R4.reuse, R114, R168 ;  /* 0x000000720470723c */ /* 0x040ff000000418a8 */
[C---:B------:R-:W-:Y:S08]  /*bd10*/  HMMA.16816.F32.BF16 R140, R4.reuse, R176, R180 ;  /* 0x000000b0048c723c */ /* 0x040ff000000418b4 */
[C---:B------:R-:W-:Y:S08]  /*bd20*/  HMMA.16816.F32.BF16 R152, R4.reuse, R178, R184 ;  /* 0x000000b20498723c */ /* 0x040ff000000418b8 */
[C---:B------:R-:W-:Y:S08]  /*bd30*/  HMMA.16816.F32.BF16 R160, R4.reuse, R172, R160 ;  /* 0x000000ac04a0723c */ /* 0x040ff000000418a0 */
[C---:B------:R-:W-:Y:S08]  /*bd40*/  HMMA.16816.F32.BF16 R156, R4.reuse, R174, R156 ;  /* 0x000000ae049c723c */ /* 0x040ff0000004189c */
[C---:B-1----:R-:W-:Y:S08]  /*bd50*/  HMMA.16816.F32.BF16 R52, R4.reuse, R32, R52 ;  /* 0x000000200434723c */ /* 0x042ff00000041834 */
[C---:B------:R-:W-:Y:S08]  /*bd60*/  HMMA.16816.F32.BF16 R56, R4.reuse, R34, R56 ;  /* 0x000000220438723c */ /* 0x040ff00000041838 */
[C---:B---3--:R-:W-:Y:S08]  /*bd70*/  HMMA.16816.F32.BF16 R60, R4.reuse, R20, R60 ;  /* 0x00000014043c723c */ /* 0x048ff0000004183c */
[C---:B------:R-:W-:Y:S08]  /*bd80*/  HMMA.16816.F32.BF16 R64, R4.reuse, R22, R64 ;  /* 0x000000160440723c */ /* 0x040ff00000041840 */
[C---:B------:R-:W-:Y:S08]  /*bd90*/  HMMA.16816.F32.BF16 R84, R4.reuse, R16, R84 ;  /* 0x000000100454723c */ /* 0x040ff00000041854 */
[C---:B------:R-:W-:Y:S08]  /*bda0*/  HMMA.16816.F32.BF16 R88, R4.reuse, R18, R88 ;  /* 0x000000120458723c */ /* 0x040ff00000041858 */
[C---:B----4-:R-:W-:Y:S08]  /*bdb0*/  HMMA.16816.F32.BF16 R116, R4.reuse, R8, R116 ;  /* 0x000000080474723c */ /* 0x050ff00000041874 */
[C---:B------:R-:W-:Y:S08]  /*bdc0*/  HMMA.16816.F32.BF16 R120, R4.reuse, R10, R120 ;  /* 0x0000000a0478723c */ /* 0x040ff00000041878 */
[C---:B------:R-:W-:Y:S08]  /*bdd0*/  HMMA.16816.F32.BF16 R124, R4.reuse, R24, R124 ;  /* 0x00000018047c723c */ /* 0x040ff0000004187c */
[C---:B------:R-:W-:Y:S08]  /*bde0*/  HMMA.16816.F32.BF16 R128, R4.reuse, R26, R128 ;  /* 0x0000001a0480723c */ /* 0x040ff00000041880 */
[C---:B--2---:R-:W-:Y:S08]  /*bdf0*/  HMMA.16816.F32.BF16 R144, R4.reuse, R12, R144 ;  /* 0x0000000c0490723c */ /* 0x044ff00000041890 */
[----:B------:R-:W-:-:S15]  /*be00*/  HMMA.16816.F32.BF16 R148, R4, R14, R148 ;  /* 0x0000000e0494723c */ /* 0x000fde0000041894 */
[----:B------:R-:W-:-:S05]  /*be10*/  NOP ;  /* 0x0000000000007918 */ /* 0x000fca0000000000 */
.L_x_2041:
[----:B------:R-:W-:-:S09]  /*be20*/  UISETP.GE.AND UP0, UPT, UR21, URZ, UPT ;  /* 0x000000ff1500728c */ /* 0x000fd2000bf06270 */
[----:B------:R-:W-:Y:S05]  /*be30*/  BRA.U !UP0, `(.L_x_2047) ;  /* 0x0000004908247547 */ /* 0x000fea000b800000 */
[----:B------:R-:W1:Y:S01]  /*be40*/  S2UR UR6, SR_CgaCtaId ;  /* 0x00000000000679c3 */ /* 0x000e620000008800 */
[----:B------:R-:W2:Y:S01]  /*be50*/  LDCU.64 UR8, c[0x0][0x4e0] ;  /* 0x00009c00ff0877ac */ /* 0x000ea20008000a00 */
[----:B------:R-:W-:Y:S01]  /*be60*/  MOV R2, 0x20 ;  /* 0x0000002000027802 */ /* 0x000fe20000000f00 */
[----:B------:R-:W-:Y:S01]  /*be70*/  IMAD.MOV.U32 R0, RZ, RZ, R3 ;  /* 0x000000ffff007224 */ /* 0x000fe200078e0003 */
[----:B------:R-:W-:Y:S01]  /*be80*/  MOV R165, R164 ;  /* 0x000000a400a57202 */ /* 0x000fe20000000f00 */
[----:B------:R-:W3:Y:S01]  /*be90*/  LDCU.64 UR10, c[0x0][0x4e0] ;  /* 0x00009c00ff0a77ac */ /* 0x000ee20008000a00 */
[----:B------:R-:W-:Y:S01]  /*bea0*/  SEL R3, R2, 0xffffffe0, !P6 ;  /* 0xffffffe002037807 */ /* 0x000fe20007000000 */
[C---:B------:R-:W-:Y:S01]  /*beb0*/  VIADD R231, R220.reuse, 0x10000 ;  /* 0x00010000dce77836 */ /* 0x040fe20000000000 */
[----:B------:R-:W-:Y:S01]  /*bec0*/  IADD3 R230, PT, PT, R220, 0x10040, RZ ;  /* 0x00010040dce67810 */ /* 0x000fe20007ffe0ff */
[----:B------:R-:W-:Y:S02]  /*bed0*/  USHF.L.U32 UR24, UR21, 0x6, URZ ;  /* 0x0000000615187899 */ /* 0x000fe400080006ff */
[----:B------:R-:W-:Y:S01]  /*bee0*/  IMAD.IADD R216, R3, 0x1, R220 ;  /* 0x0000000103d87824 */ /* 0x000fe200078e02dc */
[----:B------:R-:W-:Y:S01]  /*bef0*/  UMOV UR7, 0x400 ;  /* 0x0000040000077882 */ /* 0x000fe20000000000 */
[----:B------:R-:W4:Y:S02]  /*bf00*/  LDCU UR19, c[0x0][0x440] ;  /* 0x00008800ff1377ac */ /* 0x000f240008000800 */
[----:B------:R-:W-:Y:S01]  /*bf10*/  IMAD.U32 R5, RZ, RZ, UR24 ;  /* 0x00000018ff057e24 */ /* 0x000fe2000f8e00ff */
[----:B------:R-:W1:Y:S04]  /*bf20*/  LDCU UR4, c[0x0][0x45c] ;  /* 0x00008b80ff0477ac */ /* 0x000e680008000800 */
[----:B------:R-:W-:Y:S01]  /*bf30*/  LOP3.LUT R234, R5, 0x20, R208, 0xfe, !PT ;  /* 0x0000002005ea7812 */ /* 0x000fe200078efed0 */
[----:B--2---:R-:W-:-:S02]  /*bf40*/  UISETP.NE.U32.AND UP1, UPT, UR8, URZ, UPT ;  /* 0x000000ff0800728c */ /* 0x004fc4000bf25070 */
[----:B---3--:R-:W-:Y:S02]  /*bf50*/  UISETP.NE.U32.AND UP0, UPT, UR10, URZ, UPT ;  /* 0x000000ff0a00728c */ /* 0x008fe4000bf05070 */
[----:B------:R-:W-:Y:S02]  /*bf60*/  UISETP.NE.AND.EX UP1, UPT, UR9, URZ, UPT, UP1 ;  /* 0x000000ff0900728c */ /* 0x000fe4000bf25310 */
[----:B------:R-:W-:Y:S01]  /*bf70*/  UISETP.NE.AND.EX UP0, UPT, UR11, URZ, UPT, UP0 ;  /* 0x000000ff0b00728c */ /* 0x000fe2000bf05300 */
[----:B------:R-:W2:Y:S01]  /*bf80*/  LDCU.64 UR12, c[0x0][0x3a0] ;  /* 0x00007400ff0c77ac */ /* 0x000ea20008000a00 */
[----:B------:R-:W3:Y:S01]  /*bf90*/  LDCU.64 UR10, c[0x0][0x3c0] ;  /* 0x00007800ff0a77ac */ /* 0x000ee20008000a00 */
[----:B------:R-:W2:Y:S01]  /*bfa0*/  LDCU.64 UR14, c[0x0][0x3a8] ;  /* 0x00007500ff0e77ac */ /* 0x000ea20008000a00 */
[----:B------:R-:W2:Y:S01]  /*bfb0*/  LDCU.64 UR8, c[0x0][0x3b8] ;  /* 0x00007700ff0877ac */ /* 0x000ea20008000a00 */
[----:B------:R-:W-:Y:S02]  /*bfc0*/  UIADD3 UR21, UPT, UPT, UR21, 0x1, URZ ;  /* 0x0000000115157890 */ /* 0x000fe4000fffe0ff */
[----:B------:R-:W-:-:S02]  /*bfd0*/  UIADD3 UR24, UPT, UPT, UR24, 0x40, URZ ;  /* 0x0000004018187890 */ /* 0x000fc4000fffe0ff */
[----:B-1--4-:R-:W-:-:S12]  /*bfe0*/  ULEA UR6, UR6, UR7, 0x18 ;  /* 0x0000000706067291 */ /* 0x012fd8000f8ec0ff */
.L_x_2051:
[----:B------:R-:W-:Y:S01]  /*bff0*/  PLOP3.LUT P1, PT, PT, PT, UP1, 0x80, 0x8 ;  /* 0x000000000008781c */ /* 0x000fe20003f2f018 */
[----:B------:R-:W1:Y:S01]  /*c000*/  S2R R219, SR_TID.X ;  /* 0x0000000000db7919 */ /* 0x000e620000002100 */
[----:B------:R-:W-:Y:S01]  /*c010*/  PLOP3.LUT P0, PT, PT, PT, UP1, 0x80, 0x8 ;  /* 0x000000000008781c */ /* 0x000fe20003f0f018 */
[----:B------:R-:W4:Y:S01]  /*c020*/  @!UP1 LDCU UR17, c[0x0][0x3c0] ;  /* 0x00007800ff1197ac */ /* 0x000f220008000800 */
[----:B------:R-:W2:Y:S01]  /*c030*/  LDC R164, c[0x0][0x3c4] ;  /* 0x0000f100ffa47b82 */ /* 0x000ea20000000800 */
[----:B------:R-:W-:Y:S07]  /*c040*/  DEPBAR.LE SB0, 0x0 ;  /* 0x000080000000791a */ /* 0x000fee0000000000 */
[----:B------:R-:W-:Y:S01]  /*c050*/  BAR.SYNC.DEFER_BLOCKING 0x0 ;  /* 0x0000000000007b1d */ /* 0x000fe20000010000 */
[----:B------:R-:W-:Y:S01]  /*c060*/  IMAD.MOV.U32 R6, RZ, RZ, R228 ;  /* 0x000000ffff067224 */ /* 0x000fe200078e00e4 */
[C---:B-1----:R-:W-:Y:S04]  /*c070*/  LOP3.LUT R241, R219.reuse, 0x38, RZ, 0xc0, !PT ;  /* 0x00000038dbf17812 */ /* 0x042fe800078ec0ff */
[----:B------:R-:W-:Y:S01]  /*c080*/  @!UP1 UMOV UR20, URZ ;  /* 0x000000ff00149c82 */ /* 0x000fe20008000000 */
[----:B------:R-:W-:Y:S01]  /*c090*/  SHF.R.U32.HI R221, RZ, 0x1, R219 ;  /* 0x00000001ffdd7819 */ /* 0x000fe200000116db */
[C---:B------:R-:W-:Y:S01]  /*c0a0*/  IMAD.SHL.U32 R8, R219.reuse, 0x8, RZ ;  /* 0x00000008db087824 */ /* 0x040fe200078e00ff */
[----:B----4-:R-:W-:Y:S01]  /*c0b0*/  @!UP1 USHF.L.U32 UR7, UR17, 0x6, URZ ;  /* 0x0000000611079899 */ /* 0x010fe200080006ff */
[----:B------:R-:W-:Y:S01]  /*c0c0*/  IMAD.SHL.U32 R3, R219, 0x40, RZ ;  /* 0x00000040db037824 */ /* 0x000fe200078e00ff */
[----:B------:R-:W-:Y:S01]  /*c0d0*/  LOP3.LUT R2, R221, 0x8, RZ, 0xc0, !PT ;  /* 0x00000008dd027812 */ /* 0x000fe200078ec0ff */
[----:B------:R-:W-:Y:S01]  /*c0e0*/  @!UP1 UIADD3 UR20, UP2, UPT, URZ, -UR20, URZ ;  /* 0x80000014ff149290 */ /* 0x000fe2000ff5e0ff */
[----:B------:R-:W-:Y:S01]  /*c0f0*/  LOP3.LUT R218, R8, 0x38, RZ, 0xc0, !PT ;  /* 0x0000003808da7812 */ /* 0x000fe200078ec0ff */
[----:B------:R-:W-:Y:S01]  /*c100*/  IMAD.SHL.U32 R7, R219, 0x20, RZ ;  /* 0x00000020db077824 */ /* 0x000fe200078e00ff */
[--C-:B------:R-:W-:Y:S01]  /*c110*/  LOP3.LUT R241, R241, 0x1f8, R8.reuse, 0x78, !PT ;  /* 0x000001f8f1f17812 */ /* 0x100fe200078e7808 */
[----:B------:R-:W-:Y:S01]  /*c120*/  @!UP1 UIADD3.X UR7, UPT, UPT, URZ, ~UR7, URZ, UP2, !UPT ;  /* 0x80000007ff079290 */ /* 0x000fe200097fe4ff */
[----:B------:R-:W-:Y:S02]  /*c130*/  LOP3.LUT R4, R218, 0x1c0, R3, 0xf8, !PT ;  /* 0x000001c0da047812 */ /* 0x000fe400078ef803 */
[----:B------:R-:W-:Y:S01]  /*c140*/  LOP3.LUT R217, R7, 0x7c00, RZ, 0xc0, !PT ;  /* 0x00007c0007d97812 */ /* 0x000fe200078ec0ff */
[----:B------:R-:W-:Y:S01]  /*c150*/  @!UP1 USHF.R.S64 UR20, UR20, 0x1f, UR7 ;  /* 0x0000001f14149899 */ /* 0x000fe20008001007 */
[----:B------:R-:W-:Y:S01]  /*c160*/  LOP3.LUT R241, R241, 0x1e00, R8, 0xf8, !PT ;  /* 0x00001e00f1f17812 */ /* 0x000fe200078ef808 */
[----:B------:R-:W-:Y:S01]  /*c170*/  IMAD.U32 R8, RZ, RZ, UR7 ;  /* 0x00000007ff087e24 */ /* 0x000fe2000f8e00ff */
[----:B------:R-:W-:Y:S01]  /*c180*/  LOP3.LUT R224, R3, 0x400, RZ, 0xc0, !PT ;  /* 0x0000040003e07812 */ /* 0x000fe200078ec0ff */
[----:B------:R-:W-:Y:S01]  /*c190*/  IMAD.MOV.U32 R7, RZ, RZ, R229 ;  /* 0x000000ffff077224 */ /* 0x000fe200078e00e5 */
[----:B------:R-:W-:Y:S02]  /*c1a0*/  LOP3.LUT R5, R4, 0x8, R219, 0x78, !PT ;  /* 0x0000000804057812 */ /* 0x000fe400078e78db */
[----:B------:R-:W-:Y:S02]  /*c1b0*/  LOP3.LUT R3, R217, 0x200, R3, 0xf8, !PT ;  /* 0x00000200d9037812 */ /* 0x000fe400078ef803 */
[----:B------:R-:W-:Y:S01]  /*c1c0*/  @!P1 IADD3 R228, P1, PT, R228, UR20, RZ ;  /* 0x00000014e4e49c10 */ /* 0x000fe2000ff3e0ff */
[----:B------:R-:W-:Y:S01]  /*c1d0*/  IMAD R224, R5, 0x2, R224 ;  /* 0x0000000205e07824 */ /* 0x000fe200078e02e0 */
[C---:B------:R-:W-:Y:S02]  /*c1e0*/  LOP3.LUT R239, R218.reuse, 0x40, RZ, 0xfc, !PT ;  /* 0x00000040daef7812 */ /* 0x040fe400078efcff */
[----:B------:R-:W-:Y:S02]  /*c1f0*/  LOP3.LUT R238, R218, 0x80, RZ, 0xfc, !PT ;  /* 0x00000080daee7812 */ /* 0x000fe400078efcff */
[----:B------:R-:W-:Y:S02]  /*c200*/  LOP3.LUT R2, R3, R4, R2, 0xf6, !PT ;  /* 0x0000000403027212 */ /* 0x000fe400078ef602 */
[----:B------:R-:W-:Y:S02]  /*c210*/  @!P0 LEA.HI.X.SX32 R229, R8, R229, 0x1, P1 ;  /* 0x000000e508e58211 */ /* 0x000fe400008f0eff */
[----:B------:R-:W-:Y:S02]  /*c220*/  ISETP.GE.AND P4, PT, R218, UR19, PT ;  /* 0x00000013da007c0c */ /* 0x000fe4000bf86270 */
[----:B------:R-:W-:Y:S02]  /*c230*/  ISETP.GE.AND P3, PT, R239, UR19, PT ;  /* 0x00000013ef007c0c */ /* 0x000fe4000bf66270 */
[----:B------:R-:W-:Y:S02]  /*c240*/  ISETP.GE.AND P2, PT, R238, UR19, PT ;  /* 0x00000013ee007c0c */ /* 0x000fe4000bf46270 */
[----:B------:R-:W-:Y:S02]  /*c250*/  LOP3.LUT R236, R218, 0xc0, RZ, 0xfc, !PT ;  /* 0x000000c0daec7812 */ /* 0x000fe400078efcff */
[----:B------:R-:W-:Y:S01]  /*c260*/  LEA R241, R241, UR6, 0x1 ;  /* 0x00000006f1f17c11 */ /* 0x000fe2000f8e08ff */
[----:B--2---:R-:W-:Y:S08]  /*c270*/  BRA.U !UP1, `(.L_x_2048) ;  /* 0x0000000109f87547 */ /* 0x004ff0000b800000 */
[----:B------:R-:W1:Y:S01]  /*c280*/  LDC R4, c[0x0][0x4f0] ;  /* 0x00013c00ff047b82 */ /* 0x000e620000000800 */
[----:B------:R-:W-:Y:S01]  /*c290*/  UIADD3 UR7, UPT, UPT, UR24, -0x40, URZ ;  /* 0xffffffc018077890 */ /* 0x000fe2000fffe0ff */
[----:B------:R-:W-:Y:S01]  /*c2a0*/  IABS R9, UR24 ;  /* 0x0000001800097c13 */ /* 0x000fe20008000000 */
[----:B---3--:R-:W-:Y:S01]  /*c2b0*/  UMOV UR17, UR10 ;  /* 0x0000000a00117c82 */ /* 0x008fe20008000000 */
[----:B-1----:R-:W-:Y:S04]  /*c2c0*/  IABS R3, R4 ;  /* 0x0000000400037213 */ /* 0x002fe80000000000 */
[----:B------:R-:W1:Y:S10]  /*c2d0*/  I2F.RP R8, R3 ;  /* 0x0000000300087306 */ /* 0x000e740000209400 */
[----:B-1----:R-:W1:Y:S02]  /*c2e0*/  MUFU.RCP R5, R8 ;  /* 0x0000000800057308 */ /* 0x002e640000001000 */
[----:B-1----:R-:W-:Y:S02]  /*c2f0*/  VIADD R10, R5, 0xffffffe ;  /* 0x0ffffffe050a7836 */ /* 0x002fe40000000000 */
[----:B------:R-:W-:Y:S06]  /*c300*/  IMAD.U32 R5, RZ, RZ, UR7 ;  /* 0x00000007ff057e24 */ /* 0x000fec000f8e00ff */
[----:B------:R-:W1:Y:S01]  /*c310*/  F2I.FTZ.U32.TRUNC.NTZ R11, R10 ;  /* 0x0000000a000b7305 */ /* 0x000e62000021f000 */
[----:B------:R-:W-:Y:S01]  /*c320*/  IABS R5, R5 ;  /* 0x0000000500057213 */ /* 0x000fe20000000000 */
        /* <DEDUP_REMOVED lines=18> */
[C---:B------:R-:W-:Y:S02]  /*c450*/  LOP3.LUT R3, R4.reuse, UR7, RZ, 0x3c, !PT ;  /* 0x0000000704037c12 */ /* 0x040fe4000f8e3cff */
[----:B------:R-:W-:Y:S02]  /*c460*/  LOP3.LUT R5, R4, UR24, RZ, 0x3c, !PT ;  /* 0x0000001804057c12 */ /* 0x000fe4000f8e3cff */
[----:B------:R-:W-:Y:S02]  /*c470*/  ISETP.GE.AND P0, PT, R3, RZ, PT ;  /* 0x000000ff0300720c */ /* 0x000fe40003f06270 */
[----:B------:R-:W-:Y:S02]  /*c480*/  ISETP.GE.AND P1, PT, R5, RZ, PT ;  /* 0x000000ff0500720c */ /* 0x000fe40003f26270 */
[----:B------:R-:W-:Y:S02]  /*c490*/  LOP3.LUT R5, RZ, R4, RZ, 0x33, !PT ;  /* 0x00000004ff057212 */ /* 0x000fe400078e33ff */
[----:B------:R-:W-:Y:S01]  /*c4a0*/  @P5 IADD3 R11, PT, PT, R11, 0x1, RZ ;  /* 0x000000010b0b5810 */ /* 0x000fe20007ffe0ff */
[----:B------:R-:W-:Y:S01]  /*c4b0*/  @P6 VIADD R12, R12, 0x1 ;  /* 0x000000010c0c6836 */ /* 0x000fe20000000000 */
[----:B------:R-:W-:Y:S05]  /*c4c0*/  ISETP.NE.AND P5, PT, R4, RZ, PT ;  /* 0x000000ff0400720c */ /* 0x000fea0003fa5270 */
[----:B------:R-:W-:Y:S02]  /*c4d0*/  @!P0 IMAD.MOV R11, RZ, RZ, -R11 ;  /* 0x000000ffff0b8224 */ /* 0x000fe400078e0a0b */
[----:B------:R-:W-:Y:S03]  /*c4e0*/  @!P1 IADD3 R12, PT, PT, -R12, RZ, RZ ;  /* 0x000000ff0c0c9210 */ /* 0x000fe60007ffe1ff */
        /* <DEDUP_REMOVED lines=23> */
.L_x_2048:
[----:B------:R-:W-:Y:S01]  /*c660*/  @!PT LDS RZ, [RZ] ;  /* 0x00000000fffff984 */ /* 0x000fe20000000800 */
[----:B------:R-:W-:Y:S01]  /*c670*/  @!PT LDS RZ, [RZ] ;  /* 0x00000000fffff984 */ /* 0x000fe20000000800 */
[----:B------:R-:W-:Y:S01]  /*c680*/  @!PT LDS RZ, [RZ] ;  /* 0x00000000fffff984 */ /* 0x000fe20000000800 */
[----:B------:R-:W-:Y:S01]  /*c690*/  @!P4 LDGSTS.E.BYPASS.LTC128B.128 [R241+0x10000], desc[UR22][R228.64] ;  /* 0x10000000e4f1cfae */ /* 0x000fe2000b981a16 */
[----:B------:R-:W-:Y:S01]  /*c6a0*/  ISETP.GE.AND P1, PT, R236, UR19, PT ;  /* 0x00000013ec007c0c */ /* 0x000fe2000bf26270 */
[----:B------:R-:W-:Y:S01]  /*c6b0*/  IMAD.U32 R215, RZ, RZ, UR17 ;  /* 0x00000011ffd77e24 */ /* 0x000fe2000f8e00ff */
[----:B------:R-:W-:Y:S01]  /*c6c0*/  USHF.L.U32 UR7, UR17, 0x5, URZ ;  /* 0x0000000511077899 */ /* 0x000fe200080006ff */
[----:B------:R-:W-:Y:S01]  /*c6d0*/  @P4 STS.128 [R241+0x10000], RZ ;  /* 0x010000fff1004388 */ /* 0x000fe20000000c00 */
[----:B------:R-:W-:Y:S01]  /*c6e0*/  IMAD.U32 R213, RZ, RZ, UR17 ;  /* 0x00000011ffd57e24 */ /* 0x000fe2000f8e00ff */
[----:B------:R-:W-:Y:S01]  /*c6f0*/  LEA R225, R2, UR6, 0x1 ;  /* 0x0000000602e17c11 */ /* 0x000fe2000f8e08ff */
[----:B------:R-:W-:Y:S01]  /*c700*/  IMAD.MOV.U32 R222, RZ, RZ, 0x20 ;  /* 0x00000020ffde7424 */ /* 0x000fe200078e00ff */
[----:B------:R-:W-:Y:S01]  /*c710*/  @!PT LDS RZ, [RZ] ;  /* 0x00000000fffff984 */ /* 0x000fe20000000800 */
[----:B------:R-:W-:Y:S01]  /*c720*/  @!PT LDS RZ, [RZ] ;  /* 0x00000000fffff984 */ /* 0x000fe20000000800 */
[----:B------:R-:W-:Y:S01]  /*c730*/  @!PT LDS RZ, [RZ] ;  /* 0x00000000fffff984 */ /* 0x000fe20000000800 */
[----:B------:R-:W-:Y:S01]  /*c740*/  @!P3 LDGSTS.E.BYPASS.LTC128B.128 [R241+0x12000], desc[UR22][R228.64+0x80] ;  /* 0x12000080e4f1bfae */ /* 0x000fe2000b981a16 */
[----:B------:R-:W-:Y:S01]  /*c750*/  LEA R214, P0, R215, R228, 0x5 ;  /* 0x000000e4d7d67211 */ /* 0x000fe200078028ff */
[----:B------:R-:W-:Y:S01]  /*c760*/  VIADD R3, R224, UR6 ;  /* 0x00000006e0037c36 */ /* 0x000fe20008000000 */
[--C-:B------:R-:W-:Y:S01]  /*c770*/  SHF.L.U64.HI R213, R213, 0x5, R164.reuse ;  /* 0x00000005d5d57819 */ /* 0x100fe200000102a4 */
[----:B------:R-:W-:Y:S01]  /*c780*/  @P3 STS.128 [R241+0x12000], RZ ;  /* 0x012000fff1003388 */ /* 0x000fe20000000c00 */
[----:B------:R-:W-:Y:S01]  /*c790*/  LEA.HI.X R215, R215, R229, R164, 0x5, P0 ;  /* 0x000000e5d7d77211 */ /* 0x000fe200000f2ca4 */
[----:B------:R-:W-:Y:S01]  /*c7a0*/  IMAD.MOV.U32 R2, RZ, RZ, 0x40 ;  /* 0x00000040ff027424 */ /* 0x000fe200078e00ff */
[----:B------:R-:W-:Y:S01]  /*c7b0*/  IADD3 R242, P5, PT, R214, UR7, RZ ;  /* 0x00000007d6f27c10 */ /* 0x000fe2000ffbe0ff */
[----:B------:R-:W-:Y:S01]  /*c7c0*/  @!PT LDS RZ, [RZ] ;  /* 0x00000000fffff984 */ /* 0x000fe20000000800 */
[----:B------:R-:W-:Y:S01]  /*c7d0*/  @!PT LDS RZ, [RZ] ;  /* 0x00000000fffff984 */ /* 0x000fe20000000800 */
[----:B------:R-:W-:Y:S01]  /*c7e0*/  @!PT LDS RZ, [RZ] ;  /* 0x00000000fffff984 */ /* 0x000fe20000000800 */
[----:B------:R-:W-:Y:S01]  /*c7f0*/  @!P2 LDGSTS.E.BYPASS.LTC128B.128 [R241+0x14000], desc[UR22][R228.64+0x100] ;  /* 0x14000100e4f1afae */ /* 0x000fe2000b981a16 */
[----:B------:R-:W-:Y:S02]  /*c800*/  UISETP.NE.AND UP2, UPT, UR21, 0x1, UPT ;  /* 0x000000011500788c */ /* 0x000fe4000bf45270 */
[----:B------:R-:W-:Y:S01]  /*c810*/  IADD3 R212, P0, PT, R242, UR7, RZ ;  /* 0x00000007f2d47c10 */ /* 0x000fe2000ff1e0ff */
[----:B------:R-:W-:Y:S01]  /*c820*/  @P2 STS.128 [R241+0x14000], RZ ;  /* 0x014000fff1002388 */ /* 0x000fe20000000c00 */
[C---:B------:R-:W-:Y:S03]  /*c830*/  IMAD.X R243, R213.reuse, 0x1, R215, P5 ;  /* 0x00000001d5f37824 */ /* 0x040fe600028e06d7 */
        /* <DEDUP_REMOVED lines=13> */
[C---:B------:R-:W-:Y:S01]  /*c910*/  IMAD.IADD R166, R3.reuse, 0x1, R222 ;  /* 0x0000000103a67824 */ /* 0x040fe200078e02de */
[----:B------:R-:W-:Y:S01]  /*c920*/  @P4 STS.128 [R241+0x10800], RZ ;  /* 0x010800fff1004388 */ /* 0x000fe20000000c00 */
[----:B------:R-:W-:Y:S02]  /*c930*/  IADD3 R223, PT, PT, R222, R225, RZ ;  /* 0x000000e1dedf7210 */ /* 0x000fe40007ffe0ff */
[----:B------:R-:W-:Y:S01]  /*c940*/  SEL R2, R2, 0xffffffc0, !P0 ;  /* 0xffffffc002027807 */ /* 0x000fe20004000000 */
[----:B------:R-:W-:Y:S01]  /*c950*/  @!PT LDS RZ, [RZ] ;  /* 0x00000000fffff984 */ /* 0x000fe20000000800 */
[----:B------:R-:W-:Y:S01]  /*c960*/  @!PT LDS RZ, [RZ] ;  /* 0x00000000fffff984 */ /* 0x000fe20000000800 */
[----:B------:R-:W-:Y:S01]  /*c970*/  @!PT LDS RZ, [RZ] ;  /* 0x00000000fffff984 */ /* 0x000fe20000000800 */
[----:B------:R-:W-:Y:S03]  /*c980*/  @!P3 LDGSTS.E.BYPASS.LTC128B.128 [R241+0x12800], desc[UR22][R214.64+0x80] ;  /* 0x12800080d6f1bfae */ /* 0x000fe6000b981a16 */
[----:B------:R-:W-:Y:S01]  /*c990*/  IADD3 R3, PT, PT, R3, R2, RZ ;  /* 0x0000000203037210 */ /* 0x000fe20007ffe0ff */
[----:B------:R-:W-:Y:S01]  /*c9a0*/  @P3 STS.128 [R241+0x12800], RZ ;  /* 0x012800fff1003388 */ /* 0x000fe20000000c00 */
[----:B------:R-:W-:Y:S03]  /*c9b0*/  IMAD.IADD R167, R2, 0x1, R225 ;  /* 0x0000000102a77824 */ /* 0x000fe600078e02e1 */
        /* <DEDUP_REMOVED lines=343> */
.L_x_2050:
[----:B------:R-:W-:Y:S01]  /*df30*/  @!PT LDS RZ, [RZ] ;  /* 0x00000000fffff984 */ /* 0x000fe20000000800 */
[----:B------:R-:W-:Y:S01]  /*df40*/  @!PT LDS RZ, [RZ] ;  /* 0x00000000fffff984 */ /* 0x000fe20000000800 */
[----:B------:R-:W-:Y:S01]  /*df50*/  @!PT LDS RZ, [RZ] ;  /* 0x00000000fffff984 */ /* 0x000fe20000000800 */
[----:B------:R2:W-:Y:S01]  /*df60*/  @!P4 LDGSTS.E.BYPASS.LTC128B.128 [R241+0x8000], desc[UR22][R226.64] ;  /* 0x08000000e2f1cfae */ /* 0x0005e2000b981a16 */
[-C--:B------:R-:W-:Y:S01]  /*df70*/  @!P1 MOV R168, R226.reuse ;  /* 0x000000e200a89202 */ /* 0x080fe20000000f00 */
[----:B------:R-:W-:Y:S01]  /*df80*/  @!P1 IMAD.MOV.U32 R169, RZ, RZ, R227 ;  /* 0x000000ffffa99224 */ /* 0x000fe200078e00e3 */
[----:B------:R-:W-:Y:S01]  /*df90*/  USHF.L.U32 UR7, UR17, 0x5, URZ ;  /* 0x0000000511077899 */ /* 0x000fe200080006ff */
[----:B------:R2:W-:Y:S01]  /*dfa0*/  @P4 STS.128 [R241+0x8000], RZ ;  /* 0x008000fff1004388 */ /* 0x0005e20000000c00 */
[----:B------:R-:W-:Y:S02]  /*dfb0*/  IMAD.U32 R167, RZ, RZ, UR17 ;  /* 0x00000011ffa77e24 */ /* 0x000fe4000f8e00ff */
[----:B------:R-:W-:Y:S01]  /*dfc0*/  IMAD.U32 R3, RZ, RZ, UR17 ;  /* 0x00000011ff037e24 */ /* 0x000fe2000f8e00ff */
[----:B------:R-:W-:Y:S01]  /*dfd0*/  @!PT LDS RZ, [RZ] ;  /* 0x00000000fffff984 */ /* 0x000fe20000000800 */
[----:B------:R-:W-:Y:S01]  /*dfe0*/  @!PT LDS RZ, [RZ] ;  /* 0x00000000fffff984 */ /* 0x000fe20000000800 */
[----:B------:R-:W-:Y:S01]  /*dff0*/  @!PT LDS RZ, [RZ] ;  /* 0x00000000fffff984 */ /* 0x000fe20000000800 */
[----:B------:R2:W-:Y:S02]  /*e000*/  @!P3 LDGSTS.E.BYPASS.LTC128B.128 [R241+0xa000], desc[UR22][R226.64+0x80] ;  /* 0x0a000080e2f1bfae */ /* 0x0005e4000b981a16 */
[----:B------:R-:W-:Y:S02]  /*e010*/  LEA R166, P5, R167, R226, 0x5 ;  /* 0x000000e2a7a67211 */ /* 0x000fe400078a28ff */
[----:B------:R2:W-:Y:S01]  /*e020*/  @P3 STS.128 [R241+0xa000], RZ ;  /* 0x00a000fff1003388 */ /* 0x0005e20000000c00 */
[--C-:B-1----:R-:W-:Y:S02]  /*e030*/  SHF.L.U64.HI R3, R3, 0x5, R2.reuse ;  /* 0x0000000503037819 */ /* 0x102fe40000010202 */
[----:B------:R-:W-:Y:S01]  /*e040*/  LEA.HI.X R167, R167, R227, R2, 0x5, P5 ;  /* 0x000000e3a7a77211 */ /* 0x000fe200028f2c02 */
[----:B------:R-:W-:Y:S01]  /*e050*/  @!PT LDS RZ, [RZ] ;  /* 0x00000000fffff984 */ /* 0x000fe20000000800 */
[----:B------:R-:W-:Y:S01]  /*e060*/  @!PT LDS RZ, [RZ] ;  /* 0x00000000fffff984 */ /* 0x000fe20000000800 */
[----:B------:R-:W-:Y:S01]  /*e070*/  @!PT LDS RZ, [RZ] ;  /* 0x00000000fffff984 */ /* 0x000fe20000000800 */
[----:B------:R2:W-:Y:S01]  /*e080*/  @!P2 LDGSTS.E.BYPASS.LTC128B.128 [R241+0xc000], desc[UR22][R226.64+0x100] ;  /* 0x0c000100e2f1afae */ /* 0x0005e2000b981a16 */
[----:B------:R-:W-:Y:S03]  /*e090*/  IADD3 R170, P6, PT, R166, UR7, RZ ;  /* 0x00000007a6aa7c10 */ /* 0x000fe6000ffde0ff */
[----:B------:R2:W-:Y:S01]  /*e0a0*/  @P2 STS.128 [R241+0xc000], RZ ;  /* 0x00c000fff1002388 */ /* 0x0005e20000000c00 */
[----:B------:R-:W-:Y:S01]  /*e0b0*/  IADD3 R2, P5, PT, R170, UR7, RZ ;  /* 0x00000007aa027c10 */ /* 0x000fe2000ffbe0ff */
[C---:B------:R-:W-:Y:S02]  /*e0c0*/  IMAD.X R171, R3.reuse, 0x1, R167, P6 ;  /* 0x0000000103ab7824 */ /* 0x040fe400030e06a7 */
[----:B------:R-:W-:Y:S01]  /*e0d0*/  @!PT LDS RZ, [RZ] ;  /* 0x00000000fffff984 */ /* 0x000fe20000000800 */
[----:B------:R-:W-:Y:S01]  /*e0e0*/  @!PT LDS RZ, [RZ] ;  /* 0x00000000fffff984 */ /* 0x000fe20000000800 */
[----:B------:R-:W-:Y:S01]  /*e0f0*/  @!PT LDS RZ, [RZ] ;  /* 0x00000000fffff984 */ /* 0x000fe20000000800 */
[----:B------:R2:W-:Y:S03]  /*e100*/  @!P1 LDGSTS.E.BYPASS.LTC128B.128 [R241+0xe000], desc[UR22][R168.64+0x180] ;  /* 0x0e000180a8f19fae */ /* 0x0005e6000b981a16 */
[----:B------:R-:W-:Y:S01]  /*e110*/  IADD3.X R3, PT, PT, R3, R171, RZ, P5, !PT ;  /* 0x000000ab03037210 */ /* 0x000fe20002ffe4ff */
        /* <DEDUP_REMOVED lines=62> */
.L_x_2049:
[C---:B--2---:R-:W-:Y:S01]  /*e500*/  IADD3 R167, PT, PT, R234.reuse, -0x20, RZ ;  /* 0xffffffe0eaa77810 */ /* 0x044fe20007ffe0ff */
[----:B------:R-:W-:Y:S01]  /*e510*/  LDSM.16.MT88.4 R172, [R216+0x10000] ;  /* 0x01000000d8ac783b */ /* 0x000fe20000004200 */
[C---:B------:R-:W-:Y:S01]  /*e520*/  IADD3 R2, PT, PT, R234.reuse, -0x1f, RZ ;  /* 0xffffffe1ea027810 */ /* 0x040fe20007ffe0ff */
[----:B------:R-:W-:Y:S01]  /*e530*/  UIADD3 UR21, UPT, UPT, UR21, -0x1, URZ ;  /* 0xffffffff15157890 */ /* 0x000fe2000fffe0ff */
[----:B------:R-:W-:Y:S01]  /*e540*/  I2FP.F32.U32 R167, R167 ;  /* 0x000000a700a77245 */ /* 0x000fe20000201000 */
[----:B------:R-:W-:Y:S01]  /*e550*/  UIADD3 UR24, UPT, UPT, UR24, -0x40, URZ ;  /* 0xffffffc018187890 */ /* 0x000fe2000fffe0ff */
[----:B------:R-:W-:Y:S01]  /*e560*/  I2FP.F32.U32 R2, R2 ;  /* 0x0000000200027245 */ /* 0x000fe20000201000 */
[----:B------:R-:W-:Y:S01]  /*e570*/  UISETP.NE.AND UP2, UPT, UR21, URZ, UPT ;  /* 0x000000ff1500728c */ /* 0x000fe2000bf45270 */
[----:B------:R-:W-:Y:S01]  /*e580*/  I2FP.F32.U32 R3, R234 ;  /* 0x000000ea00037245 */ /* 0x000fe20000201000 */
[C---:B------:R-:W-:Y:S01]  /*e590*/  FFMA.FTZ R4, R167.reuse, UR5, R4 ;  /* 0x00000005a7047c23 */ /* 0x040fe20008010004 */
[----:B------:R-:W-:Y:S01]  /*e5a0*/  FFMA.FTZ R6, R167, UR5, R6 ;  /* 0x00000005a7067c23 */ /* 0x000fe20008010006 */
[----:B------:R-:W-:Y:S01]  /*e5b0*/  IADD3 R167, PT, PT, R234, -0x10, RZ ;  /* 0xfffffff0eaa77810 */ /* 0x000fe20007ffe0ff */
[C---:B------:R-:W-:Y:S01]  /*e5c0*/  FFMA.FTZ R5, R2.reuse, UR5, R5 ;  /* 0x0000000502057c23 */ /* 0x040fe20008010005 */
[----:B------:R-:W-:Y:S01]  /*e5d0*/  FFMA.FTZ R7, R2, UR5, R7 ;  /* 0x0000000502077c23 */ /* 0x000fe20008010007 */
[C---:B------:R-:W-:Y:S01]  /*e5e0*/  FFMA.FTZ R20, R3.reuse, UR5, R20 ;  /* 0x0000000503147c23 */ /* 0x040fe20008010014 */
[----:B------:R-:W-:Y:S01]  /*e5f0*/  FFMA.FTZ R22, R3, UR5, R22 ;  /* 0x0000000503167c23 */ /* 0x000fe20008010016 */
[C---:B------:R-:W-:Y:S01]  /*e600*/  IADD3 R2, PT, PT, R234.reuse, -0xf, RZ ;  /* 0xfffffff1ea027810 */ /* 0x040fe20007ffe0ff */
[----:B------:R-:W-:Y:S01]  /*e610*/  LDSM.16.MT88.4 R184, [R216+0x14800] ;  /* 0x01480000d8b8783b */ /* 0x000fe20000004200 */
[----:B------:R-:W-:Y:S02]  /*e620*/  I2FP.F32.U32 R167, R167 ;  /* 0x000000a700a77245 */ /* 0x000fe40000201000 */
[C---:B------:R-:W-:Y:S02]  /*e630*/  IADD3 R3, PT, PT, R234.reuse, -0x18, RZ ;  /* 0xffffffe8ea037810 */ /* 0x040fe40007ffe0ff */
[----:B------:R-:W-:Y:S01]  /*e640*/  IADD3 R164, PT, PT, R234, -0x17, RZ ;  /* 0xffffffe9eaa47810 */ /* 0x000fe20007ffe0ff */
[C---:B------:R-:W-:Y:S01]  /*e650*/  FFMA.FTZ R12, R167.reuse, UR5, R12 ;  /* 0x00000005a70c7c23 */ /* 0x040fe2000801000c */
[----:B------:R-:W-:Y:S01]  /*e660*/  I2FP.F32.U32 R2, R2 ;  /* 0x0000000200027245 */ /* 0x000fe20000201000 */
[----:B------:R-:W-:Y:S01]  /*e670*/  FFMA.FTZ R14, R167, UR5, R14 ;  /* 0x00000005a70e7c23 */ /* 0x000fe2000801000e */
[----:B------:R-:W-:Y:S02]  /*e680*/  I2FP.F32.U32 R3, R3 ;  /* 0x0000000300037245 */ /* 0x000fe40000201000 */
[----:B------:R-:W-:Y:S01]  /*e690*/  I2FP.F32.U32 R164, R164 ;  /* 0x000000a400a47245 */ /* 0x000fe20000201000 */
[----:B------:R-:W-:Y:S01]  /*e6a0*/  FFMA.FTZ R13, R2, UR5, R13 ;  /* 0x00000005020d7c23 */ /* 0x000fe2000801000d */
[----:B------:R-:W-:Y:S01]  /*e6b0*/  IADD3 R167, PT, PT, R234, 0x8, RZ ;  /* 0x00000008eaa77810 */ /* 0x000fe20007ffe0ff */
[----:B------:R-:W-:Y:S01]  /*e6c0*/  FFMA.FTZ R15, R2, UR5, R15 ;  /* 0x00000005020f7c23 */ /* 0x000fe2000801000f */
[C---:B------:R-:W-:Y:S01]  /*e6d0*/  FFMA.FTZ R8, R3.reuse, UR5, R8 ;  /* 0x0000000503087c23 */ /* 0x040fe20008010008 */
[----:B------:R-:W-:Y:S01]  /*e6e0*/  FFMA.FTZ R10, R3, UR5, R10 ;  /* 0x00000005030a7c23 */ /* 0x000fe2000801000a */
[C---:B------:R-:W-:Y:S01]  /*e6f0*/  FFMA.FTZ R9, R164.reuse, UR5, R9 ;  /* 0x00000005a4097c23 */ /* 0x040fe20008010009 */
[----:B------:R-:W-:Y:S01]  /*e700*/  FFMA.FTZ R11, R164, UR5, R11 ;  /* 0x00000005a40b7c23 */ /* 0x000fe2000801000b */
[C---:B------:R-:W-:Y:S02]  /*e710*/  IADD3 R2, PT, PT, R234.reuse, 0x1, RZ ;  /* 0x00000001ea027810 */ /* 0x040fe40007ffe0ff */
        /* <DEDUP_REMOVED lines=9> */
[----:B------:R-:W-:Y:S01]  /*e7b0*/  FMNMX3.FTZ R167, R0, R6, R7, !PT ;  /* 0x0000000600a77276 */ /* 0x000fe20007810007 */
[----:B------:R-:W-:Y:S01]  /*e7c0*/  FFMA.FTZ R23, R2, UR5, R23 ;  /* 0x0000000502177c23 */ /* 0x000fe20008010017 */
[C---:B------:R-:W-:Y:S01]  /*e7d0*/  FFMA.FTZ R16, R3.reuse, UR5, R16 ;  /* 0x0000000503107c23 */ /* 0x040fe20008010010 */
[----:B------:R-:W-:Y:S01]  /*e7e0*/  FFMA.FTZ R18, R3, UR5, R18 ;  /* 0x0000000503127c23 */ /* 0x000fe20008010012 */
[C---:B------:R-:W-:Y:S01]  /*e7f0*/  FFMA.FTZ R17, R164.reuse, UR5, R17 ;  /* 0x00000005a4117c23 */ /* 0x040fe20008010011 */
[----:B------:R-:W-:Y:S01]  /*e800*/  FFMA.FTZ R19, R164, UR5, R19 ;  /* 0x00000005a4137c23 */ /* 0x000fe20008010013 */
[----:B------:R-:W-:Y:S02]  /*e810*/  FMNMX3.FTZ R2, R165, R4, R5, !PT ;  /* 0x00000004a5027276 */ /* 0x000fe40007810005 */
[----:B------:R-:W-:Y:S02]  /*e820*/  FMNMX3.FTZ R167, R167, R10, R11, !PT ;  /* 0x0000000aa7a77276 */ /* 0x000fe4000781000b */
[C---:B------:R-:W-:Y:S02]  /*e830*/  IADD3 R164, PT, PT, R234.reuse, 0x9, RZ ;  /* 0x00000009eaa47810 */ /* 0x040fe40007ffe0ff */
[----:B------:R-:W-:Y:S02]  /*e840*/  IADD3 R3, PT, PT, R234, 0x10, RZ ;  /* 0x00000010ea037810 */ /* 0x000fe40007ffe0ff */
[----:B------:R-:W-:Y:S02]  /*e850*/  FMNMX3.FTZ R166, R2, R8, R9, !PT ;  /* 0x0000000802a67276 */ /* 0x000fe40007810009 */
[----:B------:R-:W-:Y:S02]  /*e860*/  I2FP.F32.U32 R164, R164 ;  /* 0x000000a400a47245 */ /* 0x000fe40000201000 */
[----:B------:R-:W-:Y:S02]  /*e870*/  I2FP.F32.U32 R3, R3 ;  /* 0x0000000300037245 */ /* 0x000fe40000201000 */
[----:B------:R-:W-:Y:S01]  /*e880*/  FMNMX3.FTZ R167, R167, R14, R15, !PT ;  /* 0x0000000ea7a77276 */ /* 0x000fe2000781000f */
[----:B------:R-:W-:Y:S01]  /*e890*/  FFMA.FTZ R25, R164, UR5, R25 ;  /* 0x00000005a4197c23 */ /* 0x000fe20008010019 */
[----:B------:R-:W-:Y:S01]  /*e8a0*/  IADD3 R2, PT, PT, R234, 0x11, RZ ;  /* 0x00000011ea027810 */ /* 0x000fe20007ffe0ff */
[----:B------:R-:W-:Y:S01]  /*e8b0*/  FFMA.FTZ R27, R164, UR5, R27 ;  /* 0x00000005a41b7c23 */ /* 0x000fe2000801001b */
[----:B------:R-:W-:Y:S01]  /*e8c0*/  FMNMX3.FTZ R166, R166, R12, R13, !PT ;  /* 0x0000000ca6a67276 */ /* 0x000fe2000781000d */
[----:B------:R-:W-:Y:S01]  /*e8d0*/  FFMA.FTZ R28, R3, UR5, R28 ;  /* 0x00000005031c7c23 */ /* 0x000fe2000801001c */
[----:B------:R-:W-:Y:S01]  /*e8e0*/  FMNMX3.FTZ R167, R167, R18, R19, !PT ;  /* 0x00000012a7a77276 */ /* 0x000fe20007810013 */
[----:B------:R-:W-:Y:S01]  /*e8f0*/  FFMA.FTZ R30, R3, UR5, R30 ;  /* 0x00000005031e7c23 */ /* 0x000fe2000801001e */
[----:B------:R-:W-:Y:S02]  /*e900*/  I2FP.F32.U32 R2, R2 ;  /* 0x0000000200027245 */ /* 0x000fe40000201000 */
[C---:B------:R-:W-:Y:S02]  /*e910*/  IADD3 R164, PT, PT, R234.reuse, 0x19, RZ ;  /* 0x00000019eaa47810 */ /* 0x040fe40007ffe0ff */
[----:B------:R-:W-:Y:S01]  /*e920*/  IADD3 R3, PT, PT, R234, 0x18, RZ ;  /* 0x00000018ea037810 */ /* 0x000fe20007ffe0ff */
[----:B------:R-:W-:Y:S01]  /*e930*/  FFMA.FTZ R29, R2, UR5, R29 ;  /* 0x00000005021d7c23 */ /* 0x000fe2000801001d */
[----:B------:R-:W-:Y:S01]  /*e940*/  FMNMX3.FTZ R166, R166, R16, R17, !PT ;  /* 0x00000010a6a67276 */ /* 0x000fe20007810011 */
[----:B------:R-:W-:Y:S01]  /*e950*/  FFMA.FTZ R31, R2, UR5, R31 ;  /* 0x00000005021f7c23 */ /* 0x000fe2000801001f */
[----:B------:R-:W-:Y:S02]  /*e960*/  FMNMX3.FTZ R167, R167, R22, R23, !PT ;  /* 0x00000016a7a77276 */ /* 0x000fe40007810017 */
[----:B------:R-:W-:Y:S02]  /*e970*/  I2FP.F32.U32 R164, R164 ;  /* 0x000000a400a47245 */ /* 0x000fe40000201000 */
[----:B------:R-:W-:Y:S02]  /*e980*/  I2FP.F32.U32 R3, R3 ;  /* 0x0000000300037245 */ /* 0x000fe40000201000 */
[----:B------:R-:W-:Y:S01]  /*e990*/  FMNMX3.FTZ R166, R166, R20, R21, !PT ;  /* 0x00000014a6a67276 */ /* 0x000fe20007810015 */
[----:B------:R-:W-:Y:S01]  /*e9a0*/  FFMA.FTZ R35, R164, UR5, R35 ;  /* 0x00000005a4237c23 */ /* 0x000fe20008010023 */
[----:B------:R-:W-:Y:S01]  /*e9b0*/  FMNMX3.FTZ R2, R167, R26, R27, !PT ;  /* 0x0000001aa7027276 */ /* 0x000fe2000781001b */
[C---:B------:R-:W-:Y:S01]  /*e9c0*/  FFMA.FTZ R34, R3.reuse, UR5, R34 ;  /* 0x0000000503227c23 */ /* 0x040fe20008010022 */
[----:B------:R-:W-:Y:S01]  /*e9d0*/  FMNMX3.FTZ R166, R166, R24, R25, !PT ;  /* 0x00000018a6a67276 */ /* 0x000fe20007810019 */
[----:B------:R-:W-:Y:S01]  /*e9e0*/  FFMA.FTZ R33, R164, UR5, R33 ;  /* 0x00000005a4217c23 */ /* 0x000fe20008010021 */
[----:B------:R-:W-:Y:S01]  /*e9f0*/  FMNMX3.FTZ R2, R2, R30, R31, !PT ;  /* 0x0000001e02027276 */ /* 0x000fe2000781001f */
[----:B------:R-:W-:Y:S01]  /*ea00*/  FFMA.FTZ R32, R3, UR5, R32 ;  /* 0x0000000503207c23 */ /* 0x000fe20008010020 */
[----:B------:R-:W-:Y:S02]  /*ea10*/  FMNMX3.FTZ R166, R166, R28, R29, !PT ;  /* 0x0000001ca6a67276 */ /* 0x000fe4000781001d */
[----:B------:R-:W-:Y:S02]  /*ea20*/  FMNMX3.FTZ R167, R2, R34, R35, !PT ;  /* 0x0000002202a77276 */ /* 0x000fe40007810023 */
[----:B------:R-:W-:Y:S02]  /*ea30*/  FMNMX3.FTZ R168, R166, R32, R33, !PT ;  /* 0x00000020a6a87276 */ /* 0x000fe40007810021 */
[----:B------:R-:W-:Y:S01]  /*ea40*/  IADD3 R234, PT, PT, R234, -0x40, RZ ;  /* 0xffffffc0eaea7810 */ /* 0x000fe20007ffe0ff */
        /* <DEDUP_REMOVED lines=12> */
[----:B------:R-:W-:Y:S01]  /*eb10*/  FADD.FTZ R0, -R3, R0 ;  /* 0x0000000003007221 */ /* 0x000fe20000010100 */
        /* <DEDUP_REMOVED lines=10> */
[--C-:B------:R-:W-:Y:S01]  /*ebc0*/  FFMA.FTZ R192, R9, UR4, -R199.reuse ;  /* 0x0000000409c07c23 */ /* 0x100fe200080108c7 */
[--C-:B------:R-:W-:Y:S01]  /*ebd0*/  FFMA.FTZ R195, R6, UR4, -R198.reuse ;  /* 0x0000000406c37c23 */ /* 0x100fe200080108c6 */
[--C-:B------:R-:W-:Y:S01]  /*ebe0*/  FFMA.FTZ R194, R7, UR4, -R198.reuse ;  /* 0x0000000407c27c23 */ /* 0x100fe200080108c6 */
[--C-:B------:R-:W-:Y:S01]  /*ebf0*/  FFMA.FTZ R166, R11, UR4, -R198.reuse ;  /* 0x000000040ba67c23 */ /* 0x100fe200080108c6 */
[--C-:B------:R-:W-:Y:S03]  /*ec00*/  FFMA.FTZ R200, R12, UR4, -R199.reuse ;  /* 0x000000040cc87c23 */ /* 0x100fe600080108c7 */
[----:B------:R4:W5:Y:S01]  /*ec10*/  MUFU.EX2 R2, R165 ;  /* 0x000000a500027308 */ /* 0x0009620000000800 */
[--C-:B------:R-:W-:Y:S01]  /*ec20*/  FFMA.FTZ R201, R13, UR4, -R199.reuse ;  /* 0x000000040dc97c23 */ /* 0x100fe200080108c7 */
[--C-:B------:R-:W-:Y:S01]  /*ec30*/  FFMA.FTZ R202, R14, UR4, -R198.reuse ;  /* 0x000000040eca7c23 */ /* 0x100fe200080108c6 */
[--C-:B------:R-:W-:Y:S01]  /*ec40*/  FFMA.FTZ R205, R15, UR4, -R198.reuse ;  /* 0x000000040fcd7c23 */ /* 0x100fe200080108c6 */
[--C-:B------:R-:W-:Y:S01]  /*ec50*/  FFMA.FTZ R203, R16, UR4, -R199.reuse ;  /* 0x0000000410cb7c23 */ /* 0x100fe200080108c7 */
[----:B------:R-:W-:Y:S01]  /*ec60*/  FFMA.FTZ R204, R17, UR4, -R199 ;  /* 0x0000000411cc7c23 */ /* 0x000fe200080108c7 */
[--C-:B------:R-:W-:Y:S01]  /*ec70*/  FFMA.FTZ R206, R18, UR4, -R198.reuse ;  /* 0x0000000412ce7c23 */ /* 0x100fe200080108c6 */
[--C-:B------:R-:W-:Y:S03]  /*ec80*/  FFMA.FTZ R207, R19, UR4, -R198.reuse ;  /* 0x0000000413cf7c23 */ /* 0x100fe600080108c6 */
[----:B------:R-:W-:Y:S01]  /*ec90*/  MUFU.EX2 R197, R197 ;  /* 0x000000c500c57308 */ /* 0x000fe20000000800 */
[--C-:B--2---:R-:W-:Y:S01]  /*eca0*/  FFMA.FTZ R167, R10, UR4, -R198.reuse ;  /* 0x000000040aa77c23 */ /* 0x104fe200080108c6 */
[C---:B---3--:R-:W-:Y:S01]  /*ecb0*/  FMUL.FTZ R6, R0.reuse, R162 ;  /* 0x000000a200067220 */ /* 0x048fe20000410000 */
[C---:B------:R-:W-:Y:S01]  /*ecc0*/  FMUL.FTZ R7, R0.reuse, R163 ;  /* 0x000000a300077220 */ /* 0x040fe20000410000 */
[C---:B------:R-:W-:Y:S01]  /*ecd0*/  FMUL.FTZ R10, R0.reuse, R158 ;  /* 0x0000009e000a7220 */ /* 0x040fe20000410000 */
[C---:B------:R-:W-:Y:S01]  /*ece0*/  FMUL.FTZ R11, R0.reuse, R159 ;  /* 0x0000009f000b7220 */ /* 0x040fe20000410000 */
[C---:B------:R-:W-:Y:S01]  /*ecf0*/  FMUL.FTZ R38, R0.reuse, R38 ;  /* 0x0000002600267220 */ /* 0x040fe20000410000 */
[----:B------:R-:W-:Y:S03]  /*ed00*/  FMUL.FTZ R39, R0, R39 ;  /* 0x0000002700277220 */ /* 0x000fe60000410000 */
[----:B------:R-:W2:Y:S01]  /*ed10*/  MUFU.EX2 R196, R196 ;  /* 0x000000c400c47308 */ /* 0x000ea20000000800 */
[----:B----4-:R-:W-:Y:S01]  /*ed20*/  MOV R165, R230 ;  /* 0x000000e600a57202 */ /* 0x010fe20000000f00 */
[C---:B-----5:R-:W-:Y:S01]  /*ed30*/  FMUL.FTZ R4, R2.reuse, R160 ;  /* 0x000000a002047220 */ /* 0x060fe20000410000 */
[----:B------:R-:W-:Y:S01]  /*ed40*/  @P0 IADD3 R165, PT, PT, R231, -0x40, RZ ;  /* 0xffffffc0e7a50810 */ /* 0x000fe20007ffe0ff */
[C---:B------:R-:W-:Y:S01]  /*ed50*/  FMUL.FTZ R5, R2.reuse, R161 ;  /* 0x000000a102057220 */ /* 0x040fe20000410000 */
[C---:B------:R-:W-:Y:S01]  /*ed60*/  FMUL.FTZ R8, R2.reuse, R156 ;  /* 0x0000009c02087220 */ /* 0x040fe20000410000 */
[----:B------:R-:W-:Y:S01]  /*ed70*/  FMUL.FTZ R9, R2, R157 ;  /* 0x0000009d02097220 */ /* 0x000fe20000410000 */
[----:B------:R-:W-:Y:S03]  /*ed80*/  IADD3 R222, PT, PT, R222, R165, RZ ;  /* 0x000000a5dede7210 */ /* 0x000fe60007ffe0ff */
[----:B------:R-:W-:Y:S01]  /*ed90*/  MUFU.EX2 R195, R195 ;  /* 0x000000c300c37308 */ /* 0x000fe20000000800 */
[----:B------:R-:W3:Y:S01]  /*eda0*/  LDSM.16.MT88.4 R176, [R165] ;  /* 0x00000000a5b0783b */ /* 0x000ee20000004200 */
[C---:B------:R-:W-:Y:S01]  /*edb0*/  FMUL.FTZ R36, R2.reuse, R36 ;  /* 0x0000002402247220 */ /* 0x040fe20000410000 */
[C---:B------:R-:W-:Y:S01]  /*edc0*/  FMUL.FTZ R37, R2.reuse, R37 ;  /* 0x0000002502257220 */ /* 0x040fe20000410000 */
[C---:B------:R-:W-:Y:S01]  /*edd0*/  FMUL.FTZ R40, R2.reuse, R40 ;  /* 0x0000002802287220 */ /* 0x040fe20000410000 */
[----:B------:R-:W-:Y:S01]  /*ede0*/  FMUL.FTZ R41, R2, R41 ;  /* 0x0000002902297220 */ /* 0x000fe20000410000 */
[C---:B------:R-:W-:Y:S01]  /*edf0*/  FMUL.FTZ R42, R0.reuse, R42 ;  /* 0x0000002a002a7220 */ /* 0x040fe20000410000 */
[----:B------:R-:W-:Y:S03]  /*ee00*/  FMUL.FTZ R43, R0, R43 ;  /* 0x0000002b002b7220 */ /* 0x000fe60000410000 */
[----:B------:R-:W4:Y:S01]  /*ee10*/  MUFU.EX2 R194, R194 ;  /* 0x000000c200c27308 */ /* 0x000f220000000800 */
[----:B--2---:R-:W-:Y:S01]  /*ee20*/  F2FP.BF16.F32.PACK_AB R160, R196, R197 ;  /* 0x000000c5c4a0723e */ /* 0x004fe200000010ff */
[----:B------:R-:W2:Y:S01]  /*ee30*/  LDSM.16.MT88.4 R156, [R222] ;  /* 0x00000000de9c783b */ /* 0x000ea20000004200 */
[C---:B------:R-:W-:Y:S01]  /*ee40*/  FMUL.FTZ R12, R2.reuse, R152 ;  /* 0x00000098020c7220 */ /* 0x040fe20000410000 */
[----:B------:R-:W-:Y:S01]  /*ee50*/  FMUL.FTZ R13, R2, R153 ;  /* 0x00000099020d7220 */ /* 0x000fe20000410000 */
[C---:B------:R-:W-:Y:S01]  /*ee60*/  FMUL.FTZ R14, R0.reuse, R154 ;  /* 0x0000009a000e7220 */ /* 0x040fe20000410000 */
[----:B------:R-:W-:Y:S01]  /*ee70*/  FMUL.FTZ R15, R0, R155 ;  /* 0x0000009b000f7220 */ /* 0x000fe20000410000 */
[C---:B------:R-:W-:Y:S03]  /*ee80*/  FMUL.FTZ R44, R2.reuse, R44 ;  /* 0x0000002c022c7220 */ /* 0x040fe60000410000 */
[----:B------:R-:W-:Y:S01]  /*ee90*/  MUFU.EX2 R193, R193 ;  /* 0x000000c100c17308 */ /* 0x000fe20000000800 */
[----:B------:R-:W-:Y:S01]  /*eea0*/  FMUL.FTZ R45, R2, R45 ;  /* 0x0000002d022d7220 */ /* 0x000fe20000410000 */
[----:B------:R-:W-:Y:S01]  /*eeb0*/  LDSM.16.MT88.4 R152, [R220+0x10800] ;  /* 0x01080000dc98783b */ /* 0x000fe20000004200 */
[C---:B------:R-:W-:Y:S01]  /*eec0*/  FMUL.FTZ R46, R0.reuse, R46 ;  /* 0x0000002e002e7220 */ /* 0x040fe20000410000 */
[----:B------:R-:W-:Y:S01]  /*eed0*/  FMUL.FTZ R47, R0, R47 ;  /* 0x0000002f002f7220 */ /* 0x000fe20000410000 */
[C---:B------:R-:W-:Y:S01]  /*eee0*/  FMUL.FTZ R48, R2.reuse, R48 ;  /* 0x0000003002307220 */ /* 0x040fe20000410000 */
[----:B------:R-:W-:Y:S01]  /*eef0*/  FMUL.FTZ R49, R2, R49 ;  /* 0x0000003102317220 */ /* 0x000fe20000410000 */
[----:B------:R-:W-:Y:S03]  /*ef00*/  FMUL.FTZ R50, R0, R50 ;  /* 0x0000003200327220 */ /* 0x000fe60000410000 */
[----:B------:R-:W5:Y:S01]  /*ef10*/  MUFU.EX2 R192, R192 ;  /* 0x000000c000c07308 */ /* 0x000f620000000800 */
[----:B----4-:R-:W-:Y:S01]  /*ef20*/  F2FP.BF16.F32.PACK_AB R161, R194, R195 ;  /* 0x000000c3c2a1723e */ /* 0x010fe200000010ff */
        /* <DEDUP_REMOVED lines=14> */
[----:B------:R-:W4:Y:S01]  /*f010*/  MUFU.EX2 R166, R166 ;  /* 0x000000a600a67308 */ /* 0x000f220000000800 */
[----:B-----5:R-:W-:Y:S01]  /*f020*/  F2FP.BF16.F32.PACK_AB R162, R192, R193 ;  /* 0x000000c1c0a2723e */ /* 0x020fe200000010ff */
        /* <DEDUP_REMOVED lines=28> */
[----:B------:R-:W1:Y:S02]  /*f1f0*/  LDSM.16.MT88.4 R168, [R220+0x12000] ;  /* 0x01200000dca8783b */ /* 0x000e640000004200 */
[----:B------:R-:W4:Y:S01]  /*f200*/  MUFU.EX2 R201, R201 ;  /* 0x000000c900c97308 */ /* 0x000f220000000800 */
        /* <DEDUP_REMOVED lines=13> */
[----:B------:R-:W5:Y:S03]  /*f2e0*/  LDSM.16.MT88.4 R172, [R216+0x12000] ;  /* 0x01200000d8ac783b */ /* 0x000f660000004200 */
[----:B------:R-:W4:Y:S01]  /*f2f0*/  MUFU.EX2 R205, R205 ;  /* 0x000000cd00cd7308 */ /* 0x000f220000000800 */
[C---:B------:R-:W-:Y:S01]  /*f300*/  FMUL.FTZ R96, R2.reuse, R96 ;  /* 0x0000006002607220 */ /* 0x040fe20000410000 */
[----:B------:R-:W-:Y:S01]  /*f310*/  FMUL.FTZ R97, R2, R97 ;  /* 0x0000006102617220 */ /* 0x000fe20000410000 */
[C---:B------:R-:W-:Y:S01]  /*f320*/  FMUL.FTZ R98, R0.reuse, R98 ;  /* 0x0000006200627220 */ /* 0x040fe20000410000 */
[----:B------:R-:W-:Y:S01]  /*f330*/  FMUL.FTZ R99, R0, R99 ;  /* 0x0000006300637220 */ /* 0x000fe20000410000 */
[C---:B------:R-:W-:Y:S01]  /*f340*/  FMUL.FTZ R100, R2.reuse, R100 ;  /* 0x0000006402647220 */ /* 0x040fe20000410000 */
[C---:B---3--:R-:W-:Y:S04]  /*f350*/  HMMA.16816.F32.BF16 R44, R160.reuse, R176, R44 ;  /* 0x000000b0a02c723c */ /* 0x048fe8000004182c */
[----:B------:R-:W-:Y:S01]  /*f360*/  MUFU.EX2 R203, R203 ;  /* 0x000000cb00cb7308 */ /* 0x000fe20000000800 */
[----:B------:R-:W-:Y:S01]  /*f370*/  FMUL.FTZ R101, R2, R101 ;  /* 0x0000006502657220 */ /* 0x000fe20000410000 */
[C---:B------:R-:W-:Y:S01]  /*f380*/  FMUL.FTZ R102, R0.reuse, R102 ;  /* 0x0000006600667220 */ /* 0x040fe20000410000 */
[----:B------:R-:W-:Y:S01]  /*f390*/  FMUL.FTZ R103, R0, R103 ;  /* 0x0000006700677220 */ /* 0x000fe20000410000 */
[C---:B------:R-:W-:Y:S01]  /*f3a0*/  FMUL.FTZ R104, R2.reuse, R104 ;  /* 0x0000006802687220 */ /* 0x040fe20000410000 */
[----:B------:R-:W-:Y:S01]  /*f3b0*/  FMUL.FTZ R105, R2, R105 ;  /* 0x0000006902697220 */ /* 0x000fe20000410000 */
[C---:B------:R-:W-:Y:S01]  /*f3c0*/  HMMA.16816.F32.BF16 R48, R160.reuse, R178, R48 ;  /* 0x000000b2a030723c */ /* 0x040fe20000041830 */
[----:B------:R-:W-:Y:S03]  /*f3d0*/  LDSM.16.MT88.4 R176, [R216+0x12800] ;  /* 0x01280000d8b0783b */ /* 0x000fe60000004200 */
[----:B------:R-:W3:Y:S01]  /*f3e0*/  MUFU.EX2 R204, R204 ;  /* 0x000000cc00cc7308 */ /* 0x000ee20000000800 */
        /* <DEDUP_REMOVED lines=13> */
[----:B------:R-:W2:Y:S03]  /*f4c0*/  LDSM.16.MT88.4 R156, [R165+0x2000] ;  /* 0x00200000a59c783b */ /* 0x000ea60000004200 */
[----:B------:R-:W3:Y:S01]  /*f4d0*/  MUFU.EX2 R207, R207 ;  /* 0x000000cf00cf7308 */ /* 0x000ee20000000800 */
        /* <DEDUP_REMOVED lines=15> */
[C---:B------:R-:W-:Y:S01]  /*f5d0*/  FMUL.FTZ R128, R2.reuse, R128 ;  /* 0x0000008002807220 */ /* 0x040fe20000410000 */
[----:B------:R-:W-:Y:S01]  /*f5e0*/  FMUL.FTZ R129, R2, R129 ;  /* 0x0000008102817220 */ /* 0x000fe20000410000 */
[C---:B------:R-:W-:Y:S01]  /*f5f0*/  FMUL.FTZ R130, R0.reuse, R130 ;  /* 0x0000008200827220 */ /* 0x040fe20000410000 */
[C---:B-----5:R-:W-:Y:S03]  /*f600*/  HMMA.16816.F32.BF16 R68, R160.reuse, R172, R68 ;  /* 0x000000aca044723c */ /* 0x060fe60000041844 */
[----:B------:R-:W-:Y:S01]  /*f610*/  FMUL.FTZ R131, R0, R131 ;  /* 0x0000008300837220 */ /* 0x000fe20000410000 */
[C---:B------:R-:W-:Y:S01]  /*f620*/  FMUL.FTZ R132, R2.reuse, R132 ;  /* 0x0000008402847220 */ /* 0x040fe20000410000 */
[----:B------:R-:W-:Y:S01]  /*f630*/  FMUL.FTZ R133, R2, R133 ;  /* 0x0000008502857220 */ /* 0x000fe20000410000 */
[C---:B------:R-:W-:Y:S01]  /*f640*/  FMUL.FTZ R134, R0.reuse, R134 ;  /* 0x0000008600867220 */ /* 0x040fe20000410000 */
[----:B------:R-:W-:Y:S01]  /*f650*/  FMUL.FTZ R135, R0, R135 ;  /* 0x0000008700877220 */ /* 0x000fe20000410000 */
[C---:B------:R-:W-:Y:S01]  /*f660*/  HMMA.16816.F32.BF16 R72, R160.reuse, R174, R72 ;  /* 0x000000aea048723c */ /* 0x040fe20000041848 */
[----:B------:R-:W5:Y:S02]  /*f670*/  LDSM.16.MT88.4 R172, [R220+0x14000] ;  /* 0x01400000dcac783b */ /* 0x000f640000004200 */
[C---:B------:R-:W-:Y:S01]  /*f680*/  FMUL.FTZ R136, R2.reuse, R136 ;  /* 0x0000008802887220 */ /* 0x040fe20000410000 */
        /* <DEDUP_REMOVED lines=15> */
[----:B----4-:R-:W-:Y:S01]  /*f780*/  F2FP.BF16.F32.PACK_AB R148, R201, R200 ;  /* 0x000000c8c994723e */ /* 0x010fe200000010ff */
[----:B------:R-:W-:Y:S01]  /*f790*/  FMUL.FTZ R17, R2, R149 ;  /* 0x0000009502117220 */ /* 0x000fe20000410000 */
[----:B------:R-:W-:Y:S01]  /*f7a0*/  F2FP.BF16.F32.PACK_AB R149, R205, R202 ;  /* 0x000000cacd95723e */ /* 0x000fe200000010ff */
[C---:B-1----:R-:W-:Y:S03]  /*f7b0*/  HMMA.16816.F32.BF16 R84, R160.reuse, R168, R84 ;  /* 0x000000a8a054723c */ /* 0x042fe60000041854 */
[----:B------:R-:W-:Y:S01]  /*f7c0*/  FMUL.FTZ R18, R0, R150 ;  /* 0x0000009600127220 */ /* 0x000fe20000410000 */
[----:B---3--:R-:W-:Y:S01]  /*f7d0*/  F2FP.BF16.F32.PACK_AB R150, R204, R203 ;  /* 0x000000cbcc96723e */ /* 0x008fe200000010ff */
[----:B------:R-:W-:Y:S01]  /*f7e0*/  FMUL.FTZ R19, R0, R151 ;  /* 0x0000009700137220 */ /* 0x000fe20000410000 */
[----:B------:R-:W-:Y:S01]  /*f7f0*/  F2FP.BF16.F32.PACK_AB R151, R207, R206 ;  /* 0x000000cecf97723e */ /* 0x000fe200000010ff */
[----:B------:R-:W-:Y:S01]  /*f800*/  FFMA.FTZ R197, R2, R237, R197 ;  /* 0x000000ed02c57223 */ /* 0x000fe200000100c5 */
[C---:B------:R-:W-:Y:S01]  /*f810*/  HMMA.16816.F32.BF16 R88, R160.reuse, R170, R88 ;  /* 0x000000aaa058723c */ /* 0x040fe20000041858 */
[----:B------:R-:W1:Y:S02]  /*f820*/  LDSM.16.MT88.4 R168, [R165+0x4000] ;  /* 0x00400000a5a8783b */ /* 0x000e640000004200 */
[----:B------:R-:W-:Y:S01]  /*f830*/  FFMA.FTZ R195, R0, R235, R195 ;  /* 0x000000eb00c37223 */ /* 0x000fe200000100c3 */
[----:B------:R-:W-:Y:S03]  /*f840*/  FADD.FTZ R196, R196, R197 ;  /* 0x000000c5c4c47221 */ /* 0x000fe60000010000 */
[----:B------:R-:W-:Y:S01]  /*f850*/  FADD.FTZ R194, R194, R195 ;  /* 0x000000c3c2c27221 */ /* 0x000fe20000010000 */
[C---:B-----5:R-:W-:Y:S08]  /*f860*/  HMMA.16816.F32.BF16 R92, R160.reuse, R172, R92 ;  /* 0x000000aca05c723c */ /* 0x060ff0000004185c */
        /* <DEDUP_REMOVED lines=21> */
[----:B------:R-:W-:Y:S01]  /*f9c0*/  HMMA.16816.F32.BF16 R16, R160, R158, R16 ;  /* 0x0000009ea010723c */ /* 0x000fe20000041810 */
[----:B------:R-:W2:Y:S07]  /*f9d0*/  LDSM.16.MT88.4 R156, [R222+0x800] ;  /* 0x00080000de9c783b */ /* 0x000eae0000004200 */
[C---:B------:R-:W-:Y:S01]  /*f9e0*/  HMMA.16816.F32.BF16 R4, R148.reuse, R152, R4 ;  /* 0x000000989404723c */ /* 0x040fe20000041804 */
[----:B------:R-:W4:Y:S07]  /*f9f0*/  LDSM.16.MT88.4 R160, [R220+0x12800] ;  /* 0x01280000dca0783b */ /* 0x000f2e0000004200 */
[C---:B------:R-:W-:Y:S01]  /*fa00*/  HMMA.16816.F32.BF16 R8, R148.reuse, R154, R8 ;  /* 0x0000009a9408723c */ /* 0x040fe20000041808 */
[----:B------:R-:W5:Y:S07]  /*fa10*/  LDSM.16.MT88.4 R152, [R165+0x2800] ;  /* 0x00280000a598783b */ /* 0x000f6e0000004200 */
        /* <DEDUP_REMOVED lines=26> */
[--C-:B------:R-:W-:Y:S04]  /*fbc0*/  FFMA.FTZ R185, R21, UR4, -R199.reuse ;  /* 0x0000000415b97c23 */ /* 0x100fe800080108c7 */
[C---:B------:R-:W-:Y:S01]  /*fbd0*/  HMMA.16816.F32.BF16 R104, R148.reuse, R186, R104 ;  /* 0x000000ba9468723c */ /* 0x040fe20000041868 */
[----:B------:R-:W-:Y:S02]  /*fbe0*/  MUFU.EX2 R184, R184 ;  /* 0x000000b800b87308 */ /* 0x000fe40000000800 */
[--C-:B------:R-:W-:Y:S01]  /*fbf0*/  FFMA.FTZ R186, R22, UR4, -R198.reuse ;  /* 0x0000000416ba7c23 */ /* 0x100fe200080108c6 */
[--C-:B------:R-:W-:Y:S04]  /*fc00*/  FFMA.FTZ R187, R23, UR4, -R198.reuse ;  /* 0x0000000417bb7c23 */ /* 0x100fe800080108c6 */
[C---:B------:R-:W-:Y:S03]  /*fc10*/  HMMA.16816.F32.BF16 R108, R148.reuse, R188, R108 ;  /* 0x000000bc946c723c */ /* 0x040fe6000004186c */
[----:B------:R-:W5:Y:S01]  /*fc20*/  MUFU.EX2 R185, R185 ;  /* 0x000000b900b97308 */ /* 0x000f620000000800 */
[--C-:B------:R-:W-:Y:S01]  /*fc30*/  FFMA.FTZ R188, R24, UR4, -R199.reuse ;  /* 0x0000000418bc7c23 */ /* 0x100fe200080108c7 */
[--C-:B------:R-:W-:Y:S03]  /*fc40*/  FFMA.FTZ R189, R25, UR4, -R199.reuse ;  /* 0x0000000419bd7c23 */ /* 0x100fe600080108c7 */
[C---:B------:R-:W-:Y:S05]  /*fc50*/  HMMA.16816.F32.BF16 R112, R148.reuse, R190, R112 ;  /* 0x000000be9470723c */ /* 0x040fea0000041870 */
[----:B------:R-:W-:Y:S01]  /*fc60*/  MUFU.EX2 R186, R186 ;  /* 0x000000ba00ba7308 */ /* 0x000fe20000000800 */
[--C-:B------:R-:W-:Y:S01]  /*fc70*/  FFMA.FTZ R190, R26, UR4, -R198.reuse ;  /* 0x000000041abe7c23 */ /* 0x100fe200080108c6 */
[--C-:B------:R-:W-:Y:S02]  /*fc80*/  FFMA.FTZ R191, R27, UR4, -R198.reuse ;  /* 0x000000041bbf7c23 */ /* 0x100fe400080108c6 */
[----:B------:R-:W-:Y:S01]  /*fc90*/  LDSM.16.MT88.4 R24, [R165+0x1000] ;  /* 0x00100000a518783b */ /* 0x000fe20000004200 */
[C---:B---3--:R-:W-:Y:S05]  /*fca0*/  HMMA.16816.F32.BF16 R116, R148.reuse, R172, R116 ;  /* 0x000000ac9474723c */ /* 0x048fea0000041874 */
[----:B------:R-:W3:Y:S01]  /*fcb0*/  MUFU.EX2 R187, R187 ;  /* 0x000000bb00bb7308 */ /* 0x000ee20000000800 */
[----:B-----5:R-:W-:Y:S02]  /*fcc0*/  F2FP.BF16.F32.PACK_AB R20, R185, R184 ;  /* 0x000000b8b914723e */ /* 0x020fe400000010ff */
[C---:B------:R-:W-:Y:S01]  /*fcd0*/  HMMA.16816.F32.BF16 R120, R148.reuse, R174, R120 ;  /* 0x000000ae9478723c */ /* 0x040fe20000041878 */
[----:B------:R-:W-:Y:S06]  /*fce0*/  LDSM.16.MT88.4 R172, [R220+0x13000] ;  /* 0x01300000dcac783b */ /* 0x000fec0000004200 */
[----:B------:R-:W-:Y:S01]  /*fcf0*/  MUFU.EX2 R188, R188 ;  /* 0x000000bc00bc7308 */ /* 0x000fe20000000800 */
[C---:B--2---:R-:W-:Y:S09]  /*fd00*/  HMMA.16816.F32.BF16 R124, R148.reuse, R156, R124 ;  /* 0x0000009c947c723c */ /* 0x044ff2000004187c */
[----:B------:R-:W2:Y:S01]  /*fd10*/  MUFU.EX2 R189, R189 ;  /* 0x000000bd00bd7308 */ /* 0x000ea20000000800 */
[----:B---3--:R-:W-:Y:S01]  /*fd20*/  F2FP.BF16.F32.PACK_AB R21, R187, R186 ;  /* 0x000000babb15723e */ /* 0x008fe200000010ff */
[C---:B------:R-:W-:Y:S01]  /*fd30*/  HMMA.16816.F32.BF16 R128, R148.reuse, R158, R128 ;  /* 0x0000009e9480723c */ /* 0x040fe20000041880 */
[----:B------:R-:W-:Y:S07]  /*fd40*/  LDSM.16.MT88.4 R156, [R216+0x11000] ;  /* 0x01100000d89c783b */ /* 0x000fee0000004200 */
[----:B------:R-:W-:Y:S01]  /*fd50*/  MUFU.EX2 R190, R190 ;  /* 0x000000be00be7308 */ /* 0x000fe20000000800 */
[C---:B----4-:R-:W-:Y:S09]  /*fd60*/  HMMA.16816.F32.BF16 R132, R148.reuse, R152, R132 ;  /* 0x000000989484723c */ /* 0x050ff20000041884 */
[----:B------:R-:W3:Y:S01]  /*fd70*/  MUFU.EX2 R191, R191 ;  /* 0x000000bf00bf7308 */ /* 0x000ee20000000800 */
[----:B--2---:R-:W-:Y:S01]  /*fd80*/  F2FP.BF16.F32.PACK_AB R22, R189, R188 ;  /* 0x000000bcbd16723e */ /* 0x004fe200000010ff */
[C---:B------:R-:W-:Y:S01]  /*fd90*/  HMMA.16816.F32.BF16 R136, R148.reuse, R154, R136 ;  /* 0x0000009a9488723c */ /* 0x040fe20000041888 */
[----:B------:R-:W2:Y:S07]  /*fda0*/  LDSM.16.MT88.4 R152, [R220+0x11000] ;  /* 0x01100000dc98783b */ /* 0x000eae0000004200 */
[C---:B------:R-:W-:Y:S03]  /*fdb0*/  HMMA.16816.F32.BF16 R140, R148.reuse, R160, R140 ;  /* 0x000000a0948c723c */ /* 0x040fe6000004188c */
[----:B---3--:R-:W-:Y:S05]  /*fdc0*/  F2FP.BF16.F32.PACK_AB R23, R191, R190 ;  /* 0x000000bebf17723e */ /* 0x008fea00000010ff */
[C---:B------:R-:W-:Y:S01]  /*fdd0*/  HMMA.16816.F32.BF16 R12, R148.reuse, R162, R12 ;  /* 0x000000a2940c723c */ /* 0x040fe2000004180c */
[----:B------:R-:W3:Y:S07]  /*fde0*/  LDSM.16.MT88.4 R160, [R222+0x1000] ;  /* 0x00100000dea0783b */ /* 0x000eee0000004200 */
[C---:B-1----:R-:W-:Y:S08]  /*fdf0*/  HMMA.16816.F32.BF16 R144, R148.reuse, R168, R144 ;  /* 0x000000a89490723c */ /* 0x042ff00000041890 */
[----:B------:R-:W-:Y:S01]  /*fe00*/  HMMA.16816.F32.BF16 R16, R148, R170, R16 ;  /* 0x000000aa9410723c */ /* 0x000fe20000041810 */
[----:B------:R-:W1:Y:S07]  /*fe10*/  LDSM.16.MT88.4 R148, [R216+0x13000] ;  /* 0x01300000d894783b */ /* 0x000e6e0000004200 */
[C---:B--2---:R-:W-:Y:S01]  /*fe20*/  HMMA.16816.F32.BF16 R4, R20.reuse, R152, R4 ;  /* 0x000000981404723c */ /* 0x044fe20000041804 */
[----:B------:R-:W2:Y:S07]  /*fe30*/  LDSM.16.MT88.4 R168, [R165+0x3000] ;  /* 0x00300000a5a8783b */ /* 0x000eae0000004200 */
        /* <DEDUP_REMOVED lines=8> */
[C---:B---3--:R-:W-:Y:S08]  /*fec0*/  HMMA.16816.F32.BF16 R52, R20.reuse, R160, R52 ;  /* 0x000000a01434723c */ /* 0x048ff00000041834 */
[C---:B------:R-:W-:Y:S08]  /*fed0*/  HMMA.16816.F32.BF16 R56, R20.reuse, R162, R56 ;  /* 0x000000a21438723c */ /* 0x040ff00000041838 */
[C---:B------:R-:W-:Y:S08]  /*fee0*/  HMMA.16816.F32.BF16 R60, R20.reuse, R172, R60 ;  /* 0x000000ac143c723c */ /* 0x040ff0000004183c */
        /* <DEDUP_REMOVED lines=8> */
[C---:B------:R-:W-:Y:S03]  /*ff70*/  HMMA.16816.F32.BF16 R84, R20.reuse, R176, R84 ;  /* 0x000000b01454723c */ /* 0x040fe60000041854 */
[--C-:B------:R-:W-:Y:S01]  /*ff80*/  FFMA.FTZ R176, R28, UR4, -R199.reuse ;  /* 0x000000041cb07c23 */ /* 0x100fe200080108c7 */
[--C-:B------:R-:W-:Y:S04]  /*ff90*/  FFMA.FTZ R177, R29, UR4, -R199.reuse ;  /* 0x000000041db17c23 */ /* 0x100fe800080108c7 */
[C---:B------:R-:W-:Y:S01]  /*ffa0*/  HMMA.16816.F32.BF16 R88, R20.reuse, R178, R88 ;  /* 0x000000b21458723c */ /* 0x040fe20000041858 */
[----:B------:R-:W-:Y:S02]  /*ffb0*/  MUFU.EX2 R176, R176 ;  /* 0x000000b000b07308 */ /* 0x000fe40000000800 */
[--C-:B------:R-:W-:Y:S01]  /*ffc0*/  FFMA.FTZ R178, R30, UR4, -R198.reuse ;  /* 0x000000041eb27c23 */ /* 0x100fe200080108c6 */
[--C-:B------:R-:W-:Y:S02]  /*ffd0*/  FFMA.FTZ R179, R31, UR4, -R198.reuse ;  /* 0x000000041fb37c23 */ /* 0x100fe400080108c6 */
        /* <DEDUP_REMOVED lines=9> */
[--C-:B------:R-:W-:Y:S01]  /*10070*/  FFMA.FTZ R181, R34, UR4, -R198.reuse ;  /* 0x0000000422b57c23 */ /* 0x100fe200080108c6 */
[----:B------:R-:W-:Y:S01]  /*10080*/  FFMA.FTZ R199, R33, UR4, -R199 ;  /* 0x0000000421c77c23 */ /* 0x000fe200080108c7 */
[----:B------:R-:W-:Y:S01]  /*10090*/  FFMA.FTZ R198, R35, UR4, -R198 ;  /* 0x0000000423c67c23 */ /* 0x000fe200080108c6 */
[C---:B------:R-:W-:Y:S01]  /*100a0*/  HMMA.16816.F32.BF16 R104, R20.reuse, R182, R104 ;  /* 0x000000b61468723c */ /* 0x040fe20000041868 */
[----:B------:R-:W-:Y:S04]  /*100b0*/  LDSM.16.MT88.4 R32, [R165+0x1800] ;  /* 0x00180000a520783b */ /* 0x000fe80000004200 */
[----:B------:R-:W-:Y:S03]  /*100c0*/  MUFU.EX2 R180, R180 ;  /* 0x000000b400b47308 */ /* 0x000fe60000000800 */
[C---:B-----5:R-:W-:Y:S07]  /*100d0*/  HMMA.16816.F32.BF16 R108, R20.reuse, R156, R108 ;  /* 0x0000009c146c723c */ /* 0x060fee000004186c */
[----:B------:R-:W5:Y:S01]  /*100e0*/  MUFU.EX2 R199, R199 ;  /* 0x000000c700c77308 */ /* 0x000f620000000800 */
[C---:B------:R-:W-:Y:S01]  /*100f0*/  HMMA.16816.F32.BF16 R112, R20.reuse, R158, R112 ;  /* 0x0000009e1470723c */ /* 0x040fe20000041870 */
[----:B------:R-:W-:Y:S08]  /*10100*/  LDSM.16.MT88.4 R156, [R222+0x7000] ;  /* 0x00700000de9c783b */ /* 0x000ff00000004200 */
[----:B------:R-:W-:Y:S01]  /*10110*/  MUFU.EX2 R181, R181 ;  /* 0x000000b500b57308 */ /* 0x000fe20000000800 */
[C---:B------:R-:W-:Y:S09]  /*10120*/  HMMA.16816.F32.BF16 R116, R20.reuse, R24, R116 ;  /* 0x000000181474723c */ /* 0x040ff20000041874 */
[----:B------:R-:W3:Y:S01]  /*10130*/  MUFU.EX2 R198, R198 ;  /* 0x000000c600c67308 */ /* 0x000ee20000000800 */
[C---:B------:R-:W-:Y:S01]  /*10140*/  HMMA.16816.F32.BF16 R120, R20.reuse, R26, R120 ;  /* 0x0000001a1478723c */ /* 0x040fe20000041878 */
[----:B------:R-:W3:Y:S07]  /*10150*/  LDSM.16.MT88.4 R24, [R165+0x7000] ;  /* 0x00700000a518783b */ /* 0x000eee0000004200 */
[C---:B-1----:R-:W-:Y:S03]  /*10160*/  HMMA.16816.F32.BF16 R124, R20.reuse, R148, R124 ;  /* 0x00000094147c723c */ /* 0x042fe6000004187c */
[----:B--2---:R-:W-:Y:S02]  /*10170*/  F2FP.BF16.F32.PACK_AB R148, R177, R176 ;  /* 0x000000b0b194723e */ /* 0x004fe400000010ff */
[----:B----4-:R-:W-:Y:S03]  /*10180*/  F2FP.BF16.F32.PACK_AB R149, R179, R178 ;  /* 0x000000b2b395723e */ /* 0x010fe600000010ff */
[C---:B------:R-:W-:Y:S03]  /*10190*/  HMMA.16816.F32.BF16 R128, R20.reuse, R150, R128 ;  /* 0x000000961480723c */ /* 0x040fe60000041880 */
[----:B-----5:R-:W-:Y:S02]  /*101a0*/  F2FP.BF16.F32.PACK_AB R150, R199, R180 ;  /* 0x000000b4c796723e */ /* 0x020fe400000010ff */
[----:B---3--:R-:W-:Y:S03]  /*101b0*/  F2FP.BF16.F32.PACK_AB R151, R198, R181 ;  /* 0x000000b5c697723e */ /* 0x008fe600000010ff */
[C---:B------:R-:W-:Y:S08]  /*101c0*/  HMMA.16816.F32.BF16 R132, R20.reuse, R152, R132 ;  /* 0x000000981484723c */ /* 0x040ff00000041884 */
        /* <DEDUP_REMOVED lines=27> */
[----:B------:R-:W-:Y:S07]  /*10380*/  LDSM.16.MT88.4 R8, [R222+0x7800] ;  /* 0x00780000de08783b */ /* 0x000fee0000004200 */
[C---:B------:R-:W-:Y:S08]  /*10390*/  HMMA.16816.F32.BF16 R76, R148.reuse, R24, R76 ;  /* 0x00000018944c723c */ /* 0x040ff0000004184c */
[C---:B------:R-:W-:Y:S08]  /*103a0*/  HMMA.16816.F32.BF16 R80, R148.reuse, R26, R80 ;  /* 0x0000001a9450723c */ /* 0x040ff00000041850 */
[C---:B----4-:R-:W-:Y:S08]  /*103b0*/  HMMA.16816.F32.BF16 R84, R148.reuse, R28, R84 ;  /* 0x0000001c9454723c */ /* 0x050ff00000041854 */
[C---:B------:R-:W-:Y:S08]  /*103c0*/  HMMA.16816.F32.BF16 R88, R148.reuse, R30, R88 ;  /* 0x0000001e9458723c */ /* 0x040ff00000041858 */
[C---:B------:R-:W-:Y:S08]  /*103d0*/  HMMA.16816.F32.BF16 R92, R148.reuse, R152, R92 ;  /* 0x00000098945c723c */ /* 0x040ff0000004185c */
[C---:B------:R-:W-:Y:S01]  /*103e0*/  HMMA.16816.F32.BF16 R96, R148.reuse, R154, R96 ;  /* 0x0000009a9460723c */ /* 0x040fe20000041860 */
[----:B------:R3:W4:Y:S07]  /*103f0*/  LDSM.16.MT88.4 R152, [R165+0x7800] ;  /* 0x00780000a598783b */ /* 0x00072e0000004200 */
[C---:B-----5:R-:W-:Y:S08]  /*10400*/  HMMA.16816.F32.BF16 R100, R148.reuse, R168, R100 ;  /* 0x000000a89464723c */ /* 0x060ff00000041864 */
[C---:B------:R-:W-:Y:S08]  /*10410*/  HMMA.16816.F32.BF16 R104, R148.reuse, R170, R104 ;  /* 0x000000aa9468723c */ /* 0x040ff00000041868 */
[C---:B------:R-:W-:Y:S03]  /*10420*/  HMMA.16816.F32.BF16 R108, R148.reuse, R172, R108 ;  /* 0x000000ac946c723c */ /* 0x040fe6000004186c */
[----:B---3--:R-:W-:Y:S05]  /*10430*/  MOV R165, R164 ;  /* 0x000000a400a57202 */ /* 0x008fea0000000f00 */
[C---:B------:R-:W-:Y:S08]  /*10440*/  HMMA.16816.F32.BF16 R112, R148.reuse, R174, R112 ;  /* 0x000000ae9470723c */ /* 0x040ff00000041870 */
[C---:B------:R-:W-:Y:S08]  /*10450*/  HMMA.16816.F32.BF16 R116, R148.reuse, R32, R116 ;  /* 0x000000209474723c */ /* 0x040ff00000041874 */
[C---:B------:R-:W-:Y:S08]  /*10460*/  HMMA.16816.F32.BF16 R120, R148.reuse, R34, R120 ;  /* 0x000000229478723c */ /* 0x040ff00000041878 */
[C---:B-1----:R-:W-:Y:S03]  /*10470*/  HMMA.16816.F32.BF16 R124, R148.reuse, R20, R124 ;  /* 0x00000014947c723c */ /* 0x042fe6000004187c */
[----:B------:R-:W-:Y:S04]  /*10480*/  FADD.FTZ R21, R193, R196 ;  /* 0x000000c4c1157221 */ /* 0x000fe80000010000 */
[----:B------:R-:W-:Y:S01]  /*10490*/  FADD.FTZ R21, R192, R21 ;  /* 0x00000015c0157221 */ /* 0x000fe20000010000 */
[C---:B------:R-:W-:Y:S03]  /*104a0*/  HMMA.16816.F32.BF16 R128, R148.reuse, R22, R128 ;  /* 0x000000169480723c */ /* 0x040fe60000041880 */
[----:B------:R-:W-:Y:S01]  /*104b0*/  FADD.FTZ R23, R167, R194 ;  /* 0x000000c2a7177221 */ /* 0x000fe20000010000 */
[----:B------:R-:W-:Y:S03]  /*104c0*/  FADD.FTZ R0, R200, R21 ;  /* 0x00000015c8007221 */ /* 0x000fe60000010000 */
[----:B------:R-:W-:Y:S01]  /*104d0*/  FADD.FTZ R23, R166, R23 ;  /* 0x00000017a6177221 */ /* 0x000fe20000010000 */
[C---:B--2---:R-:W-:Y:S03]  /*104e0*/  HMMA.16816.F32.BF16 R132, R148.reuse, R4, R132 ;  /* 0x000000049484723c */ /* 0x044fe60000041884 */
[----:B------:R-:W-:Y:S01]  /*104f0*/  FADD.FTZ R202, R202, R23 ;  /* 0x00000017caca7221 */ /* 0x000fe20000010000 */
[----:B------:R-:W-:Y:S03]  /*10500*/  FADD.FTZ R0, R201, R0 ;  /* 0x00000000c9007221 */ /* 0x000fe60000010000 */
[----:B------:R-:W-:Y:S01]  /*10510*/  FADD.FTZ R205, R205, R202 ;  /* 0x000000cacdcd7221 */ /* 0x000fe20000010000 */
[C---:B------:R-:W-:Y:S03]  /*10520*/  HMMA.16816.F32.BF16 R136, R148.reuse, R6, R136 ;  /* 0x000000069488723c */ /* 0x040fe60000041888 */
[----:B------:R-:W-:Y:S01]  /*10530*/  FADD.FTZ R5, R203, R0 ;  /* 0x00000000cb057221 */ /* 0x000fe20000010000 */
[----:B------:R-:W-:Y:S03]  /*10540*/  FADD.FTZ R206, R206, R205 ;  /* 0x000000cdcece7221 */ /* 0x000fe60000010000 */
[----:B------:R-:W-:Y:S01]  /*10550*/  FADD.FTZ R5, R204, R5 ;  /* 0x00000005cc057221 */ /* 0x000fe20000010000 */
[C---:B----4-:R-:W-:Y:S03]  /*10560*/  HMMA.16816.F32.BF16 R140, R148.reuse, R152, R140 ;  /* 0x00000098948c723c */ /* 0x050fe6000004188c */
[----:B------:R-:W-:Y:S01]  /*10570*/  FADD.FTZ R207, R207, R206 ;  /* 0x000000cecfcf7221 */ /* 0x000fe20000010000 */
[----:B------:R-:W-:Y:S03]  /*10580*/  FADD.FTZ R184, R184, R5 ;  /* 0x00000005b8b87221 */ /* 0x000fe60000010000 */
[----:B------:R-:W-:Y:S01]  /*10590*/  FADD.FTZ R186, R186, R207 ;  /* 0x000000cfbaba7221 */ /* 0x000fe20000010000 */
[C---:B------:R-:W-:Y:S03]  /*105a0*/  HMMA.16816.F32.BF16 R152, R148.reuse, R154, R12 ;  /* 0x0000009a9498723c */ /* 0x040fe6000004180c */
[----:B------:R-:W-:Y:S01]  /*105b0*/  FADD.FTZ R185, R185, R184 ;  /* 0x000000b8b9b97221 */ /* 0x000fe20000010000 */
[----:B------:R-:W-:Y:S03]  /*105c0*/  FADD.FTZ R187, R187, R186 ;  /* 0x000000babbbb7221 */ /* 0x000fe60000010000 */
[----:B------:R-:W-:Y:S01]  /*105d0*/  FADD.FTZ R188, R188, R185 ;  /* 0x000000b9bcbc7221 */ /* 0x000fe20000010000 */
[C---:B------:R-:W-:Y:S03]  /*105e0*/  HMMA.16816.F32.BF16 R144, R148.reuse, R8, R144 ;  /* 0x000000089490723c */ /* 0x040fe60000041890 */
[----:B------:R-:W-:Y:S01]  /*105f0*/  FADD.FTZ R190, R190, R187 ;  /* 0x000000bbbebe7221 */ /* 0x000fe20000010000 */
[----:B------:R-:W-:Y:S03]  /*10600*/  FADD.FTZ R189, R189, R188 ;  /* 0x000000bcbdbd7221 */ /* 0x000fe60000010000 */
[----:B------:R-:W-:Y:S01]  /*10610*/  FADD.FTZ R191, R191, R190 ;  /* 0x000000bebfbf7221 */ /* 0x000fe20000010000 */
[----:B------:R-:W-:Y:S03]  /*10620*/  HMMA.16816.F32.BF16 R148, R148, R10, R16 ;  /* 0x0000000a9494723c */ /* 0x000fe60000041810 */
[----:B------:R-:W-:Y:S01]  /*10630*/  FADD.FTZ R176, R176, R189 ;  /* 0x000000bdb0b07221 */ /* 0x000fe20000010000 */
[----:B------:R-:W-:Y:S03]  /*10640*/  FADD.FTZ R0, R178, R191 ;  /* 0x000000bfb2007221 */ /* 0x000fe60000010000 */
[----:B------:R-:W-:Y:S01]  /*10650*/  FADD.FTZ R177, R177, R176 ;  /* 0x000000b0b1b17221 */ /* 0x000fe20000010000 */
[----:B------:R-:W-:Y:S03]  /*10660*/  FADD.FTZ R0, R179, R0 ;  /* 0x00000000b3007221 */ /* 0x000fe60000010000 */
[----:B------:R-:W-:Y:S01]  /*10670*/  FADD.FTZ R180, R180, R177 ;  /* 0x000000b1b4b47221 */ /* 0x000fe20000010000 */
[----:B------:R-:W-:Y:S01]  /*10680*/  FADD.FTZ R181, R181, R0 ;  /* 0x00000000b5b57221 */ /* 0x000fe20000010000 */
[----:B------:R-:W-:Y:S02]  /*10690*/  MOV R0, R3 ;  /* 0x0000000300007202 */ /* 0x000fe40000000f00 */
[----:B------:R-:W-:Y:S01]  /*106a0*/  FADD.FTZ R237, R199, R180 ;  /* 0x000000b4c7ed7221 */ /* 0x000fe20000010000 */
[----:B------:R-:W-:Y:S01]  /*106b0*/  FADD.FTZ R235, R198, R181 ;  /* 0x000000b5c6eb7221 */ /* 0x000fe20000010000 */
[----:B------:R-:W-:Y:S06]  /*106c0*/  BRA.U UP2, `(.L_x_2051) ;  /* 0xffffffb902487547 */ /* 0x000fec000b83ffff */
.L_x_2047:
[----:B------:R-:W1:Y:S01]  /*106d0*/  SHFL.BFLY PT, R0, R235, 0x2, 0x1f ;  /* 0x0c401f00eb007f89 */ /* 0x000e6200000e0000 */
[C---:B------:R-:W-:Y:S01]  /*106e0*/  LOP3.LUT P1, RZ, R219.reuse, 0x10, RZ, 0xc0, !PT ;  /* 0x00000010dbff7812 */ /* 0x040fe2000782c0ff */
[----:B------:R-:W2:Y:S01]  /*106f0*/  LDCU.U8 UR4, c[0x0][0x548] ;  /* 0x0000a900ff0477ac */ /* 0x000ea20008000000 */
[----:B------:R-:W-:Y:S01]  /*10700*/  LOP3.LUT P2, RZ, R219, 0x8, RZ, 0xc0, !PT ;  /* 0x00000008dbff7812 */ /* 0x000fe2000784c0ff */
[----:B------:R-:W3:Y:S01]  /*10710*/  SHFL.BFLY PT, R8, R237, 0x2, 0x1f ;  /* 0x0c401f00ed087f89 */ /* 0x000ee200000e0000 */
[----:B------:R-:W-:Y:S01]  /*10720*/  S2UR UR9, SR_CTAID.Y ;  /* 0x00000000000979c3 */ /* 0x000fe20000002600 */
[----:B------:R-:W-:Y:S01]  /*10730*/  UISETP.NE.AND UP1, UPT, UR18, -0x1, UPT ;  /* 0xffffffff1200788c */ /* 0x000fe2000bf25270 */
[----:B------:R-:W-:Y:S01]  /*10740*/  LOP3.LUT R12, R221, 0x30, RZ, 0xc0, !PT ;  /* 0x00000030dd0c7812 */ /* 0x000fe200078ec0ff */
[----:B------:R-:W4:Y:S01]  /*10750*/  LDCU UR11, c[0x0][0x434] ;  /* 0x00008680ff0b77ac */ /* 0x000f220008000800 */
[----:B------:R-:W-:Y:S04]  /*10760*/  BSSY.RECONVERGENT B0, `(.L_x_2052) ;  /* 0x0000150000007945 */ /* 0x000fe80003800200 */
[----:B------:R-:W-:Y:S01]  /*10770*/  S2UR UR8, SR_CTAID.Z ;  /* 0x00000000000879c3 */ /* 0x000fe20000002700 */
[----:B--2---:R-:W-:-:S07]  /*10780*/  UISETP.NE.AND UP2, UPT, UR4, URZ, UPT ;  /* 0x000000ff0400728c */ /* 0x004fce000bf45270 */
[----:B------:R-:W2:Y:S01]  /*10790*/  S2UR UR10, SR_CTAID.X ;  /* 0x00000000000a79c3 */ /* 0x000ea20000002500 */
[----:B------:R-:W5:Y:S01]  /*107a0*/  @UP1 LDCU.64 UR4, c[0x0][0x408] ;  /* 0x00008100ff0417ac */ /* 0x000f620008000a00 */
[----:B-1----:R-:W-:Y:S01]  /*107b0*/  FADD.FTZ R9, R0, R235 ;  /* 0x000000eb00097221 */ /* 0x002fe20000010000 */
[----:B------:R-:W-:Y:S01]  /*107c0*/  SHF.L.U32 R0, R219, 0x1, RZ ;  /* 0x00000001db007819 */ /* 0x000fe200000006ff */
[----:B------:R-:W-:Y:S01]  /*107d0*/  UISETP.NE.OR UP0, UPT, UR18, -0x1, !UP2 ;  /* 0xffffffff1200788c */ /* 0x000fe2000d705670 */
[----:B---3--:R-:W-:Y:S02]  /*107e0*/  FADD.FTZ R8, R8, R237 ;  /* 0x000000ed08087221 */ /* 0x008fe40000010000 */
[----:B------:R-:W1:Y:S01]  /*107f0*/  SHFL.BFLY PT, R2, R9, 0x1, 0x1f ;  /* 0x0c201f0009027f89 */ /* 0x000e6200000e0000 */
[----:B------:R-:W-:-:S03]  /*10800*/  LOP3.LUT R217, R217, 0x6, R0, 0xf8, !PT ;  /* 0x00000006d9d97812 */ /* 0x000fc600078ef800 */
[----:B------:R-:W3:Y:S01]  /*10810*/  SHFL.BFLY PT, R5, R8, 0x1, 0x1f ;  /* 0x0c201f0008057f89 */ /* 0x000ee200000e0000 */
[----:B-----5:R-:W-:Y:S01]  /*10820*/  @UP1 UIMAD.WIDE.U32 UR14, UR18, UR4, URZ ;  /* 0x00000004120e12a5 */ /* 0x020fe2000f8e00ff */
[----:B------:R-:W5:Y:S01]  /*10830*/  @UP2 LDCU UR4, c[0x0][0x454] ;  /* 0x00008a80ff0427ac */ /* 0x000f620008000800 */
[----:B--2---:R-:W-:Y:S01]  /*10840*/  USHF.L.U32 UR10, UR10, 0x6, URZ ;  /* 0x000000060a0a7899 */ /* 0x004fe200080006ff */
[----:B-1----:R-:W-:Y:S01]  /*10850*/  FADD.FTZ R2, R9, R2 ;  /* 0x0000000209027221 */ /* 0x002fe20000010000 */
[----:B---3--:R-:W-:-:S03]  /*10860*/  FADD.FTZ R4, R8, R5 ;  /* 0x0000000508047221 */ /* 0x008fc60000010000 */
        /* <DEDUP_REMOVED lines=9> */
[----:B------:R-:W3:Y:S01]  /*10900*/  @P3 MUFU.LG2 R2, R2 ;  /* 0x0000000200023308 */ /* 0x000ee20000000c00 */
[----:B-1----:R-:W-:Y:S02]  /*10910*/  FSEL R6, R6, 1, P3 ;  /* 0x3f80000006067808 */ /* 0x002fe40001800000 */
[----:B------:R-:W-:Y:S01]  /*10920*/  LEA R9, R0, UR6, 0x1 ;  /* 0x0000000600097c11 */ /* 0x000fe2000f8e08ff */
[----:B------:R-:W1:Y:S01]  /*10930*/  @!UP1 LDCU.64 UR6, c[0x0][0x400] ;  /* 0x00008000ff0697ac */ /* 0x000e620008000a00 */
        /* <DEDUP_REMOVED lines=223> */
[----:B-1----:R-:W-:Y:S01]  /*11730*/  @!UP1 UIMAD.WIDE.U32 UR12, UR9, UR6, URZ ;  /* 0x00000006090c92a5 */ /* 0x002fe2000f8e00ff */
[----:B------:R-:W-:Y:S01]  /*11740*/  F2FP.BF16.F32.PACK_AB R134, R135, R134 ;  /* 0x000000868786723e */ /* 0x000fe200000010ff */
[----:B------:R-:W-:Y:S01]  /*11750*/  STS [R21+0x2000], R88 ;  /* 0x0020005815007388 */ /* 0x000fe20000000800 */
[----:B------:R-:W-:Y:S01]  /*11760*/  F2FP.BF16.F32.PACK_AB R136, R137, R136 ;  /* 0x000000888988723e */ /* 0x000fe200000010ff */
[----:B------:R-:W1:Y:S01]  /*11770*/  @!UP2 LDCU UR6, c[0x0][0x3e0] ;  /* 0x00007c00ff06a7ac */ /* 0x000e620008000800 */
[----:B------:R-:W-:Y:S01]  /*11780*/  F2FP.BF16.F32.PACK_AB R138, R139, R138 ;  /* 0x0000008a8b8a723e */ /* 0x000fe200000010ff */
[----:B------:R-:W-:Y:S01]  /*11790*/  STS [R21+0x2400], R90 ;  /* 0x0024005a15007388 */ /* 0x000fe20000000800 */
[----:B------:R-:W-:Y:S01]  /*117a0*/  F2FP.BF16.F32.PACK_AB R140, R141, R140 ;  /* 0x0000008c8d8c723e */ /* 0x000fe200000010ff */
[----:B------:R-:W2:Y:S01]  /*117b0*/  @P3 LDC R0, c[0x0][0x458] ;  /* 0x00011600ff003b82 */ /* 0x000ea20000000800 */
[----:B------:R-:W-:Y:S01]  /*117c0*/  F2FP.BF16.F32.PACK_AB R142, R143, R142 ;  /* 0x0000008e8f8e723e */ /* 0x000fe200000010ff */
[----:B------:R-:W-:Y:S01]  /*117d0*/  STS [R9+0x4000], R92 ;  /* 0x0040005c09007388 */ /* 0x000fe20000000800 */
[----:B------:R-:W-:Y:S01]  /*117e0*/  F2FP.BF16.F32.PACK_AB R152, R153, R152 ;  /* 0x000000989998723e */ /* 0x000fe200000010ff */
[----:B------:R2:W2:Y:S01]  /*117f0*/  @P4 MUFU.LG2 R6, R4 ;  /* 0x0000000400064308 */ /* 0x0004a20000000c00 */
[----:B------:R-:W-:Y:S01]  /*11800*/  F2FP.BF16.F32.PACK_AB R154, R155, R154 ;  /* 0x0000009a9b9a723e */ /* 0x000fe200000010ff */
[----:B------:R-:W-:Y:S01]  /*11810*/  STS [R9+0x4400], R94 ;  /* 0x0044005e09007388 */ /* 0x000fe20000000800 */
[----:B------:R-:W-:Y:S01]  /*11820*/  F2FP.BF16.F32.PACK_AB R144, R145, R144 ;  /* 0x000000909190723e */ /* 0x000fe200000010ff */
[----:B------:R-:W-:Y:S01]  /*11830*/  @!UP1 UIMAD UR7, UR9, UR7, UR13 ;  /* 0x00000007090792a4 */ /* 0x000fe2000f8e020d */
[----:B------:R-:W-:Y:S01]  /*11840*/  F2FP.BF16.F32.PACK_AB R146, R147, R146 ;  /* 0x000000929392723e */ /* 0x000fe200000010ff */
[----:B------:R-:W-:Y:S01]  /*11850*/  STS [R5+0x4000], R96 ;  /* 0x0040006005007388 */ /* 0x000fe20000000800 */
[----:B------:R-:W-:Y:S01]  /*11860*/  F2FP.BF16.F32.PACK_AB R7, R7, R148 ;  /* 0x000000940707723e */ /* 0x000fe200000010ff */
[----:B------:R-:W-:Y:S01]  /*11870*/  @UP1 UIMAD UR7, UR18, UR5, UR15 ;  /* 0x00000005120712a4 */ /* 0x000fe2000f8e020f */
[----:B------:R-:W-:Y:S01]  /*11880*/  F2FP.BF16.F32.PACK_AB R150, R151, R150 ;  /* 0x000000969796723e */ /* 0x000fe200000010ff */
[----:B------:R-:W-:Y:S01]  /*11890*/  STS [R5+0x4400], R98 ;  /* 0x0044006205007388 */ /* 0x000fe20000000800 */
[----:B------:R-:W-:Y:S01]  /*118a0*/  LOP3.LUT P0, RZ, R219, 0x3, RZ, 0xc0, !PT ;  /* 0x00000003dbff7812 */ /* 0x000fe2000780c0ff */
[----:B-1----:R-:W-:Y:S01]  /*118b0*/  @!UP2 UIMAD UR5, UR9, UR6, UR8 ;  /* 0x000000060905a2a4 */ /* 0x002fe2000f8e0208 */
[----:B---3--:R-:W-:Y:S01]  /*118c0*/  @P3 FMUL.FTZ R2, R2, 0.69314718246459960938 ;  /* 0x3f31721802023820 */ /* 0x008fe20000410000 */
[----:B------:R-:W-:Y:S01]  /*118d0*/  STS [R11+0x4000], R100 ;  /* 0x004000640b007388 */ /* 0x000fe20000000800 */
[----:B----4-:R-:W-:Y:S01]  /*118e0*/  @!UP0 UIMAD UR18, UR9, UR11, URZ ;  /* 0x0000000b091282a4 */ /* 0x010fe2000f8e02ff */
[----:B------:R-:W-:-:S02]  /*118f0*/  @!UP1 UMOV UR6, UR12 ;  /* 0x0000000c00069c82 */ /* 0x000fc40008000000 */
[----:B------:R-:W-:Y:S01]  /*11900*/  STS [R11+0x4400], R102 ;  /* 0x004400660b007388 */ /* 0x000fe20000000800 */
[----:B------:R-:W-:Y:S01]  /*11910*/  @!UP2 UIMAD UR12, UR5, UR11, URZ ;  /* 0x0000000b050ca2a4 */ /* 0x000fe2000f8e02ff */
[----:B------:R-:W-:Y:S02]  /*11920*/  @UP1 UMOV UR6, UR14 ;  /* 0x0000000e00061c82 */ /* 0x000fe40008000000 */
[----:B------:R-:W-:Y:S01]  /*11930*/  STS [R15+0x4000], R104 ;  /* 0x004000680f007388 */ /* 0x000fe20000000800 */
[----:B-----5:R-:W-:-:S03]  /*11940*/  @UP2 UIMAD UR12, UR8, UR4, UR18 ;  /* 0x00000004080c22a4 */ /* 0x020fc6000f8e0212 */
        /* <DEDUP_REMOVED lines=14> */
[----:B------:R-:W-:Y:S04]  /*11a30*/  STS [R11+0x6400], R134 ;  /* 0x006400860b007388 */ /* 0x000fe80000000800 */
[----:B------:R-:W-:Y:S04]  /*11a40*/  STS [R15+0x6000], R136 ;  /* 0x006000880f007388 */ /* 0x000fe80000000800 */
[----:B------:R1:W-:Y:S04]  /*11a50*/  STS [R15+0x6400], R138 ;  /* 0x0064008a0f007388 */ /* 0x0003e80000000800 */
[----:B------:R-:W-:Y:S04]  /*11a60*/  STS [R13+0x6000], R140 ;  /* 0x0060008c0d007388 */ /* 0x000fe80000000800 */
[----:B------:R3:W-:Y:S01]  /*11a70*/  STS [R13+0x6400], R142 ;  /* 0x0064008e0d007388 */ /* 0x0007e20000000800 */
[----:B--2---:R-:W2:Y:S03]  /*11a80*/  LDC.64 R4, c[0x0][0x408] ;  /* 0x00010200ff047b82 */ /* 0x004ea60000000a00 */
[----:B------:R-:W-:Y:S04]  /*11a90*/  STS [R19+0x6000], R152 ;  /* 0x0060009813007388 */ /* 0x000fe80000000800 */
[----:B------:R-:W-:Y:S04]  /*11aa0*/  STS [R19+0x6400], R154 ;  /* 0x0064009a13007388 */ /* 0x000fe80000000800 */
[----:B------:R-:W-:Y:S04]  /*11ab0*/  STS [R17+0x6000], R144 ;  /* 0x0060009011007388 */ /* 0x000fe80000000800 */
[----:B------:R-:W-:Y:S01]  /*11ac0*/  STS [R17+0x6400], R146 ;  /* 0x0064009211007388 */ /* 0x000fe20000000800 */
[----:B-1----:R-:W-:Y:S01]  /*11ad0*/  @P4 FMUL.FTZ R15, R6, 0.69314718246459960938 ;  /* 0x3f317218060f4820 */ /* 0x002fe20000410000 */
[----:B------:R-:W-:Y:S01]  /*11ae0*/  MOV R6, 0x7f800000 ;  /* 0x7f80000000067802 */ /* 0x000fe20000000f00 */
[----:B------:R-:W-:Y:S01]  /*11af0*/  @P3 FFMA.FTZ R6, R3, R0, R2 ;  /* 0x0000000003063223 */ /* 0x000fe20000010002 */
[----:B------:R1:W-:Y:S04]  /*11b00*/  STS [R21+0x6000], R7 ;  /* 0x0060000715007388 */ /* 0x0003e80000000800 */
[----:B------:R4:W-:Y:S01]  /*11b10*/  STS [R21+0x6400], R150 ;  /* 0x0064009615007388 */ /* 0x0009e20000000800 */
[----:B---3--:R-:W3:Y:S08]  /*11b20*/  @P4 LDC R13, c[0x0][0x458] ;  /* 0x00011600ff0d4b82 */ /* 0x008ef00000000800 */
[----:B------:R-:W-:Y:S01]  /*11b30*/  BAR.SYNC.DEFER_BLOCKING 0x0 ;  /* 0x0000000000007b1d */ /* 0x000fe20000010000 */
[----:B-1----:R-:W-:-:S04]  /*11b40*/  SHF.R.U32.HI R7, RZ, 0x2, R219 ;  /* 0x00000002ff077819 */ /* 0x002fc800000116db */
[----:B------:R-:W-:Y:S02]  /*11b50*/  LOP3.LUT R7, R12, 0x7, R7, 0xf8, !PT ;  /* 0x000000070c077812 */ /* 0x000fe400078ef807 */
[----:B------:R-:W-:Y:S01]  /*11b60*/  MOV R12, 0x7f800000 ;  /* 0x7f800000000c7802 */ /* 0x000fe20000000f00 */
[----:B------:R4:W1:Y:S01]  /*11b70*/  LDS.128 R8, [R241+0x1800] ;  /* 0x00180000f1087984 */ /* 0x0008620000000c00 */
[----:B---3--:R-:W-:Y:S01]  /*11b80*/  @P4 FFMA.FTZ R12, R164, R13, R15 ;  /* 0x0000000da40c4223 */ /* 0x008fe2000001000f */
[----:B--2---:R-:W-:Y:S06]  /*11b90*/  @P0 BRA `(.L_x_2053) ;  /* 0x0000000000300947 */ /* 0x004fec0003800000 */
[----:B------:R-:W2:Y:S01]  /*11ba0*/  LDCU.64 UR4, c[0x0][0x420] ;  /* 0x00008400ff0477ac */ /* 0x000ea20008000a00 */
[C---:B------:R-:W-:Y:S01]  /*11bb0*/  VIADD R3, R7.reuse, 0x8 ;  /* 0x0000000807037836 */ /* 0x040fe20000000000 */
[----:B------:R-:W-:Y:S01]  /*11bc0*/  ISETP.GE.AND P2, PT, R7, UR16, PT ;  /* 0x0000001007007c0c */ /* 0x000fe2000bf46270 */
[----:B------:R-:W-:-:S03]  /*11bd0*/  UIADD3 UR9, UPT, UPT, UR10, UR12, URZ ;  /* 0x0000000c0a097290 */ /* 0x000fc6000fffe0ff */
[----:B------:R-:W-:-:S03]  /*11be0*/  ISETP.GE.AND P1, PT, R3, UR16, PT ;  /* 0x0000001003007c0c */ /* 0x000fc6000bf26270 */
[----:B------:R-:W-:Y:S01]  /*11bf0*/  IMAD.U32 R0, RZ, RZ, UR9 ;  /* 0x00000009ff007e24 */ /* 0x000fe2000f8e00ff */
[----:B------:R-:W-:-:S04]  /*11c00*/  IADD3 R2, P0, PT, R7, UR9, RZ ;  /* 0x0000000907027c10 */ /* 0x000fc8000ff1e0ff */
[----:B------:R-:W-:Y:S02]  /*11c10*/  LEA.HI.X.SX32 R3, R0, RZ, 0x1, P0 ;  /* 0x000000ff00037211 */ /* 0x000fe400000f0eff */
[----:B--2---:R-:W-:-:S04]  /*11c20*/  LEA R14, P0, R2, UR4, 0x2 ;  /* 0x00000004020e7c11 */ /* 0x004fc8000f8010ff */
[----:B------:R-:W-:-:S05]  /*11c30*/  LEA.HI.X R15, R2, UR5, R3, 0x2, P0 ;  /* 0x00000005020f7c11 */ /* 0x000fca00080f1403 */
[----:B------:R2:W-:Y:S04]  /*11c40*/  @!P2 STG.E desc[UR22][R14.64], R12 ;  /* 0x0000000c0e00a986 */ /* 0x0005e8000c101916 */
[----:B------:R2:W-:Y:S02]  /*11c50*/  @!P1 STG.E desc[UR22][R14.64+0x20], R6 ;  /* 0x000020060e009986 */ /* 0x0005e4000c101916 */
.L_x_2053:
[----:B------:R-:W-:Y:S05]  /*11c60*/  BSYNC.RECONVERGENT B0 ;  /* 0x0000000000007941 */ /* 0x000fea0003800200 */
.L_x_2052:
[----:B------:R-:W3:Y:S01]  /*11c70*/  LDCU.64 UR4, c[0x0][0x410] ;  /* 0x00008200ff0477ac */ /* 0x000ee20008000a00 */
[----:B------:R-:W-:Y:S01]  /*11c80*/  SHF.R.U32.HI R0, RZ, 0x3, R219 ;  /* 0x00000003ff007819 */ /* 0x000fe200000116db */
[----:B------:R-:W-:Y:S01]  /*11c90*/  IMAD.MOV.U32 R219, RZ, RZ, RZ ;  /* 0x000000ffffdb7224 */ /* 0x000fe200078e00ff */
[----:B------:R1:W1:Y:S01]  /*11ca0*/  LDS.128 R24, [R241] ;  /* 0x00000000f1187984 */ /* 0x0002620000000c00 */
[----:B------:R-:W-:Y:S01]  /*11cb0*/  BSSY.RECONVERGENT B0, `(.L_x_2054) ;  /* 0x0000023000007945 */ /* 0x000fe20003800200 */
[----:B------:R-:W-:Y:S01]  /*11cc0*/  ISETP.GE.AND P3, PT, R0, UR16, PT ;  /* 0x0000001000007c0c */ /* 0x000fe2000bf66270 */
[----:B--2---:R-:W-:Y:S01]  /*11cd0*/  IMAD.WIDE.U32 R12, R4, UR10, R218 ;  /* 0x0000000a040c7c25 */ /* 0x004fe2000f8e00da */
[----:B----4-:R2:W4:Y:S01]  /*11ce0*/  LDS.128 R20, [R241+0x2000] ;  /* 0x00200000f1147984 */ /* 0x0105220000000c00 */
[C---:B------:R-:W-:Y:S02]  /*11cf0*/  IADD3 R6, PT, PT, R0.reuse, 0x20, RZ ;  /* 0x0000002000067810 */ /* 0x040fe40007ffe0ff */
[----:B------:R-:W-:Y:S01]  /*11d00*/  VIADD R3, R0, 0x10 ;  /* 0x0000001000037836 */ /* 0x000fe20000000000 */
[----:B------:R-:W-:Y:S01]  /*11d10*/  IADD3 R12, P0, PT, R12, UR6, RZ ;  /* 0x000000060c0c7c10 */ /* 0x000fe2000ff1e0ff */
[----:B------:R-:W-:Y:S01]  /*11d20*/  IMAD R2, R5, UR10, R13 ;  /* 0x0000000a05027c24 */ /* 0x000fe2000f8e020d */
[----:B------:R2:W1:Y:S01]  /*11d30*/  LDS.128 R16, [R241+0x4000] ;  /* 0x00400000f1107984 */ /* 0x0004620000000c00 */
[----:B------:R-:W-:-:S02]  /*11d40*/  ISETP.GE.AND P1, PT, R6, UR16, PT ;  /* 0x0000001006007c0c */ /* 0x000fc4000bf26270 */
[----:B------:R-:W-:Y:S01]  /*11d50*/  ISETP.GE.AND P2, PT, R3, UR16, PT ;  /* 0x0000001003007c0c */ /* 0x000fe2000bf46270 */
[----:B------:R-:W-:Y:S01]  /*11d60*/  VIADD R3, R0, 0x30 ;  /* 0x0000003000037836 */ /* 0x000fe20000000000 */
[----:B------:R-:W-:Y:S01]  /*11d70*/  IADD3.X R13, PT, PT, R2, UR7, RZ, P0, !PT ;  /* 0x00000007020d7c10 */ /* 0x000fe200087fe4ff */
[----:B---3--:R-:W-:Y:S01]  /*11d80*/  IMAD.U32 R7, RZ, RZ, UR5 ;  /* 0x00000005ff077e24 */ /* 0x008fe2000f8e00ff */
[----:B------:R-:W-:Y:S02]  /*11d90*/  MOV R2, UR4 ;  /* 0x0000000400027c02 */ /* 0x000fe40008000f00 */
[----:B------:R-:W-:-:S03]  /*11da0*/  ISETP.GE.AND P0, PT, R3, UR16, PT ;  /* 0x0000001003007c0c */ /* 0x000fc6000bf06270 */
[----:B------:R-:W-:Y:S02]  /*11db0*/  IMAD.WIDE.U32 R2, R2, UR8, R12 ;  /* 0x0000000802027c25 */ /* 0x000fe4000f8e000c */
[----:B------:R2:W3:Y:S02]  /*11dc0*/  LDS.128 R12, [R241+0x6000] ;  /* 0x00600000f10c7984 */ /* 0x0004e40000000c00 */
[----:B------:R-:W-:Y:S01]  /*11dd0*/  IMAD R7, R7, UR8, R3 ;  /* 0x0000000807077c24 */ /* 0x000fe2000f8e0203 */
[----:B------:R-:W-:Y:S06]  /*11de0*/  @P3 BRA `(.L_x_2055) ;  /* 0x00000000003c3947 */ /* 0x000fec0003800000 */
        /* <DEDUP_REMOVED lines=12> */
[----:B------:R1:W-:Y:S04]  /*11eb0*/  @!P5 STG.E.128 desc[UR22][R30.64+0x80], R20 ;  /* 0x000080141e00d986 */ /* 0x0003e8000c101d16 */
[----:B------:R1:W-:Y:S04]  /*11ec0*/  @!P4 STG.E.128 desc[UR22][R30.64+0x100], R16 ;  /* 0x000100101e00c986 */ /* 0x0003e8000c101d16 */
[----:B---3--:R1:W-:Y:S02]  /*11ed0*/  @!P3 STG.E.128 desc[UR22][R30.64+0x180], R12 ;  /* 0x0001800c1e00b986 */ /* 0x0083e4000c101d16 */
.L_x_2055:
[----:B------:R-:W-:Y:S05]  /*11ee0*/  BSYNC.RECONVERGENT B0 ;  /* 0x0000000000007941 */ /* 0x000fea0003800200 */
.L_x_2054:
[----:B-1----:R1:W1:Y:S01]  /*11ef0*/  LDS.128 R24, [R241+0x800] ;  /* 0x00080000f1187984 */ /* 0x0022620000000c00 */
[----:B------:R-:W-:Y:S03]  /*11f00*/  BSSY.RECONVERGENT B0, `(.L_x_2056) ;  /* 0x0000019000007945 */ /* 0x000fe60003800200 */
[----:B----4-:R4:W1:Y:S04]  /*11f10*/  LDS.128 R20, [R241+0x2800] ;  /* 0x00280000f1147984 */ /* 0x0108680000000c00 */
[----:B------:R4:W1:Y:S04]  /*11f20*/  LDS.128 R16, [R241+0x4800] ;  /* 0x00480000f1107984 */ /* 0x0008680000000c00 */
[----:B---3--:R4:W3:Y:S01]  /*11f30*/  LDS.128 R12, [R241+0x6800] ;  /* 0x00680000f10c7984 */ /* 0x0088e20000000c00 */
[----:B------:R-:W-:Y:S05]  /*11f40*/  @P2 BRA `(.L_x_2057) ;  /* 0x0000000000502947 */ /* 0x000fea0003800000 */
[----:B------:R-:W5:Y:S01]  /*11f50*/  LDCU UR6, c[0x0][0x440] ;  /* 0x00008800ff0677ac */ /* 0x000f620008000800 */
[----:B------:R-:W-:Y:S01]  /*11f60*/  IADD3 R29, P2, PT, R0, 0x10, RZ ;  /* 0x00000010001d7810 */ /* 0x000fe20007f5e0ff */
[----:B------:R-:W-:Y:S01]  /*11f70*/  IMAD.MOV.U32 R30, RZ, RZ, R2 ;  /* 0x000000ffff1e7224 */ /* 0x000fe200078e0002 */
[----:B------:R-:W2:Y:S03]  /*11f80*/  LDCU.64 UR4, c[0x0][0x3f0] ;  /* 0x00007e00ff0477ac */ /* 0x000ea60008000a00 */
        /* <DEDUP_REMOVED lines=10> */
[----:B--2---:R-:W-:-:S04]  /*12030*/  LEA R32, P6, R30, UR4, 0x1 ;  /* 0x000000041e207c11 */ /* 0x004fc8000f8c08ff */
[----:B------:R-:W-:-:S05]  /*12040*/  LEA.HI.X R33, R30, UR5, R28, 0x1, P6 ;  /* 0x000000051e217c11 */ /* 0x000fca000b0f0c1c */
[----:B-1----:R1:W-:Y:S04]  /*12050*/  @!P5 STG.E.128 desc[UR22][R32.64], R24 ;  /* 0x000000182000d986 */ /* 0x0023e8000c101d16 */
[----:B------:R1:W-:Y:S04]  /*12060*/  @!P4 STG.E.128 desc[UR22][R32.64+0x80], R20 ;  /* 0x000080142000c986 */ /* 0x0003e8000c101d16 */
[----:B------:R1:W-:Y:S04]  /*12070*/  @!P3 STG.E.128 desc[UR22][R32.64+0x100], R16 ;  /* 0x000100102000b986 */ /* 0x0003e8000c101d16 */
[----:B---3--:R1:W-:Y:S02]  /*12080*/  @!P2 STG.E.128 desc[UR22][R32.64+0x180], R12 ;  /* 0x0001800c2000a986 */ /* 0x0083e4000c101d16 */
.L_x_2057:
[----:B------:R-:W-:Y:S05]  /*12090*/  BSYNC.RECONVERGENT B0 ;  /* 0x0000000000007941 */ /* 0x000fea0003800200 */
.L_x_2056:
[----:B-1----:R1:W1:Y:S01]  /*120a0*/  LDS.128 R24, [R241+0x1000] ;  /* 0x00100000f1187984 */ /* 0x0022620000000c00 */
[----:B------:R-:W-:Y:S03]  /*120b0*/  BSSY.RECONVERGENT B0, `(.L_x_2058) ;  /* 0x0000019000007945 */ /* 0x000fe60003800200 */
[----:B------:R1:W1:Y:S04]  /*120c0*/  LDS.128 R20, [R241+0x3000] ;  /* 0x00300000f1147984 */ /* 0x0002680000000c00 */
[----:B------:R1:W1:Y:S04]  /*120d0*/  LDS.128 R16, [R241+0x5000] ;  /* 0x00500000f1107984 */ /* 0x0002680000000c00 */
[----:B---3--:R3:W1:Y:S01]  /*120e0*/  LDS.128 R12, [R241+0x7000] ;  /* 0x00700000f10c7984 */ /* 0x0086620000000c00 */
        /* <DEDUP_REMOVED lines=20> */
[----:B------:R1:W-:Y:S02]  /*12230*/  @!P1 STG.E.128 desc[UR22][R32.64+0x180], R12 ;  /* 0x0001800c20009986 */ /* 0x0003e4000c101d16 */
.L_x_2059:
[----:B------:R-:W-:Y:S05]  /*12240*/  BSYNC.RECONVERGENT B0 ;  /* 0x0000000000007941 */ /* 0x000fea0003800200 */
.L_x_2058:
[----:B-1----:R1:W1:Y:S04]  /*12250*/  LDS.128 R16, [R241+0x3800] ;  /* 0x00380000f1107984 */ /* 0x0022680000000c00 */
[----:B------:R1:W1:Y:S01]  /*12260*/  LDS.128 R12, [R241+0x5800] ;  /* 0x00580000f10c7984 */ /* 0x0002620000000c00 */
[----:B------:R-:W-:Y:S05]  /*12270*/  @P0 EXIT ;  /* 0x000000000000094d */ /* 0x000fea0003800000 */
[----:B------:R-:W5:Y:S01]  /*12280*/  LDCU.64 UR4, c[0x0][0x3f0] ;  /* 0x00007e00ff0477ac */ /* 0x000f620008000a00 */
[----:B------:R-:W-:Y:S01]  /*12290*/  IADD3 R3, P0, PT, R0, 0x30, RZ ;  /* 0x0000003000037810 */ /* 0x000fe20007f1e0ff */
[----:B------:R1:W2:Y:S01]  /*122a0*/  LDS.128 R20, [R241+0x7800] ;  /* 0x00780000f1147984 */ /* 0x0002a20000000c00 */
[----:B------:R-:W-:Y:S01]  /*122b0*/  IMAD.MOV.U32 R6, RZ, RZ, R2 ;  /* 0x000000ffff067224 */ /* 0x000fe200078e0002 */
[----:B------:R-:W4:Y:S02]  /*122c0*/  LDCU UR6, c[0x0][0x440] ;  /* 0x00008800ff0677ac */ /* 0x000f240008000800 */
[----:B------:R-:W-:Y:S02]  /*122d0*/  IMAD.X R25, RZ, RZ, RZ, P0 ;  /* 0x000000ffff197224 */ /* 0x000fe400000e06ff */
[----:B------:R-:W-:-:S04]  /*122e0*/  IMAD.WIDE.U32 R6, R3, R4, R6 ;  /* 0x0000000403067225 */ /* 0x000fc800078e0006 */
[----:B------:R-:W-:-:S04]  /*122f0*/  IMAD R0, R25, R4, RZ ;  /* 0x0000000419007224 */ /* 0x000fc800078e02ff */
[----:B------:R-:W-:Y:S01]  /*12300*/  IMAD R0, R3, R5, R0 ;  /* 0x0000000503007224 */ /* 0x000fe200078e0200 */
[----:B-----5:R-:W-:-:S03]  /*12310*/  LEA R2, P0, R6, UR4, 0x1 ;  /* 0x0000000406027c11 */ /* 0x020fc6000f8008ff */
[----:B------:R-:W-:Y:S01]  /*12320*/  IMAD.IADD R0, R0, 0x1, R7 ;  /* 0x0000000100007824 */ /* 0x000fe200078e0207 */
[----:B----4-:R-:W-:Y:S02]  /*12330*/  ISETP.GE.AND P3, PT, R218, UR6, PT ;  /* 0x00000006da007c0c */ /* 0x010fe4000bf66270 */
[----:B------:R-:W-:Y:S02]  /*12340*/  ISETP.GE.AND P2, PT, R239, UR6, PT ;  /* 0x00000006ef007c0c */ /* 0x000fe4000bf46270 */
[----:B------:R-:W-:Y:S02]  /*12350*/  ISETP.GE.AND P1, PT, R238, UR6, PT ;  /* 0x00000006ee007c0c */ /* 0x000fe4000bf26270 */
[----:B------:R-:W-:Y:S02]  /*12360*/  LEA.HI.X R3, R6, UR5, R0, 0x1, P0 ;  /* 0x0000000506037c11 */ /* 0x000fe400080f0c00 */
[----:B------:R-:W-:-:S05]  /*12370*/  ISETP.GE.AND P0, PT, R236, UR6, PT ;  /* 0x00000006ec007c0c */ /* 0x000fca000bf06270 */
[----:B------:R4:W-:Y:S04]  /*12380*/  @!P3 STG.E.128 desc[UR22][R2.64], R8 ;  /* 0x000000080200b986 */ /* 0x0009e8000c101d16 */
[----:B-1----:R4:W-:Y:S04]  /*12390*/  @!P2 STG.E.128 desc[UR22][R2.64+0x80], R16 ;  /* 0x000080100200a986 */ /* 0x0029e8000c101d16 */
[----:B------:R4:W-:Y:S01]  /*123a0*/  @!P1 STG.E.128 desc[UR22][R2.64+0x100], R12 ;  /* 0x0001000c02009986 */ /* 0x0009e2000c101d16 */
[----:B--2---:R-:W-:Y:S05]  /*123b0*/  @P0 EXIT ;  /* 0x000000000000094d */ /* 0x004fea0003800000 */
[----:B------:R-:W-:Y:S01]  /*123c0*/  STG.E.128 desc[UR22][R2.64+0x180], R20 ;  /* 0x0001801402007986 */ /* 0x000fe2000c101d16 */
[----:B------:R-:W-:Y:S05]  /*123d0*/  EXIT ;  /* 0x000000000000794d */ /* 0x000fea0003800000 */
.L_x_2060:
        /* <DEDUP_REMOVED lines=10> */
.L_x_4070:


//--------------------- .text._ZN5flash24flash_fwd_splitkv_kernelI23Flash_fwd_kernel_traitsILi256ELi64ELi64ELi4ELb0ELb0EN7cutlass10bfloat16_tE19Flash_kernel_traitsILi256ELi64ELi64ELi4ES3_EELb1ELb0ELb1ELb0ELb0ELb1ELb0ELb0EEEvNS_16Flash_fwd_paramsE --------------------------
	.section	.text._ZN5flash24flash_fwd_splitkv_kernelI23Flash_fwd_kernel_traitsILi256ELi64ELi64ELi4ELb0ELb0EN7cutlass10bfloat16_tE19Flash_kernel_traitsILi256ELi64ELi64ELi4ES3_EELb1ELb0ELb1ELb0ELb0ELb1ELb0ELb0EEEvNS_16Flash_fwd_paramsE,"ax",@progbits
	.align	128
        .global         _ZN5flash24flash_fwd_splitkv_kernelI23Flash_fwd_kernel_traitsILi256ELi64ELi64ELi4ELb0ELb0EN7cutlass10bfloat16_tE19Flash_kernel_traitsILi256ELi64ELi64ELi4ES3_EELb1ELb0ELb1ELb0ELb0ELb1ELb0ELb0EEEvNS_16Flash_fwd_paramsE
        .type           _ZN5flash24flash_fwd_splitkv_kernelI23Flash_fwd_kernel_traitsILi256ELi64ELi64ELi4ELb0ELb0EN7cutlass10bfloat16_tE19Flash_kernel_traitsILi256ELi64ELi64ELi4ES3_EELb1ELb0ELb1ELb0ELb0ELb1ELb0ELb0EEEvNS_16Flash_fwd_paramsE,@function
        .size           _ZN5flash24flash_fwd_splitkv_kernelI23Flash_fwd_kernel_traitsILi256ELi64ELi64ELi4ELb0ELb0EN7cutlass10bfloat16_tE19Flash_kernel_traitsILi256ELi64ELi64ELi4ES3_EELb1ELb0ELb1ELb0ELb0ELb1ELb0ELb0EEEvNS_16Flash_fwd_paramsE,(.L_x_4071 - _ZN5flash24flash_fwd_splitkv_kernelI23Flash_fwd_kernel_traitsILi256ELi64ELi64ELi4ELb0ELb0EN7cutlass10bfloat16_tE19Flash_kernel_traitsILi256ELi64ELi64ELi4ES3_EELb1ELb0ELb1ELb0ELb0ELb1ELb0ELb0EEEvNS_16Flash_fwd_paramsE)
        .other          _ZN5flash24flash_fwd_splitkv_kernelI23Flash_fwd_kernel_traitsILi256ELi64ELi64ELi4ELb0ELb0EN7cutlass10bfloat16_tE19Flash_kernel_traitsILi256ELi64ELi64ELi4ES3_EELb1ELb0ELb1ELb0ELb0ELb1ELb0ELb0EEEvNS_16Flash_fwd_paramsE,@"STO_CUDA_ENTRY STV_DEFAULT"
_ZN5flash24flash_fwd_splitkv_kernelI23Flash_fwd_kernel_traitsILi256ELi64ELi64ELi4ELb0ELb0EN7cutlass10bfloat16_tE19Flash_kernel_traitsILi256ELi64ELi64ELi4ES3_EELb1ELb0ELb1ELb0ELb0ELb1ELb0ELb0EEEvNS_16Flash_fwd_paramsE:
.text._ZN5flash24flash_fwd_splitkv_kernelI23Flash_fwd_kernel_traitsILi256ELi64ELi64ELi4ELb0ELb0EN7cutlass10bfloat16_tE19Flash_kernel_traitsILi256ELi64ELi64ELi4ES3_EELb1ELb0ELb1ELb0ELb0ELb1ELb0ELb0EEEvNS_16Flash_fwd_paramsE:
        /* <DEDUP_REMOVED lines=72> */
.L_x_2061:
        /* <DEDUP_REMOVED lines=85> */
.L_x_2064:
[----:B------:R-:W-:Y:S05]  /*09d0*/  BSYNC.RECONVERGENT B0 ;  /* 0x0000000000007941 */ /* 0x000fea0003800200 */
.L_x_2063:
        /* <DEDUP_REMOVED lines=23> */
.L_x_2066:
[----:B------:R-:W-:Y:S05]  /*0b50*/  BSYNC.RECONVERGENT B0 ;  /* 0x0000000000007941 */ /* 0x000fea0003800200 */
.L_x_2065:
        /* <DEDUP_REMOVED lines=22> */
.L_x_2068:
[----:B------:R-:W-:Y:S05]  /*0cc0*/  BSYNC.RECONVERGENT B0 ;  /* 0x0000000000007941 */ /* 0x000fea0003800200 */
.L_x_2067:
        /* <DEDUP_REMOVED lines=21> */
.L_x_2070:
[----:B------:R-:W-:Y:S05]  /*0e20*/  BSYNC.RECONVERGENT B0 ;  /* 0x0000000000007941 */ /* 0x000fea0003800200 */
.L_x_2069:
        /* <DEDUP_REMOVED lines=21> */
.L_x_2062:
        /* <DEDUP_REMOVED lines=13> */
.L_x_2071:
        /* <DEDUP_REMOVED lines=99> */
.L_x_2072:
        /* <DEDUP_REMOVED lines=15> */
.L_x_2074:
[----:B------:R-:W1:Y:S01]  /*1770*/  LDCU.64 UR10, c[0x0][0x3b8] ;  /* 0x00007700ff0a77ac */ /* 0x000e620008000a00 */
[----:B------:R-:W-:-:S04]  /*1780*/  UIADD3 UR15, UPT, UPT, UR7, UR16, URZ ;  /* 0x00000010070f7290 */ /* 0x000fc8000fffe0ff */
[----:B-1----:R-:W-:Y:S02]  /*1790*/  UIMAD.WIDE.U32 UR4, UR15, UR10, URZ ;  /* 0x0000000a0f0472a5 */ /* 0x002fe4000f8e00ff */
[----:B------:R-:W-:-:S04]  /*17a0*/  UIMAD UR15, UR15, UR11, URZ ;  /* 0x0000000b0f0f72a4 */ /* 0x000fc8000f8e02ff */
[----:B------:R-:W-:Y:S01]  /*17b0*/  UIADD3 UR15, UPT, UPT, UR5, UR15, URZ ;  /* 0x0000000f050f7290 */ /* 0x000fe2000fffe0ff */
[----:B------:R-:W-:-:S11]  /*17c0*/  UMOV UR14, UR4 ;  /* 0x00000004000e7c82 */ /* 0x000fd60008000000 */
.L_x_2075:
        /* <DEDUP_REMOVED lines=15> */
.L_x_2076:
[----:B------:R-:W1:Y:S01]  /*18c0*/  LDCU.64 UR8, c[0x0][0x3c0] ;  /* 0x00007800ff0877ac */ /* 0x000e620008000a00 */
[----:B------:R-:W-:-:S04]  /*18d0*/  UIADD3 UR7, UPT, UPT, UR7, UR16, URZ ;  /* 0x0000001007077290 */ /* 0x000fc8000fffe0ff */
[----:B-1----:R-:W-:Y:S02]  /*18e0*/  UIMAD.WIDE.U32 UR4, UR7, UR8, URZ ;  /* 0x00000008070472a5 */ /* 0x002fe4000f8e00ff */
[----:B------:R-:W-:-:S04]  /*18f0*/  UIMAD UR7, UR7, UR9, URZ ;  /* 0x00000009070772a4 */ /* 0x000fc8000f8e02ff */
[----:B------:R-:W-:Y:S01]  /*1900*/  UIADD3 UR5, UPT, UPT, UR5, UR7, URZ ;  /* 0x0000000705057290 */ /* 0x000fe2000fffe0ff */
[----:B------:R-:W-:-:S11]  /*1910*/  UMOV UR6, UR4 ;  /* 0x0000000400067c82 */ /* 0x000fd60008000000 */
.L_x_2077:
        /* <DEDUP_REMOVED lines=51> */
.L_x_2073:
        /* <DEDUP_REMOVED lines=90> */
.L_x_2079:
[----:B------:R-:W-:Y:S05]  /*21f0*/  BSYNC.RECONVERGENT B0 ;  /* 0x0000000000007941 */ /* 0x000fea0003800200 */
.L_x_2078:
        /* <DEDUP_REMOVED lines=41> */
.L_x_2081:
[----:B------:R-:W-:Y:S05]  /*2490*/  BSYNC.RECONVERGENT B0 ;  /* 0x0000000000007941 */ /* 0x000fea0003800200 */
.L_x_2080:
        /* <DEDUP_REMOVED lines=41> */
.L_x_2083:
[----:B------:R-:W-:Y:S05]  /*2730*/  BSYNC.RECONVERGENT B0 ;  /* 0x0000000000007941 */ /* 0x000fea0003800200 */
.L_x_2082:
        /* <DEDUP_REMOVED lines=41> */
.L_x_2085:
[----:B------:R-:W-:Y:S05]  /*29d0*/  BSYNC.RECONVERGENT B0 ;  /* 0x0000000000007941 */ /* 0x000fea0003800200 */
.L_x_2084:
        /* <DEDUP_REMOVED lines=31> */
.L_x_2087:
[----:B------:R-:W-:Y:S05]  /*2bd0*/  BSYNC.RECONVERGENT B0 ;  /* 0x0000000000007941 */ /* 0x000fea0003800200 */
.L_x_2086:
        /* <DEDUP_REMOVED lines=31> */
.L_x_2089:
[----:B------:R-:W-:Y:S05]  /*2dd0*/  BSYNC.RECONVERGENT B0 ;  /* 0x0000000000007941 */ /* 0x000fea0003800200 */
.L_x_2088:
        /* <DEDUP_REMOVED lines=33> */
.L_x_2091:
[----:B------:R-:W-:Y:S05]  /*2ff0*/  BSYNC.RECONVERGENT B0 ;  /* 0x0000000000007941 */ /* 0x000fea0003800200 */
.L_x_2090:
        /* <DEDUP_REMOVED lines=31> */
.L_x_2093:
[----:B------:R-:W-:Y:S05]  /*31f0*/  BSYNC.RECONVERGENT B0 ;  /* 0x0000000000007941 */ /* 0x000fea0003800200 */
.L_x_2092:
        /* <DEDUP_REMOVED lines=28> */
[----:B------:R-:W-:Y:S02]  /*33c0*/  IADD3 R7, PT, PT, R7, -UR27, R0 ;  /* 0x8000001b07077c10 */ /* 0x000fe4000fffe000 */
[----:B------:R-:W-:Y:S02]  /*33d0*/  LOP3.LUT R176, R176, 0x6, RZ, 0xc0, !PT ;  /* 0x00000006b0b07812 */ /* 0x000fe400078ec0ff */
[----:B------:R-:W-:Y:S02]  /*33e0*/  LOP3.LUT R0, R217, 0x200, R178, 0xf8, !PT ;  /* 0x00000200d9007812 */ /* 0x000fe400078ef8b2 */
[----:B------:R-:W-:Y:S01]  /*33f0*/  LOP3.LUT R77, R166, R77, RZ, 0x3c, !PT ;  /* 0x0000004da64d7212 */ /* 0x000fe200078e3cff */
[----:B------:R-:W-:Y:S01]  /*3400*/  BAR.SYNC.DEFER_BLOCKING 0x0 ;  /* 0x0000000000007b1d */ /* 0x000fe20000010000 */
[----:B----4-:R-:W-:-:S05]  /*3410*/  FMUL.FTZ R2, R9, R2 ;  /* 0x0000000209027220 */ /* 0x010fca0000410000 */
[----:B------:R-:W-:Y:S01]  /*3420*/  R2UR UR5, R2 ;  /* 0x00000000020572ca */ /* 0x000fe200000e0000 */
[----:B------:R-:W-:-:S05]  /*3430*/  IMAD.U32 R2, RZ, RZ, UR21 ;  /* 0x00000015ff027e24 */ /* 0x000fca000f8e00ff */
[----:B------:R-:W-:Y:S01]  /*3440*/  IADD3 R2, PT, PT, R7, UR20, R2 ;  /* 0x0000001407027c10 */ /* 0x000fe2000fffe002 */
        /* <DEDUP_REMOVED lines=31> */
.L_x_2095:
[----:B------:R2:W-:Y:S04]  /*3640*/  STS.128 [R241+0x10000], RZ ;  /* 0x010000fff1007388 */ /* 0x0005e80000000c00 */
[----:B------:R2:W-:Y:S04]  /*3650*/  STS.128 [R241+0x12000], RZ ;  /* 0x012000fff1007388 */ /* 0x0005e80000000c00 */
[----:B------:R2:W-:Y:S04]  /*3660*/  STS.128 [R241+0x14000], RZ ;  /* 0x014000fff1007388 */ /* 0x0005e80000000c00 */
[----:B------:R2:W-:Y:S02]  /*3670*/  STS.128 [R241+0x16000], RZ ;  /* 0x016000fff1007388 */ /* 0x0005e40000000c00 */
.L_x_2096:
[----:B------:R-:W-:Y:S05]  /*3680*/  BSYNC.RECONVERGENT B0 ;  /* 0x0000000000007941 */ /* 0x000fea0003800200 */
.L_x_2094:
[----:B------:R-:W-:Y:S01]  /*3690*/  ISETP.GE.AND P0, PT, R5, UR7, PT ;  /* 0x0000000705007c0c */ /* 0x000fe2000bf06270 */
[----:B------:R-:W-:Y:S01]  /*36a0*/  IMAD.IADD R0, R77, 0x1, R0 ;  /* 0x000000014d007824 */ /* 0x000fe200078e0200 */
[----:B------:R-:W-:Y:S01]  /*36b0*/  LOP3.LUT R5, R219, 0x8, RZ, 0xc0, !PT ;  /* 0x00000008db057812 */ /* 0x000fe200078ec0ff */
[----:B------:R-:W-:Y:S01]  /*36c0*/  BSSY.RECONVERGENT B0, `(.L_x_2097) ;  /* 0x000002b000007945 */ /* 0x000fe20003800200 */
[----:B------:R-:W-:Y:S02]  /*36d0*/  LOP3.LUT R222, R178, 0x400, RZ, 0xc0, !PT ;  /* 0x00000400b2de7812 */ /* 0x000fe400078ec0ff */
[----:B------:R-:W-:Y:S02]  /*36e0*/  LOP3.LUT R5, R166, R5, RZ, 0x3c, !PT ;  /* 0x00000005a6057212 */ /* 0x000fe400078e3cff */
        /* <DEDUP_REMOVED lines=9> */
[----:B------:R-:W4:Y:S01]  /*3780*/  LDCU UR4, c[0x0][0x440] ;  /* 0x00008800ff0477ac */ /* 0x000f220008000800 */
[----:B------:R-:W-:Y:S02]  /*3790*/  USHF.L.U32 UR15, UR8, 0x4, URZ ;  /* 0x00000004080f7899 */ /* 0x000fe400080006ff */
[----:B------:R-:W-:-:S04]  /*37a0*/  USHF.L.U64.HI UR14, UR8, 0x4, UR9 ;  /* 0x00000004080e7899 */ /* 0x000fc80008010209 */
[----:B------:R-:W-:Y:S02]  /*37b0*/  IMAD.U32 R3, RZ, RZ, UR15 ;  /* 0x0000000fff037e24 */ /* 0x000fe4000f8e00ff */
[----:B------:R-:W-:-:S03]  /*37c0*/  IMAD.U32 R0, RZ, RZ, UR14 ;  /* 0x0000000eff007e24 */ /* 0x000fc6000f8e00ff */
[----:B------:R-:W-:Y:S02]  /*37d0*/  LEA R4, P4, R3, R228, 0x1 ;  /* 0x000000e403047211 */ /* 0x000fe400078808ff */
[----:B----4-:R-:W-:Y:S02]  /*37e0*/  ISETP.GE.AND P3, PT, R218, UR4, PT ;  /* 0x00000004da007c0c */ /* 0x010fe4000bf66270 */
        /* <DEDUP_REMOVED lines=24> */
.L_x_2098:
[----:B------:R-:W-:Y:S05]  /*3970*/  BSYNC.RECONVERGENT B0 ;  /* 0x0000000000007941 */ /* 0x000fea0003800200 */
.L_x_2097:
[----:B------:R1:W-:Y:S01]  /*3980*/  @P6 STS.128 [R241+0x11000], RZ ;  /* 0x011000fff1006388 */ /* 0x0003e20000000c00 */
[----:B------:R-:W-:Y:S03]  /*3990*/  BSSY.RECONVERGENT B0, `(.L_x_2099) ;  /* 0x0000023000007945 */ /* 0x000fe60003800200 */
[----:B------:R1:W-:Y:S04]  /*39a0*/  @P6 STS.128 [R241+0x13000], RZ ;  /* 0x013000fff1006388 */ /* 0x0003e80000000c00 */
[----:B------:R1:W-:Y:S04]  /*39b0*/  @P6 STS.128 [R241+0x15000], RZ ;  /* 0x015000fff1006388 */ /* 0x0003e80000000c00 */
[----:B------:R1:W-:Y:S01]  /*39c0*/  @P6 STS.128 [R241+0x17000], RZ ;  /* 0x017000fff1006388 */ /* 0x0003e20000000c00 */
[----:B------:R-:W-:Y:S05]  /*39d0*/  @P6 BRA `(.L_x_2100) ;  /* 0x0000000000786947 */ /* 0x000fea0003800000 */
[----:B------:R-:W5:Y:S01]  /*39e0*/  LDCU UR4, c[0x0][0x440] ;  /* 0x00008800ff0477ac */ /* 0x000f620008000800 */
[----:B----4-:R-:W-:Y:S02]  /*39f0*/  IMAD.U32 R5, RZ, RZ, UR8 ;  /* 0x00000008ff057e24 */ /* 0x010fe4000f8e00ff */
        /* <DEDUP_REMOVED lines=28> */
.L_x_2100:
[----:B------:R-:W-:Y:S05]  /*3bc0*/  BSYNC.RECONVERGENT B0 ;  /* 0x0000000000007941 */ /* 0x000fea0003800200 */
.L_x_2099:
        /* <DEDUP_REMOVED lines=9> */
[----:B----4-:R-:W-:-:S04]  /*3c60*/  IMAD.WIDE.U32 R4, R0, 0x60, R228 ;  /* 0x0000006000047825 */ /* 0x010fc800078e00e4 */
        /* <DEDUP_REMOVED lines=25> */
.L_x_2102:
[----:B------:R-:W-:Y:S05]  /*3e00*/  BSYNC.RECONVERGENT B0 ;  /* 0x0000000000007941 */ /* 0x000fea0003800200 */
.L_x_2101:
[----:B------:R-:W-:Y:S01]  /*3e10*/  LDSM.16.M88.4 R24, [R82] ;  /* 0x000000005218783b */ /* 0x000fe20000000200 */
[----:B------:R-:W-:Y:S01]  /*3e20*/  IMAD.MOV.U32 R76, RZ, RZ, 0x20 ;  /* 0x00000020ff4c7424 */ /* 0x000fe200078e00ff */
[C---:B------:R-:W-:Y:S01]  /*3e30*/  LOP3.LUT P6, RZ, R219.reuse, 0x2, RZ, 0xc0, !PT ;  /* 0x00000002dbff7812 */ /* 0x040fe200078cc0ff */
[----:B------:R-:W-:Y:S01]  /*3e40*/  VIADD R3, R222, UR6 ;  /* 0x00000006de037c36 */ /* 0x000fe20008000000 */
[----:B------:R-:W5:Y:S01]  /*3e50*/  LDSM.16.M88.4 R48, [R222+UR6+0x8000] ;  /* 0x00800006de30783b */ /* 0x000f620008000200 */
[----:B------:R-:W-:Y:S01]  /*3e60*/  IMAD.MOV.U32 R165, RZ, RZ, 0x40 ;  /* 0x00000040ffa57424 */ /* 0x000fe200078e00ff */
[----:B------:R-:W-:Y:S01]  /*3e70*/  SEL R76, R76, 0xffffffe0, !P6 ;  /* 0xffffffe04c4c7807 */ /* 0x000fe20007000000 */
[----:B------:R-:W2:Y:S01]  /*3e80*/  LDCU UR4, c[0x0][0x50c] ;  /* 0x0000a180ff0477ac */ /* 0x000ea20008000800 */
[----:B------:R-:W3:Y:S01]  /*3e90*/  LDSM.16.M88.4 R40, [R222+UR6+0x8800] ;  /* 0x00880006de28783b */ /* 0x000ee20008000200 */
[----:B------:R-:W-:Y:S02]  /*3ea0*/  LOP3.LUT P0, RZ, R219, 0x4, RZ, 0xc0, !PT ;  /* 0x00000004dbff7812 */ /* 0x000fe4000780c0ff */
[C-C-:B------:R-:W-:Y:S01]  /*3eb0*/  IMAD.IADD R80, R82.reuse, 0x1, R76.reuse ;  /* 0x0000000152507824 */ /* 0x140fe200078e024c */
[----:B------:R-:W2:Y:S01]  /*3ec0*/  LDSM.16.M88.4 R32, [R222+UR6+0x9000] ;  /* 0x00900006de20783b */ /* 0x000ea20008000200 */
[----:B------:R-:W-:Y:S01]  /*3ed0*/  IMAD.IADD R78, R3, 0x1, R76 ;  /* 0x00000001034e7824 */ /* 0x000fe200078e024c */
[----:B------:R-:W-:Y:S01]  /*3ee0*/  SEL R165, R165, 0xffffffc0, !P0 ;  /* 0xffffffc0a5a57807 */ /* 0x000fe20004000000 */
[----:B------:R-:W-:Y:S01]  /*3ef0*/  UISETP.NE.AND UP1, UPT, UR19, 0x1, UPT ;  /* 0x000000011300788c */ /* 0x000fe2000bf25270 */
[----:B-1----:R-:W1:Y:S03]  /*3f00*/  LDSM.16.M88.4 R8, [R222+UR6+0x9800] ;  /* 0x00980006de08783b */ /* 0x002e660008000200 */
[--C-:B------:R-:W-:Y:S01]  /*3f10*/  IMAD.IADD R81, R82, 0x1, R165.reuse ;  /* 0x0000000152517824 */ /* 0x100fe200078e02a5 */
[----:B----4-:R-:W-:Y:S01]  /*3f20*/  LDSM.16.M88.4 R4, [R80] ;  /* 0x000000005004783b */ /* 0x010fe20000000200 */
[----:B------:R-:W-:-:S02]  /*3f30*/  IMAD.IADD R3, R3, 0x1, R165 ;  /* 0x0000000103037824 */ /* 0x000fc400078e02a5 */
[C---:B------:R-:W-:Y:S01]  /*3f40*/  IMAD.IADD R79, R76.reuse, 0x1, R81 ;  /* 0x000000014c4f7824 */ /* 0x040fe200078e0251 */
[----:B------:R-:W4:Y:S02]  /*3f50*/  LDSM.16.M88.4 R16, [R78+0x8800] ;  /* 0x008800004e10783b */ /* 0x000f240000000200 */
[----:B------:R-:W-:Y:S02]  /*3f60*/  IADD3 R0, PT, PT, R76, R3, RZ ;  /* 0x000000034c007210 */ /* 0x000fe40007ffe0ff */
[----:B------:R-:W4:Y:S04]  /*3f70*/  LDSM.16.M88.4 R20, [R78+0x8000] ;  /* 0x008000004e14783b */ /* 0x000f280000000200 */
[----:B------:R-:W4:Y:S04]  /*3f80*/  LDSM.16.M88.4 R12, [R78+0x9000] ;  /* 0x009000004e0c783b */ /* 0x000f280000000200 */
[----:B------:R-:W-:Y:S04]  /*3f90*/  LDSM.16.M88.4 R72, [R81] ;  /* 0x000000005148783b */ /* 0x000fe80000000200 */
[----:B------:R-:W-:Y:S01]  /*3fa0*/  LDSM.16.M88.4 R64, [R3+0x8800] ;  /* 0x008800000340783b */ /* 0x000fe20000000200 */
[C---:B-----5:R-:W-:Y:S03]  /*3fb0*/  HMMA.16816.F32.BF16 R52, R24.reuse, R48, RZ ;  /* 0x000000301834723c */ /* 0x060fe600000418ff */
[----:B------:R-:W-:Y:S04]  /*3fc0*/  LDSM.16.M88.4 R56, [R3+0x9800] ;  /* 0x009800000338783b */ /* 0x000fe80000000200 */
[----:B------:R-:W-:Y:S01]  /*3fd0*/  LDSM.16.M88.4 R60, [R3+0x9000] ;  /* 0x00900000033c783b */ /* 0x000fe20000000200 */
[C---:B---3--:R-:W-:Y:S03]  /*3fe0*/  HMMA.16816.F32.BF16 R44, R24.reuse, R40, RZ ;  /* 0x00000028182c723c */ /* 0x048fe600000418ff */
[----:B------:R-:W-:Y:S04]  /*3ff0*/  LDSM.16.M88.4 R68, [R3+0x8000] ;  /* 0x008000000344783b */ /* 0x000fe80000000200 */
[----:B------:R-:W-:Y:S01]  /*4000*/  LDSM.16.M88.4 R84, [R79+0x6000] ;  /* 0x006000004f54783b */ /* 0x000fe20000000200 */
[C---:B--2---:R-:W-:Y:S03]  /*4010*/  HMMA.16816.F32.BF16 R36, R24.reuse, R32, RZ ;  /* 0x000000201824723c */ /* 0x044fe600000418ff */
[----:B------:R-:W0:Y:S05]  /*4020*/  LDGDEPBAR ;  /* 0x00000000000079af */ /* 0x000e2a0000000000 */
[C---:B------:R-:W-:Y:S08]  /*4030*/  HMMA.16816.F32.BF16 R48, R24.reuse, R50, RZ ;  /* 0x000000321830723c */ /* 0x040ff000000418ff */
[C---:B------:R-:W-:Y:S08]  /*4040*/  HMMA.16816.F32.BF16 R40, R24.reuse, R42, RZ ;  /* 0x0000002a1828723c */ /* 0x040ff000000418ff */
[C---:B------:R-:W-:Y:S08]  /*4050*/  HMMA.16816.F32.BF16 R32, R24.reuse, R34, RZ ;  /* 0x000000221820723c */ /* 0x040ff000000418ff */
[C---:B-1----:R-:W-:Y:S08]  /*4060*/  HMMA.16816.F32.BF16 R28, R24.reuse, R8, RZ ;  /* 0x00000008181c723c */ /* 0x042ff000000418ff */
[----:B------:R-:W-:Y:S01]  /*4070*/  HMMA.16816.F32.BF16 R24, R24, R10, RZ ;  /* 0x0000000a1818723c */ /* 0x000fe200000418ff */
[----:B------:R-:W1:Y:S07]  /*4080*/  LDSM.16.M88.4 R8, [R78+0x9800] ;  /* 0x009800004e08783b */ /* 0x000e6e0000000200 */
[C---:B----4-:R-:W-:Y:S08]  /*4090*/  HMMA.16816.F32.BF16 R44, R4.reuse, R16, R44 ;  /* 0x00000010042c723c */ /* 0x050ff0000004182c */
[C---:B------:R-:W-:Y:S01]  /*40a0*/  HMMA.16816.F32.BF16 R40, R4.reuse, R18, R40 ;  /* 0x000000120428723c */ /* 0x040fe20000041828 */
[----:B------:R-:W-:Y:S07]  /*40b0*/  LDSM.16.M88.4 R16, [R0+0x8000] ;  /* 0x008000000010783b */ /* 0x000fee0000000200 */
[C---:B------:R-:W-:Y:S08]  /*40c0*/  HMMA.16816.F32.BF16 R52, R4.reuse, R20, R52 ;  /* 0x000000140434723c */ /* 0x040ff00000041834 */
[C---:B------:R-:W-:Y:S01]  /*40d0*/  HMMA.16816.F32.BF16 R48, R4.reuse, R22, R48 ;  /* 0x000000160430723c */ /* 0x040fe20000041830 */
[----:B------:R-:W-:Y:S07]  /*40e0*/  LDSM.16.M88.4 R20, [R79] ;  /* 0x000000004f14783b */ /* 0x000fee0000000200 */
[C---:B------:R-:W-:Y:S08]  /*40f0*/  HMMA.16816.F32.BF16 R36, R4.reuse, R12, R36 ;  /* 0x0000000c0424723c */ /* 0x040ff00000041824 */
[C---:B-1----:R-:W-:Y:S08]  /*4100*/  HMMA.16816.F32.BF16 R28, R4.reuse, R8, R28 ;  /* 0x00000008041c723c */ /* 0x042ff0000004181c */
[C---:B------:R-:W-:Y:S01]  /*4110*/  HMMA.16816.F32.BF16 R32, R4.reuse, R14, R32 ;  /* 0x0000000e0420723c */ /* 0x040fe20000041820 */
[----:B------:R-:W1:Y:S07]  /*4120*/  LDSM.16.M88.4 R12, [R0+0x8800] ;  /* 0x00880000000c783b */ /* 0x000e6e0000000200 */
[----:B------:R-:W-:Y:S01]  /*4130*/  HMMA.16816.F32.BF16 R24, R4, R10, R24 ;  /* 0x0000000a0418723c */ /* 0x000fe20000041818 */
[----:B------:R-:W2:Y:S04]  /*4140*/  LDSM.16.M88.4 R8, [R0+0x9000] ;  /* 0x009000000008783b */ /* 0x000ea80000000200 */
[----:B------:R-:W3:Y:S03]  /*4150*/  LDSM.16.M88.4 R4, [R0+0x9800] ;  /* 0x009800000004783b */ /* 0x000ee60000000200 */
[C---:B------:R-:W-:Y:S08]  /*4160*/  HMMA.16816.F32.BF16 R44, R72.reuse, R64, R44 ;  /* 0x00000040482c723c */ /* 0x040ff0000004182c */
[C---:B------:R-:W-:Y:S08]  /*4170*/  HMMA.16816.F32.BF16 R40, R72.reuse, R66, R40 ;  /* 0x000000424828723c */ /* 0x040ff00000041828 */
[C---:B------:R-:W-:Y:S08]  /*4180*/  HMMA.16816.F32.BF16 R28, R72.reuse, R56, R28 ;  /* 0x00000038481c723c */ /* 0x040ff0000004181c */
[C---:B------:R-:W-:Y:S08]  /*4190*/  HMMA.16816.F32.BF16 R36, R72.reuse, R60, R36 ;  /* 0x0000003c4824723c */ /* 0x040ff00000041824 */
[C---:B------:R-:W-:Y:S01]  /*41a0*/  HMMA.16816.F32.BF16 R64, R72.reuse, R62, R32 ;  /* 0x0000003e4840723c */ /* 0x040fe20000041820 */
[----:B------:R-:W-:Y:S04]  /*41b0*/  LDSM.16.M88.4 R60, [R82+0x2000] ;  /* 0x00200000523c783b */ /* 0x000fe80000000200 */
[----:B------:R-:W-:Y:S03]  /*41c0*/  LDSM.16.M88.4 R32, [R222+UR6+0xa000] ;  /* 0x00a00006de20783b */ /* 0x000fe60008000200 */
[C---:B------:R-:W-:Y:S01]  /*41d0*/  HMMA.16816.F32.BF16 R56, R72.reuse, R58, R24 ;  /* 0x0000003a4838723c */ /* 0x040fe20000041818 */
[----:B------:R-:W4:Y:S07]  /*41e0*/  LDSM.16.M88.4 R24, [R222+UR6+0xa800] ;  /* 0x00a80006de18783b */ /* 0x000f2e0008000200 */
[C---:B------:R-:W-:Y:S08]  /*41f0*/  HMMA.16816.F32.BF16 R52, R72.reuse, R68, R52 ;  /* 0x000000444834723c */ /* 0x040ff00000041834 */
[----:B------:R-:W-:Y:S01]  /*4200*/  HMMA.16816.F32.BF16 R48, R72, R70, R48 ;  /* 0x000000464830723c */ /* 0x000fe20000041830 */
[----:B------:R-:W5:Y:S07]  /*4210*/  LDSM.16.M88.4 R68, [R222+UR6+0xb000] ;  /* 0x00b00006de44783b */ /* 0x000f6e0008000200 */
[C---:B-1----:R-:W-:Y:S08]  /*4220*/  HMMA.16816.F32.BF16 R44, R20.reuse, R12, R44 ;  /* 0x0000000c142c723c */ /* 0x042ff0000004182c */
[C---:B------:R-:W-:Y:S01]  /*4230*/  HMMA.16816.F32.BF16 R40, R20.reuse, R14, R40 ;  /* 0x0000000e1428723c */ /* 0x040fe20000041828 */
[----:B------:R-:W-:Y:S07]  /*4240*/  LDSM.16.M88.4 R12, [R78+0xa000] ;  /* 0x00a000004e0c783b */ /* 0x000fee0000000200 */
[C---:B--2---:R-:W-:Y:S08]  /*4250*/  HMMA.16816.F32.BF16 R36, R20.reuse, R8, R36 ;  /* 0x000000081424723c */ /* 0x044ff00000041824 */
[C---:B------:R-:W-:Y:S01]  /*4260*/  HMMA.16816.F32.BF16 R64, R20.reuse, R10, R64 ;  /* 0x0000000a1440723c */ /* 0x040fe20000041840 */
[----:B------:R-:W1:Y:S07]  /*4270*/  LDSM.16.M88.4 R8, [R222+UR6+0xb800] ;  /* 0x00b80006de08783b */ /* 0x000e6e0008000200 */
[C---:B------:R-:W-:Y:S08]  /*4280*/  HMMA.16816.F32.BF16 R52, R20.reuse, R16, R52 ;  /* 0x000000101434723c */ /* 0x040ff00000041834 */
[C---:B------:R-:W-:Y:S01]  /*4290*/  HMMA.16816.F32.BF16 R48, R20.reuse, R18, R48 ;  /* 0x000000121430723c */ /* 0x040fe20000041830 */
[----:B------:R-:W2:Y:S07]  /*42a0*/  LDSM.16.M88.4 R16, [R80+0x2000] ;  /* 0x002000005010783b */ /* 0x000eae0000000200 */
[C---:B---3--:R-:W-:Y:S08]  /*42b0*/  HMMA.16816.F32.BF16 R28, R20.reuse, R4, R28 ;  /* 0x00000004141c723c */ /* 0x048ff0000004181c */
[----:B------:R-:W-:Y:S01]  /*42c0*/  HMMA.16816.F32.BF16 R56, R20, R6, R56 ;  /* 0x000000061438723c */ /* 0x000fe20000041838 */
[----:B------:R-:W3:Y:S04]  /*42d0*/  LDSM.16.M88.4 R4, [R78+0xa800] ;  /* 0x00a800004e04783b */ /* 0x000ee80000000200 */
[----:B------:R-:W3:Y:S03]  /*42e0*/  LDSM.16.M88.4 R20, [R78+0xb000] ;  /* 0x00b000004e14783b */ /* 0x000ee60000000200 */
[C---:B----4-:R-:W-:Y:S08]  /*42f0*/  HMMA.16816.F32.BF16 R44, R60.reuse, R24, R44 ;  /* 0x000000183c2c723c */ /* 0x050ff0000004182c */
[C---:B------:R-:W-:Y:S01]  /*4300*/  HMMA.16816.F32.BF16 R40, R60.reuse, R26, R40 ;  /* 0x0000001a3c28723c */ /* 0x040fe20000041828 */
[----:B------:R-:W4:Y:S07]  /*4310*/  LDSM.16.M88.4 R24, [R78+0xb800] ;  /* 0x00b800004e18783b */ /* 0x000f2e0000000200 */
[C---:B-----5:R-:W-:Y:S08]  /*4320*/  HMMA.16816.F32.BF16 R36, R60.reuse, R68, R36 ;  /* 0x000000443c24723c */ /* 0x060ff00000041824 */
[C---:B------:R-:W-:Y:S08]  /*4330*/  HMMA.16816.F32.BF16 R52, R60.reuse, R32, R52 ;  /* 0x000000203c34723c */ /* 0x040ff00000041834 */
[C---:B------:R-:W-:Y:S01]  /*4340*/  HMMA.16816.F32.BF16 R48, R60.reuse, R34, R48 ;  /* 0x000000223c30723c */ /* 0x040fe20000041830 */
[----:B------:R-:W-:Y:S07]  /*4350*/  LDSM.16.M88.4 R32, [R3+0xa000] ;  /* 0x00a000000320783b */ /* 0x000fee0000000200 */
[C---:B------:R-:W-:Y:S01]  /*4360*/  HMMA.16816.F32.BF16 R68, R60.reuse, R70, R64 ;  /* 0x000000463c44723c */ /* 0x040fe20000041840 */
[----:B------:R-:W5:Y:S07]  /*4370*/  LDSM.16.M88.4 R64, [R81+0x2000] ;  /* 0x002000005140783b */ /* 0x000f6e0000000200 */
[C---:B-1----:R-:W-:Y:S01]  /*4380*/  HMMA.16816.F32.BF16 R72, R60.reuse, R8, R28 ;  /* 0x000000083c48723c */ /* 0x042fe2000004181c */
[----:B------:R-:W1:Y:S07]  /*4390*/  LDSM.16.M88.4 R28, [R3+0xa800] ;  /* 0x00a80000031c783b */ /* 0x000e6e0000000200 */
[----:B------:R-:W-:Y:S01]  /*43a0*/  HMMA.16816.F32.BF16 R56, R60, R10, R56 ;  /* 0x0000000a3c38723c */ /* 0x000fe20000041838 */
[----:B------:R-:W-:Y:S04]  /*43b0*/  LDSM.16.M88.4 R8, [R0+0xa000] ;  /* 0x00a000000008783b */ /* 0x000fe80000000200 */
[----:B------:R-:W-:Y:S03]  /*43c0*/  LDSM.16.M88.4 R60, [R3+0xb800] ;  /* 0x00b80000033c783b */ /* 0x000fe60000000200 */
        /* <DEDUP_REMOVED lines=15> */
[----:B------:R-:W-:Y:S07]  /*44c0*/  LDSM.16.M88.4 R32, [R81+0x4000] ;  /* 0x004000005120783b */ /* 0x000fee0000000200 */
[C---:B-1----:R-:W-:Y:S08]  /*44d0*/  HMMA.16816.F32.BF16 R44, R64.reuse, R28, R44 ;  /* 0x0000001c402c723c */ /* 0x042ff0000004182c */
[C---:B------:R-:W-:Y:S01]  /*44e0*/  HMMA.16816.F32.BF16 R40, R64.reuse, R30, R40 ;  /* 0x0000001e4028723c */ /* 0x040fe20000041828 */
[----:B------:R-:W-:Y:S07]  /*44f0*/  LDSM.16.M88.4 R28, [R222+UR6+0xd800] ;  /* 0x00d80006de1c783b */ /* 0x000fee0008000200 */
[C---:B--2---:R-:W-:Y:S08]  /*4500*/  HMMA.16816.F32.BF16 R36, R64.reuse, R4, R36 ;  /* 0x000000044024723c */ /* 0x044ff00000041824 */
[----:B------:R-:W-:Y:S01]  /*4510*/  HMMA.16816.F32.BF16 R68, R64, R6, R68 ;  /* 0x000000064044723c */ /* 0x000fe20000041844 */
[----:B------:R-:W-:Y:S07]  /*4520*/  LDSM.16.M88.4 R4, [R222+UR6+0xc000] ;  /* 0x00c00006de04783b */ /* 0x000fee0008000200 */
[C---:B------:R-:W-:Y:S08]  /*4530*/  HMMA.16816.F32.BF16 R52, R12.reuse, R8, R52 ;  /* 0x000000080c34723c */ /* 0x040ff00000041834 */
[C---:B------:R-:W-:Y:S01]  /*4540*/  HMMA.16816.F32.BF16 R48, R12.reuse, R10, R48 ;  /* 0x0000000a0c30723c */ /* 0x040fe20000041830 */
[----:B------:R-:W1:Y:S07]  /*4550*/  LDSM.16.M88.4 R8, [R82+0x4000] ;  /* 0x004000005208783b */ /* 0x000e6e0000000200 */
[C---:B---3--:R-:W-:Y:S08]  /*4560*/  HMMA.16816.F32.BF16 R44, R12.reuse, R16, R44 ;  /* 0x000000100c2c723c */ /* 0x048ff0000004182c */
        /* <DEDUP_REMOVED lines=28> */
[----:B------:R-:W-:Y:S07]  /*4730*/  LDSM.16.M88.4 R4, [R0+0xc000] ;  /* 0x00c000000004783b */ /* 0x000fee0000000200 */
[C---:B--2---:R-:W-:Y:S08]  /*4740*/  HMMA.16816.F32.BF16 R36, R24.reuse, R16, R36 ;  /* 0x000000101824723c */ /* 0x044ff00000041824 */
[C---:B------:R-:W-:Y:S01]  /*4750*/  HMMA.16816.F32.BF16 R68, R24.reuse, R18, R68 ;  /* 0x000000121844723c */ /* 0x040fe20000041844 */
[----:B------:R-:W1:Y:S07]  /*4760*/  LDSM.16.M88.4 R16, [R79+0x4000] ;  /* 0x004000004f10783b */ /* 0x000e6e0000000200 */
[C---:B------:R-:W-:Y:S08]  /*4770*/  HMMA.16816.F32.BF16 R52, R24.reuse, R12, R52 ;  /* 0x0000000c1834723c */ /* 0x040ff00000041834 */
[C---:B------:R-:W-:Y:S01]  /*4780*/  HMMA.16816.F32.BF16 R48, R24.reuse, R14, R48 ;  /* 0x0000000e1830723c */ /* 0x040fe20000041830 */
[----:B------:R-:W2:Y:S07]  /*4790*/  LDSM.16.M88.4 R12, [R3+0xc800] ;  /* 0x00c80000030c783b */ /* 0x000eae0000000200 */
[C---:B---3--:R-:W-:Y:S08]  /*47a0*/  HMMA.16816.F32.BF16 R72, R24.reuse, R20, R72 ;  /* 0x000000141848723c */ /* 0x048ff00000041848 */
[----:B------:R-:W-:Y:S01]  /*47b0*/  HMMA.16816.F32.BF16 R56, R24, R22, R56 ;  /* 0x000000161838723c */ /* 0x000fe20000041838 */
[----:B------:R-:W3:Y:S04]  /*47c0*/  LDSM.16.M88.4 R24, [R0+0xc800] ;  /* 0x00c800000018783b */ /* 0x000ee80000000200 */
[----:B------:R-:W-:Y:S03]  /*47d0*/  LDSM.16.M88.4 R20, [R0+0xd000] ;  /* 0x00d000000014783b */ /* 0x000fe60000000200 */
[C---:B----4-:R-:W-:Y:S08]  /*47e0*/  HMMA.16816.F32.BF16 R52, R32.reuse, R28, R52 ;  /* 0x0000001c2034723c */ /* 0x050ff00000041834 */
[C---:B------:R-:W-:Y:S01]  /*47f0*/  HMMA.16816.F32.BF16 R48, R32.reuse, R30, R48 ;  /* 0x0000001e2030723c */ /* 0x040fe20000041830 */
[----:B------:R-:W-:Y:S07]  /*4800*/  LDSM.16.M88.4 R28, [R82+0x6000] ;  /* 0x00600000521c783b */ /* 0x000fee0000000200 */
[C---:B-----5:R-:W-:Y:S08]  /*4810*/  HMMA.16816.F32.BF16 R36, R32.reuse, R8, R36 ;  /* 0x000000082024723c */ /* 0x060ff00000041824 */
[----:B------:R-:W-:Y:S01]  /*4820*/  HMMA.16816.F32.BF16 R68, R32, R10, R68 ;  /* 0x0000000a2044723c */ /* 0x000fe20000041844 */
[----:B------:R-:W4:Y:S07]  /*4830*/  LDSM.16.M88.4 R8, [R0+0xd800] ;  /* 0x00d800000008783b */ /* 0x000f2e0000000200 */
[C---:B-1----:R-:W-:Y:S08]  /*4840*/  HMMA.16816.F32.BF16 R52, R16.reuse, R4, R52 ;  /* 0x000000041034723c */ /* 0x042ff00000041834 */
[----:B------:R-:W-:Y:S01]  /*4850*/  HMMA.16816.F32.BF16 R48, R16, R6, R48 ;  /* 0x000000061030723c */ /* 0x000fe20000041830 */
[----:B------:R-:W1:Y:S07]  /*4860*/  LDSM.16.M88.4 R4, [R222+UR6+0xe800] ;  /* 0x00e80006de04783b */ /* 0x000e6e0008000200 */
[C---:B--2---:R-:W-:Y:S08]  /*4870*/  HMMA.16816.F32.BF16 R44, R32.reuse, R12, R44 ;  /* 0x0000000c202c723c */ /* 0x044ff0000004182c */
[C---:B------:R-:W-:Y:S01]  /*4880*/  HMMA.16816.F32.BF16 R40, R32.reuse, R14, R40 ;  /* 0x0000000e2028723c */ /* 0x040fe20000041828 */
[----:B------:R-:W2:Y:S07]  /*4890*/  LDSM.16.M88.4 R12, [R222+UR6+0xe000] ;  /* 0x00e00006de0c783b */ /* 0x000eae0008000200 */
[C---:B------:R-:W-:Y:S08]  /*48a0*/  HMMA.16816.F32.BF16 R72, R32.reuse, R60, R72 ;  /* 0x0000003c2048723c */ /* 0x040ff00000041848 */
[----:B------:R-:W-:Y:S01]  /*48b0*/  HMMA.16816.F32.BF16 R56, R32, R62, R56 ;  /* 0x0000003e2038723c */ /* 0x000fe20000041838 */
[----:B------:R-:W-:Y:S04]  /*48c0*/  LDSM.16.M88.4 R32, [R80+0x6000] ;  /* 0x006000005020783b */ /* 0x000fe80000000200 */
[----:B------:R-:W-:Y:S03]  /*48d0*/  LDSM.16.M88.4 R60, [R78+0xf000] ;  /* 0x00f000004e3c783b */ /* 0x000fe60000000200 */
[C---:B---3--:R-:W-:Y:S08]  /*48e0*/  HMMA.16816.F32.BF16 R44, R16.reuse, R24, R44 ;  /* 0x00000018102c723c */ /* 0x048ff0000004182c */
[C---:B------:R-:W-:Y:S01]  /*48f0*/  HMMA.16816.F32.BF16 R40, R16.reuse, R26, R40 ;  /* 0x0000001a1028723c */ /* 0x040fe20000041828 */
[----:B------:R-:W-:Y:S07]  /*4900*/  LDSM.16.M88.4 R24, [R222+UR6+0xf000] ;  /* 0x00f00006de18783b */ /* 0x000fee0008000200 */
[C---:B----4-:R-:W-:Y:S08]  /*4910*/  HMMA.16816.F32.BF16 R72, R16.reuse, R8, R72 ;  /* 0x000000081048723c */ /* 0x050ff00000041848 */
[----:B------:R-:W-:Y:S01]  /*4920*/  HMMA.16816.F32.BF16 R56, R16, R10, R56 ;  /* 0x0000000a1038723c */ /* 0x000fe20000041838 */
[----:B------:R-:W3:Y:S07]  /*4930*/  LDSM.16.M88.4 R8, [R222+UR6+0xf800] ;  /* 0x00f80006de08783b */ /* 0x000eee0008000200 */
[C---:B-1----:R-:W-:Y:S08]  /*4940*/  HMMA.16816.F32.BF16 R44, R28.reuse, R4, R44 ;  /* 0x000000041c2c723c */ /* 0x042ff0000004182c */
[----:B------:R-:W-:Y:S01]  /*4950*/  HMMA.16816.F32.BF16 R40, R28, R6, R40 ;  /* 0x000000061c28723c */ /* 0x000fe20000041828 */
[----:B------:R-:W1:Y:S07]  /*4960*/  LDSM.16.M88.4 R4, [R78+0xe800] ;  /* 0x00e800004e04783b */ /* 0x000e6e0000000200 */
[C---:B------:R-:W-:Y:S08]  /*4970*/  HMMA.16816.F32.BF16 R36, R16.reuse, R20, R36 ;  /* 0x000000141024723c */ /* 0x040ff00000041824 */
[----:B------:R-:W-:Y:S01]  /*4980*/  HMMA.16816.F32.BF16 R68, R16, R22, R68 ;  /* 0x000000161044723c */ /* 0x000fe20000041844 */
[----:B------:R-:W-:Y:S04]  /*4990*/  LDSM.16.M88.4 R16, [R81+0x6000] ;  /* 0x006000005110783b */ /* 0x000fe80000000200 */
[----:B------:R-:W4:Y:S03]  /*49a0*/  LDSM.16.M88.4 R20, [R78+0xe000] ;  /* 0x00e000004e14783b */ /* 0x000f260000000200 */
[C---:B--2---:R-:W-:Y:S08]  /*49b0*/  HMMA.16816.F32.BF16 R52, R28.reuse, R12, R52 ;  /* 0x0000000c1c34723c */ /* 0x044ff00000041834 */
[C---:B---3--:R-:W-:Y:S08]  /*49c0*/  HMMA.16816.F32.BF16 R72, R28.reuse, R8, R72 ;  /* 0x000000081c48723c */ /* 0x048ff00000041848 */
[----:B------:R-:W-:Y:S01]  /*49d0*/  HMMA.16816.F32.BF16 R56, R28, R10, R56 ;  /* 0x0000000a1c38723c */ /* 0x000fe20000041838 */
[----:B------:R-:W2:Y:S07]  /*49e0*/  LDSM.16.M88.4 R8, [R78+0xf800] ;  /* 0x00f800004e08783b */ /* 0x000eae0000000200 */
[C---:B-1----:R-:W-:Y:S08]  /*49f0*/  HMMA.16816.F32.BF16 R44, R32.reuse, R4, R44 ;  /* 0x00000004202c723c */ /* 0x042ff0000004182c */
[----:B------:R-:W-:Y:S01]  /*4a00*/  HMMA.16816.F32.BF16 R40, R32, R6, R40 ;  /* 0x000000062028723c */ /* 0x000fe20000041828 */
[----:B------:R-:W1:Y:S07]  /*4a10*/  LDSM.16.M88.4 R4, [R3+0xe800] ;  /* 0x00e800000304783b */ /* 0x000e6e0000000200 */
[----:B------:R-:W-:Y:S01]  /*4a20*/  HMMA.16816.F32.BF16 R48, R28, R14, R48 ;  /* 0x0000000e1c30723c */ /* 0x000fe20000041830 */
[----:B------:R-:W3:Y:S07]  /*4a30*/  LDSM.16.M88.4 R12, [R3+0xe000] ;  /* 0x00e00000030c783b */ /* 0x000eee0000000200 */
[----:B----4-:R-:W-:Y:S08]  /*4a40*/  HMMA.16816.F32.BF16 R52, R32, R20, R52 ;  /* 0x000000142034723c */ /* 0x010ff00000041834 */
[----:B------:R-:W-:Y:S08]  /*4a50*/  HMMA.16816.F32.BF16 R36, R28, R24, R36 ;  /* 0x000000181c24723c */ /* 0x000ff00000041824 */
[C---:B--2---:R-:W-:Y:S08]  /*4a60*/  HMMA.16816.F32.BF16 R72, R32.reuse, R8, R72 ;  /* 0x000000082048723c */ /* 0x044ff00000041848 */
[----:B------:R-:W-:Y:S01]  /*4a70*/  HMMA.16816.F32.BF16 R56, R32, R10, R56 ;  /* 0x0000000a2038723c */ /* 0x000fe20000041838 */
[----:B------:R-:W2:Y:S07]  /*4a80*/  LDSM.16.M88.4 R8, [R3+0xf800] ;  /* 0x00f800000308783b */ /* 0x000eae0000000200 */
[C---:B-1----:R-:W-:Y:S08]  /*4a90*/  HMMA.16816.F32.BF16 R44, R16.reuse, R4, R44 ;  /* 0x00000004102c723c */ /* 0x042ff0000004182c */
[----:B------:R-:W-:Y:S01]  /*4aa0*/  HMMA.16816.F32.BF16 R40, R16, R6, R40 ;  /* 0x000000061028723c */ /* 0x000fe20000041828 */
[----:B------:R-:W1:Y:S07]  /*4ab0*/  LDSM.16.M88.4 R4, [R0+0xf800] ;  /* 0x00f800000004783b */ /* 0x000e6e0000000200 */
[----:B------:R-:W-:Y:S01]  /*4ac0*/  HMMA.16816.F32.BF16 R48, R32, R22, R48 ;  /* 0x000000162030723c */ /* 0x000fe20000041830 */
[----:B------:R-:W-:Y:S07]  /*4ad0*/  LDSM.16.M88.4 R20, [R0+0xe800] ;  /* 0x00e800000014783b */ /* 0x000fee0000000200 */
[----:B---3--:R-:W-:Y:S08]  /*4ae0*/  HMMA.16816.F32.BF16 R52, R16, R12, R52 ;  /* 0x0000000c1034723c */ /* 0x008ff00000041834 */
[----:B------:R-:W-:Y:S01]  /*4af0*/  HMMA.16816.F32.BF16 R68, R28, R26, R68 ;  /* 0x0000001a1c44723c */ /* 0x000fe20000041844 */
[----:B------:R3:W-:Y:S07]  /*4b00*/  LDSM.16.M88.4 R24, [R0+0xf000] ;  /* 0x00f000000018783b */ /* 0x0007ee0000000200 */
[C---:B--2---:R-:W-:Y:S08]  /*4b10*/  HMMA.16816.F32.BF16 R56, R16.reuse, R10, R56 ;  /* 0x0000000a1038723c */ /* 0x044ff00000041838 */
[----:B------:R-:W-:Y:S01]  /*4b20*/  HMMA.16816.F32.BF16 R48, R16, R14, R48 ;  /* 0x0000000e1030723c */ /* 0x000fe20000041830 */
[----:B------:R2:W4:Y:S01]  /*4b30*/  LDSM.16.M88.4 R12, [R3+0xf000] ;  /* 0x00f00000030c783b */ /* 0x0005220000000200 */
[----:B------:R-:W-:-:S06]  /*4b40*/  DEPBAR.LE SB0, 0x0 ;  /* 0x000080000000791a */ /* 0x000fcc0000000000 */
[----:B------:R-:W-:Y:S01]  /*4b50*/  HMMA.16816.F32.BF16 R72, R16, R8, R72 ;  /* 0x000000081048723c */ /* 0x000fe20000041848 */
[----:B------:R-:W-:-:S05]  /*4b60*/  IMAD.U32 R9, RZ, RZ, UR21 ;  /* 0x00000015ff097e24 */ /* 0x000fca000f8e00ff */
[C---:B---3--:R-:W-:Y:S02]  /*4b70*/  VIADDMNMX R0, R2.reuse, 0x8, R9, PT ;  /* 0x0000000802007846 */ /* 0x048fe40003800109 */
[----:B-1----:R-:W-:Y:S01]  /*4b80*/  HMMA.16816.F32.BF16 R56, R84, R6, R56 ;  /* 0x000000065438723c */ /* 0x002fe20000041838 */
[----:B------:R-:W-:-:S07]  /*4b90*/  VIMNMX R2, PT, PT, R2, UR21, PT ;  /* 0x0000001502027c48 */ /* 0x000fce000bfe0100 */
[----:B------:R-:W-:Y:S08]  /*4ba0*/  HMMA.16816.F32.BF16 R36, R32, R60, R36 ;  /* 0x0000003c2024723c */ /* 0x000ff00000041824 */
[----:B------:R-:W-:Y:S03]  /*4bb0*/  HMMA.16816.F32.BF16 R52, R84, R64, R52 ;  /* 0x000000405434723c */ /* 0x000fe60000041834 */
[----:B------:R-:W-:Y:S01]  /*4bc0*/  FMUL.FTZ R57, R57, UR4 ;  /* 0x0000000439397c20 */ /* 0x000fe20008410000 */
[----:B------:R-:W-:-:S04]  /*4bd0*/  FMUL.FTZ R59, R59, UR4 ;  /* 0x000000043b3b7c20 */ /* 0x000fc80008410000 */
[----:B------:R-:W-:Y:S01]  /*4be0*/  HMMA.16816.F32.BF16 R48, R84, R66, R48 ;  /* 0x000000425430723c */ /* 0x000fe20000041830 */
[----:B------:R-:W-:Y:S07]  /*4bf0*/  MUFU.TANH R57, R57 ;  /* 0x0000003900397308 */ /* 0x000fee0000002400 */
[----:B------:R-:W-:Y:S01]  /*4c00*/  HMMA.16816.F32.BF16 R68, R32, R62, R68 ;  /* 0x0000003e2044723c */ /* 0x000fe20000041844 */
[----:B------:R-:W-:Y:S02]  /*4c10*/  MUFU.TANH R59, R59 ;  /* 0x0000003b003b7308 */ /* 0x000fe40000002400 */
[----:B------:R-:W-:Y:S01]  /*4c20*/  FMUL.FTZ R30, R53, UR4 ;  /* 0x00000004351e7c20 */ /* 0x000fe20008410000 */
[----:B------:R-:W-:Y:S01]  /*4c30*/  FMUL.FTZ R31, R55, UR4 ;  /* 0x00000004371f7c20 */ /* 0x000fe20008410000 */
[----:B------:R-:W-:Y:S01]  /*4c40*/  FMUL.FTZ R28, R52, UR4 ;  /* 0x00000004341c7c20 */ /* 0x000fe20008410000 */
[----:B------:R-:W-:-:S02]  /*4c50*/  FMUL.FTZ R29, R54, UR4 ;  /* 0x00000004361d7c20 */ /* 0x000fc40008410000 */
[----:B------:R-:W-:Y:S01]  /*4c60*/  HMMA.16816.F32.BF16 R72, R84, R4, R72 ;  /* 0x000000045448723c */ /* 0x000fe20000041848 */
[----:B------:R-:W-:Y:S01]  /*4c70*/  FMUL.FTZ R4, R56, UR4 ;  /* 0x0000000438047c20 */ /* 0x000fe20008410000 */
[----:B------:R-:W-:Y:S01]  /*4c80*/  FMUL.FTZ R5, R58, UR4 ;  /* 0x000000043a057c20 */ /* 0x000fe20008410000 */
[----:B--2---:R-:W-:Y:S01]  /*4c90*/  FMUL.FTZ R3, R49, UR4 ;  /* 0x0000000431037c20 */ /* 0x004fe20008410000 */
[----:B------:R-:W-:Y:S01]  /*4ca0*/  FMUL.FTZ R48, R48, UR4 ;  /* 0x0000000430307c20 */ /* 0x000fe20008410000 */
[----:B------:R-:W-:Y:S03]  /*4cb0*/  MUFU.TANH R30, R30 ;  /* 0x0000001e001e7308 */ /* 0x000fe60000002400 */
[----:B----4-:R-:W-:Y:S01]  /*4cc0*/  HMMA.16816.F32.BF16 R36, R16, R12, R36 ;  /* 0x0000000c1024723c */ /* 0x010fe20000041824 */
[----:B------:R-:W-:-:S04]  /*4cd0*/  FMUL.FTZ R13, R50, UR4 ;  /* 0x00000004320d7c20 */ /* 0x000fc80008410000 */
[----:B------:R-:W1:Y:S03]  /*4ce0*/  MUFU.TANH R4, R4 ;  /* 0x0000000400047308 */ /* 0x000e660000002400 */
[C---:B------:R-:W-:Y:S03]  /*4cf0*/  HMMA.16816.F32.BF16 R44, R84.reuse, R20, R44 ;  /* 0x00000014542c723c */ /* 0x040fe6000004182c */
[----:B------:R-:W-:Y:S01]  /*4d00*/  FMUL.FTZ R72, R72, UR4 ;  /* 0x0000000448487c20 */ /* 0x000fe20008410000 */
[----:B------:R-:W-:Y:S01]  /*4d10*/  FMUL.FTZ R74, R74, UR4 ;  /* 0x000000044a4a7c20 */ /* 0x000fe20008410000 */
[----:B------:R-:W2:Y:S01]  /*4d20*/  MUFU.TANH R5, R5 ;  /* 0x0000000500057308 */ /* 0x000ea20000002400 */
[----:B------:R-:W-:Y:S01]  /*4d30*/  FMUL.FTZ R73, R73, UR4 ;  /* 0x0000000449497c20 */ /* 0x000fe20008410000 */
[----:B------:R-:W-:Y:S01]  /*4d40*/  FMUL.FTZ R75, R75, UR4 ;  /* 0x000000044b4b7c20 */ /* 0x000fe20008410000 */
[----:B------:R-:W-:Y:S01]  /*4d50*/  HMMA.16816.F32.BF16 R40, R84, R22, R40 ;  /* 0x000000165428723c */ /* 0x000fe20000041828 */
[----:B------:R-:W-:-:S04]  /*4d60*/  VIADD R23, R176, UR17 ;  /* 0x00000011b0177c36 */ /* 0x000fc80008000000 */
[C---:B------:R-:W-:Y:S01]  /*4d70*/  VIADD R9, R23.reuse, 0x38 ;  /* 0x0000003817097836 */ /* 0x040fe20000000000 */
[----:B------:R-:W3:Y:S01]  /*4d80*/  MUFU.TANH R31, R31 ;  /* 0x0000001f001f7308 */ /* 0x000ee20000002400 */
[----:B------:R-:W-:Y:S01]  /*4d90*/  VIADD R21, R23, 0x1 ;  /* 0x0000000117157836 */ /* 0x000fe20000000000 */
[----:B------:R-:W-:Y:S01]  /*4da0*/  HMMA.16816.F32.BF16 R68, R16, R14, R68 ;  /* 0x0000000e1044723c */ /* 0x000fe20000041844 */
[----:B------:R-:W-:Y:S01]  /*4db0*/  FMUL.FTZ R14, R51, UR4 ;  /* 0x00000004330e7c20 */ /* 0x000fe20008410000 */
[C---:B------:R-:W-:Y:S01]  /*4dc0*/  ISETP.GE.AND P4, PT, R9.reuse, R2, PT ;  /* 0x000000020900720c */ /* 0x040fe20003f86270 */
[----:B------:R-:W-:Y:S01]  /*4dd0*/  FMUL.FTZ R10, R44, UR4 ;  /* 0x000000042c0a7c20 */ /* 0x000fe20008410000 */
[----:B------:R-:W-:Y:S01]  /*4de0*/  ISETP.GE.AND P5, PT, R9, R0, PT ;  /* 0x000000000900720c */ /* 0x000fe20003fa6270 */
[----:B------:R-:W-:Y:S01]  /*4df0*/  VIADD R19, R23, 0x8 ;  /* 0x0000000817137836 */ /* 0x000fe20000000000 */
[----:B------:R-:W4:Y:S01]  /*4e00*/  MUFU.TANH R12, R48 ;  /* 0x00000030000c7308 */ /* 0x000f220000002400 */
[----:B------:R-:W-:Y:S01]  /*4e10*/  I2FP.F32.U32 R9, R9 ;  /* 0x0000000900097245 */ /* 0x000fe20000201000 */
[C---:B------:R-:W-:Y:S01]  /*4e20*/  HMMA.16816.F32.BF16 R36, R84.reuse, R24, R36 ;  /* 0x000000185424723c */ /* 0x040fe20000041824 */
[----:B------:R-:W-:Y:S01]  /*4e30*/  FMUL.FTZ R11, R45, UR4 ;  /* 0x000000042d0b7c20 */ /* 0x000fe20008410000 */
[----:B------:R-:W-:Y:S01]  /*4e40*/  FMUL.FTZ R8, R46, UR4 ;  /* 0x000000042e087c20 */ /* 0x000fe20008410000 */
[----:B------:R-:W-:Y:S01]  /*4e50*/  ISETP.GE.AND P1, PT, R21, R2, PT ;  /* 0x000000021500720c */ /* 0x000fe20003f26270 */
[C---:B-1----:R-:W-:Y:S01]  /*4e60*/  FFMA.FTZ R4, R9.reuse, UR5, R4 ;  /* 0x0000000509047c23 */ /* 0x042fe20008010004 */
[----:B--2---:R-:W-:Y:S01]  /*4e70*/  FFMA.FTZ R203, R9, UR5, R5 ;  /* 0x0000000509cb7c23 */ /* 0x004fe20008010005 */
[----:B------:R-:W1:Y:S01]  /*4e80*/  MUFU.TANH R3, R3 ;  /* 0x0000000300037308 */ /* 0x000e620000002400 */
[----:B------:R-:W-:Y:S01]  /*4e90*/  ISETP.GE.AND P2, PT, R21, R0, PT ;  /* 0x000000001500720c */ /* 0x000fe20003f46270 */
[----:B------:R-:W-:Y:S01]  /*4ea0*/  VIADD R5, R23, 0x9 ;  /* 0x0000000917057836 */ /* 0x000fe20000000000 */
[----:B------:R-:W-:Y:S01]  /*4eb0*/  I2FP.F32.U32 R21, R21 ;  /* 0x0000001500157245 */ /* 0x000fe20000201000 */
[----:B------:R-:W-:Y:S01]  /*4ec0*/  FMUL.FTZ R6, R47, UR4 ;  /* 0x000000042f067c20 */ /* 0x000fe20008410000 */
[----:B------:R-:W-:Y:S01]  /*4ed0*/  FSEL R210, R4, -INF , !P4 ;  /* 0xff80000004d27808 */ /* 0x000fe20006000000 */
[----:B------:R-:W-:Y:S01]  /*4ee0*/  FMUL.FTZ R7, R40, UR4 ;  /* 0x0000000428077c20 */ /* 0x000fe20008410000 */
[C---:B------:R-:W-:Y:S01]  /*4ef0*/  ISETP.GE.AND P3, PT, R19.reuse, R2, PT ;  /* 0x000000021300720c */ /* 0x040fe20003f66270 */
[----:B------:R-:W2:Y:S01]  /*4f00*/  MUFU.TANH R13, R13 ;  /* 0x0000000d000d7308 */ /* 0x000ea20000002400 */
[----:B------:R-:W-:Y:S01]  /*4f10*/  ISETP.GE.AND P4, PT, R19, R0, PT ;  /* 0x000000001300720c */ /* 0x000fe20003f86270 */
[C---:B------:R-:W-:Y:S01]  /*4f20*/  FFMA.FTZ R16, R21.reuse, UR5, R30 ;  /* 0x0000000515107c23 */ /* 0x040fe2000801001e */
[----:B------:R-:W-:Y:S01]  /*4f30*/  I2FP.F32.U32 R19, R19 ;  /* 0x0000001300137245 */ /* 0x000fe20000201000 */
[----:B---3--:R-:W-:Y:S01]  /*4f40*/  FFMA.FTZ R21, R21, UR5, R31 ;  /* 0x0000000515157c23 */ /* 0x008fe2000801001f */
[----:B------:R-:W-:Y:S01]  /*4f50*/  I2FP.F32.U32 R20, R5 ;  /* 0x0000000500147245 */ /* 0x000fe20000201000 */
[----:B------:R-:W-:Y:S01]  /*4f60*/  HMMA.16816.F32.BF16 R68, R84, R26, R68 ;  /* 0x0000001a5444723c */ /* 0x000fe20000041844 */
[----:B------:R-:W-:Y:S01]  /*4f70*/  FSEL R203, R203, -INF , !P5 ;  /* 0xff800000cbcb7808 */ /* 0x000fe20006800000 */
[----:B------:R-:W3:Y:S01]  /*4f80*/  MUFU.TANH R14, R14 ;  /* 0x0000000e000e7308 */ /* 0x000ee20000002400 */
[----:B----4-:R-:W-:Y:S01]  /*4f90*/  FFMA.FTZ R4, R19, UR5, R12 ;  /* 0x0000000513047c23 */ /* 0x010fe2000801000c */
[----:B-1----:R-:W-:Y:S01]  /*4fa0*/  FFMA.FTZ R12, R20, UR5, R3 ;  /* 0x00000005140c7c23 */ /* 0x002fe20008010003 */
[----:B------:R-:W-:Y:S01]  /*4fb0*/  FSEL R16, R16, -INF , !P1 ;  /* 0xff80000010107808 */ /* 0x000fe20004800000 */
[----:B------:R-:W-:Y:S01]  /*4fc0*/  FMUL.FTZ R15, R41, UR4 ;  /* 0x00000004290f7c20 */ /* 0x000fe20008410000 */
[----:B------:R-:W-:Y:S01]  /*4fd0*/  IADD3 R3, PT, PT, R23, 0x10, RZ ;  /* 0x0000001017037810 */ /* 0x000fe20007ffe0ff */
[----:B------:R-:W-:Y:S01]  /*4fe0*/  FMUL.FTZ R42, R42, UR4 ;  /* 0x000000042a2a7c20 */ /* 0x000fe20008410000 */
[C---:B------:R-:W-:Y:S01]  /*4ff0*/  ISETP.GE.AND P5, PT, R5.reuse, R2, PT ;  /* 0x000000020500720c */ /* 0x040fe20003fa6270 */
[----:B------:R-:W1:Y:S01]  /*5000*/  MUFU.TANH R10, R10 ;  /* 0x0000000a000a7308 */ /* 0x000e620000002400 */
[----:B------:R-:W-:Y:S01]  /*5010*/  ISETP.GE.AND P1, PT, R5, R0, PT ;  /* 0x000000000500720c */ /* 0x000fe20003f26270 */
[----:B--2---:R-:W-:Y:S01]  /*5020*/  FFMA.FTZ R19, R19, UR5, R13 ;  /* 0x0000000513137c23 */ /* 0x004fe2000801000d */
[----:B------:R-:W-:Y:S01]  /*5030*/  VIADD R13, R23, 0x11 ;  /* 0x00000011170d7836 */ /* 0x000fe20000000000 */
[----:B------:R-:W-:Y:S01]  /*5040*/  FSEL R21, R21, -INF , !P2 ;  /* 0xff80000015157808 */ /* 0x000fe20005000000 */
[----:B------:R-:W-:Y:S01]  /*5050*/  FMUL.FTZ R18, R43, UR4 ;  /* 0x000000042b127c20 */ /* 0x000fe20008410000 */
[----:B------:R-:W-:Y:S01]  /*5060*/  ISETP.GE.AND P2, PT, R3, R2, PT ;  /* 0x000000020300720c */ /* 0x000fe20003f46270 */
[----:B------:R-:W-:Y:S01]  /*5070*/  FMUL.FTZ R36, R36, UR4 ;  /* 0x0000000424247c20 */ /* 0x000fe20008410000 */
[----:B------:R-:W2:Y:S01]  /*5080*/  MUFU.TANH R11, R11 ;  /* 0x0000000b000b7308 */ /* 0x000ea20000002400 */
[----:B---3--:R-:W-:Y:S01]  /*5090*/  FFMA.FTZ R5, R20, UR5, R14 ;  /* 0x0000000514057c23 */ /* 0x008fe2000801000e */
[----:B------:R-:W-:Y:S01]  /*50a0*/  FSEL R14, R4, -INF , !P3 ;  /* 0xff800000040e7808 */ /* 0x000fe20005800000 */
[----:B------:R-:W-:Y:S01]  /*50b0*/  VIADD R9, R23, 0x18 ;  /* 0x0000001817097836 */ /* 0x000fe20000000000 */
[----:B------:R-:W-:Y:S01]  /*50c0*/  ISETP.GE.AND P3, PT, R3, R0, PT ;  /* 0x000000000300720c */ /* 0x000fe20003f66270 */
[----:B------:R-:W-:Y:S01]  /*50d0*/  FMUL.FTZ R39, R39, UR4 ;  /* 0x0000000427277c20 */ /* 0x000fe20008410000 */
[----:B------:R-:W-:Y:S01]  /*50e0*/  I2FP.F32.U32 R3, R3 ;  /* 0x0000000300037245 */ /* 0x000fe20000201000 */
[----:B------:R-:W-:Y:S01]  /*50f0*/  FMUL.FTZ R68, R68, UR4 ;  /* 0x0000000444447c20 */ /* 0x000fe20008410000 */
[----:B------:R-:W3:Y:S01]  /*5100*/  MUFU.TANH R8, R8 ;  /* 0x0000000800087308 */ /* 0x000ee20000002400 */
[----:B------:R-:W-:Y:S01]  /*5110*/  I2FP.F32.U32 R4, R13 ;  /* 0x0000000d00047245 */ /* 0x000fe20000201000 */
[----:B------:R-:W-:Y:S01]  /*5120*/  FMUL.FTZ R37, R37, UR4 ;  /* 0x0000000425257c20 */ /* 0x000fe20008410000 */
[----:B-1----:R-:W-:Y:S01]  /*5130*/  FFMA.FTZ R10, R3, UR5, R10 ;  /* 0x00000005030a7c23 */ /* 0x002fe2000801000a */
[----:B------:R-:W-:Y:S01]  /*5140*/  FSEL R19, R19, -INF , !P4 ;  /* 0xff80000013137808 */ /* 0x000fe20006000000 */
[----:B------:R-:W-:Y:S01]  /*5150*/  FMUL.FTZ R38, R38, UR4 ;  /* 0x0000000426267c20 */ /* 0x000fe20008410000 */
[----:B------:R-:W-:Y:S01]  /*5160*/  I2FP.F32.U32 R20, R9 ;  /* 0x0000000900147245 */ /* 0x000fe20000201000 */
[----:B------:R-:W-:Y:S01]  /*5170*/  FMUL.FTZ R70, R70, UR4 ;  /* 0x0000000446467c20 */ /* 0x000fe20008410000 */
[----:B------:R-:W1:Y:S01]  /*5180*/  MUFU.TANH R6, R6 ;  /* 0x0000000600067308 */ /* 0x000e620000002400 */
[----:B--2---:R-:W-:Y:S01]  /*5190*/  FFMA.FTZ R11, R4, UR5, R11 ;  /* 0x00000005040b7c23 */ /* 0x004fe2000801000b */
[----:B------:R-:W-:Y:S01]  /*51a0*/  ISETP.GE.AND P4, PT, R13, R2, PT ;  /* 0x000000020d00720c */ /* 0x000fe20003f86270 */
[----:B------:R-:W-:Y:S01]  /*51b0*/  FMUL.FTZ R69, R69, UR4 ;  /* 0x0000000445457c20 */ /* 0x000fe20008410000 */
[----:B------:R-:W-:Y:S01]  /*51c0*/  FSEL R5, R5, -INF , !P1 ;  /* 0xff80000005057808 */ /* 0x000fe20004800000 */
[----:B------:R-:W-:Y:S01]  /*51d0*/  FMUL.FTZ R71, R71, UR4 ;  /* 0x0000000447477c20 */ /* 0x000fe20008410000 */
[----:B------:R-:W-:-:S02]  /*51e0*/  FSEL R10, R10, -INF , !P2 ;  /* 0xff8000000a0a7808 */ /* 0x000fc40005000000 */
[----:B------:R-:W2:Y:S01]  /*51f0*/  MUFU.TANH R7, R7 ;  /* 0x0000000700077308 */ /* 0x000ea20000002400 */
[----:B---3--:R-:W-:Y:S01]  /*5200*/  FFMA.FTZ R8, R3, UR5, R8 ;  /* 0x0000000503087c23 */ /* 0x008fe20008010008 */
[----:B------:R-:W-:Y:S01]  /*5210*/  VIADD R3, R23, 0x19 ;  /* 0x0000001917037836 */ /* 0x000fe20000000000 */
[C---:B------:R-:W-:Y:S02]  /*5220*/  ISETP.GE.AND P1, PT, R9.reuse, R2, PT ;  /* 0x000000020900720c */ /* 0x040fe40003f26270 */
[----:B------:R-:W-:Y:S02]  /*5230*/  ISETP.GE.AND P2, PT, R9, R0, PT ;  /* 0x000000000900720c */ /* 0x000fe40003f46270 */
[----:B------:R-:W-:Y:S01]  /*5240*/  FSEL R12, R12, -INF , !P5 ;  /* 0xff8000000c0c7808 */ /* 0x000fe20006800000 */
[----:B------:R-:W3:Y:S01]  /*5250*/  MUFU.TANH R15, R15 ;  /* 0x0000000f000f7308 */ /* 0x000ee20000002400 */
[----:B-1----:R-:W-:Y:S01]  /*5260*/  FFMA.FTZ R17, R4, UR5, R6 ;  /* 0x0000000504117c23 */ /* 0x002fe20008010006 */
[----:B------:R-:W-:-:S02]  /*5270*/  FSEL R9, R8, -INF , !P3 ;  /* 0xff80000008097808 */ /* 0x000fc40005800000 */
[----:B------:R-:W-:Y:S01]  /*5280*/  FSEL R6, R11, -INF , !P4 ;  /* 0xff8000000b067808 */ /* 0x000fe20006000000 */
[----:B------:R-:W-:Y:S01]  /*5290*/  VIADD R11, R23, 0x21 ;  /* 0x00000021170b7836 */ /* 0x000fe20000000000 */
[----:B------:R-:W-:Y:S02]  /*52a0*/  ISETP.GE.AND P5, PT, R13, R0, PT ;  /* 0x000000000d00720c */ /* 0x000fe40003fa6270 */
[----:B------:R-:W1:Y:S01]  /*52b0*/  MUFU.TANH R42, R42 ;  /* 0x0000002a002a7308 */ /* 0x000e620000002400 */
[----:B--2---:R-:W-:Y:S01]  /*52c0*/  FFMA.FTZ R4, R20, UR5, R7 ;  /* 0x0000000514047c23 */ /* 0x004fe20008010007 */
[----:B------:R-:W-:Y:S01]  /*52d0*/  VIADD R7, R23, 0x20 ;  /* 0x0000002017077836 */ /* 0x000fe20000000000 */
[C---:B------:R-:W-:Y:S02]  /*52e0*/  ISETP.GE.AND P3, PT, R3.reuse, R2, PT ;  /* 0x000000020300720c */ /* 0x040fe40003f66270 */
[----:B------:R-:W-:Y:S02]  /*52f0*/  ISETP.GE.AND P4, PT, R3, R0, PT ;  /* 0x000000000300720c */ /* 0x000fe40003f86270 */
[----:B------:R-:W-:Y:S01]  /*5300*/  I2FP.F32.U32 R3, R3 ;  /* 0x0000000300037245 */ /* 0x000fe20000201000 */
[----:B------:R-:W2:Y:S01]  /*5310*/  MUFU.TANH R18, R18 ;  /* 0x0000001200127308 */ /* 0x000ea20000002400 */
[----:B------:R-:W-:-:S02]  /*5320*/  FSEL R17, R17, -INF , !P5 ;  /* 0xff80000011117808 */ /* 0x000fc40006800000 */
[----:B------:R-:W-:Y:S01]  /*5330*/  FSEL R4, R4, -INF , !P1 ;  /* 0xff80000004047808 */ /* 0x000fe20004800000 */
[----:B---3--:R-:W-:Y:S01]  /*5340*/  FFMA.FTZ R8, R3, UR5, R15 ;  /* 0x0000000503087c23 */ /* 0x008fe2000801000f */
[C---:B------:R-:W-:Y:S02]  /*5350*/  ISETP.GE.AND P5, PT, R7.reuse, R2, PT ;  /* 0x000000020700720c */ /* 0x040fe40003fa6270 */
[----:B------:R-:W-:Y:S01]  /*5360*/  ISETP.GE.AND P1, PT, R7, R0, PT ;  /* 0x000000000700720c */ /* 0x000fe20003f26270 */
[----:B------:R-:W3:Y:S01]  /*5370*/  MUFU.TANH R36, R36 ;  /* 0x0000002400247308 */ /* 0x000ee20000002400 */
[----:B-1----:R-:W-:Y:S01]  /*5380*/  FFMA.FTZ R42, R20, UR5, R42 ;  /* 0x00000005142a7c23 */ /* 0x002fe2000801002a */
[----:B------:R-:W-:Y:S02]  /*5390*/  I2FP.F32.U32 R7, R7 ;  /* 0x0000000700077245 */ /* 0x000fe40000201000 */
[----:B------:R-:W-:Y:S02]  /*53a0*/  FSEL R8, R8, -INF , !P3 ;  /* 0xff80000008087808 */ /* 0x000fe40005800000 */
[----:B------:R-:W-:-:S02]  /*53b0*/  FSEL R15, R42, -INF , !P2 ;  /* 0xff8000002a0f7808 */ /* 0x000fc40005000000 */
[----:B------:R-:W1:Y:S01]  /*53c0*/  MUFU.TANH R39, R39 ;  /* 0x0000002700277308 */ /* 0x000e620000002400 */
[----:B--2---:R-:W-:Y:S01]  /*53d0*/  FFMA.FTZ R13, R3, UR5, R18 ;  /* 0x00000005030d7c23 */ /* 0x004fe20008010012 */
[----:B------:R-:W-:Y:S01]  /*53e0*/  ISETP.GE.AND P2, PT, R11, R2, PT ;  /* 0x000000020b00720c */ /* 0x000fe20003f46270 */
[----:B------:R-:W-:Y:S01]  /*53f0*/  VIADD R3, R23, 0x30 ;  /* 0x0000003017037836 */ /* 0x000fe20000000000 */
[----:B------:R-:W-:Y:S02]  /*5400*/  ISETP.GE.AND P3, PT, R11, R0, PT ;  /* 0x000000000b00720c */ /* 0x000fe40003f66270 */
[----:B------:R-:W-:Y:S02]  /*5410*/  I2FP.F32.U32 R20, R11 ;  /* 0x0000000b00147245 */ /* 0x000fe40000201000 */
[----:B------:R-:W2:Y:S01]  /*5420*/  MUFU.TANH R68, R68 ;  /* 0x0000004400447308 */ /* 0x000ea20000002400 */
[----:B---3--:R-:W-:Y:S01]  /*5430*/  FFMA.FTZ R36, R7, UR5, R36 ;  /* 0x0000000507247c23 */ /* 0x008fe20008010024 */
[----:B------:R-:W-:-:S02]  /*5440*/  IADD3 R11, PT, PT, R23, 0x28, RZ ;  /* 0x00000028170b7810 */ /* 0x000fc40007ffe0ff */
[----:B------:R-:W-:Y:S02]  /*5450*/  FSEL R13, R13, -INF , !P4 ;  /* 0xff8000000d0d7808 */ /* 0x000fe40006000000 */
[----:B------:R-:W-:Y:S02]  /*5460*/  FSEL R206, R36, -INF , !P5 ;  /* 0xff80000024ce7808 */ /* 0x000fe40006800000 */
[----:B------:R-:W3:Y:S01]  /*5470*/  MUFU.TANH R37, R37 ;  /* 0x0000002500257308 */ /* 0x000ee20000002400 */
[C---:B------:R-:W-:Y:S01]  /*5480*/  ISETP.GE.AND P4, PT, R11.reuse, R2, PT ;  /* 0x000000020b00720c */ /* 0x040fe20003f86270 */
[----:B-1----:R-:W-:Y:S01]  /*5490*/  FFMA.FTZ R39, R20, UR5, R39 ;  /* 0x0000000514277c23 */ /* 0x002fe20008010027 */
[----:B------:R-:W-:Y:S02]  /*54a0*/  ISETP.GE.AND P5, PT, R11, R0, PT ;  /* 0x000000000b00720c */ /* 0x000fe40003fa6270 */
[----:B------:R-:W-:Y:S02]  /*54b0*/  I2FP.F32.U32 R11, R11 ;  /* 0x0000000b000b7245 */ /* 0x000fe40000201000 */
[----:B------:R-:W-:Y:S01]  /*54c0*/  FSEL R213, R39, -INF , !P3 ;  /* 0xff80000027d57808 */ /* 0x000fe20005800000 */
[----:B------:R-:W1:Y:S01]  /*54d0*/  MUFU.TANH R38, R38 ;  /* 0x0000002600267308 */ /* 0x000e620000002400 */
[----:B------:R-:W-:Y:S01]  /*54e0*/  ISETP.GE.AND P3, PT, R3, R2, PT ;  /* 0x000000020300720c */ /* 0x000fe20003f66270 */
[----:B--2---:R-:W-:-:S05]  /*54f0*/  FFMA.FTZ R68, R11, UR5, R68 ;  /* 0x000000050b447c23 */ /* 0x004fca0008010044 */
[----:B------:R-:W-:Y:S01]  /*5500*/  FSEL R200, R68, -INF , !P4 ;  /* 0xff80000044c87808 */ /* 0x000fe20006000000 */
[----:B------:R-:W2:Y:S01]  /*5510*/  MUFU.TANH R70, R70 ;  /* 0x0000004600467308 */ /* 0x000ea20000002400 */
[----:B---3--:R-:W-:Y:S01]  /*5520*/  FFMA.FTZ R37, R20, UR5, R37 ;  /* 0x0000000514257c23 */ /* 0x008fe20008010025 */
[----:B------:R-:W-:Y:S02]  /*5530*/  ISETP.GE.AND P4, PT, R3, R0, PT ;  /* 0x000000000300720c */ /* 0x000fe40003f86270 */
[----:B------:R-:W-:Y:S02]  /*5540*/  I2FP.F32.U32 R3, R3 ;  /* 0x0000000300037245 */ /* 0x000fe40000201000 */
[----:B------:R-:W-:Y:S02]  /*5550*/  FSEL R196, R37, -INF , !P2 ;  /* 0xff80000025c47808 */ /* 0x000fe40005000000 */
[----:B------:R-:W3:Y:S01]  /*5560*/  MUFU.TANH R72, R72 ;  /* 0x0000004800487308 */ /* 0x000ee20000002400 */
[----:B-1----:R-:W-:Y:S01]  /*5570*/  FFMA.FTZ R38, R7, UR5, R38 ;  /* 0x0000000507267c23 */ /* 0x002fe20008010026 */
[----:B------:R-:W-:-:S04]  /*5580*/  VIADD R7, R23, 0x29 ;  /* 0x0000002917077836 */ /* 0x000fc80000000000 */
[----:B------:R-:W-:Y:S02]  /*5590*/  FSEL R199, R38, -INF , !P1 ;  /* 0xff80000026c77808 */ /* 0x000fe40004800000 */
[----:B------:R-:W1:Y:S01]  /*55a0*/  MUFU.TANH R69, R69 ;  /* 0x0000004500457308 */ /* 0x000e620000002400 */
[----:B------:R-:W-:Y:S01]  /*55b0*/  ISETP.GE.AND P1, PT, R7, R2, PT ;  /* 0x000000020700720c */ /* 0x000fe20003f26270 */
[----:B--2---:R-:W-:Y:S01]  /*55c0*/  FFMA.FTZ R70, R11, UR5, R70 ;  /* 0x000000050b467c23 */ /* 0x004fe20008010046 */
[----:B------:R-:W-:Y:S02]  /*55d0*/  ISETP.GE.AND P2, PT, R7, R0, PT ;  /* 0x000000000700720c */ /* 0x000fe40003f46270 */
[----:B------:R-:W-:Y:S01]  /*55e0*/  I2FP.F32.U32 R18, R7 ;  /* 0x0000000700127245 */ /* 0x000fe20000201000 */
[----:B------:R-:W-:Y:S01]  /*55f0*/  VIADD R7, R23, 0x31 ;  /* 0x0000003117077836 */ /* 0x000fe20000000000 */
[----:B------:R-:W-:Y:S01]  /*5600*/  FSEL R201, R70, -INF , !P5 ;  /* 0xff80000046c97808 */ /* 0x000fe20006800000 */
[----:B------:R-:W2:Y:S01]  /*5610*/  MUFU.TANH R71, R71 ;  /* 0x0000004700477308 */ /* 0x000ea20000002400 */
[----:B---3--:R-:W-:Y:S01]  /*5620*/  FFMA.FTZ R72, R3, UR5, R72 ;  /* 0x0000000503487c23 */ /* 0x008fe20008010048 */
[----:B------:R-:W-:-:S04]  /*5630*/  ISETP.GE.AND P5, PT, R23, R2, PT ;  /* 0x000000021700720c */ /* 0x000fc80003fa6270 */
[----:B------:R-:W-:Y:S02]  /*5640*/  FSEL R214, R72, -INF , !P3 ;  /* 0xff80000048d67808 */ /* 0x000fe40005800000 */
[----:B------:R-:W3:Y:S01]  /*5650*/  MUFU.TANH R74, R74 ;  /* 0x0000004a004a7308 */ /* 0x000ee20000002400 */
[----:B-1----:R-:W-:Y:S01]  /*5660*/  FFMA.FTZ R69, R18, UR5, R69 ;  /* 0x0000000512457c23 */ /* 0x002fe20008010045 */
[----:B------:R-:W-:-:S04]  /*5670*/  ISETP.GE.AND P3, PT, R23, R0, PT ;  /* 0x000000001700720c */ /* 0x000fc80003f66270 */
[----:B------:R-:W-:Y:S02]  /*5680*/  FSEL R198, R69, -INF , !P1 ;  /* 0xff80000045c67808 */ /* 0x000fe40004800000 */
[----:B------:R-:W1:Y:S01]  /*5690*/  MUFU.TANH R73, R73 ;  /* 0x0000004900497308 */ /* 0x000e620000002400 */
[----:B--2---:R-:W-:Y:S01]  /*56a0*/  FFMA.FTZ R71, R18, UR5, R71 ;  /* 0x0000000512477c23 */ /* 0x004fe20008010047 */
[----:B------:R-:W-:Y:S01]  /*56b0*/  I2FP.F32.U32 R18, R7 ;  /* 0x0000000700127245 */ /* 0x000fe20000201000 */
[----:B------:R-:W-:Y:S01]  /*56c0*/  BAR.SYNC.DEFER_BLOCKING 0x0 ;  /* 0x0000000000007b1d */ /* 0x000fe20000010000 */
[----:B------:R-:W-:Y:S02]  /*56d0*/  ISETP.GE.AND P1, PT, R7, R2, PT ;  /* 0x000000020700720c */ /* 0x000fe40003f26270 */
[----:B------:R-:W-:Y:S02]  /*56e0*/  FSEL R211, R71, -INF , !P2 ;  /* 0xff80000047d37808 */ /* 0x000fe40005000000 */
[----:B------:R-:W-:Y:S01]  /*56f0*/  ISETP.GE.AND P2, PT, R7, R0, PT ;  /* 0x000000000700720c */ /* 0x000fe20003f46270 */
[----:B------:R-:W2:Y:S01]  /*5700*/  MUFU.TANH R75, R75 ;  /* 0x0000004b004b7308 */ /* 0x000ea20000002400 */
[----:B---3--:R-:W-:Y:S01]  /*5710*/  FFMA.FTZ R74, R3, UR5, R74 ;  /* 0x00000005034a7c23 */ /* 0x008fe2000801004a */
[----:B------:R-:W-:Y:S01]  /*5720*/  VIADD R3, R23, 0x39 ;  /* 0x0000003917037836 */ /* 0x000fe20000000000 */
[----:B------:R-:W-:-:S03]  /*5730*/  I2FP.F32.U32 R23, R23 ;  /* 0x0000001700177245 */ /* 0x000fc60000201000 */
[----:B------:R-:W-:Y:S02]  /*5740*/  FSEL R207, R74, -INF , !P4 ;  /* 0xff8000004acf7808 */ /* 0x000fe40006000000 */
[----:B------:R-:W3:Y:S01]  /*5750*/  MUFU.TANH R28, R28 ;  /* 0x0000001c001c7308 */ /* 0x000ee20000002400 */
[----:B-1----:R-:W-:Y:S01]  /*5760*/  FFMA.FTZ R73, R18, UR5, R73 ;  /* 0x0000000512497c23 */ /* 0x002fe20008010049 */
[----:B------:R-:W-:Y:S02]  /*5770*/  I2FP.F32.U32 R20, R3 ;  /* 0x0000000300147245 */ /* 0x000fe40000201000 */
[----:B------:R-:W-:Y:S02]  /*5780*/  ISETP.GE.AND P4, PT, R3, R2, PT ;  /* 0x000000020300720c */ /* 0x000fe40003f86270 */
[----:B------:R-:W-:Y:S01]  /*5790*/  FSEL R212, R73, -INF , !P1 ;  /* 0xff80000049d47808 */ /* 0x000fe20004800000 */
[----:B------:R-:W-:Y:S01]  /*57a0*/  FFMA.FTZ R57, R20, UR5, R57 ;  /* 0x0000000514397c23 */ /* 0x000fe20008010039 */
[----:B------:R-:W1:Y:S01]  /*57b0*/  MUFU.TANH R29, R29 ;  /* 0x0000001d001d7308 */ /* 0x000e620000002400 */
[----:B--2---:R-:W-:Y:S01]  /*57c0*/  FFMA.FTZ R75, R18, UR5, R75 ;  /* 0x00000005124b7c23 */ /* 0x004fe2000801004b */
[----:B------:R-:W-:Y:S01]  /*57d0*/  FFMA.FTZ R59, R20, UR5, R59 ;  /* 0x00000005143b7c23 */ /* 0x000fe2000801003b */
[----:B------:R-:W-:-:S02]  /*57e0*/  ISETP.GE.AND P1, PT, R3, R0, PT ;  /* 0x000000000300720c */ /* 0x000fc40003f26270 */
[----:B------:R-:W-:Y:S02]  /*57f0*/  FSEL R208, R57, -INF , !P4 ;  /* 0xff80000039d07808 */ /* 0x000fe40006000000 */
[----:B------:R-:W-:Y:S01]  /*5800*/  FSEL R205, R75, -INF , !P2 ;  /* 0xff8000004bcd7808 */ /* 0x000fe20005000000 */
[----:B---3--:R-:W-:Y:S01]  /*5810*/  FFMA.FTZ R18, R23, UR5, R28 ;  /* 0x0000000517127c23 */ /* 0x008fe2000801001c */
[----:B------:R-:W-:-:S04]  /*5820*/  FSEL R202, R59, -INF , !P1 ;  /* 0xff8000003bca7808 */ /* 0x000fc80004800000 */
[----:B------:R-:W-:Y:S01]  /*5830*/  FSEL R18, R18, -INF , !P5 ;  /* 0xff80000012127808 */ /* 0x000fe20006800000 */
[----:B-1----:R-:W-:-:S05]  /*5840*/  FFMA.FTZ R7, R23, UR5, R29 ;  /* 0x0000000517077c23 */ /* 0x002fca000801001d */
        /* <DEDUP_REMOVED lines=13> */
.L_x_2104:
        /* <DEDUP_REMOVED lines=30> */
[C---:B------:R-:W-:Y:S02]  /*5b00*/  LOP3.LUT R3, R11.reuse, UR28, RZ, 0x3c, !PT ;  /* 0x0000001c0b037c12 */ /* 0x040fe4000f8e3cff */
        /* <DEDUP_REMOVED lines=19> */
[C---:B------:R-:W-:Y:S01]  /*5c40*/  IMAD R3, R22.reuse, UR11, R3 ;  /* 0x0000000b16037c24 */ /* 0x040fe2000f8e0203 */
        /* <DEDUP_REMOVED lines=10> */
.L_x_2105:
        /* <DEDUP_REMOVED lines=98> */
.L_x_2103:
[----:B------:R-:W-:Y:S01]  /*6310*/  FMNMX3.FTZ R3, R18, R16, R14, !PT ;  /* 0x0000001012037276 */ /* 0x000fe2000781000e */
[----:B------:R-:W2:Y:S01]  /*6320*/  LDCU UR4, c[0x0][0x45c] ;  /* 0x00008b80ff0477ac */ /* 0x000ea20008000800 */
        /* <DEDUP_REMOVED lines=13> */
[----:B-1----:R-:W-:Y:S02]  /*6400*/  FMNMX3.FTZ R23, R20, R205, R203, !PT ;  /* 0x000000cd14177276 */ /* 0x002fe400078100cb */
[----:B------:R-:W-:Y:S02]  /*6410*/  FMNMX.FTZ R22, R208, R3, !PT ;  /* 0x00000003d0167209 */ /* 0x000fe40007810000 */
[----:B------:R-:W-:Y:S02]  /*6420*/  FMNMX.FTZ R23, R202, R23, !PT ;  /* 0x00000017ca177209 */ /* 0x000fe40007810000 */
[----:B------:R-:W-:Y:S01]  /*6430*/  LOP3.LUT R220, R77, 0x200, R178, 0xf8, !PT ;  /* 0x000002004ddc7812 */ /* 0x000fe200078ef8b2 */
[----:B------:R-:W1:Y:S03]  /*6440*/  SHFL.BFLY PT, R11, R22, 0x2, 0x1f ;  /* 0x0c401f00160b7f89 */ /* 0x000e6600000e0000 */
        /* <DEDUP_REMOVED lines=9> */
[----:B-1----:R-:W-:-:S03]  /*64e0*/  FMNMX.FTZ R11, R22, R11, !PT ;  /* 0x0000000b160b7209 */ /* 0x002fc60007810000 */
[----:B------:R-:W-:Y:S01]  /*64f0*/  LDSM.16.MT88.4 R112, [R197+0x16000] ;  /* 0x01600000c570783b */ /* 0x000fe20000004200 */
[----:B---3--:R-:W-:-:S03]  /*6500*/  FMNMX.FTZ R20, R23, R20, !PT ;  /* 0x0000001417147209 */ /* 0x008fc60007810000 */
[----:B------:R-:W1:Y:S04]  /*6510*/  SHFL.BFLY PT, R164, R11, 0x1, 0x1f ;  /* 0x0c201f000ba47f89 */ /* 0x000e6800000e0000 */
[----:B------:R-:W3:Y:S04]  /*6520*/  SHFL.BFLY PT, R3, R20, 0x1, 0x1f ;  /* 0x0c201f0014037f89 */ /* 0x000ee800000e0000 */
[----:B------:R-:W4:Y:S04]  /*6530*/  LDSM.16.MT88.4 R140, [R215+0x10000] ;  /* 0x01000000d78c783b */ /* 0x000f280000004200 */
[----:B------:R-:W5:Y:S04]  /*6540*/  LDSM.16.MT88.4 R132, [R191+0x10000] ;  /* 0x01000000bf84783b */ /* 0x000f680000004200 */
[----:B------:R-:W5:Y:S04]  /*6550*/  LDSM.16.MT88.4 R40, [R220+0x12000] ;  /* 0x01200000dc28783b */ /* 0x000f680000004200 */
[----:B------:R-:W5:Y:S01]  /*6560*/  LDSM.16.MT88.4 R56, [R215+0x12000] ;  /* 0x01200000d738783b */ /* 0x000f620000004200 */
[----:B-1----:R-:W-:-:S03]  /*6570*/  FMNMX.FTZ R164, R11, R164, !PT ;  /* 0x000000a40ba47209 */ /* 0x002fc60007810000 */
[----:B------:R-:W1:Y:S01]  /*6580*/  LDSM.16.MT88.4 R64, [R191+0x12000] ;  /* 0x01200000bf40783b */ /* 0x000e620000004200 */
[----:B---3--:R-:W-:Y:S01]  /*6590*/  FMNMX.FTZ R3, R20, R3, !PT ;  /* 0x0000000314037209 */ /* 0x008fe20007810000 */
[C---:B--2---:R-:W-:Y:S01]  /*65a0*/  FMUL.FTZ R209, R164.reuse, UR4 ;  /* 0x00000004a4d17c20 */ /* 0x044fe20008410000 */
[----:B------:R-:W-:Y:S01]  /*65b0*/  FSETP.NEU.FTZ.AND P1, PT, R164, -INF , PT ;  /* 0xff800000a400780b */ /* 0x000fe20003f3d000 */
[----:B------:R-:W2:Y:S02]  /*65c0*/  LDSM.16.MT88.4 R72, [R220+0x14000] ;  /* 0x01400000dc48783b */ /* 0x000ea40000004200 */
[----:B------:R-:W-:Y:S01]  /*65d0*/  FMUL.FTZ R204, R3, UR4 ;  /* 0x0000000403cc7c20 */ /* 0x000fe20008410000 */
[----:B------:R-:W-:Y:S01]  /*65e0*/  FSEL R209, R209, RZ, P1 ;  /* 0x000000ffd1d17208 */ /* 0x000fe20000800000 */
[----:B------:R-:W3:Y:S01]  /*65f0*/  LDSM.16.MT88.4 R88, [R215+0x14000] ;  /* 0x01400000d758783b */ /* 0x000ee20000004200 */
[----:B------:R-:W-:-:S03]  /*6600*/  FSETP.NEU.FTZ.AND P1, PT, R3, -INF , PT ;  /* 0xff8000000300780b */ /* 0x000fc60003f3d000 */
[--C-:B------:R-:W-:Y:S01]  /*6610*/  FFMA.FTZ R192, R18, UR4, -R209.reuse ;  /* 0x0000000412c07c23 */ /* 0x100fe200080108d1 */
[----:B------:R-:W-:Y:S01]  /*6620*/  FSEL R204, R204, RZ, P1 ;  /* 0x000000ffcccc7208 */ /* 0x000fe20000800000 */
[--C-:B------:R-:W-:Y:S01]  /*6630*/  FFMA.FTZ R187, R16, UR4, -R209.reuse ;  /* 0x0000000410bb7c23 */ /* 0x100fe200080108d1 */
[--C-:B------:R-:W-:Y:S01]  /*6640*/  FFMA.FTZ R188, R14, UR4, -R209.reuse ;  /* 0x000000040ebc7c23 */ /* 0x100fe200080108d1 */
[--C-:B------:R-:W-:Y:S01]  /*6650*/  FFMA.FTZ R183, R12, UR4, -R209.reuse ;  /* 0x000000040cb77c23 */ /* 0x100fe200080108d1 */
[----:B------:R-:W3:Y:S01]  /*6660*/  LDSM.16.MT88.4 R96, [R191+0x14000] ;  /* 0x01400000bf60783b */ /* 0x000ee20000004200 */
[--C-:B------:R-:W-:Y:S01]  /*6670*/  FFMA.FTZ R194, R7, UR4, -R204.reuse ;  /* 0x0000000407c27c23 */ /* 0x100fe200080108cc */
[--C-:B------:R-:W-:Y:S01]  /*6680*/  FFMA.FTZ R189, R21, UR4, -R204.reuse ;  /* 0x0000000415bd7c23 */ /* 0x100fe200080108cc */
[--C-:B------:R-:W-:Y:S01]  /*6690*/  FFMA.FTZ R190, R19, UR4, -R204.reuse ;  /* 0x0000000413be7c23 */ /* 0x100fe200080108cc */
[--C-:B------:R-:W-:Y:S01]  /*66a0*/  FFMA.FTZ R185, R5, UR4, -R204.reuse ;  /* 0x0000000405b97c23 */ /* 0x100fe200080108cc */
[----:B------:R-:W3:Y:S01]  /*66b0*/  LDSM.16.MT88.4 R104, [R220+0x16000] ;  /* 0x01600000dc68783b */ /* 0x000ee20000004200 */
[--C-:B------:R-:W-:Y:S01]  /*66c0*/  FFMA.FTZ R181, R6, UR4, -R209.reuse ;  /* 0x0000000406b57c23 */ /* 0x100fe200080108d1 */
[--C-:B------:R-:W-:Y:S01]  /*66d0*/  FFMA.FTZ R182, R4, UR4, -R209.reuse ;  /* 0x0000000404b67c23 */ /* 0x100fe200080108d1 */
[----:B------:R-:W-:Y:S01]  /*66e0*/  MUFU.EX2 R192, R192 ;  /* 0x000000c000c07308 */ /* 0x000fe20000000800 */
[----:B------:R-:W3:Y:S01]  /*66f0*/  LDSM.16.MT88.4 R120, [R215+0x16000] ;  /* 0x01600000d778783b */ /* 0x000ee20000004200 */
[--C-:B------:R-:W-:Y:S01]  /*6700*/  FFMA.FTZ R186, R10, UR4, -R209.reuse ;  /* 0x000000040aba7c23 */ /* 0x100fe200080108d1 */
[--C-:B------:R-:W-:Y:S01]  /*6710*/  FFMA.FTZ R177, R8, UR4, -R209.reuse ;  /* 0x0000000408b17c23 */ /* 0x100fe200080108d1 */
[--C-:B------:R-:W-:Y:S01]  /*6720*/  FFMA.FTZ R184, R9, UR4, -R204.reuse ;  /* 0x0000000409b87c23 */ /* 0x100fe200080108cc */
[----:B------:R-:W3:Y:S01]  /*6730*/  LDSM.16.MT88.4 R4, [R191+0x16000] ;  /* 0x01600000bf04783b */ /* 0x000ee20000004200 */
[--C-:B------:R-:W-:Y:S01]  /*6740*/  FFMA.FTZ R179, R17, UR4, -R204.reuse ;  /* 0x0000000411b37c23 */ /* 0x100fe200080108cc */
[--C-:B------:R-:W-:Y:S01]  /*6750*/  FFMA.FTZ R180, R15, UR4, -R204.reuse ;  /* 0x000000040fb47c23 */ /* 0x100fe200080108cc */
[----:B------:R-:W4:Y:S01]  /*6760*/  MUFU.EX2 R187, R187 ;  /* 0x000000bb00bb7308 */ /* 0x000f220000000800 */
[----:B------:R-:W3:Y:S01]  /*6770*/  LDSM.16.MT88.4 R8, [R197+0x10800] ;  /* 0x01080000c508783b */ /* 0x000ee20000004200 */
        /* <DEDUP_REMOVED lines=13> */
[----:B------:R-:W-:Y:S01]  /*6850*/  IADD3 R211, PT, PT, R165, R220, RZ ;  /* 0x000000dca5d37210 */ /* 0x000fe20007ffe0ff */
[----:B------:R-:W5:Y:S01]  /*6860*/  MUFU.EX2 R183, R183 ;  /* 0x000000b700b77308 */ /* 0x000f620000000800 */
[----:B----4-:R-:W-:Y:S01]  /*6870*/  F2FP.BF16.F32.PACK_AB R128, R187, R192 ;  /* 0x000000c0bb80723e */ /* 0x010fe200000010ff */
[----:B------:R-:W-:Y:S01]  /*6880*/  LDSM.16.MT88.4 R172, [R197+0x16800] ;  /* 0x01680000c5ac783b */ /* 0x000fe20000004200 */
[--C-:B------:R-:W-:Y:S01]  /*6890*/  FFMA.FTZ R237, R208, UR4, -R209.reuse ;  /* 0x00000004d0ed7c23 */ /* 0x100fe200080108d1 */
[--C-:B------:R-:W-:Y:S01]  /*68a0*/  FFMA.FTZ R212, R212, UR4, -R209.reuse ;  /* 0x00000004d4d47c23 */ /* 0x100fe200080108d1 */
[----:B------:R-:W-:Y:S01]  /*68b0*/  FFMA.FTZ R210, R210, UR4, -R209 ;  /* 0x00000004d2d27c23 */ /* 0x000fe200080108d1 */
[----:B------:R-:W-:Y:S01]  /*68c0*/  LDSM.16.MT88.4 R168, [R220+0x10800] ;  /* 0x01080000dca8783b */ /* 0x000fe20000004200 */
[--C-:B------:R-:W-:Y:S01]  /*68d0*/  FFMA.FTZ R207, R207, UR4, -R204.reuse ;  /* 0x00000004cfcf7c23 */ /* 0x100fe200080108cc */
[----:B------:R-:W-:Y:S01]  /*68e0*/  MUFU.EX2 R194, R194 ;  /* 0x000000c200c27308 */ /* 0x000fe20000000800 */
[--C-:B------:R-:W-:Y:S01]  /*68f0*/  FFMA.FTZ R208, R205, UR4, -R204.reuse ;  /* 0x00000004cdd07c23 */ /* 0x100fe200080108cc */
[----:B------:R-:W-:Y:S01]  /*6900*/  LDSM.16.MT88.4 R32, [R191+0x10800] ;  /* 0x01080000bf20783b */ /* 0x000fe20000004200 */
[--C-:B------:R-:W-:Y:S01]  /*6910*/  FFMA.FTZ R203, R203, UR4, -R204.reuse ;  /* 0x00000004cbcb7c23 */ /* 0x100fe200080108cc */
[----:B------:R-:W-:Y:S01]  /*6920*/  FFMA.FTZ R202, R202, UR4, -R204 ;  /* 0x00000004caca7c23 */ /* 0x000fe200080108cc */
[----:B------:R-:W-:Y:S01]  /*6930*/  IADD3 R204, PT, PT, R165, R220, RZ ;  /* 0x000000dca5cc7210 */ /* 0x000fe20007ffe0ff */
[----:B------:R-:W-:Y:S01]  /*6940*/  LDSM.16.MT88.4 R28, [R215+0x12800] ;  /* 0x01280000d71c783b */ /* 0x000fe20000004200 */
[----:B------:R-:W-:Y:S01]  /*6950*/  FADD.FTZ R187, R192, R187 ;  /* 0x000000bbc0bb7221 */ /* 0x000fe20000010000 */
[----:B------:R-:W4:Y:S01]  /*6960*/  MUFU.EX2 R189, R189 ;  /* 0x000000bd00bd7308 */ /* 0x000f220000000800 */
[----:B-----5:R-:W-:Y:S01]  /*6970*/  F2FP.BF16.F32.PACK_AB R130, R183, R188 ;  /* 0x000000bcb782723e */ /* 0x020fe200000010ff */
[----:B------:R-:W-:Y:S01]  /*6980*/  LDSM.16.MT88.4 R24, [R191+0x12800] ;  /* 0x01280000bf18783b */ /* 0x000fe20000004200 */
[----:B------:R-:W-:-:S04]  /*6990*/  FADD.FTZ R188, R188, R187 ;  /* 0x000000bbbcbc7221 */ /* 0x000fc80000010000 */
[----:B------:R-:W-:Y:S01]  /*69a0*/  FADD.FTZ R183, R183, R188 ;  /* 0x000000bcb7b77221 */ /* 0x000fe20000010000 */
[----:B------:R-:W-:Y:S08]  /*69b0*/  MUFU.EX2 R190, R190 ;  /* 0x000000be00be7308 */ /* 0x000ff00000000800 */
[----:B------:R-:W5:Y:S01]  /*69c0*/  MUFU.EX2 R185, R185 ;  /* 0x000000b900b97308 */ /* 0x000f620000000800 */
[----:B----4-:R-:W-:Y:S01]  /*69d0*/  F2FP.BF16.F32.PACK_AB R129, R189, R194 ;  /* 0x000000c2bd81723e */ /* 0x010fe200000010ff */
[----:B------:R-:W-:-:S06]  /*69e0*/  FADD.FTZ R189, R194, R189 ;  /* 0x000000bdc2bd7221 */ /* 0x000fcc0000010000 */
[----:B------:R-:W-:Y:S08]  /*69f0*/  MUFU.EX2 R186, R186 ;  /* 0x000000ba00ba7308 */ /* 0x000ff00000000800 */
[----:B------:R-:W4:Y:S01]  /*6a00*/  MUFU.EX2 R181, R181 ;  /* 0x000000b500b57308 */ /* 0x000f220000000800 */
        /* <DEDUP_REMOVED lines=24> */
[C---:B-1----:R-:W-:Y:S07]  /*6b90*/  HMMA.16816.F32.BF16 R60, R128.reuse, R64, RZ ;  /* 0x00000040803c723c */ /* 0x042fee00000418ff */
[----:B------:R-:W1:Y:S01]  /*6ba0*/  MUFU.EX2 R200, R200 ;  /* 0x000000c800c87308 */ /* 0x000e620000000800 */
[C---:B--2---:R-:W-:Y:S07]  /*6bb0*/  HMMA.16816.F32.BF16 R68, R128.reuse, R72, RZ ;  /* 0x000000488044723c */ /* 0x044fee00000418ff */
[----:B------:R-:W-:Y:S01]  /*6bc0*/  MUFU.EX2 R201, R201 ;  /* 0x000000c900c97308 */ /* 0x000fe20000000800 */
[C---:B---3--:R-:W-:Y:S07]  /*6bd0*/  HMMA.16816.F32.BF16 R84, R128.reuse, R88, RZ ;  /* 0x000000588054723c */ /* 0x048fee00000418ff */
[----:B------:R-:W2:Y:S01]  /*6be0*/  MUFU.EX2 R206, R206 ;  /* 0x000000ce00ce7308 */ /* 0x000ea20000000800 */
        /* <DEDUP_REMOVED lines=25> */
[----:B----4-:R-:W-:Y:S01]  /*6d80*/  F2FP.BF16.F32.PACK_AB R4, R181, R186 ;  /* 0x000000bab504723e */ /* 0x010fe200000010ff */
[----:B------:R-:W-:Y:S01]  /*6d90*/  FADD.FTZ R186, R186, R183 ;  /* 0x000000b7baba7221 */ /* 0x000fe20000010000 */
[----:B-----5:R-:W-:Y:S01]  /*6da0*/  F2FP.BF16.F32.PACK_AB R5, R179, R184 ;  /* 0x000000b8b305723e */ /* 0x020fe200000010ff */
[----:B------:R-:W-:-:S02]  /*6db0*/  FADD.FTZ R184, R184, R185 ;  /* 0x000000b9b8b87221 */ /* 0x000fc40000010000 */
[----:B------:R-:W-:Y:S02]  /*6dc0*/  FADD.FTZ R181, R181, R186 ;  /* 0x000000bab5b57221 */ /* 0x000fe40000010000 */
[----:B------:R-:W-:Y:S01]  /*6dd0*/  HMMA.16816.F32.BF16 R128, R128, R6, RZ ;  /* 0x000000068080723c */ /* 0x000fe200000418ff */
[----:B------:R-:W-:Y:S01]  /*6de0*/  F2FP.BF16.F32.PACK_AB R6, R177, R182 ;  /* 0x000000b6b106723e */ /* 0x000fe200000010ff */
[----:B------:R-:W-:Y:S01]  /*6df0*/  FADD.FTZ R179, R179, R184 ;  /* 0x000000b8b3b37221 */ /* 0x000fe20000010000 */
[----:B------:R-:W-:-:S07]  /*6e00*/  F2FP.BF16.F32.PACK_AB R7, R167, R180 ;  /* 0x000000b4a707723e */ /* 0x000fce00000010ff */
[C---:B------:R-:W-:Y:S08]  /*6e10*/  HMMA.16816.F32.BF16 R152, R4.reuse, R8, R152 ;  /* 0x000000080498723c */ /* 0x040ff00000041898 */
[C---:B------:R-:W-:Y:S01]  /*6e20*/  HMMA.16816.F32.BF16 R148, R4.reuse, R10, R148 ;  /* 0x0000000a0494723c */ /* 0x040fe20000041894 */
[----:B------:R-:W3:Y:S07]  /*6e30*/  LDSM.16.MT88.4 R8, [R220+0x12800] ;  /* 0x01280000dc08783b */ /* 0x000eee0000004200 */
        /* <DEDUP_REMOVED lines=8> */
[----:B------:R-:W1:Y:S07]  /*6ec0*/  LDSM.16.MT88.4 R12, [R191+0x14800] ;  /* 0x01480000bf0c783b */ /* 0x000e6e0000004200 */
[C---:B---3--:R-:W-:Y:S08]  /*6ed0*/  HMMA.16816.F32.BF16 R36, R4.reuse, R8, R36 ;  /* 0x000000080424723c */ /* 0x048ff00000041824 */
        /* <DEDUP_REMOVED lines=34> */
[----:B------:R-:W-:Y:S01]  /*7100*/  F2FP.BF16.F32.PACK_AB R4, R196, R193 ;  /* 0x000000c1c404723e */ /* 0x000fe200000010ff */
[----:B------:R5:W4:Y:S01]  /*7110*/  LDSM.16.MT88.4 R20, [R211+0x13000] ;  /* 0x01300000d314783b */ /* 0x000b220000004200 */
[----:B------:R-:W-:-:S02]  /*7120*/  F2FP.BF16.F32.PACK_AB R5, R200, R199 ;  /* 0x000000c7c805723e */ /* 0x000fc400000010ff */
[----:B------:R-:W-:Y:S02]  /*7130*/  F2FP.BF16.F32.PACK_AB R6, R198, R195 ;  /* 0x000000c3c606723e */ /* 0x000fe400000010ff */
[----:B--2---:R-:W-:-:S07]  /*7140*/  F2FP.BF16.F32.PACK_AB R7, R206, R201 ;  /* 0x000000c9ce07723e */ /* 0x004fce00000010ff */
[C---:B-1----:R-:W-:Y:S08]  /*7150*/  HMMA.16816.F32.BF16 R152, R4.reuse, R12, R152 ;  /* 0x0000000c0498723c */ /* 0x042ff00000041898 */
[----:B------:R-:W-:Y:S01]  /*7160*/  HMMA.16816.F32.BF16 R148, R4, R14, R148 ;  /* 0x0000000e0494723c */ /* 0x000fe20000041894 */
[----:B------:R-:W1:Y:S01]  /*7170*/  LDSM.16.MT88.4 R12, [R220+0x11000] ;  /* 0x01100000dc0c783b */ /* 0x000e620000004200 */
[----:B-----5:R-:W-:-:S06]  /*7180*/  FFMA.FTZ R211, R214, UR4, -R209 ;  /* 0x00000004d6d37c23 */ /* 0x020fcc00080108d1 */
[C---:B---3--:R-:W-:Y:S01]  /*7190*/  HMMA.16816.F32.BF16 R44, R4.reuse, R8, R44 ;  /* 0x00000008042c723c */ /* 0x048fe2000004182c */
[----:B------:R-:W2:Y:S07]  /*71a0*/  MUFU.EX2 R211, R211 ;  /* 0x000000d300d37308 */ /* 0x000eae0000000800 */
[C---:B------:R-:W-:Y:S01]  /*71b0*/  HMMA.16816.F32.BF16 R48, R4.reuse, R10, R48 ;  /* 0x0000000a0430723c */ /* 0x040fe20000041830 */
[----:B------:R-:W3:Y:S07]  /*71c0*/  LDSM.16.MT88.4 R8, [R220+0x13000] ;  /* 0x01300000dc08783b */ /* 0x000eee0000004200 */
[C---:B----4-:R-:W-:Y:S08]  /*71d0*/  HMMA.16816.F32.BF16 R76, R4.reuse, R16, R76 ;  /* 0x00000010044c723c */ /* 0x050ff0000004184c */
[C---:B------:R-:W-:Y:S01]  /*71e0*/  HMMA.16816.F32.BF16 R80, R4.reuse, R18, R80 ;  /* 0x000000120450723c */ /* 0x040fe20000041850 */
[----:B------:R-:W4:Y:S07]  /*71f0*/  LDSM.16.MT88.4 R16, [R191+0x13000] ;  /* 0x01300000bf10783b */ /* 0x000f2e0000004200 */
[C---:B------:R-:W-:Y:S08]  /*7200*/  HMMA.16816.F32.BF16 R52, R4.reuse, R20, R52 ;  /* 0x000000140434723c */ /* 0x040ff00000041834 */
        /* <DEDUP_REMOVED lines=51> */
[C---:B--2---:R-:W-:Y:S08]  /*7540*/  HMMA.16816.F32.BF16 R76, R4.reuse, R20, R76 ;  /* 0x00000014044c723c */ /* 0x044ff0000004184c */
[C---:B-1----:R-:W-:Y:S08]  /*7550*/  HMMA.16816.F32.BF16 R144, R4.reuse, R12, R144 ;  /* 0x0000000c0490723c */ /* 0x042ff00000041890 */
        /* <DEDUP_REMOVED lines=16> */
[----:B--2---:R-:W-:Y:S01]  /*7660*/  HMMA.16816.F32.BF16 R100, R4, R8, R100 ;  /* 0x000000080464723c */ /* 0x004fe20000041864 */
        /* <DEDUP_REMOVED lines=100> */
.L_x_2107:
[----:B------:R-:W-:Y:S01]  /*7cb0*/  UMOV UR12, URZ ;  /* 0x000000ff000c7c82 */ /* 0x000fe20008000000 */
[----:B------:R-:W-:Y:S01]  /*7cc0*/  USHF.L.U32 UR7, UR8, 0x6, URZ ;  /* 0x0000000608077899 */ /* 0x000fe200080006ff */
[----:B------:R-:W-:-:S05]  /*7cd0*/  IADD3 R5, P1, PT, RZ, -UR12, RZ ;  /* 0x8000000cff057c10 */ /* 0x000fca000ff3e0ff */
[----:B------:R-:W-:-:S05]  /*7ce0*/  IMAD.X R4, RZ, RZ, ~UR7, P1 ;  /* 0x80000007ff047e24 */ /* 0x000fca00088e06ff */
[----:B------:R-:W-:-:S04]  /*7cf0*/  SHF.R.S64 R5, R5, 0x1f, R4 ;  /* 0x0000001f05057819 */ /* 0x000fc80000001004 */
[----:B------:R-:W-:-:S04]  /*7d00*/  IADD3 R228, P1, PT, R5, R228, RZ ;  /* 0x000000e405e47210 */ /* 0x000fc80007f3e0ff */
[----:B------:R-:W-:-:S09]  /*7d10*/  LEA.HI.X.SX32 R229, R4, R229, 0x1, P1 ;  /* 0x000000e504e57211 */ /* 0x000fd200008f0eff */
.L_x_2108:
        /* <DEDUP_REMOVED lines=41> */
[----:B------:R-:W-:-:S02]  /*7fb0*/  IMAD.IADD R166, R166, 0x1, R165 ;  /* 0x00000001a6a67824 */ /* 0x000fc400078e02a5 */
        /* <DEDUP_REMOVED lines=78> */
[----:B------:R-:W1:Y:S04]  /*84a0*/  LDSM.16.M88.4 R180, [R167+0x8000] ;  /* 0x00800000a7b4783b */ /* 0x000e680000000200 */
[----:B------:R-:W1:Y:S04]  /*84b0*/  LDSM.16.M88.4 R20, [R167+0x8800] ;  /* 0x00880000a714783b */ /* 0x000e680000000200 */
[----:B------:R-:W1:Y:S04]  /*84c0*/  LDSM.16.M88.4 R176, [R167+0x9000] ;  /* 0x00900000a7b0783b */ /* 0x000e680000000200 */
[----:B------:R-:W1:Y:S04]  /*84d0*/  LDSM.16.M88.4 R172, [R167+0x9800] ;  /* 0x00980000a7ac783b */ /* 0x000e680000000200 */
[----:B--2---:R-:W-:Y:S01]  /*84e0*/  LDSM.16.M88.4 R4, [R216] ;  /* 0x00000000d804783b */ /* 0x004fe20000000200 */
[C---:B----4-:R-:W-:Y:S03]  /*84f0*/  HMMA.16816.F32.BF16 R12, R184.reuse, R32, RZ ;  /* 0x00000020b80c723c */ /* 0x050fe600000418ff */
[----:B---3--:R-:W2:Y:S04]  /*8500*/  LDSM.16.M88.4 R8, [R166+0x8000] ;  /* 0x00800000a608783b */ /* 0x008ea80000000200 */
[----:B------:R-:W-:Y:S01]  /*8510*/  LDSM.16.M88.4 R204, [R166+0x9800] ;  /* 0x00980000a6cc783b */ /* 0x000fe20000000200 */
[C---:B-----5:R-:W-:Y:S03]  /*8520*/  HMMA.16816.F32.BF16 R28, R184.reuse, R24, RZ ;  /* 0x00000018b81c723c */ /* 0x060fe600000418ff */
[----:B------:R-:W-:Y:S04]  /*8530*/  LDSM.16.M88.4 R200, [R165+0x8000] ;  /* 0x00800000a5c8783b */ /* 0x000fe80000000200 */
[----:B------:R-:W-:Y:S01]  /*8540*/  LDSM.16.M88.4 R208, [R222+UR6+0xb800] ;  /* 0x00b80006ded0783b */ /* 0x000fe20008000200 */
[C---:B-1----:R-:W-:Y:S03]  /*8550*/  HMMA.16816.F32.BF16 R196, R184.reuse, R192, RZ ;  /* 0x000000c0b8c4723c */ /* 0x042fe600000418ff */
[----:B------:R-:W-:Y:S04]  /*8560*/  LDSM.16.M88.4 R212, [R165+0xb000] ;  /* 0x00b00000a5d4783b */ /* 0x000fe80000000200 */
[----:B------:R-:W-:Y:S01]  /*8570*/  LDSM.16.M88.4 R244, [R165+0xc800] ;  /* 0x00c80000a5f4783b */ /* 0x000fe20000000200 */
[C---:B------:R-:W-:Y:S03]  /*8580*/  HMMA.16816.F32.BF16 R32, R184.reuse, R34, RZ ;  /* 0x00000022b820723c */ /* 0x040fe600000418ff */
[----:B------:R-:W0:Y:S05]  /*8590*/  LDGDEPBAR ;  /* 0x00000000000079af */ /* 0x000e2a0000000000 */
[C---:B------:R-:W-:Y:S08]  /*85a0*/  HMMA.16816.F32.BF16 R24, R184.reuse, R26, RZ ;  /* 0x0000001ab818723c */ /* 0x040ff000000418ff */
[C---:B------:R-:W-:Y:S08]  /*85b0*/  HMMA.16816.F32.BF16 R192, R184.reuse, R194, RZ ;  /* 0x000000c2b8c0723c */ /* 0x040ff000000418ff */
[C---:B------:R-:W-:Y:S08]  /*85c0*/  HMMA.16816.F32.BF16 R188, R184.reuse, R16, RZ ;  /* 0x00000010b8bc723c */ /* 0x040ff000000418ff */
[----:B------:R-:W-:Y:S01]  /*85d0*/  HMMA.16816.F32.BF16 R184, R184, R18, RZ ;  /* 0x00000012b8b8723c */ /* 0x000fe200000418ff */
[----:B------:R-:W1:Y:S07]  /*85e0*/  LDSM.16.M88.4 R16, [R166+0x8800] ;  /* 0x00880000a610783b */ /* 0x000e6e0000000200 */
[C---:B------:R-:W-:Y:S08]  /*85f0*/  HMMA.16816.F32.BF16 R12, R168.reuse, R180, R12 ;  /* 0x000000b4a80c723c */ /* 0x040ff0000004180c */
[C---:B------:R-:W-:Y:S01]  /*8600*/  HMMA.16816.F32.BF16 R32, R168.reuse, R182, R32 ;  /* 0x000000b6a820723c */ /* 0x040fe20000041820 */
[----:B------:R-:W-:Y:S07]  /*8610*/  LDSM.16.M88.4 R180, [R165+0x8800] ;  /* 0x00880000a5b4783b */ /* 0x000fee0000000200 */
        /* <DEDUP_REMOVED lines=31> */
[----:B------:R-:W2:Y:S07]  /*8810*/  LDSM.16.M88.4 R168, [R167+0xa000] ;  /* 0x00a00000a7a8783b */ /* 0x000eae0000000200 */
[C---:B-1----:R-:W-:Y:S08]  /*8820*/  HMMA.16816.F32.BF16 R188, R8.reuse, R16, R188 ;  /* 0x0000001008bc723c */ /* 0x042ff000000418bc */
[----:B------:R-:W-:Y:S01]  /*8830*/  HMMA.16816.F32.BF16 R184, R8, R18, R184 ;  /* 0x0000001208b8723c */ /* 0x000fe200000418b8 */
[----:B------:R-:W1:Y:S04]  /*8840*/  LDSM.16.M88.4 R16, [R167+0xa800] ;  /* 0x00a80000a710783b */ /* 0x000e680000000200 */
[----:B------:R-:W5:Y:S03]  /*8850*/  LDSM.16.M88.4 R8, [R167+0xb000] ;  /* 0x00b00000a708783b */ /* 0x000f660000000200 */
        /* <DEDUP_REMOVED lines=24> */
[----:B------:R-:W-:Y:S04]  /*89e0*/  LDSM.16.M88.4 R180, [R230+0x4000] ;  /* 0x00400000e6b4783b */ /* 0x000fe80000000200 */
[----:B------:R-:W-:Y:S03]  /*89f0*/  LDSM.16.M88.4 R204, [R222+UR6+0xd000] ;  /* 0x00d00006decc783b */ /* 0x000fe60008000200 */
[C---:B---3--:R-:W-:Y:S08]  /*8a00*/  HMMA.16816.F32.BF16 R12, R20.reuse, R172, R12 ;  /* 0x000000ac140c723c */ /* 0x048ff0000004180c */
[C---:B------:R-:W-:Y:S01]  /*8a10*/  HMMA.16816.F32.BF16 R32, R20.reuse, R174, R32 ;  /* 0x000000ae1420723c */ /* 0x040fe20000041820 */
[----:B------:R-:W-:Y:S07]  /*8a20*/  LDSM.16.M88.4 R172, [R222+UR6+0xc000] ;  /* 0x00c00006deac783b */ /* 0x000fee0008000200 */
[C---:B----4-:R-:W-:Y:S08]  /*8a30*/  HMMA.16816.F32.BF16 R28, R20.reuse, R4, R28 ;  /* 0x00000004141c723c */ /* 0x050ff0000004181c */
[C---:B------:R-:W-:Y:S01]  /*8a40*/  HMMA.16816.F32.BF16 R24, R20.reuse, R6, R24 ;  /* 0x000000061418723c */ /* 0x040fe20000041818 */
[----:B------:R-:W3:Y:S07]  /*8a50*/  LDSM.16.M88.4 R4, [R222+UR6+0xc800] ;  /* 0x00c80006de04783b */ /* 0x000eee0008000200 */
[C---:B------:R-:W-:Y:S08]  /*8a60*/  HMMA.16816.F32.BF16 R196, R20.reuse, R200, R196 ;  /* 0x000000c814c4723c */ /* 0x040ff000000418c4 */
[C---:B------:R-:W-:Y:S01]  /*8a70*/  HMMA.16816.F32.BF16 R192, R20.reuse, R202, R192 ;  /* 0x000000ca14c0723c */ /* 0x040fe200000418c0 */
[----:B------:R-:W4:Y:S07]  /*8a80*/  LDSM.16.M88.4 R200, [R222+UR6+0xd800] ;  /* 0x00d80006dec8783b */ /* 0x000f2e0008000200 */
[C---:B--2---:R-:W-:Y:S08]  /*8a90*/  HMMA.16816.F32.BF16 R188, R20.reuse, R168, R188 ;  /* 0x000000a814bc723c */ /* 0x044ff000000418bc */
[----:B------:R-:W-:Y:S01]  /*8aa0*/  HMMA.16816.F32.BF16 R184, R20, R170, R184 ;  /* 0x000000aa14b8723c */ /* 0x000fe200000418b8 */
[----:B------:R-:W-:Y:S04]  /*8ab0*/  LDSM.16.M88.4 R20, [R167+0xc000] ;  /* 0x00c00000a714783b */ /* 0x000fe80000000200 */
[----:B------:R-:W-:Y:S03]  /*8ac0*/  LDSM.16.M88.4 R168, [R167+0xd000] ;  /* 0x00d00000a7a8783b */ /* 0x000fe60000000200 */
[C---:B-1----:R-:W-:Y:S08]  /*8ad0*/  HMMA.16816.F32.BF16 R12, R176.reuse, R16, R12 ;  /* 0x00000010b00c723c */ /* 0x042ff0000004180c */
[C---:B------:R-:W-:Y:S01]  /*8ae0*/  HMMA.16816.F32.BF16 R32, R176.reuse, R18, R32 ;  /* 0x00000012b020723c */ /* 0x040fe20000041820 */
[----:B------:R-:W-:Y:S07]  /*8af0*/  LDSM.16.M88.4 R16, [R167+0xc800] ;  /* 0x00c80000a710783b */ /* 0x000fee0000000200 */
[C---:B-----5:R-:W-:Y:S08]  /*8b00*/  HMMA.16816.F32.BF16 R28, R176.reuse, R8, R28 ;  /* 0x00000008b01c723c */ /* 0x060ff0000004181c */
        /* <DEDUP_REMOVED lines=8> */
[----:B------:R-:W-:Y:S03]  /*8b90*/  LDSM.16.M88.4 R208, [R224+0x4000] ;  /* 0x00400000e0d0783b */ /* 0x000fe60000000200 */
        /* <DEDUP_REMOVED lines=19> */
[C---:B------:R-:W-:Y:S08]  /*8cd0*/  HMMA.16816.F32.BF16 R196, R8.reuse, R168, R196 ;  /* 0x000000a808c4723c */ /* 0x040ff000000418c4 */
[C---:B------:R-:W-:Y:S01]  /*8ce0*/  HMMA.16816.F32.BF16 R192, R8.reuse, R170, R192 ;  /* 0x000000aa08c0723c */ /* 0x040fe200000418c0 */
[----:B------:R-:W5:Y:S07]  /*8cf0*/  LDSM.16.M88.4 R168, [R165+0xc000] ;  /* 0x00c00000a5a8783b */ /* 0x000f6e0000000200 */
[C---:B--2---:R-:W-:Y:S08]  /*8d00*/  HMMA.16816.F32.BF16 R188, R8.reuse, R176, R188 ;  /* 0x000000b008bc723c */ /* 0x044ff000000418bc */
[----:B------:R-:W-:Y:S01]  /*8d10*/  HMMA.16816.F32.BF16 R184, R8, R178, R184 ;  /* 0x000000b208b8723c */ /* 0x000fe200000418b8 */
[----:B------:R-:W2:Y:S04]  /*8d20*/  LDSM.16.M88.4 R8, [R166+0xd800] ;  /* 0x00d80000a608783b */ /* 0x000ea80000000200 */
[----:B------:R-:W-:Y:S03]  /*8d30*/  LDSM.16.M88.4 R176, [R222+UR6+0xe800] ;  /* 0x00e80006deb0783b */ /* 0x000fe60008000200 */
        /* <DEDUP_REMOVED lines=8> */
[----:B------:R-:W1:Y:S07]  /*8dc0*/  LDSM.16.M88.4 R20, [R223+0x6000] ;  /* 0x00600000df14783b */ /* 0x000e6e0000000200 */
[C---:B-----5:R-:W-:Y:S08]  /*8dd0*/  HMMA.16816.F32.BF16 R12, R208.reuse, R168, R12 ;  /* 0x000000a8d00c723c */ /* 0x060ff0000004180c */
[----:B------:R-:W-:Y:S01]  /*8de0*/  HMMA.16816.F32.BF16 R32, R208, R170, R32 ;  /* 0x000000aad020723c */ /* 0x000fe20000041820 */
[----:B------:R-:W4:Y:S07]  /*8df0*/  LDSM.16.M88.4 R168, [R222+UR6+0xf800] ;  /* 0x00f80006dea8783b */ /* 0x000f2e0008000200 */
[----:B--2---:R-:W-:Y:S08]  /*8e00*/  HMMA.16816.F32.BF16 R188, R4, R8, R188 ;  /* 0x0000000804bc723c */ /* 0x004ff000000418bc */
[C---:B------:R-:W-:Y:S08]  /*8e10*/  HMMA.16816.F32.BF16 R196, R208.reuse, R204, R196 ;  /* 0x000000ccd0c4723c */ /* 0x040ff000000418c4 */
[----:B------:R-:W-:Y:S01]  /*8e20*/  HMMA.16816.F32.BF16 R192, R208, R206, R192 ;  /* 0x000000ced0c0723c */ /* 0x000fe200000418c0 */
[----:B------:R-:W-:Y:S07]  /*8e30*/  LDSM.16.M88.4 R204, [R224+0x6000] ;  /* 0x00600000e0cc783b */ /* 0x000fee0000000200 */
[----:B------:R-:W-:Y:S01]  /*8e40*/  HMMA.16816.F32.BF16 R184, R4, R10, R184 ;  /* 0x0000000a04b8723c */ /* 0x000fe200000418b8 */
[----:B------:R-:W-:Y:S04]  /*8e50*/  LDSM.16.M88.4 R8, [R216+0x6000] ;  /* 0x00600000d808783b */ /* 0x000fe80000000200 */
[----:B------:R-:W2:Y:S03]  /*8e60*/  LDSM.16.M88.4 R4, [R166+0xe000] ;  /* 0x00e00000a604783b */ /* 0x000ea60000000200 */
[C---:B------:R-:W-:Y:S08]  /*8e70*/  HMMA.16816.F32.BF16 R12, R180.reuse, R212, R12 ;  /* 0x000000d4b40c723c */ /* 0x040ff0000004180c */
[----:B------:R-:W-:Y:S08]  /*8e80*/  HMMA.16816.F32.BF16 R32, R180, R214, R32 ;  /* 0x000000d6b420723c */ /* 0x000ff00000041820 */
[----:B------:R-:W-:Y:S08]  /*8e90*/  HMMA.16816.F32.BF16 R188, R208, R200, R188 ;  /* 0x000000c8d0bc723c */ /* 0x000ff000000418bc */
[C---:B---3--:R-:W-:Y:S08]  /*8ea0*/  HMMA.16816.F32.BF16 R196, R180.reuse, R172, R196 ;  /* 0x000000acb4c4723c */ /* 0x048ff000000418c4 */
[----:B------:R-:W-:Y:S01]  /*8eb0*/  HMMA.16816.F32.BF16 R192, R180, R174, R192 ;  /* 0x000000aeb4c0723c */ /* 0x000fe200000418c0 */
[----:B------:R-:W3:Y:S07]  /*8ec0*/  LDSM.16.M88.4 R172, [R167+0xf800] ;  /* 0x00f80000a7ac783b */ /* 0x000eee0000000200 */
[C---:B------:R-:W-:Y:S01]  /*8ed0*/  HMMA.16816.F32.BF16 R200, R208.reuse, R202, R184 ;  /* 0x000000cad0c8723c */ /* 0x040fe200000418b8 */
[----:B------:R-:W-:Y:S07]  /*8ee0*/  LDSM.16.M88.4 R184, [R167+0xe800] ;  /* 0x00e80000a7b8783b */ /* 0x000fee0000000200 */
[C---:B------:R-:W-:Y:S08]  /*8ef0*/  HMMA.16816.F32.BF16 R28, R208.reuse, R244, R28 ;  /* 0x000000f4d01c723c */ /* 0x040ff0000004181c */
[----:B------:R-:W-:Y:S08]  /*8f00*/  HMMA.16816.F32.BF16 R24, R208, R246, R24 ;  /* 0x000000f6d018723c */ /* 0x000ff00000041818 */
[C---:B-1----:R-:W-:Y:S01]  /*8f10*/  HMMA.16816.F32.BF16 R208, R20.reuse, R16, R12 ;  /* 0x0000001014d0723c */ /* 0x042fe2000004180c */
[----:B------:R-:W1:Y:S07]  /*8f20*/  LDSM.16.M88.4 R12, [R165+0xe000] ;  /* 0x00e00000a50c783b */ /* 0x000e6e0000000200 */
[----:B------:R-:W-:Y:S01]  /*8f30*/  HMMA.16816.F32.BF16 R32, R20, R18, R32 ;  /* 0x000000121420723c */ /* 0x000fe20000041820 */
[----:B------:R-:W5:Y:S07]  /*8f40*/  LDSM.16.M88.4 R16, [R166+0xf800] ;  /* 0x00f80000a610783b */ /* 0x000f6e0000000200 */
[----:B----4-:R-:W-:Y:S08]  /*8f50*/  HMMA.16816.F32.BF16 R200, R180, R170, R200 ;  /* 0x000000aab4c8723c */ /* 0x010ff000000418c8 */
[C---:B--2---:R-:W-:Y:S08]  /*8f60*/  HMMA.16816.F32.BF16 R208, R8.reuse, R4, R208 ;  /* 0x0000000408d0723c */ /* 0x044ff000000418d0 */
[----:B------:R-:W-:Y:S01]  /*8f70*/  HMMA.16816.F32.BF16 R32, R8, R6, R32 ;  /* 0x000000060820723c */ /* 0x000fe20000041820 */
[----:B------:R-:W2:Y:S07]  /*8f80*/  LDSM.16.M88.4 R4, [R166+0xe800] ;  /* 0x00e80000a604783b */ /* 0x000eae0000000200 */
[----:B------:R-:W-:Y:S08]  /*8f90*/  HMMA.16816.F32.BF16 R28, R180, R176, R28 ;  /* 0x000000b0b41c723c */ /* 0x000ff0000004181c */
[----:B---3--:R-:W-:Y:S01]  /*8fa0*/  HMMA.16816.F32.BF16 R212, R20, R174, R200 ;  /* 0x000000ae14d4723c */ /* 0x008fe200000418c8 */
[----:B------:R-:W3:Y:S07]  /*8fb0*/  LDSM.16.M88.4 R200, [R165+0xf800] ;  /* 0x00f80000a5c8783b */ /* 0x000eee0000000200 */
[----:B------:R-:W-:Y:S01]  /*8fc0*/  HMMA.16816.F32.BF16 R24, R180, R178, R24 ;  /* 0x000000b2b418723c */ /* 0x000fe20000041818 */
[----:B------:R4:W3:Y:S07]  /*8fd0*/  LDSM.16.M88.4 R176, [R167+0xf000] ;  /* 0x00f00000a7b0783b */ /* 0x0008ee0000000200 */
[C---:B-1----:R-:W-:Y:S08]  /*8fe0*/  HMMA.16816.F32.BF16 R208, R204.reuse, R12, R208 ;  /* 0x0000000cccd0723c */ /* 0x042ff000000418d0 */
[----:B------:R-:W-:Y:S01]  /*8ff0*/  HMMA.16816.F32.BF16 R32, R204, R14, R32 ;  /* 0x0000000ecc20723c */ /* 0x000fe20000041820 */
[----:B------:R-:W1:Y:S07]  /*9000*/  LDSM.16.M88.4 R12, [R165+0xe800] ;  /* 0x00e80000a50c783b */ /* 0x000e6e0000000200 */
[----:B------:R-:W-:Y:S03]  /*9010*/  HMMA.16816.F32.BF16 R28, R20, R184, R28 ;  /* 0x000000b8141c723c */ /* 0x000fe6000004181c */
[----:B------:R-:W-:Y:S01]  /*9020*/  FMUL.FTZ R170, R208, UR7 ;  /* 0x00000007d0aa7c20 */ /* 0x000fe20008410000 */
[----:B----4-:R-:W-:-:S04]  /*9030*/  FMUL.FTZ R167, R209, UR7 ;  /* 0x00000007d1a77c20 */ /* 0x010fc80008410000 */
[----:B-----5:R-:W-:Y:S01]  /*9040*/  HMMA.16816.F32.BF16 R212, R8, R18, R212 ;  /* 0x0000001208d4723c */ /* 0x020fe200000418d4 */
[----:B------:R-:W-:Y:S01]  /*9050*/  FMUL.FTZ R19, R210, UR7 ;  /* 0x00000007d2137c20 */ /* 0x000fe20008410000 */
[----:B------:R-:W4:Y:S01]  /*9060*/  MUFU.TANH R170, R170 ;  /* 0x000000aa00aa7308 */ /* 0x000f220000002400 */
[----:B------:R-:W-:Y:S01]  /*9070*/  FMUL.FTZ R171, R34, UR7 ;  /* 0x0000000722ab7c20 */ /* 0x000fe20008410000 */
[----:B------:R-:W-:Y:S01]  /*9080*/  FMUL.FTZ R34, R35, UR7 ;  /* 0x0000000723227c20 */ /* 0x000fe20008410000 */
[----:B------:R-:W-:Y:S01]  /*9090*/  FMUL.FTZ R18, R211, UR7 ;  /* 0x00000007d3127c20 */ /* 0x000fe20008410000 */
[----:B------:R-:W-:Y:S01]  /*90a0*/  FMUL.FTZ R32, R32, UR7 ;  /* 0x0000000720207c20 */ /* 0x000fe20008410000 */
[----:B------:R-:W-:Y:S01]  /*90b0*/  FMUL.FTZ R33, R33, UR7 ;  /* 0x0000000721217c20 */ /* 0x000fe20008410000 */
[----:B------:R-:W-:Y:S01]  /*90c0*/  HMMA.16816.F32.BF16 R24, R20, R186, R24 ;  /* 0x000000ba1418723c */ /* 0x000fe20000041818 */
[----:B------:R5:W4:Y:S01]  /*90d0*/  LDSM.16.M88.4 R184, [R166+0xf000] ;  /* 0x00f00000a6b8783b */ /* 0x000b220000000200 */
[----:B------:R-:W4:Y:S06]  /*90e0*/  MUFU.TANH R19, R19 ;  /* 0x0000001300137308 */ /* 0x000f2c0000002400 */
[----:B--2---:R-:W-:Y:S01]  /*90f0*/  HMMA.16816.F32.BF16 R28, R8, R4, R28 ;  /* 0x00000004081c723c */ /* 0x004fe2000004181c */
[----:B------:R-:W-:Y:S01]  /*9100*/  IMAD.U32 R5, RZ, RZ, UR19 ;  /* 0x00000013ff057e24 */ /* 0x000fe2000f8e00ff */
[----:B------:R-:W-:Y:S06]  /*9110*/  MUFU.TANH R167, R167 ;  /* 0x000000a700a77308 */ /* 0x000fec0000002400 */
[----:B---3--:R-:W-:Y:S02]  /*9120*/  HMMA.16816.F32.BF16 R212, R204, R202, R212 ;  /* 0x000000caccd4723c */ /* 0x008fe400000418d4 */
[----:B------:R-:W-:Y:S06]  /*9130*/  MUFU.TANH R18, R18 ;  /* 0x0000001200127308 */ /* 0x000fec0000002400 */
[----:B------:R-:W-:Y:S01]  /*9140*/  HMMA.16816.F32.BF16 R196, R20, R176, R196 ;  /* 0x000000b014c4723c */ /* 0x000fe200000418c4 */
[----:B------:R-:W-:Y:S01]  /*9150*/  IMAD.SHL.U32 R176, R219, 0x2, RZ ;  /* 0x00000002dbb07824 */ /* 0x000fe200078e00ff */
[----:B------:R-:W-:Y:S04]  /*9160*/  MUFU.TANH R32, R32 ;  /* 0x0000002000207308 */ /* 0x000fe80000002400 */
[----:B------:R-:W-:-:S02]  /*9170*/  LOP3.LUT R176, R176, 0x6, RZ, 0xc0, !PT ;  /* 0x00000006b0b07812 */ /* 0x000fc400078ec0ff */
[----:B-1----:R-:W-:Y:S02]  /*9180*/  HMMA.16816.F32.BF16 R28, R204, R12, R28 ;  /* 0x0000000ccc1c723c */ /* 0x002fe4000004181c */
[----:B------:R-:W-:Y:S01]  /*9190*/  MUFU.TANH R171, R171 ;  /* 0x000000ab00ab7308 */ /* 0x000fe20000002400 */
[----:B------:R-:W-:Y:S02]  /*91a0*/  IMAD R12, R5, 0x40, R176 ;  /* 0x00000040050c7824 */ /* 0x000fe400078e02b0 */
[----:B------:R-:W-:Y:S01]  /*91b0*/  FMUL.FTZ R35, R212, UR7 ;  /* 0x00000007d4237c20 */ /* 0x000fe20008410000 */
[----:B-----5:R-:W-:Y:S01]  /*91c0*/  FMUL.FTZ R166, R214, UR7 ;  /* 0x00000007d6a67c20 */ /* 0x020fe20008410000 */
[----:B------:R-:W-:Y:S01]  /*91d0*/  FMUL.FTZ R215, R215, UR7 ;  /* 0x00000007d7d77c20 */ /* 0x000fe20008410000 */
[----:B------:R-:W-:Y:S01]  /*91e0*/  VIADD R177, R12, 0xffffffb8 ;  /* 0xffffffb80cb17836 */ /* 0x000fe20000000000 */
[----:B------:R-:W-:Y:S01]  /*91f0*/  HMMA.16816.F32.BF16 R24, R8, R6, R24 ;  /* 0x000000060818723c */ /* 0x000fe20000041818 */
[----:B------:R1:W2:Y:S01]  /*9200*/  LDSM.16.M88.4 R4, [R165+0xf000] ;  /* 0x00f00000a504783b */ /* 0x0002a20000000200 */
[----:B------:R-:W3:Y:S01]  /*9210*/  MUFU.TANH R35, R35 ;  /* 0x0000002300237308 */ /* 0x000ee20000002400 */
[----:B------:R-:W-:-:S05]  /*9220*/  DEPBAR.LE SB0, 0x0 ;  /* 0x000080000000791a */ /* 0x000fca0000000000 */
[----:B------:R-:W-:Y:S01]  /*9230*/  HMMA.16816.F32.BF16 R188, R180, R168, R188 ;  /* 0x000000a8b4bc723c */ /* 0x000fe200000418bc */
[----:B------:R-:W-:Y:S01]  /*9240*/  VIADD R169, R12, 0xffffff80 ;  /* 0xffffff800ca97836 */ /* 0x000fe20000000000 */
[----:B------:R-:W5:Y:S01]  /*9250*/  MUFU.TANH R166, R166 ;  /* 0x000000a600a67308 */ /* 0x000f620000002400 */
[----:B------:R-:W-:-:S03]  /*9260*/  FMUL.FTZ R28, R28, UR7 ;  /* 0x000000071c1c7c20 */ /* 0x000fc60008410000 */
[----:B------:R-:W-:Y:S02]  /*9270*/  I2FP.F32.U32 R168, R169 ;  /* 0x000000a900a87245 */ /* 0x000fe40000201000 */
[----:B------:R-:W-:Y:S01]  /*9280*/  ISETP.GE.AND P1, PT, R169, R2, PT ;  /* 0x00000002a900720c */ /* 0x000fe20003f26270 */
[----:B----4-:R-:W-:Y:S01]  /*9290*/  HMMA.16816.F32.BF16 R196, R8, R184, R196 ;  /* 0x000000b808c4723c */ /* 0x010fe200000418c4 */
[----:B------:R-:W4:Y:S01]  /*92a0*/  MUFU.TANH R33, R33 ;  /* 0x0000002100217308 */ /* 0x000f220000002400 */
[----:B------:R-:W-:Y:S01]  /*92b0*/  FFMA.FTZ R13, R168, UR5, R170 ;  /* 0x00000005a80d7c23 */ /* 0x000fe200080100aa */
[----:B------:R-:W-:-:S04]  /*92c0*/  I2FP.F32.U32 R170, R177 ;  /* 0x000000b100aa7245 */ /* 0x000fc80000201000 */
[----:B------:R-:W-:Y:S01]  /*92d0*/  FSEL R13, R13, -INF , !P1 ;  /* 0xff8000000d0d7808 */ /* 0x000fe20004800000 */
[----:B------:R-:W-:Y:S01]  /*92e0*/  HMMA.16816.F32.BF16 R24, R204, R14, R24 ;  /* 0x0000000ecc18723c */ /* 0x000fe20000041818 */
[----:B------:R-:W-:Y:S01]  /*92f0*/  FFMA.FTZ R15, R168, UR5, R19 ;  /* 0x00000005a80f7c23 */ /* 0x000fe20008010013 */
[----:B------:R-:W-:Y:S01]  /*9300*/  ISETP.GE.AND P1, PT, R169, R0, PT ;  /* 0x00000000a900720c */ /* 0x000fe20003f26270 */
[----:B-1----:R-:W-:Y:S02]  /*9310*/  VIADD R165, R12, 0xffffff81 ;  /* 0xffffff810ca57836 */ /* 0x002fe40000000000 */
[C---:B---3--:R-:W-:Y:S01]  /*9320*/  FFMA.FTZ R175, R170.reuse, UR5, R35 ;  /* 0x00000005aaaf7c23 */ /* 0x048fe20008010023 */
[----:B------:R-:W-:Y:S01]  /*9330*/  FMUL.FTZ R169, R29, UR7 ;  /* 0x000000071da97c20 */ /* 0x000fe20008410000 */
[----:B------:R-:W-:Y:S01]  /*9340*/  FSEL R15, R15, -INF , !P1 ;  /* 0xff8000000f0f7808 */ /* 0x000fe20004800000 */
[----:B-----5:R-:W-:Y:S01]  /*9350*/  FFMA.FTZ R166, R170, UR5, R166 ;  /* 0x00000005aaa67c23 */ /* 0x020fe200080100a6 */
[----:B------:R-:W-:Y:S01]  /*9360*/  ISETP.GE.AND P1, PT, R177, R2, PT ;  /* 0x00000002b100720c */ /* 0x000fe20003f26270 */
[----:B------:R-:W-:Y:S01]  /*9370*/  FMUL.FTZ R168, R30, UR7 ;  /* 0x000000071ea87c20 */ /* 0x000fe20008410000 */
[----:B------:R-:W-:Y:S01]  /*9380*/  I2FP.F32.U32 R29, R165 ;  /* 0x000000a5001d7245 */ /* 0x000fe20000201000 */
[----:B------:R-:W-:Y:S01]  /*9390*/  HMMA.16816.F32.BF16 R192, R20, R178, R192 ;  /* 0x000000b214c0723c */ /* 0x000fe200000418c0 */
[----:B------:R-:W-:Y:S01]  /*93a0*/  FSEL R175, R175, -INF , !P1 ;  /* 0xff800000afaf7808 */ /* 0x000fe20004800000 */
[----:B------:R-:W-:Y:S01]  /*93b0*/  FMUL.FTZ R30, R31, UR7 ;  /* 0x000000071f1e7c20 */ /* 0x000fe20008410000 */
[----:B------:R-:W-:Y:S01]  /*93c0*/  ISETP.GE.AND P1, PT, R177, R0, PT ;  /* 0x00000000b100720c */ /* 0x000fe20003f26270 */
[----:B------:R-:W-:Y:S01]  /*93d0*/  FFMA.FTZ R19, R29, UR5, R167 ;  /* 0x000000051d137c23 */ /* 0x000fe200080100a7 */
[----:B------:R-:W-:Y:S01]  /*93e0*/  VIADD R31, R12, 0xffffff88 ;  /* 0xffffff880c1f7836 */ /* 0x000fe20000000000 */
[----:B------:R-:W1:Y:S01]  /*93f0*/  MUFU.TANH R34, R34 ;  /* 0x0000002200227308 */ /* 0x000e620000002400 */
[----:B------:R-:W-:Y:S01]  /*9400*/  FSEL R174, R166, -INF , !P1 ;  /* 0xff800000a6ae7808 */ /* 0x000fe20004800000 */
[----:B--2---:R-:W-:Y:S01]  /*9410*/  HMMA.16816.F32.BF16 R196, R204, R4, R196 ;  /* 0x00000004ccc4723c */ /* 0x004fe200000418c4 */
[----:B------:R-:W-:Y:S01]  /*9420*/  ISETP.GE.AND P1, PT, R165, R2, PT ;  /* 0x00000002a500720c */ /* 0x000fe20003f26270 */
[----:B------:R-:W-:Y:S01]  /*9430*/  FFMA.FTZ R5, R29, UR5, R18 ;  /* 0x000000051d057c23 */ /* 0x000fe20008010012 */
[----:B------:R-:W-:Y:S01]  /*9440*/  I2FP.F32.U32 R167, R31 ;  /* 0x0000001f00a77245 */ /* 0x000fe20000201000 */
[----:B------:R-:W-:Y:S01]  /*9450*/  FMUL.FTZ R18, R25, UR7 ;  /* 0x0000000719127c20 */ /* 0x000fe20008410000 */
[----:B------:R-:W-:Y:S01]  /*9460*/  FSEL R19, R19, -INF , !P1 ;  /* 0xff80000013137808 */ /* 0x000fe20004800000 */
[----:B------:R-:W2:Y:S01]  /*9470*/  MUFU.TANH R28, R28 ;  /* 0x0000001c001c7308 */ /* 0x000ea20000002400 */
[----:B------:R-:W-:Y:S01]  /*9480*/  ISETP.GE.AND P1, PT, R165, R0, PT ;  /* 0x00000000a500720c */ /* 0x000fe20003f26270 */
[----:B------:R-:W-:-:S02]  /*9490*/  VIADD R165, R12, 0xffffff89 ;  /* 0xffffff890ca57836 */ /* 0x000fc40000000000 */
[C---:B------:R-:W-:Y:S01]  /*94a0*/  FFMA.FTZ R25, R167.reuse, UR5, R32 ;  /* 0x00000005a7197c23 */ /* 0x040fe20008010020 */
[----:B------:R-:W-:Y:S01]  /*94b0*/  FFMA.FTZ R29, R167, UR5, R171 ;  /* 0x00000005a71d7c23 */ /* 0x000fe200080100ab */
[----:B------:R-:W-:Y:S01]  /*94c0*/  FSEL R5, R5, -INF , !P1 ;  /* 0xff80000005057808 */ /* 0x000fe20004800000 */
[----:B------:R-:W-:Y:S01]  /*94d0*/  HMMA.16816.F32.BF16 R192, R8, R186, R192 ;  /* 0x000000ba08c0723c */ /* 0x000fe200000418c0 */
[----:B------:R-:W-:Y:S01]  /*94e0*/  ISETP.GE.AND P1, PT, R31, R2, PT ;  /* 0x000000021f00720c */ /* 0x000fe20003f26270 */
[----:B------:R-:W3:Y:S01]  /*94f0*/  MUFU.TANH R35, R168 ;  /* 0x000000a800237308 */ /* 0x000ee20000002400 */
[----:B------:R-:W-:Y:S01]  /*9500*/  I2FP.F32.U32 R32, R165 ;  /* 0x000000a500207245 */ /* 0x000fe20000201000 */
[----:B------:R-:W-:Y:S01]  /*9510*/  FMUL.FTZ R24, R24, UR7 ;  /* 0x0000000718187c20 */ /* 0x000fe20008410000 */
[----:B------:R-:W-:Y:S02]  /*9520*/  FSEL R25, R25, -INF , !P1 ;  /* 0xff80000019197808 */ /* 0x000fe40004800000 */
[----:B------:R-:W-:Y:S01]  /*9530*/  ISETP.GE.AND P1, PT, R31, R0, PT ;  /* 0x000000001f00720c */ /* 0x000fe20003f26270 */
[----:B----4-:R-:W-:Y:S01]  /*9540*/  FFMA.FTZ R31, R32, UR5, R33 ;  /* 0x00000005201f7c23 */ /* 0x010fe20008010021 */
[----:B------:R-:W-:Y:S01]  /*9550*/  VIADD R33, R12, 0xffffff90 ;  /* 0xffffff900c217836 */ /* 0x000fe20000000000 */
[----:B------:R-:W-:Y:S01]  /*9560*/  MUFU.TANH R14, R169 ;  /* 0x000000a9000e7308 */ /* 0x000fe20000002400 */
[----:B------:R-:W-:Y:S01]  /*9570*/  FSEL R29, R29, -INF , !P1 ;  /* 0xff8000001d1d7808 */ /* 0x000fe20004800000 */
[----:B------:R-:W-:Y:S01]  /*9580*/  HMMA.16816.F32.BF16 R188, R20, R172, R188 ;  /* 0x000000ac14bc723c */ /* 0x000fe200000418bc */
[----:B------:R-:W-:Y:S01]  /*9590*/  ISETP.GE.AND P1, PT, R165, R2, PT ;  /* 0x00000002a500720c */ /* 0x000fe20003f26270 */
[----:B-1----:R-:W-:Y:S01]  /*95a0*/  FFMA.FTZ R21, R32, UR5, R34 ;  /* 0x0000000520157c23 */ /* 0x002fe20008010022 */
[----:B------:R-:W-:Y:S01]  /*95b0*/  I2FP.F32.U32 R23, R33 ;  /* 0x0000002100177245 */ /* 0x000fe20000201000 */
[----:B------:R-:W-:Y:S01]  /*95c0*/  FMUL.FTZ R22, R196, UR7 ;  /* 0x00000007c4167c20 */ /* 0x000fe20008410000 */
[----:B------:R-:W-:Y:S01]  /*95d0*/  FSEL R31, R31, -INF , !P1 ;  /* 0xff8000001f1f7808 */ /* 0x000fe20004800000 */
[----:B------:R1:W4:Y:S01]  /*95e0*/  MUFU.TANH R4, R24 ;  /* 0x0000001800047308 */ /* 0x0003220000002400 */
[----:B------:R-:W-:Y:S01]  /*95f0*/  ISETP.GE.AND P1, PT, R165, R0, PT ;  /* 0x00000000a500720c */ /* 0x000fe20003f26270 */
[C---:B--2---:R-:W-:Y:S01]  /*9600*/  FFMA.FTZ R28, R23.reuse, UR5, R28 ;  /* 0x00000005171c7c23 */ /* 0x044fe2000801001c */
[----:B---3--:R-:W-:Y:S01]  /*9610*/  FFMA.FTZ R35, R23, UR5, R35 ;  /* 0x0000000517237c23 */ /* 0x008fe20008010023 */
[----:B------:R-:W-:Y:S01]  /*9620*/  HMMA.16816.F32.BF16 R192, R204, R6, R192 ;  /* 0x00000006ccc0723c */ /* 0x000fe200000418c0 */
[----:B------:R-:W-:Y:S01]  /*9630*/  FSEL R21, R21, -INF , !P1 ;  /* 0xff80000015157808 */ /* 0x000fe20004800000 */
[----:B------:R-:W-:Y:S01]  /*9640*/  VIADD R7, R12, 0xffffff98 ;  /* 0xffffff980c077836 */ /* 0x000fe20000000000 */
[----:B------:R-:W-:Y:S01]  /*9650*/  ISETP.GE.AND P1, PT, R33, R2, PT ;  /* 0x000000022100720c */ /* 0x000fe20003f26270 */
[----:B------:R-:W2:Y:S01]  /*9660*/  MUFU.TANH R30, R30 ;  /* 0x0000001e001e7308 */ /* 0x000ea20000002400 */
[----:B------:R-:W-:Y:S01]  /*9670*/  FMUL.FTZ R198, R198, UR7 ;  /* 0x00000007c6c67c20 */ /* 0x000fe20008410000 */
[----:B------:R-:W-:Y:S01]  /*9680*/  FMUL.FTZ R6, R197, UR7 ;  /* 0x00000007c5067c20 */ /* 0x000fe20008410000 */
[----:B------:R-:W-:Y:S01]  /*9690*/  FSEL R187, R28, -INF , !P1 ;  /* 0xff8000001cbb7808 */ /* 0x000fe20004800000 */
[----:B------:R-:W-:Y:S01]  /*96a0*/  FMUL.FTZ R199, R199, UR7 ;  /* 0x00000007c7c77c20 */ /* 0x000fe20008410000 */
[----:B------:R-:W-:Y:S01]  /*96b0*/  ISETP.GE.AND P1, PT, R33, R0, PT ;  /* 0x000000002100720c */ /* 0x000fe20003f26270 */
[----:B------:R-:W-:Y:S01]  /*96c0*/  HMMA.16816.F32.BF16 R188, R8, R16, R188 ;  /* 0x0000001008bc723c */ /* 0x000fe200000418bc */
[----:B------:R-:W-:Y:S01]  /*96d0*/  I2FP.F32.U32 R9, R7 ;  /* 0x0000000700097245 */ /* 0x000fe20000201000 */
[----:B------:R-:W-:Y:S01]  /*96e0*/  MUFU.TANH R18, R18 ;  /* 0x0000001200127308 */ /* 0x000fe20000002400 */
[----:B-1----:R-:W-:Y:S01]  /*96f0*/  FMUL.FTZ R24, R26, UR7 ;  /* 0x000000071a187c20 */ /* 0x002fe20008410000 */
[----:B------:R-:W-:Y:S01]  /*9700*/  FMUL.FTZ R26, R27, UR7 ;  /* 0x000000071b1a7c20 */ /* 0x000fe20008410000 */
[C---:B------:R-:W-:Y:S01]  /*9710*/  VIADD R27, R12.reuse, 0xffffff91 ;  /* 0xffffff910c1b7836 */ /* 0x040fe20000000000 */
[----:B------:R-:W-:Y:S01]  /*9720*/  FSEL R231, R35, -INF , !P1 ;  /* 0xff80000023e77808 */ /* 0x000fe20004800000 */
[----:B------:R-:W-:-:S02]  /*9730*/  VIADD R17, R12, 0xffffff99 ;  /* 0xffffff990c117836 */ /* 0x000fc40000000000 */
[----:B----4-:R-:W-:Y:S01]  /*9740*/  FFMA.FTZ R247, R9, UR5, R4 ;  /* 0x0000000509f77c23 */ /* 0x010fe20008010004 */
[----:B------:R-:W-:Y:S01]  /*9750*/  VIADD R11, R12, 0xffffffa0 ;  /* 0xffffffa00c0b7836 */ /* 0x000fe20000000000 */
[----:B------:R-:W-:Y:S01]  /*9760*/  I2FP.F32.U32 R23, R27 ;  /* 0x0000001b00177245 */ /* 0x000fe20000201000 */
[----:B------:R-:W1:Y:S01]  /*9770*/  MUFU.TANH R24, R24 ;  /* 0x0000001800187308 */ /* 0x000e620000002400 */
[----:B------:R-:W-:Y:S01]  /*9780*/  ISETP.GE.AND P1, PT, R27, R2, PT ;  /* 0x000000021b00720c */ /* 0x000fe20003f26270 */
[----:B------:R-:W-:Y:S01]  /*9790*/  FMUL.FTZ R8, R194, UR7 ;  /* 0x00000007c2087c20 */ /* 0x000fe20008410000 */
[----:B------:R-:W-:Y:S01]  /*97a0*/  FMUL.FTZ R193, R193, UR7 ;  /* 0x00000007c1c17c20 */ /* 0x000fe20008410000 */
[C---:B------:R-:W-:Y:S01]  /*97b0*/  FFMA.FTZ R14, R23.reuse, UR5, R14 ;  /* 0x00000005170e7c23 */ /* 0x040fe2000801000e */
[----:B--2---:R-:W-:Y:S01]  /*97c0*/  FFMA.FTZ R30, R23, UR5, R30 ;  /* 0x00000005171e7c23 */ /* 0x004fe2000801001e */
[----:B------:R-:W-:Y:S02]  /*97d0*/  FMUL.FTZ R195, R195, UR7 ;  /* 0x00000007c3c37c20 */ /* 0x000fe40008410000 */
[----:B------:R-:W2:Y:S01]  /*97e0*/  MUFU.TANH R20, R26 ;  /* 0x0000001a00147308 */ /* 0x000ea20000002400 */
[----:B------:R-:W-:Y:S01]  /*97f0*/  FSEL R249, R14, -INF , !P1 ;  /* 0xff8000000ef97808 */ /* 0x000fe20004800000 */
[----:B------:R-:W-:Y:S01]  /*9800*/  HMMA.16816.F32.BF16 R188, R204, R200, R188 ;  /* 0x000000c8ccbc723c */ /* 0x000fe200000418bc */
[----:B------:R-:W-:-:S04]  /*9810*/  ISETP.GE.AND P1, PT, R27, R0, PT ;  /* 0x000000001b00720c */ /* 0x000fc80003f26270 */
[----:B------:R-:W-:Y:S01]  /*9820*/  FSEL R243, R30, -INF , !P1 ;  /* 0xff8000001ef37808 */ /* 0x000fe20004800000 */
[----:B------:R-:W3:Y:S01]  /*9830*/  MUFU.TANH R22, R22 ;  /* 0x0000001600167308 */ /* 0x000ee20000002400 */
[----:B------:R-:W-:Y:S01]  /*9840*/  ISETP.GE.AND P1, PT, R7, R2, PT ;  /* 0x000000020700720c */ /* 0x000fe20003f26270 */
[----:B-1----:R-:W-:Y:S01]  /*9850*/  FFMA.FTZ R24, R9, UR5, R24 ;  /* 0x0000000509187c23 */ /* 0x002fe20008010018 */
[----:B------:R-:W-:Y:S02]  /*9860*/  I2FP.F32.U32 R9, R17 ;  /* 0x0000001100097245 */ /* 0x000fe40000201000 */
[----:B------:R-:W-:Y:S02]  /*9870*/  FSEL R247, R247, -INF , !P1 ;  /* 0xff800000f7f77808 */ /* 0x000fe40004800000 */
[----:B------:R-:W-:Y:S01]  /*9880*/  ISETP.GE.AND P1, PT, R7, R0, PT ;  /* 0x000000000700720c */ /* 0x000fe20003f26270 */
[----:B------:R-:W1:Y:S01]  /*9890*/  MUFU.TANH R198, R198 ;  /* 0x000000c600c67308 */ /* 0x000e620000002400 */
[C---:B------:R-:W-:Y:S01]  /*98a0*/  FFMA.FTZ R18, R9.reuse, UR5, R18 ;  /* 0x0000000509127c23 */ /* 0x040fe20008010012 */
[----:B--2---:R-:W-:Y:S01]  /*98b0*/  FFMA.FTZ R20, R9, UR5, R20 ;  /* 0x0000000509147c23 */ /* 0x004fe20008010014 */
[----:B------:R-:W-:Y:S01]  /*98c0*/  FSEL R167, R24, -INF , !P1 ;  /* 0xff80000018a77808 */ /* 0x000fe20004800000 */
[----:B------:R-:W-:Y:S01]  /*98d0*/  FMUL.FTZ R7, R192, UR7 ;  /* 0x00000007c0077c20 */ /* 0x000fe20008410000 */
[----:B------:R-:W-:Y:S01]  /*98e0*/  ISETP.GE.AND P1, PT, R17, R2, PT ;  /* 0x000000021100720c */ /* 0x000fe20003f26270 */
[----:B------:R-:W-:-:S02]  /*98f0*/  VIADD R9, R12, 0xffffffa1 ;  /* 0xffffffa10c097836 */ /* 0x000fc40000000000 */
[----:B------:R-:W-:Y:S01]  /*9900*/  FMUL.FTZ R188, R188, UR7 ;  /* 0x00000007bcbc7c20 */ /* 0x000fe20008410000 */
[----:B------:R-:W2:Y:S01]  /*9910*/  MUFU.TANH R6, R6 ;  /* 0x0000000600067308 */ /* 0x000ea20000002400 */
[----:B------:R-:W-:Y:S01]  /*9920*/  FSEL R245, R18, -INF , !P1 ;  /* 0xff80000012f57808 */ /* 0x000fe20004800000 */
[----:B------:R-:W-:Y:S01]  /*9930*/  FMUL.FTZ R189, R189, UR7 ;  /* 0x00000007bdbd7c20 */ /* 0x000fe20008410000 */
[----:B------:R-:W-:Y:S01]  /*9940*/  BAR.SYNC.DEFER_BLOCKING 0x0 ;  /* 0x0000000000007b1d */ /* 0x000fe20000010000 */
[----:B------:R-:W-:Y:S01]  /*9950*/  ISETP.GE.AND P1, PT, R17, R0, PT ;  /* 0x000000001100720c */ /* 0x000fe20003f26270 */
[----:B------:R-:W-:Y:S01]  /*9960*/  FMUL.FTZ R191, R191, UR7 ;  /* 0x00000007bfbf7c20 */ /* 0x000fe20008410000 */
[----:B------:R-:W-:Y:S02]  /*9970*/  I2FP.F32.U32 R17, R11 ;  /* 0x0000000b00117245 */ /* 0x000fe40000201000 */
[----:B------:R-:W-:Y:S01]  /*9980*/  FSEL R165, R20, -INF , !P1 ;  /* 0xff80000014a57808 */ /* 0x000fe20004800000 */
[----:B------:R-:W4:Y:S01]  /*9990*/  MUFU.TANH R4, R199 ;  /* 0x000000c700047308 */ /* 0x000f220000002400 */
[----:B------:R-:W-:Y:S01]  /*99a0*/  ISETP.GE.AND P1, PT, R11, R2, PT ;  /* 0x000000020b00720c */ /* 0x000fe20003f26270 */
[C---:B---3--:R-:W-:Y:S01]  /*99b0*/  FFMA.FTZ R22, R17.reuse, UR5, R22 ;  /* 0x0000000511167c23 */ /* 0x048fe20008010016 */
[----:B-1----:R-:W-:Y:S01]  /*99c0*/  FFMA.FTZ R198, R17, UR5, R198 ;  /* 0x0000000511c67c23 */ /* 0x002fe200080100c6 */
[----:B------:R-:W-:-:S03]  /*99d0*/  I2FP.F32.U32 R17, R9 ;  /* 0x0000000900117245 */ /* 0x000fc60000201000 */
[----:B------:R-:W-:Y:S01]  /*99e0*/  FSEL R225, R22, -INF , !P1 ;  /* 0xff80000016e17808 */ /* 0x000fe20004800000 */
[----:B------:R-:W1:Y:S01]  /*99f0*/  MUFU.TANH R7, R7 ;  /* 0x0000000700077308 */ /* 0x000e620000002400 */
[----:B------:R-:W-:Y:S01]  /*9a00*/  ISETP.GE.AND P1, PT, R11, R0, PT ;  /* 0x000000000b00720c */ /* 0x000fe20003f26270 */
[----:B--2---:R-:W-:Y:S01]  /*9a10*/  FFMA.FTZ R223, R17, UR5, R6 ;  /* 0x0000000511df7c23 */ /* 0x004fe20008010006 */
[----:B------:R-:W-:Y:S02]  /*9a20*/  VIADD R11, R12, 0xffffffa8 ;  /* 0xffffffa80c0b7836 */ /* 0x000fe40000000000 */
[----:B------:R-:W-:Y:S02]  /*9a30*/  FSEL R207, R198, -INF , !P1 ;  /* 0xff800000c6cf7808 */ /* 0x000fe40004800000 */
[----:B------:R-:W-:Y:S01]  /*9a40*/  ISETP.GE.AND P1, PT, R9, R2, PT ;  /* 0x000000020900720c */ /* 0x000fe20003f26270 */
[----:B------:R-:W2:Y:S01]  /*9a50*/  MUFU.TANH R8, R8 ;  /* 0x0000000800087308 */ /* 0x000ea20000002400 */
[----:B------:R-:W-:Y:S01]  /*9a60*/  I2FP.F32.U32 R10, R11 ;  /* 0x0000000b000a7245 */ /* 0x000fe20000201000 */
[----:B----4-:R-:W-:Y:S01]  /*9a70*/  FFMA.FTZ R205, R17, UR5, R4 ;  /* 0x0000000511cd7c23 */ /* 0x010fe20008010004 */
[----:B------:R-:W-:Y:S01]  /*9a80*/  FSEL R223, R223, -INF , !P1 ;  /* 0xff800000dfdf7808 */ /* 0x000fe20004800000 */
[C---:B------:R-:W-:Y:S01]  /*9a90*/  VIADD R17, R12.reuse, 0xffffffb1 ;  /* 0xffffffb10c117836 */ /* 0x040fe20000000000 */
[----:B------:R-:W-:Y:S01]  /*9aa0*/  ISETP.GE.AND P1, PT, R9, R0, PT ;  /* 0x000000000900720c */ /* 0x000fe20003f26270 */
[----:B------:R-:W-:-:S02]  /*9ab0*/  VIADD R9, R12, 0xffffffa9 ;  /* 0xffffffa90c097836 */ /* 0x000fc40000000000 */
[----:B------:R-:W3:Y:S01]  /*9ac0*/  MUFU.TANH R193, R193 ;  /* 0x000000c100c17308 */ /* 0x000ee20000002400 */
[----:B-1----:R-:W-:Y:S01]  /*9ad0*/  FFMA.FTZ R211, R10, UR5, R7 ;  /* 0x000000050ad37c23 */ /* 0x002fe20008010007 */
[----:B------:R-:W-:Y:S02]  /*9ae0*/  FSEL R205, R205, -INF , !P1 ;  /* 0xff800000cdcd7808 */ /* 0x000fe40004800000 */
[----:B------:R-:W-:-:S04]  /*9af0*/  ISETP.GE.AND P1, PT, R11, R2, PT ;  /* 0x000000020b00720c */ /* 0x000fc80003f26270 */
[----:B------:R-:W1:Y:S01]  /*9b00*/  MUFU.TANH R6, R195 ;  /* 0x000000c300067308 */ /* 0x000e620000002400 */
[----:B--2---:R-:W-:Y:S01]  /*9b10*/  FFMA.FTZ R171, R10, UR5, R8 ;  /* 0x000000050aab7c23 */ /* 0x004fe20008010008 */
[----:B------:R-:W-:Y:S01]  /*9b20*/  I2FP.F32.U32 R8, R9 ;  /* 0x0000000900087245 */ /* 0x000fe20000201000 */
[----:B------:R-:W-:Y:S01]  /*9b30*/  FMUL.FTZ R10, R190, UR7 ;  /* 0x00000007be0a7c20 */ /* 0x000fe20008410000 */
[----:B------:R-:W-:Y:S02]  /*9b40*/  FSEL R211, R211, -INF , !P1 ;  /* 0xff800000d3d37808 */ /* 0x000fe40004800000 */
[----:B------:R-:W-:Y:S01]  /*9b50*/  ISETP.GE.AND P1, PT, R11, R0, PT ;  /* 0x000000000b00720c */ /* 0x000fe20003f26270 */
[----:B------:R-:W-:Y:S01]  /*9b60*/  VIADD R11, R12, 0xffffffb0 ;  /* 0xffffffb00c0b7836 */ /* 0x000fe20000000000 */
[----:B------:R-:W2:Y:S01]  /*9b70*/  MUFU.TANH R4, R188 ;  /* 0x000000bc00047308 */ /* 0x000ea20000002400 */
[----:B---3--:R-:W-:Y:S01]  /*9b80*/  FFMA.FTZ R193, R8, UR5, R193 ;  /* 0x0000000508c17c23 */ /* 0x008fe200080100c1 */
[----:B------:R-:W-:-:S02]  /*9b90*/  FSEL R171, R171, -INF , !P1 ;  /* 0xff800000abab7808 */ /* 0x000fc40004800000 */
[----:B------:R-:W-:-:S04]  /*9ba0*/  ISETP.GE.AND P1, PT, R9, R2, PT ;  /* 0x000000020900720c */ /* 0x000fc80003f26270 */
[----:B------:R-:W3:Y:S01]  /*9bb0*/  MUFU.TANH R10, R10 ;  /* 0x0000000a000a7308 */ /* 0x000ee20000002400 */
[----:B------:R-:W-:Y:S01]  /*9bc0*/  FSEL R209, R193, -INF , !P1 ;  /* 0xff800000c1d17808 */ /* 0x000fe20004800000 */
[----:B-1----:R-:W-:Y:S01]  /*9bd0*/  FFMA.FTZ R169, R8, UR5, R6 ;  /* 0x0000000508a97c23 */ /* 0x002fe20008010006 */
[----:B------:R-:W-:Y:S01]  /*9be0*/  ISETP.GE.AND P1, PT, R9, R0, PT ;  /* 0x000000000900720c */ /* 0x000fe20003f26270 */
[----:B------:R-:W-:Y:S01]  /*9bf0*/  FMUL.FTZ R8, R213, UR7 ;  /* 0x00000007d5087c20 */ /* 0x000fe20008410000 */
[----:B------:R-:W-:Y:S02]  /*9c00*/  I2FP.F32.U32 R9, R11 ;  /* 0x0000000b00097245 */ /* 0x000fe40000201000 */
[----:B------:R-:W-:Y:S01]  /*9c10*/  FSEL R169, R169, -INF , !P1 ;  /* 0xff800000a9a97808 */ /* 0x000fe20004800000 */
[----:B------:R-:W1:Y:S01]  /*9c20*/  MUFU.TANH R7, R189 ;  /* 0x000000bd00077308 */ /* 0x000e620000002400 */
[----:B------:R-:W-:Y:S01]  /*9c30*/  ISETP.GE.AND P1, PT, R11, R2, PT ;  /* 0x000000020b00720c */ /* 0x000fe20003f26270 */
[----:B--2---:R-:W-:-:S05]  /*9c40*/  FFMA.FTZ R4, R9, UR5, R4 ;  /* 0x0000000509047c23 */ /* 0x004fca0008010004 */
[----:B------:R-:W-:Y:S01]  /*9c50*/  FSEL R201, R4, -INF , !P1 ;  /* 0xff80000004c97808 */ /* 0x000fe20004800000 */
[----:B------:R-:W2:Y:S01]  /*9c60*/  MUFU.TANH R6, R191 ;  /* 0x000000bf00067308 */ /* 0x000ea20000002400 */
[----:B------:R-:W-:Y:S01]  /*9c70*/  I2FP.F32.U32 R4, R17 ;  /* 0x0000001100047245 */ /* 0x000fe20000201000 */
[----:B---3--:R-:W-:Y:S01]  /*9c80*/  FFMA.FTZ R10, R9, UR5, R10 ;  /* 0x00000005090a7c23 */ /* 0x008fe2000801000a */
[----:B------:R-:W-:Y:S01]  /*9c90*/  ISETP.GE.AND P1, PT, R11, R0, PT ;  /* 0x000000000b00720c */ /* 0x000fe20003f26270 */
[----:B------:R-:W-:-:S03]  /*9ca0*/  VIADD R9, R12, 0xffffffb9 ;  /* 0xffffffb90c097836 */ /* 0x000fc60000000000 */
[----:B------:R-:W-:Y:S01]  /*9cb0*/  FSEL R199, R10, -INF , !P1 ;  /* 0xff8000000ac77808 */ /* 0x000fe20004800000 */
[----:B------:R-:W3:Y:S01]  /*9cc0*/  MUFU.TANH R8, R8 ;  /* 0x0000000800087308 */ /* 0x000ee20000002400 */
[C---:B-1----:R-:W-:Y:S01]  /*9cd0*/  FFMA.FTZ R203, R4.reuse, UR5, R7 ;  /* 0x0000000504cb7c23 */ /* 0x042fe20008010007 */
[----:B------:R-:W-:Y:S02]  /*9ce0*/  ISETP.GE.AND P1, PT, R17, R2, PT ;  /* 0x000000021100720c */ /* 0x000fe40003f26270 */
[----:B------:R-:W-:Y:S02]  /*9cf0*/  I2FP.F32.U32 R7, R9 ;  /* 0x0000000900077245 */ /* 0x000fe40000201000 */
[----:B------:R-:W-:Y:S02]  /*9d00*/  FSEL R203, R203, -INF , !P1 ;  /* 0xff800000cbcb7808 */ /* 0x000fe40004800000 */
[----:B------:R-:W-:Y:S01]  /*9d10*/  ISETP.GE.AND P1, PT, R17, R0, PT ;  /* 0x000000001100720c */ /* 0x000fe20003f26270 */
[----:B--2---:R-:W-:-:S02]  /*9d20*/  FFMA.FTZ R6, R4, UR5, R6 ;  /* 0x0000000504067c23 */ /* 0x004fc40008010006 */
[----:B------:R-:W1:Y:S03]  /*9d30*/  MUFU.TANH R4, R215 ;  /* 0x000000d700047308 */ /* 0x000e660000002400 */
[----:B------:R-:W-:Y:S02]  /*9d40*/  FSEL R197, R6, -INF , !P1 ;  /* 0xff80000006c57808 */ /* 0x000fe40004800000 */
[----:B------:R-:W-:Y:S01]  /*9d50*/  ISETP.GE.AND P1, PT, R9, R2, PT ;  /* 0x000000020900720c */ /* 0x000fe20003f26270 */
[----:B---3--:R-:W-:-:S05]  /*9d60*/  FFMA.FTZ R8, R7, UR5, R8 ;  /* 0x0000000507087c23 */ /* 0x008fca0008010008 */
[----:B------:R-:W-:Y:S02]  /*9d70*/  FSEL R198, R8, -INF , !P1 ;  /* 0xff80000008c67808 */ /* 0x000fe40004800000 */
[----:B------:R-:W-:Y:S01]  /*9d80*/  ISETP.GE.AND P1, PT, R9, R0, PT ;  /* 0x000000000900720c */ /* 0x000fe20003f26270 */
[----:B-1----:R-:W-:-:S05]  /*9d90*/  FFMA.FTZ R4, R7, UR5, R4 ;  /* 0x0000000507047c23 */ /* 0x002fca0008010004 */
[----:B------:R-:W-:Y:S01]  /*9da0*/  FSEL R173, R4, -INF , !P1 ;  /* 0xff80000004ad7808 */ /* 0x000fe20004800000 */
[----:B------:R-:W-:Y:S06]  /*9db0*/  BRA.U !UP0, `(.L_x_2109) ;  /* 0x00000009089c7547 */ /* 0x000fec000b800000 */
[----:B------:R-:W-:Y:S05]  /*9dc0*/  BRA.U !UP2, `(.L_x_2110) ;  /* 0x000000050a047547 */ /* 0x000fea000b800000 */
[----:B------:R-:W1:Y:S01]  /*9dd0*/  LDC R6, c[0x0][0x4f0] ;  /* 0x00013c00ff067b82 */ /* 0x000e620000000800 */
[----:B------:R-:W-:Y:S01]  /*9de0*/  UIADD3 UR7, UPT, UPT, UR4, -0x80, URZ ;  /* 0xffffff8004077890 */ /* 0x000fe2000fffe0ff */
[----:B------:R-:W-:Y:S01]  /*9df0*/  IMAD.MOV.U32 R8, RZ, RZ, RZ ;  /* 0x000000ffff087224 */ /* 0x000fe200078e00ff */
        /* <DEDUP_REMOVED lines=9> */
[----:B-1----:R-:W-:-:S04]  /*9e90*/  IMAD.MOV R7, RZ, RZ, -R9 ;  /* 0x000000ffff077224 */ /* 0x002fc800078e0a09 */
[----:B------:R-:W-:-:S04]  /*9ea0*/  IMAD R2, R7, R4, RZ ;  /* 0x0000000407027224 */ /* 0x000fc800078e02ff */
[----:B------:R-:W-:-:S06]  /*9eb0*/  IMAD.HI.U32 R2, R9, R2, R8 ;  /* 0x0000000209027227 */ /* 0x000fcc00078e0008 */
[----:B------:R-:W-:-:S05]  /*9ec0*/  IMAD.HI.U32 R8, R2, R0, RZ ;  /* 0x0000000002087227 */ /* 0x000fca00078e00ff */
[----:B------:R-:W-:-:S05]  /*9ed0*/  IADD3 R7, PT, PT, -R8, RZ, RZ ;  /* 0x000000ff08077210 */ /* 0x000fca0007ffe1ff */
[----:B------:R-:W-:Y:S02]  /*9ee0*/  IMAD R7, R4, R7, R0 ;  /* 0x0000000704077224 */ /* 0x000fe400078e0200 */
[----:B------:R-:W-:-:S03]  /*9ef0*/  IMAD.U32 R0, RZ, RZ, UR4 ;  /* 0x00000004ff007e24 */ /* 0x000fc6000f8e00ff */
[----:B------:R-:W-:Y:S02]  /*9f00*/  ISETP.GT.U32.AND P1, PT, R4, R7, PT ;  /* 0x000000070400720c */ /* 0x000fe40003f24070 */
[----:B------:R-:W-:-:S05]  /*9f10*/  IABS R0, R0 ;  /* 0x0000000000007213 */ /* 0x000fca0000000000 */
[----:B------:R-:W-:-:S06]  /*9f20*/  IMAD.HI.U32 R2, R2, R0, RZ ;  /* 0x0000000002027227 */ /* 0x000fcc00078e00ff */
[----:B------:R-:W-:Y:S01]  /*9f30*/  @!P1 IMAD.IADD R7, R7, 0x1, -R4 ;  /* 0x0000000107079824 */ /* 0x000fe200078e0a04 */
[----:B------:R-:W-:-:S04]  /*9f40*/  @!P1 IADD3 R8, PT, PT, R8, 0x1, RZ ;  /* 0x0000000108089810 */ /* 0x000fc80007ffe0ff */
[----:B------:R-:W-:Y:S02]  /*9f50*/  ISETP.GE.U32.AND P1, PT, R7, R4, PT ;  /* 0x000000040700720c */ /* 0x000fe40003f26070 */
[----:B------:R-:W-:-:S05]  /*9f60*/  IADD3 R7, PT, PT, -R2, RZ, RZ ;  /* 0x000000ff02077210 */ /* 0x000fca0007ffe1ff */
[----:B------:R-:W-:Y:S01]  /*9f70*/  IMAD R7, R4, R7, R0 ;  /* 0x0000000704077224 */ /* 0x000fe200078e0200 */
[----:B------:R-:W-:-:S05]  /*9f80*/  LOP3.LUT R0, R6, UR7, RZ, 0x3c, !PT ;  /* 0x0000000706007c12 */ /* 0x000fca000f8e3cff */
[----:B------:R-:W-:Y:S01]  /*9f90*/  @P1 VIADD R8, R8, 0x1 ;  /* 0x0000000108081836 */ /* 0x000fe20000000000 */
[----:B------:R-:W-:-:S13]  /*9fa0*/  ISETP.GT.U32.AND P1, PT, R4, R7, PT ;  /* 0x000000070400720c */ /* 0x000fda0003f24070 */
[----:B------:R-:W-:Y:S01]  /*9fb0*/  @!P1 IMAD.IADD R7, R7, 0x1, -R4 ;  /* 0x0000000107079824 */ /* 0x000fe200078e0a04 */
[----:B------:R-:W-:-:S04]  /*9fc0*/  @!P1 IADD3 R2, PT, PT, R2, 0x1, RZ ;  /* 0x0000000102029810 */ /* 0x000fc80007ffe0ff */
[----:B------:R-:W-:-:S13]  /*9fd0*/  ISETP.GE.U32.AND P1, PT, R7, R4, PT ;  /* 0x000000040700720c */ /* 0x000fda0003f26070 */
[----:B------:R-:W-:Y:S02]  /*9fe0*/  @P1 IADD3 R2, PT, PT, R2, 0x1, RZ ;  /* 0x0000000102021810 */ /* 0x000fe40007ffe0ff */
        /* <DEDUP_REMOVED lines=12> */
[----:B------:R-:W3:Y:S05]  /*a0b0*/  LDG.E R0, desc[UR22][R10.64] ;  /* 0x000000160a007981 */ /* 0x000eea000c1e1900 */
[----:B------:R1:W3:Y:S01]  /*a0c0*/  LDG.E R9, desc[UR22][R8.64] ;  /* 0x0000001608097981 */ /* 0x0002e2000c1e1900 */
[----:B------:R-:W-:-:S05]  /*a0d0*/  IADD3 R7, PT, PT, R7, -R2, RZ ;  /* 0x8000000207077210 */ /* 0x000fca0007ffe0ff */
[----:B------:R-:W-:-:S05]  /*a0e0*/  IMAD R7, R7, R6, -0x40 ;  /* 0xffffffc007077424 */ /* 0x000fca00078e0206 */
[----:B------:R-:W-:-:S05]  /*a0f0*/  SHF.R.S32.HI R2, RZ, 0x1f, R7 ;  /* 0x0000001fff027819 */ /* 0x000fca0000011407 */
[----:B------:R-:W-:-:S04]  /*a100*/  IMAD R2, R2, UR10, RZ ;  /* 0x0000000a02027c24 */ /* 0x000fc8000f8e02ff */
[C---:B------:R-:W-:Y:S02]  /*a110*/  IMAD R2, R7.reuse, UR11, R2 ;  /* 0x0000000b07027c24 */ /* 0x040fe4000f8e0202 */
[----:B------:R-:W-:-:S04]  /*a120*/  IMAD.WIDE.U32 R6, R7, UR10, RZ ;  /* 0x0000000a07067c25 */ /* 0x000fc8000f8e00ff */
[----:B-1----:R-:W-:Y:S02]  /*a130*/  IMAD.MOV.U32 R8, RZ, RZ, R6 ;  /* 0x000000ffff087224 */ /* 0x002fe400078e0006 */
[----:B---3--:R-:W-:Y:S01]  /*a140*/  IMAD.IADD R0, R9, 0x1, -R0 ;  /* 0x0000000109007824 */ /* 0x008fe200078e0a00 */
[----:B------:R-:W-:-:S04]  /*a150*/  IADD3 R9, PT, PT, R7, R2, RZ ;  /* 0x0000000207097210 */ /* 0x000fc80007ffe0ff */
        /* <DEDUP_REMOVED lines=8> */
.L_x_2110:
[----:B------:R-:W-:Y:S01]  /*a1e0*/  UMOV UR7, URZ ;  /* 0x000000ff00077c82 */ /* 0x000fe20008000000 */
[----:B------:R-:W-:Y:S01]  /*a1f0*/  USHF.L.U32 UR4, UR10, 0x6, URZ ;  /* 0x000000060a047899 */ /* 0x000fe200080006ff */
[----:B------:R-:W-:-:S05]  /*a200*/  IADD3 R7, P1, PT, RZ, -UR7, RZ ;  /* 0x80000007ff077c10 */ /* 0x000fca000ff3e0ff */
[----:B------:R-:W-:-:S05]  /*a210*/  IMAD.X R0, RZ, RZ, ~UR4, P1 ;  /* 0x80000004ff007e24 */ /* 0x000fca00088e06ff */
[----:B------:R-:W-:-:S04]  /*a220*/  SHF.R.S64 R7, R7, 0x1f, R0 ;  /* 0x0000001f07077819 */ /* 0x000fc80000001000 */
[----:B------:R-:W-:-:S04]  /*a230*/  IADD3 R226, P1, PT, R7, R226, RZ ;  /* 0x000000e207e27210 */ /* 0x000fc80007f3e0ff */
[----:B------:R-:W-:-:S09]  /*a240*/  LEA.HI.X.SX32 R227, R0, R227, 0x1, P1 ;  /* 0x000000e300e37211 */ /* 0x000fd200008f0eff */
.L_x_2111:
        /* <DEDUP_REMOVED lines=94> */
.L_x_2109:
[----:B------:R-:W-:Y:S01]  /*a830*/  FMNMX3.FTZ R0, R3, R15, R5, !PT ;  /* 0x0000000f03007276 */ /* 0x000fe20007810005 */
[----:B------:R-:W2:Y:S01]  /*a840*/  LDCU UR4, c[0x0][0x45c] ;  /* 0x00008b80ff0477ac */ /* 0x000ea20008000800 */
[----:B------:R-:W-:Y:S02]  /*a850*/  FMNMX3.FTZ R2, R164, R13, R19, !PT ;  /* 0x0000000da4027276 */ /* 0x000fe40007810013 */
        /* <DEDUP_REMOVED lines=11> */
[----:B-1----:R-:W-:Y:S02]  /*a910*/  FMNMX3.FTZ R7, R0, R199, R197, !PT ;  /* 0x000000c700077276 */ /* 0x002fe400078100c5 */
[----:B------:R-:W-:Y:S02]  /*a920*/  FMNMX3.FTZ R9, R2, R201, R203, !PT ;  /* 0x000000c902097276 */ /* 0x000fe400078100cb */
[----:B------:R-:W-:Y:S02]  /*a930*/  FMNMX3.FTZ R7, R7, R174, R173, !PT ;  /* 0x000000ae07077276 */ /* 0x000fe400078100ad */
[----:B------:R-:W-:Y:S02]  /*a940*/  FMNMX3.FTZ R9, R9, R175, R198, !PT ;  /* 0x000000af09097276 */ /* 0x000fe400078100c6 */
[----:B------:R-:W-:Y:S01]  /*a950*/  IADD3 R195, PT, PT, R220, 0x10040, RZ ;  /* 0x00010040dcc37810 */ /* 0x000fe20007ffe0ff */
[----:B------:R-:W1:Y:S01]  /*a960*/  SHFL.BFLY PT, R0, R7, 0x2, 0x1f ;  /* 0x0c401f0007007f89 */ /* 0x000e6200000e0000 */
[----:B------:R-:W-:-:S03]  /*a970*/  MOV R189, 0x20 ;  /* 0x0000002000bd7802 */ /* 0x000fc60000000f00 */
[----:B------:R-:W3:Y:S01]  /*a980*/  SHFL.BFLY PT, R2, R9, 0x2, 0x1f ;  /* 0x0c401f0009027f89 */ /* 0x000ee200000e0000 */
[----:B------:R-:W-:-:S04]  /*a990*/  SEL R189, R189, 0xffffffe0, !P6 ;  /* 0xffffffe0bdbd7807 */ /* 0x000fc80007000000 */
[----:B------:R-:W-:Y:S02]  /*a9a0*/  IADD3 R172, PT, PT, R189, R220, RZ ;  /* 0x000000dcbdac7210 */ /* 0x000fe40007ffe0ff */
[----:B-1----:R-:W-:Y:S02]  /*a9b0*/  FMNMX.FTZ R0, R7, R0, !PT ;  /* 0x0000000007007209 */ /* 0x002fe40007810000 */
[----:B---3--:R-:W-:-:S03]  /*a9c0*/  FMNMX.FTZ R2, R9, R2, !PT ;  /* 0x0000000209027209 */ /* 0x008fc60007810000 */
[----:B------:R-:W1:Y:S04]  /*a9d0*/  SHFL.BFLY PT, R181, R0, 0x1, 0x1f ;  /* 0x0c201f0000b57f89 */ /* 0x000e6800000e0000 */
[----:B------:R-:W3:Y:S01]  /*a9e0*/  SHFL.BFLY PT, R183, R2, 0x1, 0x1f ;  /* 0x0c201f0002b77f89 */ /* 0x000ee200000e0000 */
[----:B-1----:R-:W-:-:S04]  /*a9f0*/  FMNMX.FTZ R181, R0, R181, !PT ;  /* 0x000000b500b57209 */ /* 0x002fc80007810000 */
[C---:B------:R-:W-:Y:S01]  /*aa00*/  FSETP.NEU.FTZ.AND P1, PT, R181.reuse, -INF , PT ;  /* 0xff800000b500780b */ /* 0x040fe20003f3d000 */
[C---:B--2---:R-:W-:Y:S01]  /*aa10*/  FMUL.FTZ R196, R181.reuse, UR4 ;  /* 0x00000004b5c47c20 */ /* 0x044fe20008410000 */
[----:B---3--:R-:W-:Y:S02]  /*aa20*/  FMNMX.FTZ R183, R2, R183, !PT ;  /* 0x000000b702b77209 */ /* 0x008fe40007810000 */
[----:B------:R-:W-:Y:S02]  /*aa30*/  FSEL R186, R181, RZ, P1 ;  /* 0x000000ffb5ba7208 */ /* 0x000fe40000800000 */
[----:B------:R-:W-:Y:S01]  /*aa40*/  FSEL R196, R196, RZ, P1 ;  /* 0x000000ffc4c47208 */ /* 0x000fe20000800000 */
[C---:B------:R-:W-:Y:S01]  /*aa50*/  FMUL.FTZ R200, R183.reuse, UR4 ;  /* 0x00000004b7c87c20 */ /* 0x040fe20008410000 */
[----:B------:R-:W-:Y:S01]  /*aa60*/  FSETP.NEU.FTZ.AND P2, PT, R183, -INF , PT ;  /* 0xff800000b700780b */ /* 0x000fe20003f5d000 */
[----:B------:R-:W-:Y:S01]  /*aa70*/  FADD.FTZ R186, R3, -R186 ;  /* 0x800000ba03ba7221 */ /* 0x000fe20000010000 */
[----:B------:R-:W-:Y:S01]  /*aa80*/  IADD3 R3, PT, PT, R220, 0x10000, RZ ;  /* 0x00010000dc037810 */ /* 0x000fe20007ffe0ff */
[--C-:B------:R-:W-:Y:S01]  /*aa90*/  FFMA.FTZ R2, R5, UR4, -R196.reuse ;  /* 0x0000000405027c23 */ /* 0x100fe200080108c4 */
[----:B------:R-:W-:Y:S01]  /*aaa0*/  FSEL R5, R183, RZ, P2 ;  /* 0x000000ffb7057208 */ /* 0x000fe20001000000 */
[----:B------:R-:W-:Y:S01]  /*aab0*/  FMUL.FTZ R186, R186, UR4 ;  /* 0x00000004baba7c20 */ /* 0x000fe20008410000 */
[----:B------:R-:W-:Y:S01]  /*aac0*/  FSEL R200, R200, RZ, P2 ;  /* 0x000000ffc8c87208 */ /* 0x000fe20001000000 */
[--C-:B------:R-:W-:Y:S01]  /*aad0*/  FFMA.FTZ R0, R29, UR4, -R196.reuse ;  /* 0x000000041d007c23 */ /* 0x100fe200080108c4 */
[----:B------:R-:W-:Y:S01]  /*aae0*/  @P0 IADD3 R195, PT, PT, R3, -0x40, RZ ;  /* 0xffffffc003c30810 */ /* 0x000fe20007ffe0ff */
[----:B------:R-:W-:Y:S01]  /*aaf0*/  FADD.FTZ R188, R164, -R5 ;  /* 0x80000005a4bc7221 */ /* 0x000fe20000010000 */
[----:B------:R-:W-:Y:S01]  /*ab00*/  FFMA.FTZ R178, R15, UR4, -R196 ;  /* 0x000000040fb27c23 */ /* 0x000fe200080108c4 */
[----:B------:R-:W1:Y:S01]  /*ab10*/  MUFU.EX2 R186, R186 ;  /* 0x000000ba00ba7308 */ /* 0x000e620000000800 */
[--C-:B------:R-:W-:Y:S01]  /*ab20*/  FFMA.FTZ R177, R31, UR4, -R200.reuse ;  /* 0x000000041fb17c23 */ /* 0x100fe200080108c8 */
[----:B------:R-:W-:Y:S01]  /*ab30*/  FMUL.FTZ R188, R188, UR4 ;  /* 0x00000004bcbc7c20 */ /* 0x000fe20008410000 */
[----:B------:R-:W2:Y:S01]  /*ab40*/  LDSM.16.MT88.4 R28, [R195] ;  /* 0x00000000c31c783b */ /* 0x000ea20000004200 */
[--C-:B------:R-:W-:Y:S01]  /*ab50*/  FFMA.FTZ R182, R13, UR4, -R200.reuse ;  /* 0x000000040db67c23 */ /* 0x100fe200080108c8 */
[--C-:B------:R-:W-:Y:S01]  /*ab60*/  FFMA.FTZ R179, R19, UR4, -R200.reuse ;  /* 0x0000000413b37c23 */ /* 0x100fe200080108c8 */
[----:B------:R-:W-:Y:S01]  /*ab70*/  FFMA.FTZ R180, R25, UR4, -R200 ;  /* 0x0000000419b47c23 */ /* 0x000fe200080108c8 */
[----:B------:R-:W-:Y:S01]  /*ab80*/  FFMA.FTZ R185, R21, UR4, -R196 ;  /* 0x0000000415b97c23 */ /* 0x000fe200080108c4 */
[----:B------:R-:W3:Y:S01]  /*ab90*/  MUFU.EX2 R188, R188 ;  /* 0x000000bc00bc7308 */ /* 0x000ee20000000800 */
[----:B------:R-:W-:Y:S01]  /*aba0*/  IADD3 R189, PT, PT, R189, R195, RZ ;  /* 0x000000c3bdbd7210 */ /* 0x000fe20007ffe0ff */
[----:B------:R-:W-:Y:S01]  /*abb0*/  LDSM.16.MT88.4 R20, [R172+0x10000] ;  /* 0x01000000ac14783b */ /* 0x000fe20000004200 */
[--C-:B------:R-:W-:Y:S01]  /*abc0*/  FFMA.FTZ R187, R187, UR4, -R200.reuse ;  /* 0x00000004bbbb7c23 */ /* 0x100fe200080108c8 */
[--C-:B------:R-:W-:Y:S01]  /*abd0*/  FFMA.FTZ R184, R249, UR4, -R200.reuse ;  /* 0x00000004f9b87c23 */ /* 0x100fe200080108c8 */
[--C-:B------:R-:W-:Y:S01]  /*abe0*/  FFMA.FTZ R190, R247, UR4, -R200.reuse ;  /* 0x00000004f7be7c23 */ /* 0x100fe200080108c8 */
[----:B------:R-:W-:Y:S01]  /*abf0*/  LDSM.16.MT88.4 R12, [R220+0x10000] ;  /* 0x01000000dc0c783b */ /* 0x000fe20000004200 */
[----:B------:R-:W-:Y:S01]  /*ac00*/  FFMA.FTZ R3, R245, UR4, -R200 ;  /* 0x00000004f5037c23 */ /* 0x000fe200080108c8 */
        /* <DEDUP_REMOVED lines=18> */
[----:B------:R-:W-:Y:S01]  /*ad30*/  FMUL.FTZ R41, R41, R188 ;  /* 0x000000bc29297220 */ /* 0x000fe20000410000 */
[----:B------:R-:W-:Y:S01]  /*ad40*/  FMUL.FTZ R43, R43, R186 ;  /* 0x000000ba2b2b7220 */ /* 0x000fe20000410000 */
[----:B------:R-:W4:Y:S01]  /*ad50*/  LDSM.16.MT88.4 R144, [R195+0x2000] ;  /* 0x00200000c390783b */ /* 0x000f220000004200 */
[-C--:B------:R-:W-:Y:S01]  /*ad60*/  FMUL.FTZ R44, R44, R188.reuse ;  /* 0x000000bc2c2c7220 */ /* 0x080fe20000410000 */
[----:B------:R-:W-:Y:S01]  /*ad70*/  FMUL.FTZ R45, R45, R188 ;  /* 0x000000bc2d2d7220 */ /* 0x000fe20000410000 */
[----:B------:R-:W-:Y:S01]  /*ad80*/  FMUL.FTZ R46, R46, R186 ;  /* 0x000000ba2e2e7220 */ /* 0x000fe20000410000 */
        /* <DEDUP_REMOVED lines=145> */
[----:B------:R-:W-:Y:S01]  /*b6a0*/  FFMA.FTZ R206, R207, UR4, -R196 ;  /* 0x00000004cfce7c23 */ /* 0x000fe200080108c4 */
[--C-:B------:R-:W-:Y:S01]  /*b6b0*/  FFMA.FTZ R202, R225, UR4, -R200.reuse ;  /* 0x00000004e1ca7c23 */ /* 0x100fe200080108c8 */
[----:B------:R-:W-:Y:S01]  /*b6c0*/  LDSM.16.MT88.4 R160, [R195+0x2800] ;  /* 0x00280000c3a0783b */ /* 0x000fe20000004200 */
[--C-:B------:R-:W-:Y:S01]  /*b6d0*/  FFMA.FTZ R213, R223, UR4, -R200.reuse ;  /* 0x00000004dfd57c23 */ /* 0x100fe200080108c8 */
[--C-:B------:R-:W-:Y:S01]  /*b6e0*/  FFMA.FTZ R204, R211, UR4, -R200.reuse ;  /* 0x00000004d3cc7c23 */ /* 0x100fe200080108c8 */
[----:B------:R-:W-:Y:S01]  /*b6f0*/  MUFU.EX2 R194, R194 ;  /* 0x000000c200c27308 */ /* 0x000fe20000000800 */
[----:B------:R-:W-:Y:S01]  /*b700*/  FFMA.FTZ R209, R209, UR4, -R200 ;  /* 0x00000004d1d17c23 */ /* 0x000fe200080108c8 */
[C---:B------:R-:W-:Y:S01]  /*b710*/  HMMA.16816.F32.BF16 R80, R4.reuse, R146, R80 ;  /* 0x000000920450723c */ /* 0x040fe20000041850 */
[----:B------:R-:W4:Y:S01]  /*b720*/  LDSM.16.MT88.4 R144, [R220+0x16000] ;  /* 0x01600000dc90783b */ /* 0x000f220000004200 */
[--C-:B------:R-:W-:Y:S01]  /*b730*/  FFMA.FTZ R205, R205, UR4, -R196.reuse ;  /* 0x00000004cdcd7c23 */ /* 0x100fe200080108c4 */
[--C-:B------:R-:W-:Y:S01]  /*b740*/  FFMA.FTZ R207, R171, UR4, -R196.reuse ;  /* 0x00000004abcf7c23 */ /* 0x100fe200080108c4 */
[----:B------:R-:W-:Y:S01]  /*b750*/  FFMA.FTZ R208, R169, UR4, -R196 ;  /* 0x00000004a9d07c23 */ /* 0x000fe200080108c4 */
        /* <DEDUP_REMOVED lines=11> */
[----:B-1----:R-:W-:Y:S01]  /*b810*/  HMMA.16816.F32.BF16 R68, R4, R136, R68 ;  /* 0x000000880444723c */ /* 0x002fe20000041844 */
[--C-:B------:R-:W-:Y:S01]  /*b820*/  FFMA.FTZ R197, R174, UR4, -R196.reuse ;  /* 0x00000004aec57c23 */ /* 0x100fe200080108c4 */
[----:B------:R-:W-:Y:S01]  /*b830*/  FFMA.FTZ R196, R173, UR4, -R196 ;  /* 0x00000004adc47c23 */ /* 0x000fe200080108c4 */
[----:B------:R-:W-:Y:S01]  /*b840*/  FFMA.FTZ R182, R237, R188, R182 ;  /* 0x000000bcedb67223 */ /* 0x000fe200000100b6 */
[----:B------:R-:W-:-:S02]  /*b850*/  FFMA.FTZ R235, R235, R186, R178 ;  /* 0x000000baebeb7223 */ /* 0x000fc400000100b2 */
        /* <DEDUP_REMOVED lines=223> */
.L_x_2106:
        /* <DEDUP_REMOVED lines=22> */
[----:B------:R-:W2:Y:S01]  /*c7b0*/  LDCU UR4, c[0x0][0x45c] ;  /* 0x00008b80ff0477ac */ /* 0x000ea20008000800 */
[----:B------:R-:W3:Y:S01]  /*c7c0*/  LDCU.64 UR12, c[0x0][0x3a0] ;  /* 0x00007400ff0c77ac */ /* 0x000ee20008000a00 */
[----:B------:R-:W2:Y:S01]  /*c7d0*/  LDCU.64 UR10, c[0x0][0x3c0] ;  /* 0x00007800ff0a77ac */ /* 0x000ea20008000a00 */
[----:B------:R-:W2:Y:S01]  /*c7e0*/  LDCU.64 UR14, c[0x0][0x3a8] ;  /* 0x00007500ff0e77ac */ /* 0x000ea20008000a00 */
[----:B------:R-:W2:Y:S01]  /*c7f0*/  LDCU.64 UR8, c[0x0][0x3b8] ;  /* 0x00007700ff0877ac */ /* 0x000ea20008000a00 */
[----:B------:R-:W-:-:S02]  /*c800*/  UIADD3 UR24, UPT, UPT, UR24, 0x1, URZ ;  /* 0x0000000118187890 */ /* 0x000fc4000fffe0ff */
[----:B------:R-:W-:Y:S02]  /*c810*/  UIADD3 UR25, UPT, UPT, UR25, 0x40, URZ ;  /* 0x0000004019197890 */ /* 0x000fe4000fffe0ff */
[----:B-1--4-:R-:W-:-:S12]  /*c820*/  ULEA UR6, UR6, UR7, 0x18 ;  /* 0x0000000706067291 */ /* 0x012fd8000f8ec0ff */
.L_x_2116:
        /* <DEDUP_REMOVED lines=44> */
[----:B------:R-:W-:Y:S01]  /*caf0*/  UMOV UR17, UR10 ;  /* 0x0000000a00117c82 */ /* 0x000fe20008000000 */
        /* <DEDUP_REMOVED lines=58> */
.L_x_2113:
[----:B------:R-:W-:Y:S01]  /*cea0*/  @!PT LDS RZ, [RZ] ;  /* 0x00000000fffff984 */ /* 0x000fe20000000800 */
[----:B------:R-:W-:Y:S01]  /*ceb0*/  @!PT LDS RZ, [RZ] ;  /* 0x00000000fffff984 */ /* 0x000fe20000000800 */
[----:B------:R-:W-:Y:S01]  /*cec0*/  @!PT LDS RZ, [RZ] ;  /* 0x00000000fffff984 */ /* 0x000fe20000000800 */
[----:B------:R-:W-:Y:S01]  /*ced0*/  @!P4 LDGSTS.E.BYPASS.LTC128B.128 [R241+0x10000], desc[UR22][R228.64] ;  /* 0x10000000e4f1cfae */ /* 0x000fe2000b981a16 */
[----:B------:R-:W-:Y:S01]  /*cee0*/  ISETP.GE.AND P1, PT, R236, UR20, PT ;  /* 0x00000014ec007c0c */ /* 0x000fe2000bf26270 */
[----:B------:R-:W-:Y:S01]  /*cef0*/  USHF.L.U32 UR7, UR17, 0x5, URZ ;  /* 0x0000000511077899 */ /* 0x000fe200080006ff */
[----:B------:R-:W-:Y:S02]  /*cf00*/  MOV R167, UR17 ;  /* 0x0000001100a77c02 */ /* 0x000fe40008000f00 */
[----:B------:R-:W-:Y:S01]  /*cf10*/  @P4 STS.128 [R241+0x10000], RZ ;  /* 0x010000fff1004388 */ /* 0x000fe20000000c00 */
[----:B------:R-:W-:Y:S01]  /*cf20*/  MOV R165, UR17 ;  /* 0x0000001100a57c02 */ /* 0x000fe20008000f00 */
[----:B------:R-:W-:Y:S01]  /*cf30*/  UISETP.NE.AND UP2, UPT, UR24, 0x1, UPT ;  /* 0x000000011800788c */ /* 0x000fe2000bf45270 */
[----:B------:R-:W-:Y:S02]  /*cf40*/  LEA R166, P0, R167, R228, 0x5 ;  /* 0x000000e4a7a67211 */ /* 0x000fe400078028ff */
[----:B------:R-:W-:Y:S01]  /*cf50*/  @!PT LDS RZ, [RZ] ;  /* 0x00000000fffff984 */ /* 0x000fe20000000800 */
[----:B------:R-:W-:Y:S01]  /*cf60*/  @!PT LDS RZ, [RZ] ;  /* 0x00000000fffff984 */ /* 0x000fe20000000800 */
[----:B------:R-:W-:Y:S01]  /*cf70*/  @!PT LDS RZ, [RZ] ;  /* 0x00000000fffff984 */ /* 0x000fe20000000800 */
[----:B------:R-:W-:Y:S01]  /*cf80*/  @!P3 LDGSTS.E.BYPASS.LTC128B.128 [R241+0x12000], desc[UR22][R228.64+0x80] ;  /* 0x12000080e4f1bfae */ /* 0x000fe2000b981a16 */
[--C-:B------:R-:W-:Y:S02]  /*cf90*/  SHF.L.U64.HI R165, R165, 0x5, R164.reuse ;  /* 0x00000005a5a57819 */ /* 0x100fe400000102a4 */
[----:B------:R-:W-:Y:S02]  /*cfa0*/  LEA.HI.X R167, R167, R229, R164, 0x5, P0 ;  /* 0x000000e5a7a77211 */ /* 0x000fe400000f2ca4 */
[----:B------:R-:W-:Y:S01]  /*cfb0*/  @P3 STS.128 [R241+0x12000], RZ ;  /* 0x012000fff1003388 */ /* 0x000fe20000000c00 */
[----:B------:R-:W-:Y:S02]  /*cfc0*/  IADD3 R204, P5, PT, R166, UR7, RZ ;  /* 0x00000007a6cc7c10 */ /* 0x000fe4000ffbe0ff */
[----:B------:R-:W-:Y:S02]  /*cfd0*/  LEA R225, R2, UR6, 0x1 ;  /* 0x0000000602e17c11 */ /* 0x000fe4000f8e08ff */
[----:B------:R-:W-:Y:S01]  /*cfe0*/  @!PT LDS RZ, [RZ] ;  /* 0x00000000fffff984 */ /* 0x000fe20000000800 */
[----:B------:R-:W-:Y:S01]  /*cff0*/  @!PT LDS RZ, [RZ] ;  /* 0x00000000fffff984 */ /* 0x000fe20000000800 */
[----:B------:R-:W-:Y:S01]  /*d000*/  @!PT LDS RZ, [RZ] ;  /* 0x00000000fffff984 */ /* 0x000fe20000000800 */
[----:B------:R-:W-:Y:S01]  /*d010*/  @!P2 LDGSTS.E.BYPASS.LTC128B.128 [R241+0x14000], desc[UR22][R228.64+0x100] ;  /* 0x14000100e4f1afae */ /* 0x000fe2000b981a16 */
[C---:B------:R-:W-:Y:S02]  /*d020*/  IADD3.X R205, PT, PT, R165.reuse, R167, RZ, P5, !PT ;  /* 0x000000a7a5cd7210 */ /* 0x040fe40002ffe4ff */
[----:B------:R-:W-:Y:S02]  /*d030*/  IADD3 R164, P0, PT, R204, UR7, RZ ;  /* 0x00000007cca47c10 */ /* 0x000fe4000ff1e0ff */
[----:B------:R-:W-:Y:S01]  /*d040*/  @P2 STS.128 [R241+0x14000], RZ ;  /* 0x014000fff1002388 */ /* 0x000fe20000000c00 */
[----:B------:R-:W-:Y:S02]  /*d050*/  MOV R170, 0x20 ;  /* 0x0000002000aa7802 */ /* 0x000fe40000000f00 */
[----:B------:R-:W-:Y:S02]  /*d060*/  IADD3.X R165, PT, PT, R165, R205, RZ, P0, !PT ;  /* 0x000000cda5a57210 */ /* 0x000fe400007fe4ff */
[----:B------:R-:W-:Y:S01]  /*d070*/  @!PT LDS RZ, [RZ] ;  /* 0x00000000fffff984 */ /* 0x000fe20000000800 */
[----:B------:R-:W-:Y:S01]  /*d080*/  @!PT LDS RZ, [RZ] ;  /* 0x00000000fffff984 */ /* 0x000fe20000000800 */
[----:B------:R-:W-:Y:S01]  /*d090*/  @!PT LDS RZ, [RZ] ;  /* 0x00000000fffff984 */ /* 0x000fe20000000800 */
[----:B------:R-:W-:Y:S01]  /*d0a0*/  @!P1 LDGSTS.E.BYPASS.LTC128B.128 [R241+0x16000], desc[UR22][R228.64+0x180] ;  /* 0x16000180e4f19fae */ /* 0x000fe2000b981a16 */
[----:B------:R-:W-:Y:S02]  /*d0b0*/  LOP3.LUT P0, RZ, R219, 0x2, RZ, 0xc0, !PT ;  /* 0x00000002dbff7812 */ /* 0x000fe4000780c0ff */
[----:B------:R-:W-:Y:S02]  /*d0c0*/  IADD3 R3, PT, PT, R224, UR6, RZ ;  /* 0x00000006e0037c10 */ /* 0x000fe4000fffe0ff */
[----:B------:R-:W-:Y:S01]  /*d0d0*/  @P1 STS.128 [R241+0x16000], RZ ;  /* 0x016000fff1001388 */ /* 0x000fe20000000c00 */
[----:B------:R-:W-:Y:S02]  /*d0e0*/  SEL R170, R170, 0xffffffe0, !P0 ;  /* 0xffffffe0aaaa7807 */ /* 0x000fe40004000000 */
[----:B------:R-:W-:Y:S02]  /*d0f0*/  MOV R2, 0x40 ;  /* 0x0000004000027802 */ /* 0x000fe40000000f00 */
[----:B------:R-:W-:Y:S01]  /*d100*/  @!PT LDS RZ, [RZ] ;  /* 0x00000000fffff984 */ /* 0x000fe20000000800 */
[----:B------:R-:W-:Y:S01]  /*d110*/  @!PT LDS RZ, [RZ] ;  /* 0x00000000fffff984 */ /* 0x000fe20000000800 */
[----:B------:R-:W-:Y:S01]  /*d120*/  @!PT LDS RZ, [RZ] ;  /* 0x00000000fffff984 */ /* 0x000fe20000000800 */
[----:B------:R-:W-:Y:S01]  /*d130*/  @!P4 LDGSTS.E.BYPASS.LTC128B.128 [R241+0x10800], desc[UR22][R166.64] ;  /* 0x10800000a6f1cfae */ /* 0x000fe2000b981a16 */
[-C--:B------:R-:W-:Y:S02]  /*d140*/  IADD3 R222, PT, PT, R170, R225.reuse, RZ ;  /* 0x000000e1aade7210 */ /* 0x080fe40007ffe0ff */
[----:B------:R-:W-:Y:S02]  /*d150*/  IADD3 R171, PT, PT, R3, R170, RZ ;  /* 0x000000aa03ab7210 */ /* 0x000fe40007ffe0ff */
[----:B------:R-:W-:Y:S01]  /*d160*/  @P4 STS.128 [R241+0x10800], RZ ;  /* 0x010800fff1004388 */ /* 0x000fe20000000c00 */
[----:B------:R-:W-:Y:S04]  /*d170*/  LOP3.LUT P0, RZ, R219, 0x4, RZ, 0xc0, !PT ;  /* 0x00000004dbff7812 */ /* 0x000fe8000780c0ff */
[----:B------:R-:W-:Y:S01]  /*d180*/  @!PT LDS RZ, [RZ] ;  /* 0x00000000fffff984 */ /* 0x000fe20000000800 */
[----:B------:R-:W-:Y:S01]  /*d190*/  @!PT LDS RZ, [RZ] ;  /* 0x00000000fffff984 */ /* 0x000fe20000000800 */
[----:B------:R-:W-:Y:S01]  /*d1a0*/  @!PT LDS RZ, [RZ] ;  /* 0x00000000fffff984 */ /* 0x000fe20000000800 */
[----:B------:R-:W-:Y:S01]  /*d1b0*/  @!P3 LDGSTS.E.BYPASS.LTC128B.128 [R241+0x12800], desc[UR22][R166.64+0x80] ;  /* 0x12800080a6f1bfae */ /* 0x000fe2000b981a16 */
[----:B------:R-:W-:Y:S04]  /*d1c0*/  SEL R2, R2, 0xffffffc0, !P0 ;  /* 0xffffffc002027807 */ /* 0x000fe80004000000 */
[----:B------:R-:W-:Y:S01]  /*d1d0*/  @P3 STS.128 [R241+0x12800], RZ ;  /* 0x012800fff1003388 */ /* 0x000fe20000000c00 */
[----:B------:R-:W-:Y:S02]  /*d1e0*/  IADD3 R223, PT, PT, R2, R225, RZ ;  /* 0x000000e102df7210 */ /* 0x000fe40007ffe0ff */
[----:B------:R-:W-:Y:S02]  /*d1f0*/  IADD3 R3, PT, PT, R3, R2, RZ ;  /* 0x0000000203037210 */ /* 0x000fe40007ffe0ff */
[----:B------:R-:W-:Y:S01]  /*d200*/  @!PT LDS RZ, [RZ] ;  /* 0x00000000fffff984 */ /* 0x000fe20000000800 */
[----:B------:R-:W-:Y:S01]  /*d210*/  @!PT LDS RZ, [RZ] ;  /* 0x00000000fffff984 */ /* 0x000fe20000000800 */
[----:B------:R-:W-:Y:S01]  /*d220*/  @!PT LDS RZ, [RZ] ;  /* 0x00000000fffff984 */ /* 0x000fe20000000800 */
[----:B------:R-:W-:Y:S01]  /*d230*/  @!P2 LDGSTS.E.BYPASS.LTC128B.128 [R241+0x14800], desc[UR22][R166.64+0x100] ;  /* 0x14800100a6f1afae */ /* 0x000fe2000b981a16 */
[C---:B------:R-:W-:Y:S02]  /*d240*/  IADD3 R168, PT, PT, R170.reuse, R223, RZ ;  /* 0x000000dfaaa87210 */ /* 0x040fe40007ffe0ff */
[----:B------:R-:W-:Y:S02]  /*d250*/  IADD3 R2, PT, PT, R170, R3, RZ ;  /* 0x00000003aa027210 */ /* 0x000fe40007ffe0ff */
        /* <DEDUP_REMOVED lines=265> */
[----:B------:R4:W1:Y:S01]  /*e2f0*/  MUFU.TANH R196, R206 ;  /* 0x000000ce00c47308 */ /* 0x0008620000002400 */
[----:B------:R-:W-:Y:S01]  /*e300*/  FMUL.FTZ R204, R16, UR19 ;  /* 0x0000001310cc7c20 */ /* 0x000fe20008410000 */
[----:B------:R-:W-:Y:S01]  /*e310*/  FMUL.FTZ R208, R17, UR19 ;  /* 0x0000001311d07c20 */ /* 0x000fe20008410000 */
[----:B------:R-:W-:Y:S01]  /*e320*/  FMUL.FTZ R240, R10, UR19 ;  /* 0x000000130af07c20 */ /* 0x000fe20008410000 */
[----:B------:R-:W-:Y:S01]  /*e330*/  FMUL.FTZ R242, R11, UR19 ;  /* 0x000000130bf27c20 */ /* 0x000fe20008410000 */
[----:B------:R-:W-:Y:S01]  /*e340*/  FMUL.FTZ R243, R12, UR19 ;  /* 0x000000130cf37c20 */ /* 0x000fe20008410000 */
[----:B------:R-:W-:Y:S04]  /*e350*/  FMUL.FTZ R244, R14, UR19 ;  /* 0x000000130ef47c20 */ /* 0x000fe80008410000 */
[----:B------:R5:W1:Y:S01]  /*e360*/  MUFU.TANH R198, R168 ;  /* 0x000000a800c67308 */ /* 0x000a620000002400 */
[----:B------:R-:W-:Y:S01]  /*e370*/  FMUL.FTZ R245, R18, UR19 ;  /* 0x0000001312f57c20 */ /* 0x000fe20008410000 */
[----:B------:R-:W-:Y:S01]  /*e380*/  FMUL.FTZ R246, R21, UR19 ;  /* 0x0000001315f67c20 */ /* 0x000fe20008410000 */
[----:B------:R-:W-:Y:S01]  /*e390*/  FMUL.FTZ R214, R22, UR19 ;  /* 0x0000001316d67c20 */ /* 0x000fe20008410000 */
[----:B------:R-:W-:Y:S06]  /*e3a0*/  FMUL.FTZ R212, R23, UR19 ;  /* 0x0000001317d47c20 */ /* 0x000fec0008410000 */
[----:B------:R2:W1:Y:S01]  /*e3b0*/  MUFU.TANH R178, R204 ;  /* 0x000000cc00b27308 */ /* 0x0004620000002400 */
[----:B----4-:R-:W-:Y:S01]  /*e3c0*/  FMUL.FTZ R206, R19, UR19 ;  /* 0x0000001313ce7c20 */ /* 0x010fe20008410000 */
[----:B------:R-:W-:Y:S08]  /*e3d0*/  FMUL.FTZ R210, R24, UR19 ;  /* 0x0000001318d27c20 */ /* 0x000ff00008410000 */
[----:B------:R4:W1:Y:S01]  /*e3e0*/  MUFU.TANH R176, R208 ;  /* 0x000000d000b07308 */ /* 0x0008620000002400 */
[C---:B---3--:R-:W-:Y:S03]  /*e3f0*/  HMMA.16816.F32.BF16 R28, R200.reuse, R164, R28 ;  /* 0x000000a4c81c723c */ /* 0x048fe6000004181c */
[----:B-----5:R-:W-:Y:S06]  /*e400*/  FMUL.FTZ R168, R20, UR19 ;  /* 0x0000001314a87c20 */ /* 0x020fec0008410000 */
[----:B------:R3:W1:Y:S01]  /*e410*/  MUFU.TANH R172, R206 ;  /* 0x000000ce00ac7308 */ /* 0x0006620000002400 */
[----:B------:R-:W-:Y:S03]  /*e420*/  HMMA.16816.F32.BF16 R32, R200, R166, R32 ;  /* 0x000000a6c820723c */ /* 0x000fe60000041820 */
[----:B--2---:R-:W-:Y:S06]  /*e430*/  FMUL.FTZ R204, R27, UR19 ;  /* 0x000000131bcc7c20 */ /* 0x004fec0008410000 */
[----:B------:R2:W1:Y:S01]  /*e440*/  MUFU.TANH R224, R168 ;  /* 0x000000a800e07308 */ /* 0x0004620000002400 */
[----:B----4-:R-:W-:Y:S01]  /*e450*/  FMUL.FTZ R208, R26, UR19 ;  /* 0x000000131ad07c20 */ /* 0x010fe20008410000 */
[----:B------:R-:W-:Y:S01]  /*e460*/  FMUL.FTZ R165, R29, UR19 ;  /* 0x000000131da57c20 */ /* 0x000fe20008410000 */
[----:B------:R-:W-:Y:S01]  /*e470*/  FMUL.FTZ R164, R28, UR19 ;  /* 0x000000131ca47c20 */ /* 0x000fe20008410000 */
[----:B------:R-:W-:Y:S06]  /*e480*/  FMUL.FTZ R167, R31, UR19 ;  /* 0x000000131fa77c20 */ /* 0x000fec0008410000 */
[----:B------:R4:W1:Y:S01]  /*e490*/  MUFU.TANH R192, R165 ;  /* 0x000000a500c07308 */ /* 0x0008620000002400 */
[----:B---3--:R-:W-:Y:S01]  /*e4a0*/  FMUL.FTZ R206, R25, UR19 ;  /* 0x0000001319ce7c20 */ /* 0x008fe20008410000 */
[----:B------:R-:W-:Y:S08]  /*e4b0*/  FMUL.FTZ R166, R34, UR19 ;  /* 0x0000001322a67c20 */ /* 0x000ff00008410000 */
[----:B------:R3:W1:Y:S01]  /*e4c0*/  MUFU.TANH R222, R246 ;  /* 0x000000f600de7308 */ /* 0x0006620000002400 */
[----:B--2---:R-:W-:Y:S09]  /*e4d0*/  FMUL.FTZ R168, R30, UR19 ;  /* 0x000000131ea87c20 */ /* 0x004ff20008410000 */
[----:B------:R2:W1:Y:S01]  /*e4e0*/  MUFU.TANH R194, R164 ;  /* 0x000000a400c27308 */ /* 0x0004620000002400 */
[----:B----4-:R-:W-:Y:S09]  /*e4f0*/  FMUL.FTZ R165, R35, UR19 ;  /* 0x0000001323a57c20 */ /* 0x010ff20008410000 */
[----:B------:R-:W4:Y:S01]  /*e500*/  MUFU.TANH R209, R209 ;  /* 0x000000d100d17308 */ /* 0x000f220000002400 */
[----:B---3--:R-:W-:Y:S09]  /*e510*/  FMUL.FTZ R246, R32, UR19 ;  /* 0x0000001320f67c20 */ /* 0x008ff20008410000 */
[----:B------:R-:W3:Y:S01]  /*e520*/  MUFU.TANH R211, R211 ;  /* 0x000000d300d37308 */ /* 0x000ee20000002400 */
[----:B--2---:R-:W-:Y:S09]  /*e530*/  FMUL.FTZ R164, R33, UR19 ;  /* 0x0000001321a47c20 */ /* 0x004ff20008410000 */
[----:B------:R-:W2:Y:S10]  /*e540*/  MUFU.TANH R213, R213 ;  /* 0x000000d500d57308 */ /* 0x000eb40000002400 */
        /* <DEDUP_REMOVED lines=15> */
[----:B------:R1:W1:Y:S10]  /*e640*/  MUFU.TANH R171, R164 ;  /* 0x000000a400ab7308 */ /* 0x0002740000002400 */
[----:B------:R-:W1:Y:S10]  /*e650*/  MUFU.TANH R166, R166 ;  /* 0x000000a600a67308 */ /* 0x000e740000002400 */
[----:B------:R-:W1:Y:S01]  /*e660*/  MUFU.TANH R165, R165 ;  /* 0x000000a500a57308 */ /* 0x000e620000002400 */
        /* <DEDUP_REMOVED lines=79> */
.L_x_2115:
        /* <DEDUP_REMOVED lines=16> */
[--C-:B--2---:R-:W-:Y:S02]  /*ec60*/  SHF.L.U64.HI R3, R3, 0x5, R2.reuse ;  /* 0x0000000503037819 */ /* 0x104fe40000010202 */
        /* <DEDUP_REMOVED lines=76> */
.L_x_2114:
[C---:B---3--:R-:W-:Y:S01]  /*f130*/  IADD3 R2, PT, PT, R234.reuse, -0x20, RZ ;  /* 0xffffffe0ea027810 */ /* 0x048fe20007ffe0ff */
[----:B------:R-:W-:Y:S01]  /*f140*/  LDSM.16.MT88.4 R12, [R220+0x10000] ;  /* 0x01000000dc0c783b */ /* 0x000fe20000004200 */
[C---:B------:R-:W-:Y:S01]  /*f150*/  IADD3 R5, PT, PT, R234.reuse, -0xf, RZ ;  /* 0xfffffff1ea057810 */ /* 0x040fe20007ffe0ff */
[----:B------:R-:W-:Y:S01]  /*f160*/  UIADD3 UR24, UPT, UPT, UR24, -0x1, URZ ;  /* 0xffffffff18187890 */ /* 0x000fe2000fffe0ff */
[----:B------:R-:W-:Y:S01]  /*f170*/  I2FP.F32.U32 R2, R2 ;  /* 0x0000000200027245 */ /* 0x000fe20000201000 */
[----:B------:R-:W-:Y:S01]  /*f180*/  UIADD3 UR25, UPT, UPT, UR25, -0x40, URZ ;  /* 0xffffffc019197890 */ /* 0x000fe2000fffe0ff */
[----:B------:R-:W-:Y:S01]  /*f190*/  I2FP.F32.U32 R5, R5 ;  /* 0x0000000500057245 */ /* 0x000fe20000201000 */
[----:B------:R-:W-:Y:S01]  /*f1a0*/  UISETP.NE.AND UP2, UPT, UR24, URZ, UPT ;  /* 0x000000ff1800728c */ /* 0x000fe2000bf45270 */
[----:B------:R-:W-:Y:S01]  /*f1b0*/  IADD3 R7, PT, PT, R234, -0x8, RZ ;  /* 0xfffffff8ea077810 */ /* 0x000fe20007ffe0ff */
[C---:B------:R-:W-:Y:S01]  /*f1c0*/  FFMA.FTZ R205, R2.reuse, UR5, R205 ;  /* 0x0000000502cd7c23 */ /* 0x040fe200080100cd */
[----:B------:R-:W-:Y:S01]  /*f1d0*/  FFMA.FTZ R209, R2, UR5, R209 ;  /* 0x0000000502d17c23 */ /* 0x000fe200080100d1 */
[C---:B------:R-:W-:Y:S01]  /*f1e0*/  IADD3 R2, PT, PT, R234.reuse, -0x17, RZ ;  /* 0xffffffe9ea027810 */ /* 0x040fe20007ffe0ff */
[C---:B-1----:R-:W-:Y:S01]  /*f1f0*/  FFMA.FTZ R196, R5.reuse, UR5, R196 ;  /* 0x0000000505c47c23 */ /* 0x042fe200080100c4 */
[C---:B------:R-:W-:Y:S01]  /*f200*/  IADD3 R6, PT, PT, R234.reuse, -0x1f, RZ ;  /* 0xffffffe1ea067810 */ /* 0x040fe20007ffe0ff */
[----:B------:R-:W-:Y:S01]  /*f210*/  FFMA.FTZ R198, R5, UR5, R198 ;  /* 0x0000000505c67c23 */ /* 0x000fe200080100c6 */
[----:B------:R-:W-:Y:S01]  /*f220*/  I2FP.F32.U32 R3, R234 ;  /* 0x000000ea00037245 */ /* 0x000fe20000201000 */
[----:B------:R-:W-:Y:S01]  /*f230*/  LDSM.16.MT88.4 R20, [R216+0x10000] ;  /* 0x01000000d814783b */ /* 0x000fe20000004200 */
[----:B------:R-:W-:Y:S02]  /*f240*/  I2FP.F32.U32 R2, R2 ;  /* 0x0000000200027245 */ /* 0x000fe40000201000 */
[----:B------:R-:W-:Y:S01]  /*f250*/  IADD3 R5, PT, PT, R234, 0x1, RZ ;  /* 0x00000001ea057810 */ /* 0x000fe20007ffe0ff */
[C---:B------:R-:W-:Y:S01]  /*f260*/  FFMA.FTZ R224, R3.reuse, UR5, R224 ;  /* 0x0000000503e07c23 */ /* 0x040fe200080100e0 */
[----:B------:R-:W-:Y:S01]  /*f270*/  I2FP.F32.U32 R7, R7 ;  /* 0x0000000700077245 */ /* 0x000fe20000201000 */
[----:B------:R-:W-:Y:S01]  /*f280*/  FFMA.FTZ R214, R3, UR5, R214 ;  /* 0x0000000503d67c23 */ /* 0x000fe200080100d6 */
[----:B------:R-:W-:Y:S01]  /*f290*/  I2FP.F32.U32 R6, R6 ;  /* 0x0000000600067245 */ /* 0x000fe20000201000 */
[----:B------:R-:W-:Y:S01]  /*f2a0*/  FFMA.FTZ R215, R2, UR5, R215 ;  /* 0x0000000502d77c23 */ /* 0x000fe200080100d7 */
[----:B------:R-:W-:Y:S01]  /*f2b0*/  IADD3 R4, PT, PT, R234, -0x18, RZ ;  /* 0xffffffe8ea047810 */ /* 0x000fe20007ffe0ff */
[----:B------:R-:W-:Y:S01]  /*f2c0*/  FFMA.FTZ R242, R2, UR5, R242 ;  /* 0x0000000502f27c23 */ /* 0x000fe200080100f2 */
[----:B------:R-:W-:Y:S01]  /*f2d0*/  I2FP.F32.U32 R5, R5 ;  /* 0x0000000500057245 */ /* 0x000fe20000201000 */
[C---:B------:R-:W-:Y:S01]  /*f2e0*/  FFMA.FTZ R178, R7.reuse, UR5, R178 ;  /* 0x0000000507b27c23 */ /* 0x040fe200080100b2 */
[----:B------:R-:W-:Y:S01]  /*f2f0*/  FFMA.FTZ R174, R7, UR5, R245 ;  /* 0x0000000507ae7c23 */ /* 0x000fe200080100f5 */
[----:B------:R-:W-:Y:S01]  /*f300*/  IADD3 R3, PT, PT, R234, -0x7, RZ ;  /* 0xfffffff9ea037810 */ /* 0x000fe20007ffe0ff */
[----:B------:R-:W-:Y:S01]  /*f310*/  FFMA.FTZ R207, R6, UR5, R207 ;  /* 0x0000000506cf7c23 */ /* 0x000fe200080100cf */
[C---:B------:R-:W-:Y:S01]  /*f320*/  IADD3 R200, PT, PT, R234.reuse, -0x10, RZ ;  /* 0xfffffff0eac87810 */ /* 0x040fe20007ffe0ff */
[C---:B------:R-:W-:Y:S01]  /*f330*/  FFMA.FTZ R222, R5.reuse, UR5, R222 ;  /* 0x0000000505de7c23 */ /* 0x040fe200080100de */
[----:B------:R-:W-:Y:S01]  /*f340*/  I2FP.F32.U32 R4, R4 ;  /* 0x0000000400047245 */ /* 0x000fe20000201000 */
[----:B------:R-:W-:Y:S01]  /*f350*/  FFMA.FTZ R212, R5, UR5, R212 ;  /* 0x0000000505d47c23 */ /* 0x000fe200080100d4 */
[----:B------:R-:W-:Y:S01]  /*f360*/  IADD3 R2, PT, PT, R234, 0x9, RZ ;  /* 0x00000009ea027810 */ /* 0x000fe20007ffe0ff */
[----:B------:R-:W-:Y:S01]  /*f370*/  FFMA.FTZ R211, R6, UR5, R211 ;  /* 0x0000000506d37c23 */ /* 0x000fe200080100d3 */
[----:B------:R-:W-:Y:S01]  /*f380*/  IADD3 R7, PT, PT, R234, 0x8, RZ ;  /* 0x00000008ea077810 */ /* 0x000fe20007ffe0ff */
[C---:B------:R-:W-:Y:S01]  /*f390*/  FFMA.FTZ R213, R4.reuse, UR5, R213 ;  /* 0x0000000504d57c23 */ /* 0x040fe200080100d5 */
[----:B------:R-:W-:Y:S01]  /*f3a0*/  I2FP.F32.U32 R3, R3 ;  /* 0x0000000300037245 */ /* 0x000fe20000201000 */
[----:B------:R-:W-:Y:S01]  /*f3b0*/  FFMA.FTZ R240, R4, UR5, R240 ;  /* 0x0000000504f07c23 */ /* 0x000fe200080100f0 */
[----:B------:R-:W-:Y:S02]  /*f3c0*/  I2FP.F32.U32 R200, R200 ;  /* 0x000000c800c87245 */ /* 0x000fe40000201000 */
[----:B------:R-:W-:Y:S01]  /*f3d0*/  I2FP.F32.U32 R5, R2 ;  /* 0x0000000200057245 */ /* 0x000fe20000201000 */
[C---:B------:R-:W-:Y:S01]  /*f3e0*/  FFMA.FTZ R176, R3.reuse, UR5, R176 ;  /* 0x0000000503b07c23 */ /* 0x040fe200080100b0 */
[----:B------:R-:W-:Y:S01]  /*f3f0*/  I2FP.F32.U32 R7, R7 ;  /* 0x0000000700077245 */ /* 0x000fe20000201000 */
[----:B------:R-:W-:Y:S01]  /*f400*/  FFMA.FTZ R172, R3, UR5, R172 ;  /* 0x0000000503ac7c23 */ /* 0x000fe200080100ac */
[----:B------:R-:W-:Y:S01]  /*f410*/  FMNMX3.FTZ R2, R169, R205, R207, !PT ;  /* 0x000000cda9027276 */ /* 0x000fe200078100cf */
[----:B------:R-:W-:Y:S01]  /*f420*/  FFMA.FTZ R202, R200, UR5, R243 ;  /* 0x00000005c8ca7c23 */ /* 0x000fe200080100f3 */
[C---:B------:R-:W-:Y:S01]  /*f430*/  FFMA.FTZ R206, R5.reuse, UR5, R206 ;  /* 0x0000000505ce7c23 */ /* 0x040fe200080100ce */
[----:B------:R-:W-:Y:S01]  /*f440*/  FFMA.FTZ R204, R5, UR5, R204 ;  /* 0x0000000505cc7c23 */ /* 0x000fe200080100cc */
[----:B------:R-:W-:Y:S01]  /*f450*/  FMNMX3.FTZ R5, R2, R213, R215, !PT ;  /* 0x000000d502057276 */ /* 0x000fe200078100d7 */
[C---:B------:R-:W-:Y:S01]  /*f460*/  FFMA.FTZ R210, R7.reuse, UR5, R210 ;  /* 0x0000000507d27c23 */ /* 0x040fe200080100d2 */
[----:B------:R-:W-:Y:S01]  /*f470*/  FFMA.FTZ R208, R7, UR5, R208 ;  /* 0x0000000507d07c23 */ /* 0x000fe200080100d0 */
[----:B------:R-:W-:Y:S01]  /*f480*/  IADD3 R3, PT, PT, R234, 0x10, RZ ;  /* 0x00000010ea037810 */ /* 0x000fe20007ffe0ff */
[----:B------:R-:W-:Y:S01]  /*f490*/  FFMA.FTZ R200, R200, UR5, R244 ;  /* 0x00000005c8c87c23 */ /* 0x000fe200080100f4 */
[----:B------:R-:W-:Y:S02]  /*f4a0*/  FMNMX3.FTZ R7, R0, R209, R211, !PT ;  /* 0x000000d100077276 */ /* 0x000fe400078100d3 */
[----:B------:R-:W-:Y:S02]  /*f4b0*/  FMNMX3.FTZ R5, R5, R202, R196, !PT ;  /* 0x000000ca05057276 */ /* 0x000fe400078100c4 */
[----:B------:R-:W-:Y:S02]  /*f4c0*/  I2FP.F32.U32 R3, R3 ;  /* 0x0000000300037245 */ /* 0x000fe40000201000 */
[----:B------:R-:W-:Y:S02]  /*f4d0*/  FMNMX3.FTZ R7, R7, R240, R242, !PT ;  /* 0x000000f007077276 */ /* 0x000fe400078100f2 */
[C---:B------:R-:W-:Y:S01]  /*f4e0*/  IADD3 R2, PT, PT, R234.reuse, 0x11, RZ ;  /* 0x00000011ea027810 */ /* 0x040fe20007ffe0ff */
[----:B------:R-:W-:Y:S01]  /*f4f0*/  FFMA.FTZ R168, R3, UR5, R168 ;  /* 0x0000000503a87c23 */ /* 0x000fe200080100a8 */
[----:B------:R-:W-:Y:S01]  /*f500*/  FMNMX3.FTZ R5, R5, R178, R176, !PT ;  /* 0x000000b205057276 */ /* 0x000fe200078100b0 */
[----:B------:R-:W-:Y:S01]  /*f510*/  FFMA.FTZ R194, R3, UR5, R194 ;  /* 0x0000000503c27c23 */ /* 0x000fe200080100c2 */
[----:B------:R-:W-:Y:S02]  /*f520*/  FMNMX3.FTZ R7, R7, R200, R198, !PT ;  /* 0x000000c807077276 */ /* 0x000fe400078100c6 */
[C---:B------:R-:W-:Y:S02]  /*f530*/  IADD3 R4, PT, PT, R234.reuse, 0x19, RZ ;  /* 0x00000019ea047810 */ /* 0x040fe40007ffe0ff */
[----:B------:R-:W-:Y:S02]  /*f540*/  IADD3 R3, PT, PT, R234, 0x18, RZ ;  /* 0x00000018ea037810 */ /* 0x000fe40007ffe0ff */
[----:B------:R-:W-:Y:S02]  /*f550*/  I2FP.F32.U32 R2, R2 ;  /* 0x0000000200027245 */ /* 0x000fe40000201000 */
[----:B------:R-:W-:Y:S02]  /*f560*/  FMNMX3.FTZ R5, R5, R224, R222, !PT ;  /* 0x000000e005057276 */ /* 0x000fe400078100de */
[----:B------:R-:W-:Y:S01]  /*f570*/  FMNMX3.FTZ R7, R7, R174, R172, !PT ;  /* 0x000000ae07077276 */ /* 0x000fe200078100ac */
[C---:B------:R-:W-:Y:S01]  /*f580*/  FFMA.FTZ R192, R2.reuse, UR5, R192 ;  /* 0x0000000502c07c23 */ /* 0x040fe200080100c0 */
[----:B------:R-:W-:Y:S01]  /*f590*/  I2FP.F32.U32 R4, R4 ;  /* 0x0000000400047245 */ /* 0x000fe20000201000 */
[----:B------:R-:W-:Y:S01]  /*f5a0*/  FFMA.FTZ R167, R2, UR5, R167 ;  /* 0x0000000502a77c23 */ /* 0x000fe200080100a7 */
[----:B------:R-:W-:Y:S02]  /*f5b0*/  I2FP.F32.U32 R3, R3 ;  /* 0x0000000300037245 */ /* 0x000fe40000201000 */
[----:B------:R-:W-:Y:S01]  /*f5c0*/  FMNMX3.FTZ R5, R5, R210, R206, !PT ;  /* 0x000000d205057276 */ /* 0x000fe200078100ce */
[C---:B------:R-:W-:Y:S01]  /*f5d0*/  FFMA.FTZ R171, R4.reuse, UR5, R171 ;  /* 0x0000000504ab7c23 */ /* 0x040fe200080100ab */
[----:B------:R-:W-:Y:S01]  /*f5e0*/  FMNMX3.FTZ R7, R7, R214, R212, !PT ;  /* 0x000000d607077276 */ /* 0x000fe200078100d4 */
[----:B------:R-:W-:Y:S01]  /*f5f0*/  FFMA.FTZ R190, R3, UR5, R190 ;  /* 0x0000000503be7c23 */ /* 0x000fe200080100be */
[----:B------:R-:W-:Y:S01]  /*f600*/  FMNMX3.FTZ R5, R5, R194, R192, !PT ;  /* 0x000000c205057276 */ /* 0x000fe200078100c0 */
[----:B------:R-:W-:Y:S01]  /*f610*/  FFMA.FTZ R165, R4, UR5, R165 ;  /* 0x0000000504a57c23 */ /* 0x000fe200080100a5 */
[----:B------:R-:W-:Y:S01]  /*f620*/  FMNMX3.FTZ R2, R7, R208, R204, !PT ;  /* 0x000000d007027276 */ /* 0x000fe200078100cc */
[----:B------:R-:W-:Y:S01]  /*f630*/  FFMA.FTZ R166, R3, UR5, R166 ;  /* 0x0000000503a67c23 */ /* 0x000fe200080100a6 */
[----:B------:R-:W-:Y:S02]  /*f640*/  FMNMX3.FTZ R6, R5, R190, R171, !PT ;  /* 0x000000be05067276 */ /* 0x000fe400078100ab */
[----:B------:R-:W-:Y:S02]  /*f650*/  FMNMX3.FTZ R2, R2, R168, R167, !PT ;  /* 0x000000a802027276 */ /* 0x000fe400078100a7 */
[----:B------:R-:W-:Y:S01]  /*f660*/  MOV R181, R230 ;  /* 0x000000e600b57202 */ /* 0x000fe20000000f00 */
[----:B------:R-:W1:Y:S01]  /*f670*/  SHFL.BFLY PT, R3, R6, 0x2, 0x1f ;  /* 0x0c401f0006037f89 */ /* 0x000e6200000e0000 */
[----:B------:R-:W-:Y:S02]  /*f680*/  FMNMX3.FTZ R7, R2, R166, R165, !PT ;  /* 0x000000a602077276 */ /* 0x000fe400078100a5 */
[----:B------:R-:W-:Y:S02]  /*f690*/  @P0 IADD3 R181, PT, PT, R231, -0x40, RZ ;  /* 0xffffffc0e7b50810 */ /* 0x000fe40007ffe0ff */
[----:B------:R-:W-:Y:S03]  /*f6a0*/  IADD3 R234, PT, PT, R234, -0x40, RZ ;  /* 0xffffffc0eaea7810 */ /* 0x000fe60007ffe0ff */
[----:B------:R-:W2:Y:S01]  /*f6b0*/  SHFL.BFLY PT, R2, R7, 0x2, 0x1f ;  /* 0x0c401f0007027f89 */ /* 0x000ea200000e0000 */
[----:B------:R-:W-:Y:S07]  /*f6c0*/  IADD3 R180, PT, PT, R170, R181, RZ ;  /* 0x000000b5aab47210 */ /* 0x000fee0007ffe0ff */
[----:B------:R-:W-:Y:S01]  /*f6d0*/  LDSM.16.MT88.4 R28, [R181] ;  /* 0x00000000b51c783b */ /* 0x000fe20000004200 */
[----:B-1----:R-:W-:Y:S07]  /*f6e0*/  FMNMX.FTZ R9, R6, R3, !PT ;  /* 0x0000000306097209 */ /* 0x002fee0007810000 */
[----:B------:R-:W1:Y:S01]  /*f6f0*/  SHFL.BFLY PT, R164, R9, 0x1, 0x1f ;  /* 0x0c201f0009a47f89 */ /* 0x000e6200000e0000 */
[----:B--2---:R-:W-:Y:S07]  /*f700*/  FMNMX.FTZ R4, R7, R2, !PT ;  /* 0x0000000207047209 */ /* 0x004fee0007810000 */
[----:B------:R-:W2:Y:S01]  /*f710*/  SHFL.BFLY PT, R3, R4, 0x1, 0x1f ;  /* 0x0c201f0004037f89 */ /* 0x000ea200000e0000 */
[----:B-1----:R-:W-:Y:S04]  /*f720*/  FMNMX.FTZ R164, R9, R164, !PT ;  /* 0x000000a409a47209 */ /* 0x002fe80007810000 */
[C---:B------:R-:W-:Y:S01]  /*f730*/  FSETP.NEU.FTZ.AND P1, PT, R164.reuse, -INF , PT ;  /* 0xff800000a400780b */ /* 0x040fe20003f3d000 */
[----:B------:R-:W-:Y:S01]  /*f740*/  FMUL.FTZ R191, R164, UR4 ;  /* 0x00000004a4bf7c20 */ /* 0x000fe20008410000 */
[----:B--2---:R-:W-:Y:S01]  /*f750*/  FMNMX.FTZ R3, R4, R3, !PT ;  /* 0x0000000304037209 */ /* 0x004fe20007810000 */
[----:B------:R-:W-:Y:S03]  /*f760*/  FADD.FTZ R2, -R164, R169 ;  /* 0x000000a9a4027221 */ /* 0x000fe60000010100 */
[----:B------:R-:W-:Y:S01]  /*f770*/  FSEL R191, R191, RZ, P1 ;  /* 0x000000ffbfbf7208 */ /* 0x000fe20000800000 */
[C---:B------:R-:W-:Y:S01]  /*f780*/  FMUL.FTZ R169, R3.reuse, UR4 ;  /* 0x0000000403a97c20 */ /* 0x040fe20008410000 */
[C---:B------:R-:W-:Y:S01]  /*f790*/  FSETP.NEU.FTZ.AND P1, PT, R3.reuse, -INF , PT ;  /* 0xff8000000300780b */ /* 0x040fe20003f3d000 */
[----:B------:R-:W-:Y:S01]  /*f7a0*/  FADD.FTZ R0, -R3, R0 ;  /* 0x0000000003007221 */ /* 0x000fe20000010100 */
[----:B------:R-:W-:Y:S01]  /*f7b0*/  FMUL.FTZ R5, R2, UR4 ;  /* 0x0000000402057c20 */ /* 0x000fe20008410000 */
[--C-:B------:R-:W-:Y:S01]  /*f7c0*/  FFMA.FTZ R189, R205, UR4, -R191.reuse ;  /* 0x00000004cdbd7c23 */ /* 0x100fe200080108bf */
[----:B------:R-:W-:Y:S01]  /*f7d0*/  FSEL R169, R169, RZ, P1 ;  /* 0x000000ffa9a97208 */ /* 0x000fe20000800000 */
[--C-:B------:R-:W-:Y:S01]  /*f7e0*/  FFMA.FTZ R188, R207, UR4, -R191.reuse ;  /* 0x00000004cfbc7c23 */ /* 0x100fe200080108bf */
[--C-:B------:R-:W-:Y:S01]  /*f7f0*/  FFMA.FTZ R185, R213, UR4, -R191.reuse ;  /* 0x00000004d5b97c23 */ /* 0x100fe200080108bf */
[----:B------:R-:W-:Y:S01]  /*f800*/  FFMA.FTZ R184, R215, UR4, -R191 ;  /* 0x00000004d7b87c23 */ /* 0x000fe200080108bf */
[----:B------:R-:W-:Y:S01]  /*f810*/  FMUL.FTZ R6, R0, UR4 ;  /* 0x0000000400067c20 */ /* 0x000fe20008410000 */
[--C-:B------:R-:W-:Y:S01]  /*f820*/  FFMA.FTZ R187, R209, UR4, -R169.reuse ;  /* 0x00000004d1bb7c23 */ /* 0x100fe200080108a9 */
[--C-:B------:R-:W-:Y:S01]  /*f830*/  FFMA.FTZ R186, R211, UR4, -R169.reuse ;  /* 0x00000004d3ba7c23 */ /* 0x100fe200080108a9 */
[--C-:B------:R-:W-:Y:S01]  /*f840*/  FFMA.FTZ R183, R240, UR4, -R169.reuse ;  /* 0x00000004f0b77c23 */ /* 0x100fe200080108a9 */
[----:B------:R-:W-:Y:S01]  /*f850*/  FFMA.FTZ R182, R242, UR4, -R169 ;  /* 0x00000004f2b67c23 */ /* 0x000fe200080108a9 */
[----:B------:R-:W1:Y:S01]  /*f860*/  MUFU.EX2 R2, R5 ;  /* 0x0000000500027308 */ /* 0x000e620000000800 */
[----:B------:R-:W-:Y:S01]  /*f870*/  FFMA.FTZ R197, R178, UR4, -R191 ;  /* 0x00000004b2c57c23 */ /* 0x000fe200080108bf */
[----:B------:R-:W-:Y:S01]  /*f880*/  FFMA.FTZ R199, R174, UR4, -R169 ;  /* 0x00000004aec77c23 */ /* 0x000fe200080108a9 */
[----:B------:R-:W-:Y:S01]  /*f890*/  FFMA.FTZ R193, R202, UR4, -R191 ;  /* 0x00000004cac17c23 */ /* 0x000fe200080108bf */
[--C-:B------:R-:W-:Y:S01]  /*f8a0*/  FFMA.FTZ R202, R172, UR4, -R169.reuse ;  /* 0x00000004acca7c23 */ /* 0x100fe200080108a9 */
[----:B------:R-:W-:Y:S01]  /*f8b0*/  FFMA.FTZ R195, R200, UR4, -R169 ;  /* 0x00000004c8c37c23 */ /* 0x000fe200080108a9 */
[----:B------:R-:W-:Y:S01]  /*f8c0*/  LDSM.16.MT88.4 R172, [R216+0x14800] ;  /* 0x01480000d8ac783b */ /* 0x000fe20000004200 */
[--C-:B------:R-:W-:Y:S03]  /*f8d0*/  FFMA.FTZ R200, R176, UR4, -R191.reuse ;  /* 0x00000004b0c87c23 */ /* 0x100fe600080108bf */
[----:B------:R-:W2:Y:S01]  /*f8e0*/  MUFU.EX2 R0, R6 ;  /* 0x0000000600007308 */ /* 0x000ea20000000800 */
[--C-:B------:R-:W-:Y:S01]  /*f8f0*/  FFMA.FTZ R201, R224, UR4, -R191.reuse ;  /* 0x00000004e0c97c23 */ /* 0x100fe200080108bf */
[----:B------:R-:W-:Y:S01]  /*f900*/  FFMA.FTZ R222, R222, UR4, -R191 ;  /* 0x00000004dede7c23 */ /* 0x000fe200080108bf */
[--C-:B------:R-:W-:Y:S01]  /*f910*/  FFMA.FTZ R203, R214, UR4, -R169.reuse ;  /* 0x00000004d6cb7c23 */ /* 0x100fe200080108a9 */
[----:B------:R-:W-:Y:S01]  /*f920*/  FFMA.FTZ R212, R212, UR4, -R169 ;  /* 0x00000004d4d47c23 */ /* 0x000fe200080108a9 */
[--C-:B------:R-:W-:Y:S01]  /*f930*/  FFMA.FTZ R205, R210, UR4, -R191.reuse ;  /* 0x00000004d2cd7c23 */ /* 0x100fe200080108bf */
[----:B------:R-:W-:Y:S01]  /*f940*/  LDSM.16.MT88.4 R176, [R181+0x4800] ;  /* 0x00480000b5b0783b */ /* 0x000fe20000004200 */
[----:B------:R-:W-:Y:S03]  /*f950*/  FFMA.FTZ R206, R206, UR4, -R191 ;  /* 0x00000004cece7c23 */ /* 0x000fe600080108bf */
        /* <DEDUP_REMOVED lines=138> */
[----:B------:R-:W-:Y:S01]  /*10200*/  MUFU.EX2 R195, R195 ;  /* 0x000000c300c37308 */ /* 0x000fe20000000800 */
        /* <DEDUP_REMOVED lines=31> */
[----:B------:R-:W1:Y:S02]  /*10400*/  LDSM.16.MT88.4 R136, [R220+0x14000] ;  /* 0x01400000dc88783b */ /* 0x000e640000004200 */
[----:B------:R-:W-:Y:S01]  /*10410*/  MUFU.EX2 R202, R202 ;  /* 0x000000ca00ca7308 */ /* 0x000fe20000000800 */
[C---:B------:R-:W-:Y:S01]  /*10420*/  FMUL.FTZ R130, R0.reuse, R130 ;  /* 0x0000008200827220 */ /* 0x040fe20000410000 */
[----:B------:R-:W-:Y:S01]  /*10430*/  FMUL.FTZ R131, R0, R131 ;  /* 0x0000008300837220 */ /* 0x000fe20000410000 */
[--C-:B------:R-:W-:Y:S01]  /*10440*/  FFMA.FTZ R207, R208, UR4, -R169.reuse ;  /* 0x00000004d0cf7c23 */ /* 0x100fe200080108a9 */
[----:B------:R-:W-:Y:S01]  /*10450*/  FFMA.FTZ R204, R204, UR4, -R169 ;  /* 0x00000004cccc7c23 */ /* 0x000fe200080108a9 */
[----:B------:R-:W-:Y:S01]  /*10460*/  FFMA.FTZ R196, R196, UR4, -R191 ;  /* 0x00000004c4c47c23 */ /* 0x000fe200080108bf */
[C---:B------:R-:W-:Y:S04]  /*10470*/  HMMA.16816.F32.BF16 R52, R160.reuse, R132, R52 ;  /* 0x00000084a034723c */ /* 0x040fe80000041834 */
[----:B------:R-:W-:Y:S01]  /*10480*/  MUFU.EX2 R207, R207 ;  /* 0x000000cf00cf7308 */ /* 0x000fe20000000800 */
[----:B------:R-:W-:Y:S01]  /*10490*/  FFMA.FTZ R198, R198, UR4, -R169 ;  /* 0x00000004c6c67c23 */ /* 0x000fe200080108a9 */
[--C-:B------:R-:W-:Y:S01]  /*104a0*/  FFMA.FTZ R194, R194, UR4, -R191.reuse ;  /* 0x00000004c2c27c23 */ /* 0x100fe200080108bf */
[----:B------:R-:W-:Y:S01]  /*104b0*/  FFMA.FTZ R209, R192, UR4, -R191 ;  /* 0x00000004c0d17c23 */ /* 0x000fe200080108bf */
[----:B------:R-:W-:Y:S01]  /*104c0*/  FFMA.FTZ R192, R168, UR4, -R169 ;  /* 0x00000004a8c07c23 */ /* 0x000fe200080108a9 */
[C---:B------:R-:W-:Y:S01]  /*104d0*/  HMMA.16816.F32.BF16 R56, R160.reuse, R134, R56 ;  /* 0x00000086a038723c */ /* 0x040fe20000041838 */
[----:B------:R-:W2:Y:S04]  /*104e0*/  LDSM.16.MT88.4 R132, [R216+0x14000] ;  /* 0x01400000d884783b */ /* 0x000ea80000004200 */
[----:B------:R-:W-:Y:S01]  /*104f0*/  MUFU.EX2 R204, R204 ;  /* 0x000000cc00cc7308 */ /* 0x000fe20000000800 */
[--C-:B------:R-:W-:Y:S01]  /*10500*/  FFMA.FTZ R190, R190, UR4, -R191.reuse ;  /* 0x00000004bebe7c23 */ /* 0x100fe200080108bf */
[----:B------:R-:W-:Y:S01]  /*10510*/  FFMA.FTZ R191, R171, UR4, -R191 ;  /* 0x00000004abbf7c23 */ /* 0x000fe200080108bf */
[--C-:B------:R-:W-:Y:S01]  /*10520*/  FFMA.FTZ R167, R167, UR4, -R169.reuse ;  /* 0x00000004a7a77c23 */ /* 0x100fe200080108a9 */
[--C-:B------:R-:W-:Y:S01]  /*10530*/  FFMA.FTZ R166, R166, UR4, -R169.reuse ;  /* 0x00000004a6a67c23 */ /* 0x100fe200080108a9 */
[C---:B------:R-:W-:Y:S05]  /*10540*/  HMMA.16816.F32.BF16 R60, R160.reuse, R140, R60 ;  /* 0x0000008ca03c723c */ /* 0x040fea000004183c */
[----:B------:R-:W-:Y:S01]  /*10550*/  MUFU.EX2 R196, R196 ;  /* 0x000000c400c47308 */ /* 0x000fe20000000800 */
[----:B------:R-:W-:Y:S01]  /*10560*/  FFMA.FTZ R169, R165, UR4, -R169 ;  /* 0x00000004a5a97c23 */ /* 0x000fe200080108a9 */
[----:B------:R-:W-:Y:S01]  /*10570*/  FFMA.FTZ R189, R2, R237, R189 ;  /* 0x000000ed02bd7223 */ /* 0x000fe200000100bd */
[----:B------:R-:W-:Y:S01]  /*10580*/  FFMA.FTZ R187, R0, R235, R187 ;  /* 0x000000eb00bb7223 */ /* 0x000fe200000100bb */
[----:B------:R-:W-:Y:S01]  /*10590*/  MOV R0, R3 ;  /* 0x0000000300007202 */ /* 0x000fe20000000f00 */
[C---:B------:R-:W-:Y:S01]  /*105a0*/  HMMA.16816.F32.BF16 R64, R160.reuse, R142, R64 ;  /* 0x0000008ea040723c */ /* 0x040fe20000041840 */
[----:B------:R-:W3:Y:S04]  /*105b0*/  LDSM.16.MT88.4 R140, [R181+0x4000] ;  /* 0x00400000b58c783b */ /* 0x000ee80000004200 */
[----:B------:R-:W-:Y:S01]  /*105c0*/  MUFU.EX2 R198, R198 ;  /* 0x000000c600c67308 */ /* 0x000fe20000000800 */
[----:B------:R-:W-:Y:S01]  /*105d0*/  FADD.FTZ R188, R188, R189 ;  /* 0x000000bdbcbc7221 */ /* 0x000fe20000010000 */
[----:B------:R-:W-:Y:S03]  /*105e0*/  FADD.FTZ R186, R186, R187 ;  /* 0x000000bbbaba7221 */ /* 0x000fe60000010000 */
[----:B------:R-:W-:Y:S01]  /*105f0*/  FADD.FTZ R185, R185, R188 ;  /* 0x000000bcb9b97221 */ /* 0x000fe20000010000 */
[C---:B-1----:R-:W-:Y:S04]  /*10600*/  HMMA.16816.F32.BF16 R68, R160.reuse, R136, R68 ;  /* 0x00000088a044723c */ /* 0x042fe80000041844 */
[----:B------:R-:W-:Y:S01]  /*10610*/  MUFU.EX2 R194, R194 ;  /* 0x000000c200c27308 */ /* 0x000fe20000000800 */
[----:B------:R-:W-:Y:S01]  /*10620*/  FADD.FTZ R183, R183, R186 ;  /* 0x000000bab7b77221 */ /* 0x000fe20000010000 */
[----:B------:R-:W-:Y:S03]  /*10630*/  FADD.FTZ R184, R184, R185 ;  /* 0x000000b9b8b87221 */ /* 0x000fe60000010000 */
[----:B------:R-:W-:Y:S01]  /*10640*/  FADD.FTZ R182, R182, R183 ;  /* 0x000000b7b6b67221 */ /* 0x000fe20000010000 */
[C---:B------:R-:W-:Y:S01]  /*10650*/  HMMA.16816.F32.BF16 R72, R160.reuse, R138, R72 ;  /* 0x0000008aa048723c */ /* 0x040fe20000041848 */
[----:B------:R-:W1:Y:S03]  /*10660*/  LDSM.16.MT88.4 R136, [R180+0x4000] ;  /* 0x00400000b488783b */ /* 0x000e660000004200 */
[----:B------:R-:W4:Y:S04]  /*10670*/  MUFU.EX2 R209, R209 ;  /* 0x000000d100d17308 */ /* 0x000f280000000800 */
[C---:B--2---:R-:W-:Y:S06]  /*10680*/  HMMA.16816.F32.BF16 R76, R160.reuse, R132, R76 ;  /* 0x00000084a04c723c */ /* 0x044fec000004184c */
[----:B------:R-:W-:Y:S02]  /*10690*/  MUFU.EX2 R192, R192 ;  /* 0x000000c000c07308 */ /* 0x000fe40000000800 */
[C---:B------:R-:W-:Y:S01]  /*106a0*/  HMMA.16816.F32.BF16 R80, R160.reuse, R134, R80 ;  /* 0x00000086a050723c */ /* 0x040fe20000041850 */
[----:B------:R-:W2:Y:S07]  /*106b0*/  LDSM.16.MT88.4 R132, [R220+0x16000] ;  /* 0x01600000dc84783b */ /* 0x000eae0000004200 */
[----:B------:R-:W-:Y:S01]  /*106c0*/  MUFU.EX2 R167, R167 ;  /* 0x000000a700a77308 */ /* 0x000fe20000000800 */
[----:B----4-:R-:W-:Y:S01]  /*106d0*/  F2FP.BF16.F32.PACK_AB R168, R209, R194 ;  /* 0x000000c2d1a8723e */ /* 0x010fe200000010ff */
[C---:B---3--:R-:W-:Y:S08]  /*106e0*/  HMMA.16816.F32.BF16 R84, R160.reuse, R140, R84 ;  /* 0x0000008ca054723c */ /* 0x048ff00000041854 */
[----:B------:R-:W-:Y:S01]  /*106f0*/  MUFU.EX2 R190, R190 ;  /* 0x000000be00be7308 */ /* 0x000fe20000000800 */
[C---:B------:R-:W-:Y:S01]  /*10700*/  HMMA.16816.F32.BF16 R88, R160.reuse, R142, R88 ;  /* 0x0000008ea058723c */ /* 0x040fe20000041858 */
[----:B------:R-:W3:Y:S08]  /*10710*/  LDSM.16.MT88.4 R140, [R216+0x16000] ;  /* 0x01600000d88c783b */ /* 0x000ef00000004200 */
[----:B------:R-:W4:Y:S01]  /*10720*/  MUFU.EX2 R191, R191 ;  /* 0x000000bf00bf7308 */ /* 0x000f220000000800 */
[C---:B-1----:R-:W-:Y:S09]  /*10730*/  HMMA.16816.F32.BF16 R92, R160.reuse, R136, R92 ;  /* 0x00000088a05c723c */ /* 0x042ff2000004185c */
[----:B------:R-:W-:Y:S01]  /*10740*/  MUFU.EX2 R166, R166 ;  /* 0x000000a600a67308 */ /* 0x000fe20000000800 */
[C---:B------:R-:W-:Y:S01]  /*10750*/  HMMA.16816.F32.BF16 R96, R160.reuse, R138, R96 ;  /* 0x0000008aa060723c */ /* 0x040fe20000041860 */
[----:B------:R-:W1:Y:S08]  /*10760*/  LDSM.16.MT88.4 R136, [R181+0x6000] ;  /* 0x00600000b588783b */ /* 0x000e700000004200 */
[----:B------:R5:W3:Y:S01]  /*10770*/  MUFU.EX2 R165, R169 ;  /* 0x000000a900a57308 */ /* 0x000ae20000000800 */
[----:B----4-:R-:W-:Y:S01]  /*10780*/  F2FP.BF16.F32.PACK_AB R170, R191, R190 ;  /* 0x000000bebfaa723e */ /* 0x010fe200000010ff */
[C---:B--2---:R-:W-:Y:S08]  /*10790*/  HMMA.16816.F32.BF16 R100, R160.reuse, R132, R100 ;  /* 0x00000084a064723c */ /* 0x044ff00000041864 */
[C---:B------:R-:W-:Y:S01]  /*107a0*/  HMMA.16816.F32.BF16 R104, R160.reuse, R134, R104 ;  /* 0x00000086a068723c */ /* 0x040fe20000041868 */
[----:B------:R-:W2:Y:S02]  /*107b0*/  LDSM.16.MT88.4 R132, [R180+0x6000] ;  /* 0x00600000b484783b */ /* 0x000ea40000004200 */
[----:B-----5:R-:W-:Y:S02]  /*107c0*/  F2FP.BF16.F32.PACK_AB R169, R167, R192 ;  /* 0x000000c0a7a9723e */ /* 0x020fe400000010ff */
[----:B---3--:R-:W-:Y:S03]  /*107d0*/  F2FP.BF16.F32.PACK_AB R171, R165, R166 ;  /* 0x000000a6a5ab723e */ /* 0x008fe600000010ff */
[C---:B------:R-:W-:Y:S08]  /*107e0*/  HMMA.16816.F32.BF16 R108, R160.reuse, R140, R108 ;  /* 0x0000008ca06c723c */ /* 0x040ff0000004186c */
[C---:B------:R-:W-:Y:S01]  /*107f0*/  HMMA.16816.F32.BF16 R112, R160.reuse, R142, R112 ;  /* 0x0000008ea070723c */ /* 0x040fe20000041870 */
[----:B------:R-:W-:Y:S07]  /*10800*/  LDSM.16.MT88.4 R140, [R216+0x10800] ;  /* 0x01080000d88c783b */ /* 0x000fee0000004200 */
[C---:B-1----:R-:W-:Y:S08]  /*10810*/  HMMA.16816.F32.BF16 R116, R160.reuse, R136, R116 ;  /* 0x00000088a074723c */ /* 0x042ff00000041874 */
[C---:B------:R-:W-:Y:S01]  /*10820*/  HMMA.16816.F32.BF16 R120, R160.reuse, R138, R120 ;  /* 0x0000008aa078723c */ /* 0x040fe20000041878 */
[----:B------:R-:W1:Y:S07]  /*10830*/  LDSM.16.MT88.4 R136, [R220+0x10800] ;  /* 0x01080000dc88783b */ /* 0x000e6e0000004200 */
[C---:B--2---:R-:W-:Y:S03]  /*10840*/  HMMA.16816.F32.BF16 R124, R160.reuse, R132, R124 ;  /* 0x00000084a07c723c */ /* 0x044fe6000004187c */
[----:B------:R-:W-:Y:S01]  /*10850*/  F2FP.BF16.F32.PACK_AB R132, R196, R193 ;  /* 0x000000c1c484723e */ /* 0x000fe200000010ff */
[----:B------:R-:W-:Y:S01]  /*10860*/  FADD.FTZ R193, R193, R184 ;  /* 0x000000b8c1c17221 */ /* 0x000fe20000010000 */
[----:B------:R-:W-:Y:S01]  /*10870*/  F2FP.BF16.F32.PACK_AB R133, R198, R195 ;  /* 0x000000c3c685723e */ /* 0x000fe200000010ff */
[----:B------:R-:W-:Y:S02]  /*10880*/  FADD.FTZ R195, R195, R182 ;  /* 0x000000b6c3c37221 */ /* 0x000fe40000010000 */
[----:B------:R-:W-:Y:S01]  /*10890*/  HMMA.16816.F32.BF16 R128, R160, R134, R128 ;  /* 0x00000086a080723c */ /* 0x000fe20000041880 */
[----:B------:R-:W-:Y:S02]  /*108a0*/  LDSM.16.MT88.4 R160, [R180+0x2800] ;  /* 0x00280000b4a0783b */ /* 0x000fe40000004200 */
[----:B------:R-:W-:Y:S01]  /*108b0*/  F2FP.BF16.F32.PACK_AB R134, R200, R197 ;  /* 0x000000c5c886723e */ /* 0x000fe200000010ff */
[----:B------:R-:W-:Y:S01]  /*108c0*/  FADD.FTZ R196, R196, R193 ;  /* 0x000000c1c4c47221 */ /* 0x000fe20000010000 */
[----:B------:R-:W-:Y:S01]  /*108d0*/  F2FP.BF16.F32.PACK_AB R135, R202, R199 ;  /* 0x000000c7ca87723e */ /* 0x000fe200000010ff */
[----:B------:R-:W-:Y:S02]  /*108e0*/  FADD.FTZ R198, R198, R195 ;  /* 0x000000c3c6c67221 */ /* 0x000fe40000010000 */
[----:B------:R-:W-:Y:S02]  /*108f0*/  FADD.FTZ R197, R197, R196 ;  /* 0x000000c4c5c57221 */ /* 0x000fe40000010000 */
[----:B------:R-:W-:Y:S02]  /*10900*/  FADD.FTZ R199, R199, R198 ;  /* 0x000000c6c7c77221 */ /* 0x000fe40000010000 */
[----:B------:R-:W-:Y:S02]  /*10910*/  FADD.FTZ R200, R200, R197 ;  /* 0x000000c5c8c87221 */ /* 0x000fe40000010000 */
        /* <DEDUP_REMOVED lines=37> */
[C---:B----4-:R-:W-:Y:S08]  /*10b70*/  HMMA.16816.F32.BF16 R100, R132.reuse, R148, R100 ;  /* 0x000000948464723c */ /* 0x050ff00000041864 */
        /* <DEDUP_REMOVED lines=10> */
[----:B------:R-:W3:Y:S02]  /*10c20*/  LDSM.16.MT88.4 R144, [R216+0x13000] ;  /* 0x01300000d890783b */ /* 0x000ee40000004200 */
[----:B------:R-:W-:Y:S01]  /*10c30*/  F2FP.BF16.F32.PACK_AB R132, R222, R201 ;  /* 0x000000c9de84723e */ /* 0x000fe200000010ff */
[----:B------:R-:W-:Y:S01]  /*10c40*/  FADD.FTZ R201, R201, R200 ;  /* 0x000000c8c9c97221 */ /* 0x000fe20000010000 */
[----:B------:R-:W-:Y:S01]  /*10c50*/  F2FP.BF16.F32.PACK_AB R133, R212, R203 ;  /* 0x000000cbd485723e */ /* 0x000fe200000010ff */
[----:B------:R-:W-:Y:S01]  /*10c60*/  FADD.FTZ R203, R203, R202 ;  /* 0x000000cacbcb7221 */ /* 0x000fe20000010000 */
[----:B------:R-:W-:Y:S01]  /*10c70*/  F2FP.BF16.F32.PACK_AB R134, R206, R205 ;  /* 0x000000cdce86723e */ /* 0x000fe200000010ff */
[----:B------:R-:W-:Y:S01]  /*10c80*/  FADD.FTZ R222, R222, R201 ;  /* 0x000000c9dede7221 */ /* 0x000fe20000010000 */
[----:B------:R-:W-:Y:S01]  /*10c90*/  F2FP.BF16.F32.PACK_AB R135, R204, R207 ;  /* 0x000000cfcc87723e */ /* 0x000fe200000010ff */
[----:B------:R-:W-:Y:S06]  /*10ca0*/  FADD.FTZ R212, R212, R203 ;  /* 0x000000cbd4d47221 */ /* 0x000fec0000010000 */
        /* <DEDUP_REMOVED lines=79> */
[C---:B--2---:R-:W-:Y:S08]  /*111a0*/  HMMA.16816.F32.BF16 R100, R168.reuse, R28, R100 ;  /* 0x0000001ca864723c */ /* 0x044ff00000041864 */
[C---:B------:R-:W-:Y:S08]  /*111b0*/  HMMA.16816.F32.BF16 R104, R168.reuse, R30, R104 ;  /* 0x0000001ea868723c */ /* 0x040ff00000041868 */
[C---:B----4-:R-:W-:Y:S03]  /*111c0*/  HMMA.16816.F32.BF16 R108, R168.reuse, R4, R108 ;  /* 0x00000004a86c723c */ /* 0x050fe6000004186c */
[----:B------:R-:W-:Y:S04]  /*111d0*/  FADD.FTZ R5, R205, R222 ;  /* 0x000000decd057221 */ /* 0x000fe80000010000 */
[----:B------:R-:W-:Y:S01]  /*111e0*/  FADD.FTZ R5, R206, R5 ;  /* 0x00000005ce057221 */ /* 0x000fe20000010000 */
[C---:B------:R-:W-:Y:S03]  /*111f0*/  HMMA.16816.F32.BF16 R112, R168.reuse, R6, R112 ;  /* 0x00000006a870723c */ /* 0x040fe60000041870 */
[----:B------:R-:W-:Y:S01]  /*11200*/  FADD.FTZ R7, R207, R212 ;  /* 0x000000d4cf077221 */ /* 0x000fe20000010000 */
[----:B------:R-:W-:Y:S03]  /*11210*/  FADD.FTZ R194, R194, R5 ;  /* 0x00000005c2c27221 */ /* 0x000fe60000010000 */
[----:B------:R-:W-:Y:S01]  /*11220*/  FADD.FTZ R7, R204, R7 ;  /* 0x00000007cc077221 */ /* 0x000fe20000010000 */
[C---:B-----5:R-:W-:Y:S03]  /*11230*/  HMMA.16816.F32.BF16 R116, R168.reuse, R8, R116 ;  /* 0x00000008a874723c */ /* 0x060fe60000041874 */
[----:B------:R-:W-:Y:S01]  /*11240*/  FADD.FTZ R192, R192, R7 ;  /* 0x00000007c0c07221 */ /* 0x000fe20000010000 */
[----:B------:R-:W-:Y:S03]  /*11250*/  FADD.FTZ R209, R209, R194 ;  /* 0x000000c2d1d17221 */ /* 0x000fe60000010000 */
[----:B------:R-:W-:Y:S01]  /*11260*/  FADD.FTZ R167, R167, R192 ;  /* 0x000000c0a7a77221 */ /* 0x000fe20000010000 */
[C---:B------:R-:W-:Y:S03]  /*11270*/  HMMA.16816.F32.BF16 R120, R168.reuse, R10, R120 ;  /* 0x0000000aa878723c */ /* 0x040fe60000041878 */
[----:B------:R-:W-:Y:S01]  /*11280*/  FADD.FTZ R190, R190, R209 ;  /* 0x000000d1bebe7221 */ /* 0x000fe20000010000 */
[----:B------:R-:W-:Y:S03]  /*11290*/  FADD.FTZ R166, R166, R167 ;  /* 0x000000a7a6a67221 */ /* 0x000fe60000010000 */
[----:B------:R-:W-:Y:S01]  /*112a0*/  FADD.FTZ R237, R191, R190 ;  /* 0x000000bebfed7221 */ /* 0x000fe20000010000 */
[C---:B---3--:R-:W-:Y:S03]  /*112b0*/  HMMA.16816.F32.BF16 R124, R168.reuse, R12, R124 ;  /* 0x0000000ca87c723c */ /* 0x048fe6000004187c */
[----:B------:R-:W-:Y:S05]  /*112c0*/  FADD.FTZ R235, R165, R166 ;  /* 0x000000a6a5eb7221 */ /* 0x000fea0000010000 */
[----:B------:R-:W-:Y:S03]  /*112d0*/  HMMA.16816.F32.BF16 R128, R168, R14, R128 ;  /* 0x0000000ea880723c */ /* 0x000fe60000041880 */
[----:B------:R-:W-:Y:S05]  /*112e0*/  MOV R169, R164 ;  /* 0x000000a400a97202 */ /* 0x000fea0000000f00 */
[----:B------:R-:W-:Y:S01]  /*112f0*/  @!UPT UIADD3 URZ, UPT, UPT, URZ, URZ, URZ ;  /* 0x000000fffffff290 */ /* 0x000fe2000fffe0ff */
[----:B------:R-:W-:Y:S11]  /*11300*/  BRA.U UP2, `(.L_x_2116) ;  /* 0xffffffb502487547 */ /* 0x000ff6000b83ffff */
.L_x_2112:
        /* <DEDUP_REMOVED lines=345> */
.L_x_2118:
[----:B------:R-:W-:Y:S05]  /*128a0*/  BSYNC.RECONVERGENT B0 ;  /* 0x0000000000007941 */ /* 0x000fea0003800200 */
.L_x_2117:
        /* <DEDUP_REMOVED lines=39> */
.L_x_2120:
[----:B------:R-:W-:Y:S05]  /*12b20*/  BSYNC.RECONVERGENT B0 ;  /* 0x0000000000007941 */ /* 0x000fea0003800200 */
.L_x_2119:
        /* <DEDUP_REMOVED lines=26> */
.L_x_2122:
[----:B------:R-:W-:Y:S05]  /*12cd0*/  BSYNC.RECONVERGENT B0 ;  /* 0x0000000000007941 */ /* 0x000fea0003800200 */
.L_x_2121:
        /* <DEDUP_REMOVED lines=26> */
.L_x_2124:
[----:B------:R-:W-:Y:S05]  /*12e80*/  BSYNC.RECONVERGENT B0 ;  /* 0x0000000000007941 */ /* 0x000fea0003800200 */
.L_x_2123:
        /* <DEDUP_REMOVED lines=25> */
.L_x_2125:
        /* <DEDUP_REMOVED lines=14> */
.L_x_4071:


//--------------------- .text._ZN5flash24flash_fwd_splitkv_kernelI23Flash_fwd_kernel_traitsILi256ELi64ELi64ELi4ELb0ELb0EN7cutlass10bfloat16_tE19Flash_kernel_traitsILi256ELi64ELi64ELi4ES3_EELb1ELb0ELb0ELb0ELb1ELb0ELb0ELb1EEEvNS_16Flash_fwd_paramsE --------------------------
	.section	.text._ZN5flash24flash_fwd_splitkv_kernelI23Flash_fwd_kernel_traitsILi256ELi64ELi64ELi4ELb0ELb0EN7cutlass10bfloat16_tE19Flash_kernel_traitsILi256ELi64ELi64ELi4ES3_EELb1ELb0ELb0ELb0ELb1ELb0ELb0ELb1EEEvNS_16Flash_fwd_paramsE,"ax",@progbits
	.align	128
        .global         _ZN5flash24flash_fwd_splitkv_kernelI23Flash_fwd_kernel_traitsILi256ELi64ELi64ELi4ELb0ELb0EN7cutlass10bfloat16_tE19Flash_kernel_traitsILi256ELi64ELi64ELi4ES3_EELb1ELb0ELb0ELb0ELb1ELb0ELb0ELb1EEEvNS_16Flash_fwd_paramsE
        .type           _ZN5flash24flash_fwd_splitkv_kernelI23Flash_fwd_kernel_traitsILi256ELi64ELi64ELi4ELb0ELb0EN7cutlass10bfloat16_tE19Flash_kernel_traitsILi256ELi64ELi64ELi4ES3_EELb1ELb0ELb0ELb0ELb1ELb0ELb0ELb1EEEvNS_16Flash_fwd_paramsE,@function
        .size           _ZN5flash24flash_fwd_splitkv_kernelI23Flash_fwd_kernel_traitsILi256ELi64ELi64ELi4ELb0ELb0EN7cutlass10bfloat16_tE19Flash_kernel_traitsILi256ELi64ELi64ELi4ES3_EELb1ELb0ELb0ELb0ELb1ELb0ELb0ELb1EEEvNS_16Flash_fwd_paramsE,(.L_x_4072 - _ZN5flash24flash_fwd_splitkv_kernelI23Flash_fwd_kernel_traitsILi256ELi64ELi64ELi4ELb0ELb0EN7cutlass10bfloat16_tE19Flash_kernel_traitsILi256ELi64ELi64ELi4ES3_EELb1ELb0ELb0ELb0ELb1ELb0ELb0ELb1EEEvNS_16Flash_fwd_paramsE)
        .other          _ZN5flash24flash_fwd_splitkv_kernelI23Flash_fwd_kernel_traitsILi256ELi64ELi64ELi4ELb0ELb0EN7cutlass10bfloat16_tE19Flash_kernel_traitsILi256ELi64ELi64ELi4ES3_EELb1ELb0ELb0ELb0ELb1ELb0ELb0ELb1EEEvNS_16Flash_fwd_paramsE,@"STO_CUDA_ENTRY STV_DEFAULT"
_ZN5flash24flash_fwd_splitkv_kernelI23Flash_fwd_kernel_traitsILi256ELi64ELi64ELi4ELb0ELb0EN7cutlass10bfloat16_tE19Flash_kernel_traitsILi256ELi64ELi64ELi4ES3_EELb1ELb0ELb0ELb0ELb1ELb0ELb0ELb1EEEvNS_16Flash_fwd_paramsE:
.text._ZN5flash24flash_fwd_splitkv_kernelI23Flash_fwd_kernel_traitsILi256ELi64ELi64ELi4ELb0ELb0EN7cutlass10bfloat16_tE19Flash_kernel_traitsILi256ELi64ELi64ELi4ES3_EELb1ELb0ELb0ELb0ELb1ELb0ELb0ELb1EEEvNS_16Flash_fwd_paramsE:
        /* <DEDUP_REMOVED lines=51> */
.L_x_2126:
        /* <DEDUP_REMOVED lines=8> */
[----:B------:R-:W-:Y:S02]  /*03b0*/  @P1 IMAD.IADD R69, R69, 0x1, -R0 ;  /* 0x0000000145451824 */ /* 0x000fe400078e0a00 */
[----:B------:R-:W-:Y:S02]  /*03c0*/  VIADD R2, R11, 0x1 ;  /* 0x000000010b027836 */ /* 0x000fe40000000000 */
[----:B------:R-:W-:-:S02]  /*03d0*/  @!P1 IMAD.IADD R69, R71, 0x1, R6 ;  /* 0x0000000147459824 */ /* 0x000fc400078e0206 */
[----:B------:R-:W-:Y:S01]  /*03e0*/  IMAD R2, R2, 0x40, -R231 ;  /* 0x0000004002027824 */ /* 0x000fe200078e0ae7 */
[----:B------:R-:W1:Y:S01]  /*03f0*/  S2R R6, SR_CTAID.Z ;  /* 0x0000000000067919 */ /* 0x000e620000002700 */
        /* <DEDUP_REMOVED lines=21> */
[----:B------:R-:W-:Y:S01]  /*0550*/  IMAD.IADD R231, R231, 0x1, -R68 ;  /* 0x00000001e7e77824 */ /* 0x000fe200078e0a44 */
[----:B------:R-:W-:Y:S01]  /*0560*/  LOP3.LUT R12, R0, 0x38, RZ, 0xc0, !PT ;  /* 0x00000038000c7812 */ /* 0x000fe200078ec0ff */
[----:B------:R-:W-:Y:S01]  /*0570*/  BSSY.RECONVERGENT B0, `(.L_x_2128) ;  /* 0x0000024000007945 */ /* 0x000fe20003800200 */
[----:B------:R-:W3:Y:S01]  /*0580*/  LDCU.64 UR6, c[0x0][0x410] ;  /* 0x00008200ff0677ac */ /* 0x000ee20008000a00 */
[----:B------:R-:W-:Y:S01]  /*0590*/  SHF.R.U32.HI R0, RZ, 0x3, R64 ;  /* 0x00000003ff007819 */ /* 0x000fe20000011640 */
[----:B------:R-:W4:Y:S03]  /*05a0*/  LDCU UR8, c[0x0][0x434] ;  /* 0x00008680ff0877ac */ /* 0x000f260008000800 */
[----:B------:R-:W5:Y:S01]  /*05b0*/  @!P0 LDC.64 R4, c[0x0][0x400] ;  /* 0x00010000ff048b82 */ /* 0x000f620000000a00 */
[----:B-1----:R-:W-:-:S04]  /*05c0*/  @P0 IMAD.WIDE.U32 R10, R230, R2, RZ ;  /* 0x00000002e60a0225 */ /* 0x002fc800078e00ff */
[----:B------:R-:W-:-:S04]  /*05d0*/  IMAD.WIDE.U32 R12, R68, R2, R12 ;  /* 0x00000002440c7225 */ /* 0x000fc800078e000c */
[C---:B-----5:R-:W-:Y:S01]  /*05e0*/  @!P0 IMAD.WIDE.U32 R8, R7.reuse, R4, RZ ;  /* 0x0000000407088225 */ /* 0x060fe200078e00ff */
[----:B------:R-:W-:Y:S02]  /*05f0*/  @P0 MOV R8, R10 ;  /* 0x0000000a00080202 */ /* 0x000fe40000000f00 */
[----:B------:R-:W-:Y:S01]  /*0600*/  IADD3 R10, PT, PT, R0, 0x10, RZ ;  /* 0x00000010000a7810 */ /* 0x000fe20007ffe0ff */
[----:B------:R-:W-:Y:S02]  /*0610*/  @!P0 IMAD R5, R7, R5, R9 ;  /* 0x0000000507058224 */ /* 0x000fe400078e0209 */
[-C--:B------:R-:W-:Y:S01]  /*0620*/  @P0 IMAD R5, R230, R3.reuse, R11 ;  /* 0x00000003e6050224 */ /* 0x080fe200078e020b */
[----:B------:R-:W-:Y:S01]  /*0630*/  IADD3 R12, P0, PT, R8, R12, RZ ;  /* 0x0000000c080c7210 */ /* 0x000fe20007f1e0ff */
[----:B------:R-:W-:Y:S01]  /*0640*/  IMAD R4, R68, R3, R13 ;  /* 0x0000000344047224 */ /* 0x000fe200078e020d */
[----:B------:R-:W-:Y:S01]  /*0650*/  ISETP.GE.AND P3, PT, R10, R231, PT ;  /* 0x000000e70a00720c */ /* 0x000fe20003f66270 */
[C---:B------:R-:W-:Y:S01]  /*0660*/  VIADD R8, R0.reuse, 0x20 ;  /* 0x0000002000087836 */ /* 0x040fe20000000000 */
[----:B------:R-:W-:-:S02]  /*0670*/  IADD3 R10, PT, PT, R0, 0x30, RZ ;  /* 0x00000030000a7810 */ /* 0x000fc40007ffe0ff */
[----:B------:R-:W-:Y:S01]  /*0680*/  IADD3.X R13, PT, PT, R5, R4, RZ, P0, !PT ;  /* 0x00000004050d7210 */ /* 0x000fe200007fe4ff */
[----:B--2---:R-:W-:Y:S01]  /*0690*/  IMAD R5, R15, UR9, R6 ;  /* 0x000000090f057c24 */ /* 0x004fe2000f8e0206 */
[-C--:B------:R-:W-:Y:S02]  /*06a0*/  ISETP.GE.AND P0, PT, R0, R231.reuse, PT ;  /* 0x000000e70000720c */ /* 0x080fe40003f06270 */
[-C--:B------:R-:W-:Y:S01]  /*06b0*/  ISETP.GE.AND P2, PT, R8, R231.reuse, PT ;  /* 0x000000e70800720c */ /* 0x080fe20003f46270 */
[----:B---3--:R-:W-:Y:S01]  /*06c0*/  IMAD.WIDE.U32 R12, R6, UR6, R12 ;  /* 0x00000006060c7c25 */ /* 0x008fe2000f8e000c */
[----:B------:R-:W-:-:S03]  /*06d0*/  ISETP.GE.AND P1, PT, R10, R231, PT ;  /* 0x000000e70a00720c */ /* 0x000fc60003f26270 */
[----:B----4-:R-:W-:Y:S02]  /*06e0*/  IMAD R5, R5, UR8, R68 ;  /* 0x0000000805057c24 */ /* 0x010fe4000f8e0244 */
[----:B------:R-:W-:-:S04]  /*06f0*/  IMAD R11, R6, UR7, R13 ;  /* 0x00000007060b7c24 */ /* 0x000fc8000f8e020d */
[----:B------:R-:W-:Y:S05]  /*0700*/  @P0 BRA `(.L_x_2129) ;  /* 0x0000000000280947 */ /* 0x000fea0003800000 */
        /* <DEDUP_REMOVED lines=10> */
.L_x_2129:
[----:B------:R-:W-:Y:S05]  /*07b0*/  BSYNC.RECONVERGENT B0 ;  /* 0x0000000000007941 */ /* 0x000fea0003800200 */
.L_x_2128:
        /* <DEDUP_REMOVED lines=17> */
.L_x_2131:
[----:B------:R-:W-:Y:S05]  /*08d0*/  BSYNC.RECONVERGENT B0 ;  /* 0x0000000000007941 */ /* 0x000fea0003800200 */
.L_x_2130:
        /* <DEDUP_REMOVED lines=17> */
.L_x_2133:
[----:B------:R-:W-:Y:S05]  /*09f0*/  BSYNC.RECONVERGENT B0 ;  /* 0x0000000000007941 */ /* 0x000fea0003800200 */
.L_x_2132:
        /* <DEDUP_REMOVED lines=16> */
.L_x_2135:
[----:B------:R-:W-:Y:S05]  /*0b00*/  BSYNC.RECONVERGENT B0 ;  /* 0x0000000000007941 */ /* 0x000fea0003800200 */
.L_x_2134:
[----:B------:R-:W5:Y:S01]  /*0b10*/  LDCU.64 UR6, c[0x0][0x420] ;  /* 0x00008400ff0677ac */ /* 0x000f620008000a00 */
[----:B------:R-:W-:-:S04]  /*0b20*/  LOP3.LUT P4, R64, R64, 0x7, RZ, 0xc0, !PT ;  /* 0x0000000740407812 */ /* 0x000fc8000788c0ff */
[----:B------:R-:W-:Y:S02]  /*0b30*/  ISETP.GE.OR P4, PT, R0, R231, P4 ;  /* 0x000000e70000720c */ /* 0x000fe40002786670 */
[C---:B------:R-:W-:Y:S02]  /*0b40*/  ISETP.NE.OR P3, PT, R64.reuse, RZ, P3 ;  /* 0x000000ff4000720c */ /* 0x040fe40001f65670 */
[C---:B------:R-:W-:Y:S02]  /*0b50*/  ISETP.NE.OR P2, PT, R64.reuse, RZ, P2 ;  /* 0x000000ff4000720c */ /* 0x040fe40001745670 */
[C---:B------:R-:W-:Y:S02]  /*0b60*/  IADD3 R0, P0, PT, R5.reuse, R0, RZ ;  /* 0x0000000005007210 */ /* 0x040fe40007f1e0ff */
[----:B------:R-:W-:Y:S02]  /*0b70*/  ISETP.NE.OR P1, PT, R64, RZ, P1 ;  /* 0x000000ff4000720c */ /* 0x000fe40000f25670 */
[----:B------:R-:W-:-:S02]  /*0b80*/  LEA.HI.X.SX32 R5, R5, RZ, 0x1, P0 ;  /* 0x000000ff05057211 */ /* 0x000fc400000f0eff */
[C---:B-----5:R-:W-:Y:S01]  /*0b90*/  LEA R4, P0, R0.reuse, UR6, 0x2 ;  /* 0x0000000600047c11 */ /* 0x060fe2000f8010ff */
[----:B----4-:R-:W-:Y:S02]  /*0ba0*/  @!P4 IMAD.MOV.U32 R3, RZ, RZ, 0x7f800000 ;  /* 0x7f800000ff03c424 */ /* 0x010fe400078e00ff */
        /* <DEDUP_REMOVED lines=10> */
.L_x_2127:
        /* <DEDUP_REMOVED lines=10> */
.L_x_2136:
        /* <DEDUP_REMOVED lines=35> */
[----:B------:R-:W-:-:S06]  /*0f20*/  IMAD.WIDE R12, R5, 0x4, R232 ;  /* 0x00000004050c7825 */ /* 0x000fcc00078e02e8 */
[----:B------:R1:W2:Y:S01]  /*0f30*/  LDG.E R12, desc[UR4][R12.64] ;  /* 0x000000040c0c7981 */ /* 0x0002a2000c1e1900 */
[----:B---3--:R-:W-:Y:S01]  /*0f40*/  IABS R2, R3 ;  /* 0x0000000300027213 */ /* 0x008fe20000000000 */
[----:B------:R-:W-:-:S03]  /*0f50*/  IMAD.MOV R5, RZ, RZ, -R5 ;  /* 0x000000ffff057224 */ /* 0x000fc600078e0a05 */
[----:B------:R-:W3:Y:S01]  /*0f60*/  I2F.RP R10, R2 ;  /* 0x00000002000a7306 */ /* 0x000ee20000209400 */
[----:B------:R-:W-:Y:S01]  /*0f70*/  IMAD R0, R9, R5, R0 ;  /* 0x0000000509007224 */ /* 0x000fe200078e0200 */
[----:B----4-:R-:W-:-:S04]  /*0f80*/  MOV R9, UR15 ;  /* 0x0000000f00097c02 */ /* 0x010fc80008000f00 */
[----:B------:R-:W-:Y:S02]  /*0f90*/  SHF.R.S32.HI R5, RZ, 0x1f, R0 ;  /* 0x0000001fff057819 */ /* 0x000fe40000011400 */
[----:B---3--:R-:W3:Y:S02]  /*0fa0*/  MUFU.RCP R14, R10 ;  /* 0x0000000a000e7308 */ /* 0x008ee40000001000 */
[----:B---3--:R-:W-:Y:S02]  /*0fb0*/  IADD3 R14, PT, PT, R14, 0xffffffe, RZ ;  /* 0x0ffffffe0e0e7810 */ /* 0x008fe40007ffe0ff */
[----:B------:R-:W-:-:S04]  /*0fc0*/  LOP3.LUT R10, RZ, R3, RZ, 0x33, !PT ;  /* 0x00000003ff0a7212 */ /* 0x000fc800078e33ff */
        /* <DEDUP_REMOVED lines=8> */
[----:B-1----:R-:W-:-:S05]  /*1050*/  IADD3 R13, PT, PT, -R4, RZ, RZ ;  /* 0x000000ff040d7210 */ /* 0x002fca0007ffe1ff */
[----:B------:R-:W-:Y:S02]  /*1060*/  IMAD R15, R2, R13, R8 ;  /* 0x0000000d020f7224 */ /* 0x000fe400078e0208 */
[----:B------:R-:W-:-:S03]  /*1070*/  IMAD.U32 R8, RZ, RZ, UR14 ;  /* 0x0000000eff087e24 */ /* 0x000fc6000f8e00ff */
[----:B------:R-:W-:-:S13]  /*1080*/  ISETP.GT.U32.AND P0, PT, R2, R15, PT ;  /* 0x0000000f0200720c */ /* 0x000fda0003f04070 */
[----:B------:R-:W-:Y:S01]  /*1090*/  @!P0 IMAD.IADD R15, R15, 0x1, -R2 ;  /* 0x000000010f0f8824 */ /* 0x000fe200078e0a02 */
[----:B------:R-:W-:-:S04]  /*10a0*/  @!P0 IADD3 R4, PT, PT, R4, 0x1, RZ ;  /* 0x0000000104048810 */ /* 0x000fc80007ffe0ff */
[----:B------:R-:W-:Y:S02]  /*10b0*/  ISETP.GE.U32.AND P1, PT, R15, R2, PT ;  /* 0x000000020f00720c */ /* 0x000fe40003f26070 */
[----:B------:R-:W-:-:S04]  /*10c0*/  LOP3.LUT R2, R6, R3, RZ, 0x3c, !PT ;  /* 0x0000000306027212 */ /* 0x000fc800078e3cff */
[----:B------:R-:W-:-:S07]  /*10d0*/  ISETP.GE.AND P0, PT, R2, RZ, PT ;  /* 0x000000ff0200720c */ /* 0x000fce0003f06270 */
[----:B------:R-:W-:Y:S01]  /*10e0*/  @P1 VIADD R4, R4, 0x1 ;  /* 0x0000000104041836 */ /* 0x000fe20000000000 */
[----:B------:R-:W-:Y:S02]  /*10f0*/  ISETP.NE.AND P1, PT, R3, RZ, PT ;  /* 0x000000ff0300720c */ /* 0x000fe40003f25270 */
[----:B--2---:R-:W-:Y:S01]  /*1100*/  SHF.R.S32.HI R13, RZ, 0x1f, R12 ;  /* 0x0000001fff0d7819 */ /* 0x004fe2000001140c */
[----:B------:R-:W-:-:S04]  /*1110*/  IMAD.WIDE.U32 R18, R12, UR8, RZ ;  /* 0x000000080c127c25 */ /* 0x000fc8000f8e00ff */
[C---:B------:R-:W-:Y:S02]  /*1120*/  IMAD R15, R13.reuse, UR8, RZ ;  /* 0x000000080d0f7c24 */ /* 0x040fe4000f8e02ff */
[----:B------:R-:W-:Y:S02]  /*1130*/  IMAD R13, R13, UR6, RZ ;  /* 0x000000060d0d7c24 */ /* 0x000fe4000f8e02ff */
[C---:B------:R-:W-:Y:S01]  /*1140*/  IMAD R16, R12.reuse, UR9, R15 ;  /* 0x000000090c107c24 */ /* 0x040fe2000f8e020f */
[----:B------:R-:W1:Y:S01]  /*1150*/  LDCU.128 UR8, c[0x0][0x3d0] ;  /* 0x00007a00ff0877ac */ /* 0x000e620008000c00 */
[C---:B------:R-:W-:Y:S02]  /*1160*/  IMAD R14, R12.reuse, UR7, R13 ;  /* 0x000000070c0e7c24 */ /* 0x040fe4000f8e020d */
[----:B------:R-:W-:Y:S01]  /*1170*/  IMAD.WIDE.U32 R12, R12, UR6, RZ ;  /* 0x000000060c0c7c25 */ /* 0x000fe2000f8e00ff */
[----:B------:R-:W2:Y:S01]  /*1180*/  LDCU.64 UR6, c[0x0][0x3c0] ;  /* 0x00007800ff0677ac */ /* 0x000ea20008000a00 */
[----:B------:R-:W-:-:S02]  /*1190*/  IADD3 R17, PT, PT, R19, R16, RZ ;  /* 0x0000001013117210 */ /* 0x000fc40007ffe0ff */
[----:B------:R-:W-:Y:S02]  /*11a0*/  MOV R16, R18 ;  /* 0x0000001200107202 */ /* 0x000fe40000000f00 */
[----:B------:R-:W-:Y:S02]  /*11b0*/  IADD3 R15, PT, PT, R13, R14, RZ ;  /* 0x0000000e0d0f7210 */ /* 0x000fe40007ffe0ff */
[----:B------:R-:W-:Y:S01]  /*11c0*/  MOV R13, R4 ;  /* 0x00000004000d7202 */ /* 0x000fe20000000f00 */
[----:B------:R-:W-:Y:S01]  /*11d0*/  IMAD.WIDE.U32 R16, R0, R8, R16 ;  /* 0x0000000800107225 */ /* 0x000fe200078e0010 */
[----:B------:R-:W-:Y:S02]  /*11e0*/  MOV R14, R12 ;  /* 0x0000000c000e7202 */ /* 0x000fe40000000f00 */
[----:B------:R-:W-:Y:S01]  /*11f0*/  @!P0 IADD3 R13, PT, PT, -R13, RZ, RZ ;  /* 0x000000ff0d0d8210 */ /* 0x000fe20007ffe1ff */
[----:B------:R-:W-:-:S03]  /*1200*/  IMAD R12, R5, R8, RZ ;  /* 0x00000008050c7224 */ /* 0x000fc600078e02ff */
[----:B------:R-:W-:Y:S01]  /*1210*/  SEL R13, R10, R13, !P1 ;  /* 0x0000000d0a0d7207 */ /* 0x000fe20004800000 */
[C---:B------:R-:W-:Y:S02]  /*1220*/  IMAD R12, R0.reuse, R9, R12 ;  /* 0x00000009000c7224 */ /* 0x040fe400078e020c */
[----:B--2---:R-:W-:Y:S01]  /*1230*/  IMAD.U32 R2, RZ, RZ, UR6 ;  /* 0x00000006ff027e24 */ /* 0x004fe2000f8e00ff */
[----:B------:R-:W-:Y:S01]  /*1240*/  MOV R3, UR7 ;  /* 0x0000000700037c02 */ /* 0x000fe20008000f00 */
[----:B------:R-:W-:Y:S02]  /*1250*/  IMAD.IADD R17, R17, 0x1, R12 ;  /* 0x0000000111117824 */ /* 0x000fe400078e020c */
[-C--:B------:R-:W-:Y:S02]  /*1260*/  IMAD R5, R5, R2.reuse, RZ ;  /* 0x0000000205057224 */ /* 0x080fe400078e02ff */
[----:B------:R-:W-:-:S04]  /*1270*/  IMAD.WIDE.U32 R14, R0, R2, R14 ;  /* 0x00000002000e7225 */ /* 0x000fc800078e000e */
[----:B------:R-:W-:Y:S01]  /*1280*/  IMAD R5, R0, R3, R5 ;  /* 0x0000000300057224 */ /* 0x000fe200078e0205 */
[----:B------:R-:W-:Y:S01]  /*1290*/  SHF.R.S32.HI R0, RZ, 0x1f, R13 ;  /* 0x0000001fff007819 */ /* 0x000fe2000001140d */
[----:B-1----:R-:W-:-:S03]  /*12a0*/  IMAD.WIDE.U32 R18, R13, UR8, R16 ;  /* 0x000000080d127c25 */ /* 0x002fc6000f8e0010 */
[----:B------:R-:W-:Y:S01]  /*12b0*/  IADD3 R15, PT, PT, R15, R5, RZ ;  /* 0x000000050f0f7210 */ /* 0x000fe20007ffe0ff */
[C---:B------:R-:W-:Y:S02]  /*12c0*/  IMAD R12, R0.reuse, UR8, RZ ;  /* 0x00000008000c7c24 */ /* 0x040fe4000f8e02ff */
[----:B------:R-:W-:Y:S02]  /*12d0*/  IMAD R0, R0, UR10, RZ ;  /* 0x0000000a00007c24 */ /* 0x000fe4000f8e02ff */
[C---:B------:R-:W-:Y:S02]  /*12e0*/  IMAD R12, R13.reuse, UR9, R12 ;  /* 0x000000090d0c7c24 */ /* 0x040fe4000f8e020c */
[C---:B------:R-:W-:Y:S02]  /*12f0*/  IMAD R16, R13.reuse, UR11, R0 ;  /* 0x0000000b0d107c24 */ /* 0x040fe4000f8e0200 */
[----:B------:R-:W-:Y:S01]  /*1300*/  IMAD.WIDE.U32 R20, R13, UR10, R14 ;  /* 0x0000000a0d147c25 */ /* 0x000fe2000f8e000e */
[----:B------:R-:W-:-:S03]  /*1310*/  IADD3 R0, PT, PT, R19, R12, RZ ;  /* 0x0000000c13007210 */ /* 0x000fc60007ffe0ff */
[----:B------:R-:W-:Y:S01]  /*1320*/  IMAD.MOV.U32 R14, RZ, RZ, R18 ;  /* 0x000000ffff0e7224 */ /* 0x000fe200078e0012 */
[----:B------:R-:W-:Y:S02]  /*1330*/  IADD3 R16, PT, PT, R21, R16, RZ ;  /* 0x0000001015107210 */ /* 0x000fe40007ffe0ff */
[----:B------:R-:W-:Y:S01]  /*1340*/  MOV R18, R20 ;  /* 0x0000001400127202 */ /* 0x000fe20000000f00 */
[----:B------:R-:W-:Y:S06]  /*1350*/  BRA `(.L_x_2138) ;  /* 0x0000000400607947 */ /* 0x000fec0003800000 */
.L_x_2137:
        /* <DEDUP_REMOVED lines=15> */
.L_x_2139:
[----:B------:R-:W2:Y:S01]  /*1450*/  LDC.64 R8, c[0x0][0x3b8] ;  /* 0x0000ee00ff087b82 */ /* 0x000ea20000000a00 */
[----:B------:R-:W-:-:S05]  /*1460*/  IADD3 R16, PT, PT, R0, R13, RZ ;  /* 0x0000000d00107210 */ /* 0x000fca0007ffe0ff */
[C---:B--2---:R-:W-:Y:S02]  /*1470*/  IMAD R5, R16.reuse, R9, RZ ;  /* 0x0000000910057224 */ /* 0x044fe400078e02ff */
[----:B------:R-:W-:-:S05]  /*1480*/  IMAD.WIDE.U32 R16, R16, R8, RZ ;  /* 0x0000000810107225 */ /* 0x000fca00078e00ff */
[----:B------:R-:W-:Y:S02]  /*1490*/  IADD3 R5, PT, PT, R17, R5, RZ ;  /* 0x0000000511057210 */ /* 0x000fe40007ffe0ff */
.L_x_2140:
        /* <DEDUP_REMOVED lines=14> */
.L_x_2141:
[----:B-1----:R-:W1:Y:S01]  /*1580*/  LDC.64 R2, c[0x0][0x3c0] ;  /* 0x0000f000ff027b82 */ /* 0x002e620000000a00 */
[----:B------:R-:W-:-:S05]  /*1590*/  IADD3 R0, PT, PT, R0, R13, RZ ;  /* 0x0000000d00007210 */ /* 0x000fca0007ffe0ff */
[C---:B-1----:R-:W-:Y:S02]  /*15a0*/  IMAD R17, R0.reuse, R3, RZ ;  /* 0x0000000300117224 */ /* 0x042fe400078e02ff */
[----:B------:R-:W-:-:S05]  /*15b0*/  IMAD.WIDE.U32 R18, R0, R2, RZ ;  /* 0x0000000200127225 */ /* 0x000fca00078e00ff */
[----:B------:R-:W-:-:S07]  /*15c0*/  IADD3 R17, PT, PT, R19, R17, RZ ;  /* 0x0000001113117210 */ /* 0x000fce0007ffe0ff */
.L_x_2142:
[----:B------:R-:W1:Y:S01]  /*15d0*/  LDC R21, c[0x0][0x3e8] ;  /* 0x0000fa00ff157b82 */ /* 0x000e620000000800 */
[----:B------:R-:W-:Y:S01]  /*15e0*/  MOV R22, R18 ;  /* 0x0000001200167202 */ /* 0x000fe20000000f00 */
[----:B------:R-:W-:Y:S01]  /*15f0*/  IMAD.MOV.U32 R23, RZ, RZ, R17 ;  /* 0x000000ffff177224 */ /* 0x000fe200078e0011 */
[----:B------:R-:W-:Y:S02]  /*1600*/  MOV R20, R16 ;  /* 0x0000001000147202 */ /* 0x000fe40000000f00 */
[----:B------:R-:W-:Y:S02]  /*1610*/  CS2R R232, SRZ ;  /* 0x0000000000e87805 */ /* 0x000fe4000001ff00 */
[----:B-1----:R-:W-:-:S04]  /*1620*/  IABS R0, R21 ;  /* 0x0000001500007213 */ /* 0x002fc80000000000 */
[----:B------:R-:W1:Y:S08]  /*1630*/  I2F.RP R14, R0 ;  /* 0x00000000000e7306 */ /* 0x000e700000209400 */
[----:B-1----:R-:W1:Y:S02]  /*1640*/  MUFU.RCP R12, R14 ;  /* 0x0000000e000c7308 */ /* 0x002e640000001000 */
[----:B-1----:R-:W-:Y:S01]  /*1650*/  IADD3 R12, PT, PT, R12, 0xffffffe, RZ ;  /* 0x0ffffffe0c0c7810 */ /* 0x002fe20007ffe0ff */
[----:B-----5:R-:W1:Y:S05]  /*1660*/  LDC.64 R14, c[0x0][0x3d8] ;  /* 0x0000f600ff0e7b82 */ /* 0x020e6a0000000a00 */
[----:B------:R-:W2:Y:S02]  /*1670*/  F2I.FTZ.U32.TRUNC.NTZ R13, R12 ;  /* 0x0000000c000d7305 */ /* 0x000ea4000021f000 */
[----:B--2---:R-:W-:Y:S01]  /*1680*/  IMAD.MOV R4, RZ, RZ, -R13 ;  /* 0x000000ffff047224 */ /* 0x004fe200078e0a0d */
        /* <DEDUP_REMOVED lines=8> */
[----:B------:R-:W-:-:S04]  /*1710*/  LOP3.LUT R10, RZ, R21, RZ, 0x33, !PT ;  /* 0x00000015ff0a7212 */ /* 0x000fc800078e33ff */
        /* <DEDUP_REMOVED lines=10> */
[C---:B------:R-:W-:Y:S01]  /*17c0*/  IMAD.WIDE.U32 R22, R0.reuse, R2, R22 ;  /* 0x0000000200167225 */ /* 0x040fe200078e0016 */
[----:B------:R-:W-:Y:S02]  /*17d0*/  MOV R21, R5 ;  /* 0x0000000500157202 */ /* 0x000fe40000000f00 */
[----:B------:R-:W-:Y:S01]  /*17e0*/  MOV R19, R4 ;  /* 0x0000000400137202 */ /* 0x000fe20000000f00 */
[----:B------:R-:W-:Y:S02]  /*17f0*/  IMAD.MOV.U32 R18, RZ, RZ, R22 ;  /* 0x000000ffff127224 */ /* 0x000fe400078e0016 */
[----:B------:R-:W-:-:S04]  /*1800*/  IMAD.WIDE.U32 R20, R0, R8, R20 ;  /* 0x0000000800147225 */ /* 0x000fc800078e0014 */
        /* <DEDUP_REMOVED lines=9> */
[----:B------:R-:W-:-:S04]  /*18a0*/  IMAD.WIDE.U32 R14, R16, R12, R20 ;  /* 0x0000000c100e7225 */ /* 0x000fc800078e0014 */
[----:B------:R-:W-:Y:S01]  /*18b0*/  IMAD R5, R16, R13, R5 ;  /* 0x0000000d10057224 */ /* 0x000fe200078e0205 */
[----:B------:R-:W-:-:S04]  /*18c0*/  IADD3 R16, PT, PT, R19, R0, RZ ;  /* 0x0000000013107210 */ /* 0x000fc80007ffe0ff */
[----:B------:R-:W-:-:S07]  /*18d0*/  IADD3 R0, PT, PT, R15, R5, RZ ;  /* 0x000000050f007210 */ /* 0x000fce0007ffe0ff */
.L_x_2138:
[----:B------:R-:W-:Y:S01]  /*18e0*/  IMAD.MOV.U32 R5, RZ, RZ, RZ ;  /* 0x000000ffff057224 */ /* 0x000fe200078e00ff */
[----:B------:R-:W1:Y:S01]  /*18f0*/  LDC.64 R110, c[0x0][0x3b0] ;  /* 0x0000ec00ff6e7b82 */ /* 0x000e620000000a00 */
[----:B------:R-:W-:Y:S01]  /*1900*/  IMAD.SHL.U32 R80, R64, 0x8, RZ ;  /* 0x0000000840507824 */ /* 0x000fe200078e00ff */
[----:B------:R-:W2:Y:S03]  /*1910*/  LDCU.64 UR6, c[0x0][0x3c8] ;  /* 0x00007900ff0677ac */ /* 0x000ea60008000a00 */
[----:B------:R3:W5:Y:S01]  /*1920*/  @P2 LDG.E R5, desc[UR4][R114.64] ;  /* 0x0000000472052981 */ /* 0x000762000c1e1900 */
[----:B------:R-:W-:Y:S01]  /*1930*/  ISETP.NE.AND P2, PT, R230, -0x1, PT ;  /* 0xffffffffe600780c */ /* 0x000fe20003f45270 */
[----:B------:R-:W4:Y:S01]  /*1940*/  LDCU.64 UR8, c[0x0][0x388] ;  /* 0x00007100ff0877ac */ /* 0x000f220008000a00 */
[--C-:B------:R-:W-:Y:S01]  /*1950*/  SHF.R.U32.HI R112, RZ, 0x3, R64.reuse ;  /* 0x00000003ff707819 */ /* 0x100fe20000011640 */
[C---:B------:R-:W-:Y:S01]  /*1960*/  IMAD.SHL.U32 R74, R64.reuse, 0x4, RZ ;  /* 0x00000004404a7824 */ /* 0x040fe200078e00ff */
[----:B------:R-:W-:Y:S01]  /*1970*/  SHF.L.U32 R59, R165, 0x6, RZ ;  /* 0x00000006a53b7819 */ /* 0x000fe200000006ff */
[----:B------:R-:W-:Y:S01]  /*1980*/  IMAD.MOV.U32 R113, RZ, RZ, RZ ;  /* 0x000000ffff717224 */ /* 0x000fe200078e00ff */
[----:B------:R-:W-:Y:S01]  /*1990*/  SHF.R.U32.HI R66, RZ, 0x1, R64 ;  /* 0x00000001ff427819 */ /* 0x000fe20000011640 */
[----:B------:R-:W-:Y:S01]  /*19a0*/  IMAD.SHL.U32 R67, R64, 0x40, RZ ;  /* 0x0000004040437824 */ /* 0x000fe200078e00ff */
[----:B------:R-:W-:Y:S01]  /*19b0*/  LOP3.LUT R74, R74, 0x1c, RZ, 0xc0, !PT ;  /* 0x0000001c4a4a7812 */ /* 0x000fe200078ec0ff */
[C---:B------:R-:W-:Y:S01]  /*19c0*/  IMAD.SHL.U32 R61, R8.reuse, 0x10, RZ ;  /* 0x00000010083d7824 */ /* 0x040fe200078e00ff */
[----:B------:R-:W-:Y:S01]  /*19d0*/  SHF.L.U64.HI R60, R8, 0x4, R9 ;  /* 0x00000004083c7819 */ /* 0x000fe20000010209 */
[----:B------:R-:W-:Y:S01]  /*19e0*/  VIADD R58, R59, 0xffffffc0 ;  /* 0xffffffc03b3a7836 */ /* 0x000fe20000000000 */
[----:B------:R-:W-:Y:S01]  /*19f0*/  LOP3.LUT R67, R67, 0x1c0, RZ, 0xc0, !PT ;  /* 0x000001c043437812 */ /* 0x000fe200078ec0ff */
[----:B------:R-:W2:Y:S01]  /*1a00*/  @!P2 LDC.64 R12, c[0x0][0x398] ;  /* 0x0000e600ff0cab82 */ /* 0x000ea20000000a00 */
[----:B------:R-:W-:-:S02]  /*1a10*/  SHF.L.U64.HI R62, R2, 0x4, R3 ;  /* 0x00000004023e7819 */ /* 0x000fc40000010203 */
[----:B------:R-:W-:Y:S01]  /*1a20*/  LOP3.LUT R67, R67, 0x38, R80, 0xf8, !PT ;  /* 0x0000003843437812 */ /* 0x000fe200078ef850 */
[----:B-1----:R-:W-:Y:S01]  /*1a30*/  @P2 IMAD.WIDE.U32 R22, R230, R110, RZ ;  /* 0x0000006ee6162225 */ /* 0x002fe200078e00ff */
[----:B------:R-:W-:Y:S02]  /*1a40*/  SHF.L.U32 R63, R2, 0x4, RZ ;  /* 0x00000004023f7819 */ /* 0x000fe400000006ff */
[----:B------:R-:W-:Y:S01]  /*1a50*/  LOP3.LUT R65, R67, 0x8, R66, 0x78, !PT ;  /* 0x0000000843417812 */ /* 0x000fe200078e7842 */
[----:B--2---:R-:W-:-:S04]  /*1a60*/  @!P2 IMAD.WIDE.U32 R20, R7, R12, RZ ;  /* 0x0000000c0714a225 */ /* 0x004fc800078e00ff */
[----:B------:R-:W-:Y:S01]  /*1a70*/  @!P2 IMAD.MOV.U32 R12, RZ, RZ, R20 ;  /* 0x000000ffff0ca224 */ /* 0x000fe200078e0014 */
[----:B------:R-:W-:Y:S01]  /*1a80*/  LOP3.LUT R20, R80, 0x38, RZ, 0xc0, !PT ;  /* 0x0000003850147812 */ /* 0x000fe200078ec0ff */
[----:B------:R-:W-:Y:S01]  /*1a90*/  @!P2 IMAD R13, R7, R13, R21 ;  /* 0x0000000d070da224 */ /* 0x000fe200078e0215 */
[----:B------:R-:W-:Y:S01]  /*1aa0*/  @P2 MOV R12, R22 ;  /* 0x00000016000c2202 */ /* 0x000fe20000000f00 */
[----:B------:R-:W-:Y:S01]  /*1ab0*/  @P2 IMAD R13, R230, R111, R23 ;  /* 0x0000006fe60d2224 */ /* 0x000fe200078e0217 */
[C---:B------:R-:W-:Y:S01]  /*1ac0*/  IADD3 R22, P3, PT, R20.reuse, R14, RZ ;  /* 0x0000000e14167210 */ /* 0x040fe20007f7e0ff */
[----:B------:R-:W-:Y:S01]  /*1ad0*/  IMAD.WIDE.U32 R14, R11, 0x40, R112 ;  /* 0x000000400b0e7825 */ /* 0x000fe200078e0070 */
[C---:B------:R-:W-:Y:S02]  /*1ae0*/  IADD3 R12, P4, PT, R20.reuse, R12, RZ ;  /* 0x0000000c140c7210 */ /* 0x040fe40007f9e0ff */
[----:B------:R-:W-:Y:S01]  /*1af0*/  IADD3 R24, P2, PT, R20, R18, RZ ;  /* 0x0000001214187210 */ /* 0x000fe20007f5e0ff */
[----:B------:R-:W-:-:S02]  /*1b00*/  IMAD.X R23, RZ, RZ, R0, P3 ;  /* 0x000000ffff177224 */ /* 0x000fc400018e0600 */
[----:B------:R-:W1:Y:S01]  /*1b10*/  LDC R0, c[0x0][0x450] ;  /* 0x00011400ff007b82 */ /* 0x000e620000000800 */
[----:B------:R-:W-:Y:S01]  /*1b20*/  IMAD.X R13, RZ, RZ, R13, P4 ;  /* 0x000000ffff0d7224 */ /* 0x000fe200020e060d */
[----:B------:R-:W-:Y:S01]  /*1b30*/  IADD3.X R25, PT, PT, RZ, R16, RZ, P2, !PT ;  /* 0x00000010ff197210 */ /* 0x000fe200017fe4ff */
[----:B------:R-:W-:-:S04]  /*1b40*/  IMAD.WIDE.U32 R18, R112, R8, R22 ;  /* 0x0000000870127225 */ /* 0x000fc800078e0016 */
[----:B------:R-:W-:-:S04]  /*1b50*/  IMAD.WIDE.U32 R12, R6, UR6, R12 ;  /* 0x00000006060c7c25 */ /* 0x000fc8000f8e000c */
[----:B------:R-:W-:Y:S01]  /*1b60*/  IMAD R13, R6, UR7, R13 ;  /* 0x00000007060d7c24 */ /* 0x000fe2000f8e020d */
[----:B------:R-:W2:Y:S01]  /*1b70*/  LDCU.64 UR6, c[0x0][0x390] ;  /* 0x00007200ff0677ac */ /* 0x000ea20008000a00 */
[----:B------:R-:W-:Y:S02]  /*1b80*/  IMAD R85, R112, R9, R19 ;  /* 0x0000000970557224 */ /* 0x000fe400078e0213 */
[----:B------:R-:W-:Y:S02]  /*1b90*/  IMAD.SHL.U32 R84, R18, 0x2, RZ ;  /* 0x0000000212547824 */ /* 0x000fe400078e00ff */
[----:B------:R-:W-:Y:S01]  /*1ba0*/  IMAD.WIDE.U32 R16, R112, R2, R24 ;  /* 0x0000000270107225 */ /* 0x000fe200078e0018 */
[----:B------:R-:W-:Y:S02]  /*1bb0*/  SHF.L.U64.HI R85, R18, 0x1, R85 ;  /* 0x0000000112557819 */ /* 0x000fe40000010255 */
[----:B----4-:R-:W-:Y:S01]  /*1bc0*/  IADD3 R84, P2, PT, R84, UR8, RZ ;  /* 0x0000000854547c10 */ /* 0x010fe2000ff5e0ff */
[----:B------:R-:W-:-:S02]  /*1bd0*/  IMAD R83, R112, R3, R17 ;  /* 0x0000000370537224 */ /* 0x000fc400078e0211 */
[----:B------:R-:W-:Y:S01]  /*1be0*/  IMAD.SHL.U32 R82, R16, 0x2, RZ ;  /* 0x0000000210527824 */ /* 0x000fe200078e00ff */
[----:B-1----:R-:W-:Y:S01]  /*1bf0*/  LEA.HI R77, R0, R0, RZ, 0x1 ;  /* 0x00000000004d7211 */ /* 0x002fe200078f08ff */
[-C--:B------:R-:W-:Y:S01]  /*1c00*/  IMAD R6, R15, R110.reuse, RZ ;  /* 0x0000006e0f067224 */ /* 0x080fe200078e02ff */
[----:B------:R-:W-:Y:S02]  /*1c10*/  SHF.R.S32.HI R0, RZ, 0x1f, R71 ;  /* 0x0000001fff007819 */ /* 0x000fe40000011447 */
[----:B------:R-:W-:Y:S01]  /*1c20*/  IADD3.X R85, PT, PT, R85, UR9, RZ, P2, !PT ;  /* 0x0000000955557c10 */ /* 0x000fe200097fe4ff */
[----:B------:R-:W-:Y:S01]  /*1c30*/  IMAD R11, R14, R111, R6 ;  /* 0x0000006f0e0b7224 */ /* 0x000fe200078e0206 */
[----:B------:R-:W-:Y:S01]  /*1c40*/  LEA.HI R0, R0, R71, RZ, 0x6 ;  /* 0x0000004700007211 */ /* 0x000fe200078f30ff */
[----:B------:R-:W-:Y:S01]  /*1c50*/  IMAD.WIDE.U32 R110, R14, R110, R12 ;  /* 0x0000006e0e6e7225 */ /* 0x000fe200078e000c */
[----:B------:R-:W-:Y:S02]  /*1c60*/  SHF.L.U64.HI R83, R16, 0x1, R83 ;  /* 0x0000000110537819 */ /* 0x000fe40000010253 */
[----:B--2---:R-:W-:Y:S01]  /*1c70*/  IADD3 R82, P2, PT, R82, UR6, RZ ;  /* 0x0000000652527c10 */ /* 0x004fe2000ff5e0ff */
[----:B------:R-:W-:Y:S01]  /*1c80*/  IMAD.MOV.U32 R225, RZ, RZ, R85 ;  /* 0x000000ffffe17224 */ /* 0x000fe200078e0055 */
[----:B------:R-:W-:Y:S01]  /*1c90*/  SHF.R.S32.HI R0, RZ, 0x6, R0 ;  /* 0x00000006ff007819 */ /* 0x000fe20000011400 */
[----:B------:R-:W-:Y:S01]  /*1ca0*/  IMAD.IADD R70, R111, 0x1, R11 ;  /* 0x000000016f467824 */ /* 0x000fe200078e020b */
[----:B------:R-:W-:Y:S01]  /*1cb0*/  IADD3.X R83, PT, PT, R83, UR7, RZ, P2, !PT ;  /* 0x0000000753537c10 */ /* 0x000fe200097fe4ff */
[----:B------:R-:W-:Y:S01]  /*1cc0*/  IMAD.MOV.U32 R228, RZ, RZ, R82 ;  /* 0x000000ffffe47224 */ /* 0x000fe200078e0052 */
[----:B------:R-:W-:-:S02]  /*1cd0*/  ISETP.GE.AND P2, PT, R0, R165, PT ;  /* 0x000000a50000720c */ /* 0x000fc40003f46270 */
[----:B------:R-:W-:Y:S02]  /*1ce0*/  SHF.R.S32.HI R77, RZ, 0x1, R77 ;  /* 0x00000001ff4d7819 */ /* 0x000fe4000001144d */
[----:B------:R-:W-:Y:S02]  /*1cf0*/  MOV R226, R84 ;  /* 0x0000005400e27202 */ /* 0x000fe40000000f00 */
[----:B------:R-:W-:Y:S01]  /*1d00*/  MOV R227, R83 ;  /* 0x0000005300e37202 */ /* 0x000fe20000000f00 */
[----:B------:R-:W-:-:S04]  /*1d10*/  IMAD R75, R112, R77, R74 ;  /* 0x0000004d704b7224 */ /* 0x000fc800078e024a */
[--C-:B------:R-:W-:Y:S01]  /*1d20*/  IMAD.IADD R74, R74, 0x1, R75.reuse ;  /* 0x000000014a4a7824 */ /* 0x100fe200078e024b */
[----:B------:R-:W-:-:S04]  /*1d30*/  SHF.R.S32.HI R73, RZ, 0x1f, R75 ;  /* 0x0000001fff497819 */ /* 0x000fc8000001144b */
[----:B------:R-:W-:Y:S01]  /*1d40*/  SHF.R.S32.HI R72, RZ, 0x1f, R74 ;  /* 0x0000001fff487819 */ /* 0x000fe2000001144a */
[----:B---3--:R-:W-:Y:S06]  /*1d50*/  @P2 BRA `(.L_x_2143) ;  /* 0x0000009800b82947 */ /* 0x008fec0003800000 */
[----:B------:R-:W1:Y:S01]  /*1d60*/  LDC.64 R2, c[0x0][0x4a0] ;  /* 0x00012800ff027b82 */ /* 0x000e620000000a00 */
[----:B------:R-:W2:Y:S01]  /*1d70*/  LDCU.128 UR16, c[0x0][0x4b0] ;  /* 0x00009600ff1077ac */ /* 0x000ea20008000c00 */
[----:B------:R-:W-:Y:S01]  /*1d80*/  IMAD.MOV.U32 R21, RZ, RZ, RZ ;  /* 0x000000ffff157224 */ /* 0x000fe200078e00ff */
[----:B------:R-:W-:Y:S01]  /*1d90*/  SHF.R.S32.HI R23, RZ, 0x1f, R71 ;  /* 0x0000001fff177819 */ /* 0x000fe20000011447 */
[----:B------:R-:W-:Y:S01]  /*1da0*/  @!P0 IMAD.MOV R4, RZ, RZ, -R4 ;  /* 0x000000ffff048224 */ /* 0x000fe200078e0a04 */
[----:B------:R-:W3:Y:S01]  /*1db0*/  LDCU.128 UR12, c[0x0][0x4c0] ;  /* 0x00009800ff0c77ac */ /* 0x000ee20008000c00 */
[----:B-----5:R-:W-:Y:S01]  /*1dc0*/  IMAD.IADD R52, R58, 0x1, R5 ;  /* 0x000000013a347824 */ /* 0x020fe200078e0205 */
[----:B------:R-:W-:Y:S01]  /*1dd0*/  VIMNMX R81, PT, PT, RZ, R0, !PT ;  /* 0x00000000ff517248 */ /* 0x000fe20007fe0100 */
[----:B------:R-:W4:Y:S01]  /*1de0*/  LDC.64 R98, c[0x0][0x4a8] ;  /* 0x00012a00ff627b82 */ /* 0x000f220000000a00 */
[----:B------:R-:W3:Y:S01]  /*1df0*/  LDCU.128 UR8, c[0x0][0x490] ;  /* 0x00009200ff0877ac */ /* 0x000ee20008000c00 */
[----:B------:R-:W-:Y:S01]  /*1e00*/  SEL R10, R10, R4, !P1 ;  /* 0x000000040a0a7207 */ /* 0x000fe20004800000 */
[----:B------:R-:W-:Y:S01]  /*1e10*/  IMAD R52, R52, R77, RZ ;  /* 0x0000004d34347224 */ /* 0x000fe200078e02ff */
[----:B------:R-:W-:Y:S01]  /*1e20*/  IADD3 R4, P0, PT, -R71, R112, RZ ;  /* 0x0000007047047210 */ /* 0x000fe20007f1e1ff */
[----:B------:R-:W4:Y:S01]  /*1e30*/  LDCU.64 UR6, c[0x0][0x488] ;  /* 0x00009100ff0677ac */ /* 0x000f220008000a00 */
[C---:B------:R-:W-:Y:S01]  /*1e40*/  IMAD.SHL.U32 R107, R77.reuse, 0x10, RZ ;  /* 0x000000104d6b7824 */ /* 0x040fe200078e00ff */
[C---:B------:R-:W-:Y:S01]  /*1e50*/  SHF.L.U32 R104, R77.reuse, 0x5, RZ ;  /* 0x000000054d687819 */ /* 0x040fe200000006ff */
[----:B------:R-:W-:Y:S01]  /*1e60*/  IMAD R106, R77, 0x30, RZ ;  /* 0x000000304d6a7824 */ /* 0x000fe200078e02ff */
[----:B------:R-:W-:Y:S01]  /*1e70*/  IADD3.X R23, PT, PT, RZ, ~R23, RZ, P0, !PT ;  /* 0x80000017ff177210 */ /* 0x000fe200007fe4ff */
[----:B------:R-:W-:Y:S01]  /*1e80*/  VIADD R78, R112, 0x20 ;  /* 0x00000020704e7836 */ /* 0x000fe20000000000 */
[----:B------:R-:W-:Y:S01]  /*1e90*/  IADD3 R88, P0, PT, R52, R74, RZ ;  /* 0x0000004a34587210 */ /* 0x000fe20007f1e0ff */
[C---:B------:R-:W-:Y:S01]  /*1ea0*/  VIADD R76, R112.reuse, 0x30 ;  /* 0x00000030704c7836 */ /* 0x040fe20000000000 */
[----:B------:R-:W-:Y:S01]  /*1eb0*/  IADD3 R79, PT, PT, R112, 0x10, RZ ;  /* 0x00000010704f7810 */ /* 0x000fe20007ffe0ff */
[----:B--2---:R-:W-:Y:S01]  /*1ec0*/  IMAD R87, R23, UR16, RZ ;  /* 0x0000001017577c24 */ /* 0x004fe2000f8e02ff */
[C---:B------:R-:W-:Y:S01]  /*1ed0*/  LOP3.LUT R19, R20.reuse, 0x40, RZ, 0xfc, !PT ;  /* 0x0000004014137812 */ /* 0x040fe200078efcff */
[----:B-1----:R-:W-:Y:S01]  /*1ee0*/  IMAD.WIDE.U32 R8, R7, R2, R20 ;  /* 0x0000000207087225 */ /* 0x002fe200078e0014 */
[----:B------:R-:W-:-:S02]  /*1ef0*/  LOP3.LUT R18, R20, 0x80, RZ, 0xfc, !PT ;  /* 0x0000008014127812 */ /* 0x000fc400078efcff */
[----:B------:R-:W-:Y:S01]  /*1f00*/  LOP3.LUT R17, R20, 0xc0, RZ, 0xfc, !PT ;  /* 0x000000c014117812 */ /* 0x000fe200078efcff */
[C---:B------:R-:W-:Y:S01]  /*1f10*/  IMAD R9, R7.reuse, R3, R9 ;  /* 0x0000000307097224 */ /* 0x040fe200078e0209 */
[----:B------:R-:W-:Y:S01]  /*1f20*/  SHF.R.S32.HI R3, RZ, 0x1f, R10 ;  /* 0x0000001fff037819 */ /* 0x000fe2000001140a */
[----:B---3--:R-:W-:Y:S01]  /*1f30*/  IMAD.WIDE.U32 R12, R7, UR10, R20 ;  /* 0x0000000a070c7c25 */ /* 0x008fe2000f8e0014 */
[----:B------:R-:W-:Y:S02]  /*1f40*/  SHF.R.S32.HI R96, RZ, 0x1f, R104 ;  /* 0x0000001fff607819 */ /* 0x000fe40000011468 */
[----:B----4-:R-:W-:Y:S01]  /*1f50*/  SHF.L.U32 R101, R98, 0x4, RZ ;  /* 0x0000000462657819 */ /* 0x010fe200000006ff */
[----:B------:R-:W-:Y:S01]  /*1f60*/  IMAD.WIDE.U32 R14, R58, UR16, R8 ;  /* 0x000000103a0e7c25 */ /* 0x000fe2000f8e0008 */
[----:B------:R-:W-:-:S03]  /*1f70*/  SHF.R.S32.HI R94, RZ, 0x1f, R106 ;  /* 0x0000001fff5e7819 */ /* 0x000fc6000001146a */
[C---:B------:R-:W-:Y:S02]  /*1f80*/  IMAD R9, R3.reuse, UR12, RZ ;  /* 0x0000000c03097c24 */ /* 0x040fe4000f8e02ff */
[----:B------:R-:W-:Y:S02]  /*1f90*/  IMAD R15, R58, UR17, R15 ;  /* 0x000000113a0f7c24 */ /* 0x000fe4000f8e020f */
[C---:B------:R-:W-:Y:S02]  /*1fa0*/  IMAD R6, R10.reuse, UR13, R9 ;  /* 0x0000000d0a067c24 */ /* 0x040fe4000f8e0209 */
[----:B------:R-:W-:Y:S01]  /*1fb0*/  IMAD.WIDE.U32 R8, R10, UR12, R14 ;  /* 0x0000000c0a087c25 */ /* 0x000fe2000f8e000e */
[----:B------:R-:W1:Y:S03]  /*1fc0*/  LDCU.64 UR12, c[0x0][0x4e0] ;  /* 0x00009c00ff0c77ac */ /* 0x000e660008000a00 */
[----:B------:R-:W-:-:S02]  /*1fd0*/  IMAD R3, R3, UR18, RZ ;  /* 0x0000001203037c24 */ /* 0x000fc4000f8e02ff */
[----:B------:R-:W-:Y:S01]  /*1fe0*/  IMAD R13, R7, UR11, R13 ;  /* 0x0000000b070d7c24 */ /* 0x000fe2000f8e020d */
[----:B------:R-:W-:Y:S01]  /*1ff0*/  IADD3 R7, PT, PT, R9, R6, RZ ;  /* 0x0000000609077210 */ /* 0x000fe20007ffe0ff */
[----:B------:R-:W-:Y:S01]  /*2000*/  IMAD.MOV.U32 R6, RZ, RZ, R8 ;  /* 0x000000ffff067224 */ /* 0x000fe200078e0008 */
[----:B------:R-:W2:Y:S01]  /*2010*/  LDCU.64 UR10, c[0x0][0x4d0] ;  /* 0x00009a00ff0a77ac */ /* 0x000ea20008000a00 */
[----:B------:R-:W-:Y:S01]  /*2020*/  IMAD R8, R10, UR19, R3 ;  /* 0x000000130a087c24 */ /* 0x000fe2000f8e0203 */
[----:B------:R-:W-:Y:S01]  /*2030*/  SHF.R.S32.HI R3, RZ, 0x1f, R52 ;  /* 0x0000001fff037819 */ /* 0x000fe20000011434 */
[----:B------:R-:W-:Y:S01]  /*2040*/  IMAD.WIDE.U32 R12, R58, R98, R12 ;  /* 0x000000623a0c7225 */ /* 0x000fe200078e000c */
[----:B------:R-:W-:Y:S01]  /*2050*/  IADD3 R52, P1, PT, R52, R75, RZ ;  /* 0x0000004b34347210 */ /* 0x000fe20007f3e0ff */
[----:B------:R-:W-:Y:S02]  /*2060*/  UMOV UR19, URZ ;  /* 0x000000ff00137c82 */ /* 0x000fe40008000000 */
[----:B------:R-:W-:-:S02]  /*2070*/  IMAD.X R89, R3, 0x1, R72, P0 ;  /* 0x0000000103597824 */ /* 0x000fc400000e0648 */
[----:B------:R-:W-:Y:S02]  /*2080*/  IMAD.X R3, R3, 0x1, R73, P1 ;  /* 0x0000000103037824 */ /* 0x000fe400008e0649 */
[----:B------:R-:W-:Y:S01]  /*2090*/  IMAD R13, R58, R99, R13 ;  /* 0x000000633a0d7224 */ /* 0x000fe200078e020d */
[----:B------:R-:W-:Y:S01]  /*20a0*/  SHF.L.U64.HI R89, R88, 0x1, R89 ;  /* 0x0000000158597819 */ /* 0x000fe20000010259 */
[----:B------:R-:W-:Y:S01]  /*20b0*/  IMAD.WIDE.U32 R6, R4, UR16, R6 ;  /* 0x0000001004067c25 */ /* 0x000fe2000f8e0006 */
[----:B------:R-:W-:-:S03]  /*20c0*/  SHF.L.U64.HI R2, R52, 0x1, R3 ;  /* 0x0000000134027819 */ /* 0x000fc60000010203 */
[----:B------:R-:W-:Y:S01]  /*20d0*/  IMAD.SHL.U32 R52, R52, 0x2, RZ ;  /* 0x0000000234347824 */ /* 0x000fe200078e00ff */
[----:B------:R-:W-:Y:S01]  /*20e0*/  LEA R86, P3, R6, UR8, 0x1 ;  /* 0x0000000806567c11 */ /* 0x000fe2000f8608ff */
[----:B------:R-:W-:Y:S01]  /*20f0*/  IMAD.WIDE.U32 R10, R10, UR18, R12 ;  /* 0x000000120a0a7c25 */ /* 0x000fe2000f8e000c */
[----:B------:R-:W-:Y:S02]  /*2100*/  USHF.L.U32 UR18, UR16, 0x6, URZ ;  /* 0x0000000610127899 */ /* 0x000fe400080006ff */
[----:B------:R-:W-:Y:S01]  /*2110*/  IADD3 R24, P0, PT, R52, UR14, RZ ;  /* 0x0000000e34187c10 */ /* 0x000fe2000ff1e0ff */
[----:B------:R-:W3:Y:S01]  /*2120*/  LDCU UR16, c[0x0][0x450] ;  /* 0x00008a00ff1077ac */ /* 0x000ee20008000800 */
[----:B------:R-:W-:Y:S01]  /*2130*/  IMAD R87, R4, UR17, R87 ;  /* 0x0000001104577c24 */ /* 0x000fe2000f8e0257 */
[----:B------:R-:W-:Y:S01]  /*2140*/  IADD3 R9, PT, PT, R11, R8, RZ ;  /* 0x000000080b097210 */ /* 0x000fe20007ffe0ff */
[----:B------:R-:W-:Y:S01]  /*2150*/  IMAD.SHL.U32 R88, R88, 0x2, RZ ;  /* 0x0000000258587824 */ /* 0x000fe200078e00ff */
[----:B------:R-:W-:Y:S01]  /*2160*/  IADD3.X R25, PT, PT, R2, UR15, RZ, P0, !PT ;  /* 0x0000000f02197c10 */ /* 0x000fe200087fe4ff */
[----:B------:R-:W4:Y:S01]  /*2170*/  LDCU.U8 UR17, c[0x0][0x533] ;  /* 0x0000a660ff1177ac */ /* 0x000f220008000000 */
[----:B--2---:R-:W-:Y:S01]  /*2180*/  IADD3 R52, P0, PT, R52, UR10, RZ ;  /* 0x0000000a34347c10 */ /* 0x004fe2000ff1e0ff */
[----:B------:R-:W-:Y:S01]  /*2190*/  IMAD R23, R23, R98, RZ ;  /* 0x0000006217177224 */ /* 0x000fe200078e02ff */
[----:B------:R-:W-:Y:S01]  /*21a0*/  MOV R8, R10 ;  /* 0x0000000a00087202 */ /* 0x000fe20000000f00 */
[----:B------:R-:W-:Y:S01]  /*21b0*/  IMAD.SHL.U32 R95, R98, 0x40, RZ ;  /* 0x00000040625f7824 */ /* 0x000fe200078e00ff */
[----:B------:R-:W-:Y:S01]  /*21c0*/  IADD3.X R53, PT, PT, R2, UR11, RZ, P0, !PT ;  /* 0x0000000b02357c10 */ /* 0x000fe200087fe4ff */
[C---:B------:R-:W-:Y:S01]  /*21d0*/  IMAD R23, R4.reuse, R99, R23 ;  /* 0x0000006304177224 */ /* 0x040fe200078e0217 */
[----:B------:R-:W-:Y:S01]  /*21e0*/  IADD3 R0, P0, PT, RZ, -UR19, RZ ;  /* 0x80000013ff007c10 */ /* 0x000fe2000ff1e0ff */
[----:B------:R-:W-:Y:S01]  /*21f0*/  IMAD.WIDE.U32 R4, R4, R98, R8 ;  /* 0x0000006204047225 */ /* 0x000fe200078e0008 */
[----:B------:R-:W-:-:S02]  /*2200*/  IADD3 R90, P1, PT, R88, UR14, RZ ;  /* 0x0000000e585a7c10 */ /* 0x000fc4000ff3e0ff */
[----:B------:R-:W-:Y:S01]  /*2210*/  IADD3.X R3, PT, PT, RZ, ~UR18, RZ, P0, !PT ;  /* 0x80000012ff037c10 */ /* 0x000fe200087fe4ff */
[----:B------:R-:W-:Y:S01]  /*2220*/  IMAD.X R95, RZ, RZ, ~R95, P0 ;  /* 0x000000ffff5f7224 */ /* 0x000fe200000e0e5f */
[----:B------:R-:W-:Y:S01]  /*2230*/  IADD3.X R91, PT, PT, R89, UR15, RZ, P1, !PT ;  /* 0x0000000f595b7c10 */ /* 0x000fe20008ffe4ff */
[----:B------:R-:W-:Y:S01]  /*2240*/  IMAD.IADD R87, R7, 0x1, R87 ;  /* 0x0000000107577824 */ /* 0x000fe200078e0257 */
[----:B------:R-:W-:Y:S01]  /*2250*/  LEA R22, P2, R4, UR6, 0x1 ;  /* 0x0000000604167c11 */ /* 0x000fe2000f8408ff */
[----:B------:R-:W-:Y:S01]  /*2260*/  IMAD.IADD R23, R5, 0x1, R23 ;  /* 0x0000000105177824 */ /* 0x000fe200078e0217 */
[----:B------:R-:W-:Y:S01]  /*2270*/  IADD3 R88, P1, PT, R88, UR10, RZ ;  /* 0x0000000a58587c10 */ /* 0x000fe2000ff3e0ff */
[C---:B------:R-:W-:Y:S01]  /*2280*/  IMAD R105, R165.reuse, -0x40, R71 ;  /* 0xffffffc0a5697824 */ /* 0x040fe200078e0247 */
[----:B------:R-:W-:Y:S01]  /*2290*/  SHF.L.U64.HI R99, R98, 0x4, R99 ;  /* 0x0000000462637819 */ /* 0x000fe20000010263 */
[----:B------:R-:W-:Y:S01]  /*22a0*/  IMAD R103, R165, -0x40, R69 ;  /* 0xffffffc0a5677824 */ /* 0x000fe200078e0245 */
[C---:B------:R-:W-:Y:S01]  /*22b0*/  SHF.R.S64 R97, R0.reuse, 0x1f, R95 ;  /* 0x0000001f00617819 */ /* 0x040fe2000000105f */
[----:B------:R-:W-:Y:S01]  /*22c0*/  IMAD.MOV.U32 R102, RZ, RZ, R58 ;  /* 0x000000ffff667224 */ /* 0x000fe200078e003a */
[----:B------:R-:W-:Y:S01]  /*22d0*/  SHF.R.S32.HI R98, RZ, 0x1f, R107 ;  /* 0x0000001fff627819 */ /* 0x000fe2000001146b */
[----:B------:R-:W-:Y:S01]  /*22e0*/  IMAD.MOV.U32 R100, RZ, RZ, R165 ;  /* 0x000000ffff647224 */ /* 0x000fe200078e00a5 */
[----:B---3--:R-:W-:Y:S01]  /*22f0*/  MOV R26, UR16 ;  /* 0x00000010001a7c02 */ /* 0x008fe20008000f00 */
[----:B------:R-:W2:Y:S01]  /*2300*/  LDCU.64 UR14, c[0x0][0x3c0] ;  /* 0x00007800ff0e77ac */ /* 0x000ea20008000a00 */
[----:B------:R-:W-:-:S02]  /*2310*/  SHF.R.S64 R93, R0, 0x1f, R3 ;  /* 0x0000001f005d7819 */ /* 0x000fc40000001003 */
[----:B------:R-:W-:Y:S01]  /*2320*/  SHF.R.S32.HI R92, RZ, 0x1f, R3 ;  /* 0x0000001fff5c7819 */ /* 0x000fe20000011403 */
[----:B----4-:R-:W-:Y:S01]  /*2330*/  UISETP.NE.AND UP0, UPT, UR17, URZ, UPT ;  /* 0x000000ff1100728c */ /* 0x010fe2000bf05270 */
[----:B------:R-:W-:Y:S02]  /*2340*/  SHF.R.S32.HI R95, RZ, 0x1f, R95 ;  /* 0x0000001fff5f7819 */ /* 0x000fe4000001145f */
[----:B------:R-:W-:Y:S02]  /*2350*/  LEA.HI.X R87, R6, UR9, R87, 0x1, P3 ;  /* 0x0000000906577c11 */ /* 0x000fe400098f0c57 */
[----:B------:R-:W-:Y:S01]  /*2360*/  LEA.HI.X R23, R4, UR7, R23, 0x1, P2 ;  /* 0x0000000704177c11 */ /* 0x000fe200090f0c17 */
[----:B------:R-:W3:Y:S01]  /*2370*/  LDCU.64 UR6, c[0x0][0x3b8] ;  /* 0x00007700ff0677ac */ /* 0x000ee20008000a00 */
[----:B------:R-:W-:Y:S01]  /*2380*/  IADD3.X R89, PT, PT, R89, UR11, RZ, P1, !PT ;  /* 0x0000000b59597c10 */ /* 0x000fe20008ffe4ff */
[----:B-1----:R-:W4:Y:S06]  /*2390*/  LDCU.128 UR8, c[0x0][0x3a0] ;  /* 0x00007400ff0877ac */ /* 0x002f2c0008000c00 */
.L_x_2165:
[----:B------:R-:W-:Y:S01]  /*23a0*/  VIADD R103, R103, 0x40 ;  /* 0x0000004067677836 */ /* 0x000fe20000000000 */
[----:B------:R-:W-:Y:S01]  /*23b0*/  BSSY.RECONVERGENT B1, `(.L_x_2144) ;  /* 0x00008e8000017945 */ /* 0x000fe20003800200 */
[----:B------:R-:W-:Y:S02]  /*23c0*/  VIADD R105, R105, 0x40 ;  /* 0x0000004069697836 */ /* 0x000fe40000000000 */
[----:B------:R-:W-:Y:S01]  /*23d0*/  IMAD.MOV.U32 R108, RZ, RZ, R102 ;  /* 0x000000ffff6c7224 */ /* 0x000fe200078e0066 */
[-C--:B------:R-:W-:Y:S01]  /*23e0*/  ISETP.GE.AND P0, PT, R112, R103.reuse, PT ;  /* 0x000000677000720c */ /* 0x080fe20003f06270 */
[----:B------:R-:W-:Y:S01]  /*23f0*/  VIADD R100, R100, 0xffffffff ;  /* 0xffffffff64647836 */ /* 0x000fe20000000000 */
[C---:B------:R-:W-:Y:S01]  /*2400*/  ISETP.GE.AND P5, PT, R79.reuse, R103, PT ;  /* 0x000000674f00720c */ /* 0x040fe20003fa6270 */
[----:B------:R-:W-:Y:S01]  /*2410*/  VIADD R102, R102, 0xffffffc0 ;  /* 0xffffffc066667836 */ /* 0x000fe20000000000 */
[-C--:B------:R-:W-:Y:S02]  /*2420*/  ISETP.GE.AND P0, PT, R112, R105.reuse, !P0 ;  /* 0x000000697000720c */ /* 0x080fe40004706270 */
[----:B------:R-:W-:Y:S02]  /*2430*/  ISETP.GE.AND P5, PT, R79, R105, !P5 ;  /* 0x000000694f00720c */ /* 0x000fe40006fa6270 */
[-C--:B------:R-:W-:Y:S02]  /*2440*/  ISETP.GE.AND P4, PT, R78, R103.reuse, PT ;  /* 0x000000674e00720c */ /* 0x080fe40003f86270 */
[----:B------:R-:W-:Y:S02]  /*2450*/  ISETP.GE.AND P3, PT, R76, R103, PT ;  /* 0x000000674c00720c */ /* 0x000fe40003f66270 */
[-C--:B------:R-:W-:Y:S02]  /*2460*/  ISETP.GE.AND P4, PT, R78, R105.reuse, !P4 ;  /* 0x000000694e00720c */ /* 0x080fe40006786270 */
[----:B------:R-:W-:Y:S03]  /*2470*/  ISETP.GE.AND P3, PT, R76, R105, !P3 ;  /* 0x000000694c00720c */ /* 0x000fe60005f66270 */
[----:B------:R-:W5:Y:S02]  /*2480*/  @P0 LDG.E.128 R28, desc[UR4][R86.64] ;  /* 0x00000004561c0981 */ /* 0x000f64000c1e1d00 */
[----:B------:R-:W1:Y:S02]  /*2490*/  @P5 LDC.64 R2, c[0x0][0x4b0] ;  /* 0x00012c00ff025b82 */ /* 0x000e640000000a00 */
[----:B-----5:R5:W-:Y:S01]  /*24a0*/  @P0 STG.E.128 desc[UR4][R82.64], R28 ;  /* 0x0000001c52000986 */ /* 0x020be2000c101d04 */
[C---:B-1----:R-:W-:Y:S03]  /*24b0*/  @P5 LEA R42, P1, R2.reuse, R86, 0x5 ;  /* 0x00000056022a5211 */ /* 0x042fe600078228ff */
[----:B------:R-:W2:Y:S01]  /*24c0*/  @P0 LDG.E.128 R12, desc[UR4][R86.64+0x80] ;  /* 0x00008004560c0981 */ /* 0x000ea2000c1e1d00 */
[----:B------:R-:W-:Y:S02]  /*24d0*/  @P5 LEA.HI.X R43, R2, R87, R3, 0x5, P1 ;  /* 0x00000057022b5211 */ /* 0x000fe400008f2c03 */
[----:B------:R-:W1:Y:S01]  /*24e0*/  @P4 LDC.64 R2, c[0x0][0x4b0] ;  /* 0x00012c00ff024b82 */ /* 0x000e620000000a00 */
[C---:B------:R-:W-:Y:S04]  /*24f0*/  @P5 LEA R40, P1, R63.reuse, R82, 0x1 ;  /* 0x000000523f285211 */ /* 0x040fe800078208ff */
[----:B------:R-:W-:Y:S02]  /*2500*/  @P5 LEA.HI.X R41, R63, R83, R62, 0x1, P1 ;  /* 0x000000533f295211 */ /* 0x000fe400008f0c3e */
[C---:B-1----:R-:W-:Y:S04]  /*2510*/  @P4 LEA R38, P1, R2.reuse, R86, 0x6 ;  /* 0x0000005602264211 */ /* 0x042fe800078230ff */
[----:B------:R-:W-:Y:S02]  /*2520*/  @P4 LEA.HI.X R39, R2, R87, R3, 0x6, P1 ;  /* 0x0000005702274211 */ /* 0x000fe400008f3403 */
[----:B------:R-:W1:Y:S02]  /*2530*/  @P4 LDC.64 R2, c[0x0][0x3c0] ;  /* 0x0000f000ff024b82 */ /* 0x000e640000000a00 */
[C---:B-1----:R-:W-:Y:S04]  /*2540*/  @P4 LEA R36, P1, R2.reuse, R82, 0x6 ;  /* 0x0000005202244211 */ /* 0x042fe800078230ff */
[----:B------:R-:W-:Y:S02]  /*2550*/  @P4 LEA.HI.X R37, R2, R83, R3, 0x6, P1 ;  /* 0x0000005302254211 */ /* 0x000fe400008f3403 */
[----:B------:R-:W1:Y:S01]  /*2560*/  @P3 LDC.64 R2, c[0x0][0x4b0] ;  /* 0x00012c00ff023b82 */ /* 0x000e620000000a00 */
[----:B------:R-:W-:Y:S01]  /*2570*/  ISETP.NE.AND P1, PT, R26, RZ, PT ;  /* 0x000000ff1a00720c */ /* 0x000fe20003f25270 */
[----:B-1----:R-:W-:Y:S01]  /*2580*/  @P3 IMAD R3, R3, 0x60, RZ ;  /* 0x0000006003033824 */ /* 0x002fe200078e02ff */
[----:B--2---:R-:W-:Y:S04]  /*2590*/  @P0 STG.E.128 desc[UR4][R82.64+0x80], R12 ;  /* 0x0000800c52000986 */ /* 0x004fe8000c101d04 */
[----:B------:R-:W2:Y:S04]  /*25a0*/  @P0 LDG.E.128 R8, desc[UR4][R86.64+0x100] ;  /* 0x0001000456080981 */ /* 0x000ea8000c1e1d00 */
[----:B--2---:R1:W-:Y:S04]  /*25b0*/  @P0 STG.E.128 desc[UR4][R82.64+0x100], R8 ;  /* 0x0001000852000986 */ /* 0x0043e8000c101d04 */
[----:B------:R-:W2:Y:S04]  /*25c0*/  @P0 LDG.E.128 R4, desc[UR4][R86.64+0x180] ;  /* 0x0001800456040981 */ /* 0x000ea8000c1e1d00 */
[----:B--2---:R2:W-:Y:S04]  /*25d0*/  @P0 STG.E.128 desc[UR4][R82.64+0x180], R4 ;  /* 0x0001800452000986 */ /* 0x0045e8000c101d04 */
[----:B------:R-:W3:Y:S04]  /*25e0*/  @P5 LDG.E.128 R32, desc[UR4][R42.64] ;  /* 0x000000042a205981 */ /* 0x000ee8000c1e1d00 */
[----:B---3--:R-:W-:Y:S04]  /*25f0*/  @P5 STG.E.128 desc[UR4][R40.64], R32 ;  /* 0x0000002028005986 */ /* 0x008fe8000c101d04 */
[----:B-----5:R-:W3:Y:S04]  /*2600*/  @P5 LDG.E.128 R28, desc[UR4][R42.64+0x80] ;  /* 0x000080042a1c5981 */ /* 0x020ee8000c1e1d00 */
[----:B---3--:R-:W-:Y:S04]  /*2610*/  @P5 STG.E.128 desc[UR4][R40.64+0x80], R28 ;  /* 0x0000801c28005986 */ /* 0x008fe8000c101d04 */
[----:B-1----:R-:W3:Y:S04]  /*2620*/  @P5 LDG.E.128 R8, desc[UR4][R42.64+0x100] ;  /* 0x000100042a085981 */ /* 0x002ee8000c1e1d00 */
[----:B---3--:R-:W-:Y:S04]  /*2630*/  @P5 STG.E.128 desc[UR4][R40.64+0x100], R8 ;  /* 0x0001000828005986 */ /* 0x008fe8000c101d04 */
[----:B------:R-:W3:Y:S04]  /*2640*/  @P5 LDG.E.128 R12, desc[UR4][R42.64+0x180] ;  /* 0x000180042a0c5981 */ /* 0x000ee8000c1e1d00 */
[----:B---3--:R1:W-:Y:S04]  /*2650*/  @P5 STG.E.128 desc[UR4][R40.64+0x180], R12 ;  /* 0x0001800c28005986 */ /* 0x0083e8000c101d04 */
[----:B--2---:R-:W2:Y:S01]  /*2660*/  @P4 LDG.E.128 R4, desc[UR4][R38.64] ;  /* 0x0000000426044981 */ /* 0x004ea2000c1e1d00 */
[----:B-1----:R-:W-:Y:S04]  /*2670*/  @P3 IMAD.WIDE.U32 R40, R2, 0x60, R86 ;  /* 0x0000006002283825 */ /* 0x002fe800078e0056 */
[----:B------:R-:W-:Y:S02]  /*2680*/  @P3 IMAD.IADD R41, R41, 0x1, R3 ;  /* 0x0000000129293824 */ /* 0x000fe400078e0203 */
[----:B------:R-:W1:Y:S02]  /*2690*/  @P3 LDC.64 R2, c[0x0][0x3c0] ;  /* 0x0000f000ff023b82 */ /* 0x000e640000000a00 */
[----:B-1----:R-:W-:Y:S01]  /*26a0*/  @P3 IMAD R3, R3, 0x60, RZ ;  /* 0x0000006003033824 */ /* 0x002fe200078e02ff */
[----:B--2---:R-:W-:Y:S04]  /*26b0*/  @P4 STG.E.128 desc[UR4][R36.64], R4 ;  /* 0x0000000424004986 */ /* 0x004fe8000c101d04 */
[----:B------:R-:W2:Y:S04]  /*26c0*/  @P4 LDG.E.128 R32, desc[UR4][R38.64+0x80] ;  /* 0x0000800426204981 */ /* 0x000ea8000c1e1d00 */
[----:B--2---:R1:W-:Y:S04]  /*26d0*/  @P4 STG.E.128 desc[UR4][R36.64+0x80], R32 ;  /* 0x0000802024004986 */ /* 0x0043e8000c101d04 */
[----:B------:R-:W2:Y:S01]  /*26e0*/  @P4 LDG.E.128 R28, desc[UR4][R38.64+0x100] ;  /* 0x00010004261c4981 */ /* 0x000ea2000c1e1d00 */
[----:B-1----:R-:W-:Y:S04]  /*26f0*/  @P3 IMAD.WIDE.U32 R32, R2, 0x60, R82 ;  /* 0x0000006002203825 */ /* 0x002fe800078e0052 */
[----:B------:R-:W-:Y:S01]  /*2700*/  @P3 IMAD.IADD R33, R33, 0x1, R3 ;  /* 0x0000000121213824 */ /* 0x000fe200078e0203 */
[----:B--2---:R1:W-:Y:S04]  /*2710*/  @P4 STG.E.128 desc[UR4][R36.64+0x100], R28 ;  /* 0x0001001c24004986 */ /* 0x0043e8000c101d04 */
[----:B------:R-:W2:Y:S04]  /*2720*/  @P4 LDG.E.128 R8, desc[UR4][R38.64+0x180] ;  /* 0x0001800426084981 */ /* 0x000ea8000c1e1d00 */
[----:B--2---:R2:W-:Y:S04]  /*2730*/  @P4 STG.E.128 desc[UR4][R36.64+0x180], R8 ;  /* 0x0001800824004986 */ /* 0x0045e8000c101d04 */
[----:B------:R-:W3:Y:S04]  /*2740*/  @P3 LDG.E.128 R4, desc[UR4][R40.64] ;  /* 0x0000000428043981 */ /* 0x000ee8000c1e1d00 */
[----:B---3--:R3:W-:Y:S04]  /*2750*/  @P3 STG.E.128 desc[UR4][R32.64], R4 ;  /* 0x0000000420003986 */ /* 0x0087e8000c101d04 */
[----:B-1----:R-:W5:Y:S04]  /*2760*/  @P3 LDG.E.128 R28, desc[UR4][R40.64+0x80] ;  /* 0x00008004281c3981 */ /* 0x002f68000c1e1d00 */
[----:B-----5:R3:W-:Y:S04]  /*2770*/  @P3 STG.E.128 desc[UR4][R32.64+0x80], R28 ;  /* 0x0000801c20003986 */ /* 0x0207e8000c101d04 */
[----:B------:R-:W5:Y:S04]  /*2780*/  @P3 LDG.E.128 R12, desc[UR4][R40.64+0x100] ;  /* 0x00010004280c3981 */ /* 0x000f68000c1e1d00 */
[----:B-----5:R3:W-:Y:S04]  /*2790*/  @P3 STG.E.128 desc[UR4][R32.64+0x100], R12 ;  /* 0x0001000c20003986 */ /* 0x0207e8000c101d04 */
[----:B--2---:R-:W2:Y:S04]  /*27a0*/  @P3 LDG.E.128 R8, desc[UR4][R40.64+0x180] ;  /* 0x0001800428083981 */ /* 0x004ea8000c1e1d00 */
[----:B--2---:R3:W-:Y:S01]  /*27b0*/  @P3 STG.E.128 desc[UR4][R32.64+0x180], R8 ;  /* 0x0001800820003986 */ /* 0x0047e2000c101d04 */
[----:B------:R-:W-:Y:S05]  /*27c0*/  @P1 BRA `(.L_x_2145) ;  /* 0x0000000000d41947 */ /* 0x000fea0003800000 */
[----:B---3--:R-:W2:Y:S01]  /*27d0*/  @P0 LDG.E.128 R28, desc[UR4][R22.64] ;  /* 0x00000004161c0981 */ /* 0x008ea2000c1e1d00 */
[----:B------:R-:W1:Y:S01]  /*27e0*/  @P4 LDC.64 R2, c[0x0][0x4a8] ;  /* 0x00012a00ff024b82 */ /* 0x000e620000000a00 */
[C---:B------:R-:W-:Y:S01]  /*27f0*/  @P5 LEA R42, P1, R101.reuse, R22, 0x1 ;  /* 0x00000016652a5211 */ /* 0x040fe200078208ff */
[----:B------:R-:W-:Y:S03]  /*2800*/  IMAD.MOV.U32 R26, RZ, RZ, RZ ;  /* 0x000000ffff1a7224 */ /* 0x000fe600078e00ff */
[----:B------:R-:W-:Y:S01]  /*2810*/  @P5 LEA.HI.X R43, R101, R23, R99, 0x1, P1 ;  /* 0x00000017652b5211 */ /* 0x000fe200008f0c63 */
[----:B--2---:R2:W-:Y:S04]  /*2820*/  @P0 STG.E.128 desc[UR4][R84.64], R28 ;  /* 0x0000001c54000986 */ /* 0x0045e8000c101d04 */
[----:B------:R-:W3:Y:S04]  /*2830*/  @P0 LDG.E.128 R12, desc[UR4][R22.64+0x80] ;  /* 0x00008004160c0981 */ /* 0x000ee8000c1e1d00 */
[----:B---3--:R3:W-:Y:S04]  /*2840*/  @P0 STG.E.128 desc[UR4][R84.64+0x80], R12 ;  /* 0x0000800c54000986 */ /* 0x0087e8000c101d04 */
[----:B------:R-:W5:Y:S04]  /*2850*/  @P0 LDG.E.128 R8, desc[UR4][R22.64+0x100] ;  /* 0x0001000416080981 */ /* 0x000f68000c1e1d00 */
[----:B-----5:R5:W-:Y:S04]  /*2860*/  @P0 STG.E.128 desc[UR4][R84.64+0x100], R8 ;  /* 0x0001000854000986 */ /* 0x020be8000c101d04 */
[----:B------:R-:W4:Y:S04]  /*2870*/  @P0 LDG.E.128 R4, desc[UR4][R22.64+0x180] ;  /* 0x0001800416040981 */ /* 0x000f28000c1e1d00 */
[----:B----4-:R4:W-:Y:S01]  /*2880*/  @P0 STG.E.128 desc[UR4][R84.64+0x180], R4 ;  /* 0x0001800454000986 */ /* 0x0109e2000c101d04 */
[C---:B------:R-:W-:Y:S03]  /*2890*/  @P5 LEA R40, P0, R61.reuse, R84, 0x1 ;  /* 0x000000543d285211 */ /* 0x040fe600078008ff */
[----:B------:R-:W2:Y:S01]  /*28a0*/  @P5 LDG.E.128 R32, desc[UR4][R42.64] ;  /* 0x000000042a205981 */ /* 0x000ea2000c1e1d00 */
[----:B------:R-:W-:Y:S02]  /*28b0*/  @P5 LEA.HI.X R41, R61, R85, R60, 0x1, P0 ;  /* 0x000000553d295211 */ /* 0x000fe400000f0c3c */
[C---:B-1----:R-:W-:Y:S04]  /*28c0*/  @P4 LEA R36, P0, R2.reuse, R22, 0x6 ;  /* 0x0000001602244211 */ /* 0x042fe800078030ff */
[----:B------:R-:W-:Y:S02]  /*28d0*/  @P4 LEA.HI.X R37, R2, R23, R3, 0x6, P0 ;  /* 0x0000001702254211 */ /* 0x000fe400000f3403 */
[----:B------:R-:W1:Y:S02]  /*28e0*/  @P4 LDC.64 R2, c[0x0][0x3b8] ;  /* 0x0000ee00ff024b82 */ /* 0x000e640000000a00 */
[C---:B-1----:R-:W-:Y:S04]  /*28f0*/  @P4 LEA R38, P0, R2.reuse, R84, 0x6 ;  /* 0x0000005402264211 */ /* 0x042fe800078030ff */
[----:B------:R-:W-:Y:S01]  /*2900*/  @P4 LEA.HI.X R39, R2, R85, R3, 0x6, P0 ;  /* 0x0000005502274211 */ /* 0x000fe200000f3403 */
[----:B--2---:R1:W-:Y:S04]  /*2910*/  @P5 STG.E.128 desc[UR4][R40.64], R32 ;  /* 0x0000002028005986 */ /* 0x0043e8000c101d04 */
[----:B------:R-:W2:Y:S04]  /*2920*/  @P5 LDG.E.128 R28, desc[UR4][R42.64+0x80] ;  /* 0x000080042a1c5981 */ /* 0x000ea8000c1e1d00 */
[----:B--2---:R2:W-:Y:S04]  /*2930*/  @P5 STG.E.128 desc[UR4][R40.64+0x80], R28 ;  /* 0x0000801c28005986 */ /* 0x0045e8000c101d04 */
[----:B---3--:R-:W3:Y:S04]  /*2940*/  @P5 LDG.E.128 R12, desc[UR4][R42.64+0x100] ;  /* 0x000100042a0c5981 */ /* 0x008ee8000c1e1d00 */
[----:B---3--:R3:W-:Y:S04]  /*2950*/  @P5 STG.E.128 desc[UR4][R40.64+0x100], R12 ;  /* 0x0001000c28005986 */ /* 0x0087e8000c101d04 */
[----:B-----5:R-:W5:Y:S04]  /*2960*/  @P5 LDG.E.128 R8, desc[UR4][R42.64+0x180] ;  /* 0x000180042a085981 */ /* 0x020f68000c1e1d00 */
[----:B-----5:R1:W-:Y:S04]  /*2970*/  @P5 STG.E.128 desc[UR4][R40.64+0x180], R8 ;  /* 0x0001800828005986 */ /* 0x0203e8000c101d04 */
[----:B----4-:R-:W4:Y:S04]  /*2980*/  @P4 LDG.E.128 R4, desc[UR4][R36.64] ;  /* 0x0000000424044981 */ /* 0x010f28000c1e1d00 */
[----:B----4-:R4:W-:Y:S04]  /*2990*/  @P4 STG.E.128 desc[UR4][R38.64], R4 ;  /* 0x0000000426004986 */ /* 0x0109e8000c101d04 */
[----:B-1----:R-:W5:Y:S04]  /*29a0*/  @P4 LDG.E.128 R32, desc[UR4][R36.64+0x80] ;  /* 0x0000800424204981 */ /* 0x002f68000c1e1d00 */
[----:B-----5:R4:W-:Y:S04]  /*29b0*/  @P4 STG.E.128 desc[UR4][R38.64+0x80], R32 ;  /* 0x0000802026004986 */ /* 0x0209e8000c101d04 */
[----:B--2---:R-:W2:Y:S04]  /*29c0*/  @P4 LDG.E.128 R28, desc[UR4][R36.64+0x100] ;  /* 0x00010004241c4981 */ /* 0x004ea8000c1e1d00 */
[----:B--2---:R4:W-:Y:S04]  /*29d0*/  @P4 STG.E.128 desc[UR4][R38.64+0x100], R28 ;  /* 0x0001001c26004986 */ /* 0x0049e8000c101d04 */
[----:B---3--:R-:W2:Y:S04]  /*29e0*/  @P4 LDG.E.128 R12, desc[UR4][R36.64+0x180] ;  /* 0x00018004240c4981 */ /* 0x008ea8000c1e1d00 */
[----:B--2---:R4:W-:Y:S01]  /*29f0*/  @P4 STG.E.128 desc[UR4][R38.64+0x180], R12 ;  /* 0x0001800c26004986 */ /* 0x0049e2000c101d04 */
[----:B------:R-:W-:Y:S05]  /*2a00*/  @!P3 BRA `(.L_x_2146) ;  /* 0x000000880008b947 */ /* 0x000fea0003800000 */
[----:B------:R-:W1:Y:S02]  /*2a10*/  LDC.64 R2, c[0x0][0x4a8] ;  /* 0x00012a00ff027b82 */ /* 0x000e640000000a00 */
[----:B-1----:R-:W-:Y:S02]  /*2a20*/  IMAD R3, R3, 0x60, RZ ;  /* 0x0000006003037824 */ /* 0x002fe400078e02ff */
[----:B----4-:R-:W-:Y:S05]  /*2a30*/  IMAD.WIDE.U32 R32, R2, 0x60, R22 ;  /* 0x0000006002207825 */ /* 0x010fea00078e0016 */
[----:B------:R-:W-:Y:S02]  /*2a40*/  IADD3 R33, PT, PT, R33, R3, RZ ;  /* 0x0000000321217210 */ /* 0x000fe40007ffe0ff */
[----:B------:R-:W1:Y:S03]  /*2a50*/  LDC.64 R2, c[0x0][0x3b8] ;  /* 0x0000ee00ff027b82 */ /* 0x000e660000000a00 */
[----:B------:R-:W2:Y:S01]  /*2a60*/  LDG.E.128 R4, desc[UR4][R32.64] ;  /* 0x0000000420047981 */ /* 0x000ea2000c1e1d00 */
[----:B-1----:R-:W-:Y:S04]  /*2a70*/  IMAD.WIDE.U32 R34, R2, 0x60, R84 ;  /* 0x0000006002227825 */ /* 0x002fe800078e0054 */
[----:B------:R-:W-:Y:S05]  /*2a80*/  IMAD R3, R3, 0x60, RZ ;  /* 0x0000006003037824 */ /* 0x000fea00078e02ff */
[----:B------:R-:W-:Y:S05]  /*2a90*/  IADD3 R35, PT, PT, R35, R3, RZ ;  /* 0x0000000323237210 */ /* 0x000fea0007ffe0ff */
[----:B--2---:R1:W-:Y:S04]  /*2aa0*/  STG.E.128 desc[UR4][R34.64], R4 ;  /* 0x0000000422007986 */ /* 0x0043e8000c101d04 */
[----:B------:R-:W2:Y:S04]  /*2ab0*/  LDG.E.128 R28, desc[UR4][R32.64+0x80] ;  /* 0x00008004201c7981 */ /* 0x000ea8000c1e1d00 */
[----:B--2---:R1:W-:Y:S04]  /*2ac0*/  STG.E.128 desc[UR4][R34.64+0x80], R28 ;  /* 0x0000801c22007986 */ /* 0x0043e8000c101d04 */
[----:B------:R-:W2:Y:S04]  /*2ad0*/  LDG.E.128 R12, desc[UR4][R32.64+0x100] ;  /* 0x00010004200c7981 */ /* 0x000ea8000c1e1d00 */
[----:B--2---:R1:W-:Y:S04]  /*2ae0*/  STG.E.128 desc[UR4][R34.64+0x100], R12 ;  /* 0x0001000c22007986 */ /* 0x0043e8000c101d04 */
[----:B------:R-:W2:Y:S04]  /*2af0*/  LDG.E.128 R8, desc[UR4][R32.64+0x180] ;  /* 0x0001800420087981 */ /* 0x000ea8000c1e1d00 */
[----:B--2---:R1:W-:Y:S01]  /*2b00*/  STG.E.128 desc[UR4][R34.64+0x180], R8 ;  /* 0x0001800822007986 */ /* 0x0043e2000c101d04 */
[----:B------:R-:W-:Y:S05]  /*2b10*/  BRA `(.L_x_2146) ;  /* 0x0000008400c47947 */ /* 0x000fea0003800000 */
.L_x_2145:
[----:B------:R-:W-:Y:S05]  /*2b20*/  BRA.U !UP0, `(.L_x_2147) ;  /* 0x0000003108147547 */ /* 0x000fea000b800000 */
[C---:B------:R-:W-:Y:S01]  /*2b30*/  SHF.L.U64.HI R3, R107.reuse, 0x1, R98 ;  /* 0x000000016b037819 */ /* 0x040fe20000010262 */
[----:B---3--:R-:W-:Y:S01]  /*2b40*/  IMAD.SHL.U32 R5, R107, 0x2, RZ ;  /* 0x000000026b057824 */ /* 0x008fe200078e00ff */
[----:B------:R-:W1:Y:S01]  /*2b50*/  LDC R109, c[0x0][0x450] ;  /* 0x00011400ff6d7b82 */ /* 0x000e620000000800 */
[----:B------:R-:W-:Y:S03]  /*2b60*/  BSSY.RECONVERGENT B0, `(.L_x_2148) ;  /* 0x00000ba000007945 */ /* 0x000fe60003800200 */
[-C--:B------:R-:W-:Y:S02]  /*2b70*/  IADD3 R28, P2, PT, R24, R5.reuse, RZ ;  /* 0x00000005181c7210 */ /* 0x080fe40007f5e0ff */
[----:B------:R-:W-:Y:S03]  /*2b80*/  IADD3 R54, P1, PT, R52, R5, RZ ;  /* 0x0000000534367210 */ /* 0x000fe60007f3e0ff */
[--C-:B------:R-:W-:Y:S02]  /*2b90*/  IMAD.X R29, R25, 0x1, R3.reuse, P2 ;  /* 0x00000001191d7824 */ /* 0x100fe400010e0603 */
[----:B------:R-:W-:Y:S01]  /*2ba0*/  IMAD.X R55, R53, 0x1, R3, P1 ;  /* 0x0000000135377824 */ /* 0x000fe200008e0603 */
[----:B------:R-:W-:Y:S07]  /*2bb0*/  @!P0 BRA `(.L_x_2149) ;  /* 0x0000000800d08947 */ /* 0x000fee0003800000 */
[-C--:B------:R-:W-:Y:S01]  /*2bc0*/  ISETP.GE.AND P0, PT, R20, R26.reuse, PT ;  /* 0x0000001a1400720c */ /* 0x080fe20003f06270 */
[----:B------:R-:W2:Y:S01]  /*2bd0*/  LDG.E.128 R36, desc[UR4][R22.64] ;  /* 0x0000000416247981 */ /* 0x000ea2000c1e1d00 */
[----:B------:R-:W-:Y:S11]  /*2be0*/  ISETP.GE.AND P1, PT, R19, R26, PT ;  /* 0x0000001a1300720c */ /* 0x000ff60003f26270 */
[----:B------:R-:W3:Y:S06]  /*2bf0*/  @!P0 LDG.E.64 R48, desc[UR4][R52.64] ;  /* 0x0000000434308981 */ /* 0x000eec000c1e1b00 */
[----:B------:R-:W5:Y:S01]  /*2c00*/  @!P0 LDG.E.64 R30, desc[UR4][R24.64] ;  /* 0x00000004181e8981 */ /* 0x000f62000c1e1b00 */
[C---:B--2---:R-:W-:Y:S01]  /*2c10*/  @!P0 LOP3.LUT R33, R36.reuse, 0xffff0000, RZ, 0xc0, !PT ;  /* 0xffff000024218812 */ /* 0x044fe200078ec0ff */
[----:B------:R-:W-:Y:S01]  /*2c20*/  @!P0 IMAD.U32 R46, R39, 0x10000, RZ ;  /* 0x00010000272e8824 */ /* 0x000fe200078e00ff */
[----:B------:R-:W-:Y:S01]  /*2c30*/  @!P0 LOP3.LUT R35, R37, 0xffff0000, RZ, 0xc0, !PT ;  /* 0xffff000025238812 */ /* 0x000fe200078ec0ff */
[----:B------:R-:W-:Y:S01]  /*2c40*/  @!P0 IMAD.U32 R45, R36, 0x10000, RZ ;  /* 0x00010000242d8824 */ /* 0x000fe200078e00ff */
[C---:B------:R-:W-:Y:S02]  /*2c50*/  @!P0 LOP3.LUT R34, R38.reuse, 0xffff0000, RZ, 0xc0, !PT ;  /* 0xffff000026228812 */ /* 0x040fe400078ec0ff */
[----:B------:R-:W-:Y:S02]  /*2c60*/  @!P0 SHF.L.U32 R44, R38, 0x10, RZ ;  /* 0x00000010262c8819 */ /* 0x000fe400000006ff */
[C---:B---3--:R-:W-:Y:S02]  /*2c70*/  @!P0 SHF.L.U32 R43, R48.reuse, 0x10, RZ ;  /* 0x00000010302b8819 */ /* 0x048fe400000006ff */
[----:B------:R-:W-:Y:S02]  /*2c80*/  @!P0 SHF.L.U32 R42, R49, 0x10, RZ ;  /* 0x00000010312a8819 */ /* 0x000fe400000006ff */
[----:B------:R-:W-:Y:S01]  /*2c90*/  @!P0 LOP3.LUT R47, R48, 0xffff0000, RZ, 0xc0, !PT ;  /* 0xffff0000302f8812 */ /* 0x000fe200078ec0ff */
[----:B------:R-:W-:Y:S01]  /*2ca0*/  @!P0 FMUL.FTZ R51, R33, R43 ;  /* 0x0000002b21338220 */ /* 0x000fe20000410000 */
[----:B-----5:R-:W-:Y:S01]  /*2cb0*/  @!P0 SHF.L.U32 R32, R30, 0x10, RZ ;  /* 0x000000101e208819 */ /* 0x020fe200000006ff */
[----:B------:R-:W-:Y:S01]  /*2cc0*/  @!P0 FMUL.FTZ R50, R34, R42 ;  /* 0x0000002a22328220 */ /* 0x000fe20000410000 */
[----:B------:R-:W-:Y:S01]  /*2cd0*/  @!P0 LOP3.LUT R30, R30, 0xffff0000, RZ, 0xc0, !PT ;  /* 0xffff00001e1e8812 */ /* 0x000fe200078ec0ff */
[C---:B------:R-:W-:Y:S01]  /*2ce0*/  @!P0 IMAD.U32 R27, R31.reuse, 0x10000, RZ ;  /* 0x000100001f1b8824 */ /* 0x040fe200078e00ff */
[----:B------:R-:W-:Y:S01]  /*2cf0*/  @!P0 LOP3.LUT R31, R31, 0xffff0000, RZ, 0xc0, !PT ;  /* 0xffff00001f1f8812 */ /* 0x000fe200078ec0ff */
[-C--:B------:R-:W-:Y:S01]  /*2d00*/  @!P0 FMUL.FTZ R0, R33, R32.reuse ;  /* 0x0000002021008220 */ /* 0x080fe20000410000 */
[----:B------:R-:W-:Y:S01]  /*2d10*/  @!P0 LOP3.LUT R49, R49, 0xffff0000, RZ, 0xc0, !PT ;  /* 0xffff000031318812 */ /* 0x000fe200078ec0ff */
[----:B------:R-:W-:Y:S01]  /*2d20*/  @!P0 FFMA.FTZ R51, R45, R32, -R51 ;  /* 0x000000202d338223 */ /* 0x000fe20000010833 */
[----:B------:R-:W-:Y:S01]  /*2d30*/  @!P0 LOP3.LUT R32, R39, 0xffff0000, RZ, 0xc0, !PT ;  /* 0xffff000027208812 */ /* 0x000fe200078ec0ff */
[----:B------:R-:W-:Y:S01]  /*2d40*/  @!P0 FFMA.FTZ R0, R43, R45, R0 ;  /* 0x0000002d2b008223 */ /* 0x000fe20000010000 */
[----:B------:R-:W-:Y:S01]  /*2d50*/  @!P0 FMUL.FTZ R2, R35, R30 ;  /* 0x0000001e23028220 */ /* 0x000fe20000410000 */
[----:B------:R-:W-:Y:S02]  /*2d60*/  @!P0 IMAD.U32 R43, R37, 0x10000, RZ ;  /* 0x00010000252b8824 */ /* 0x000fe400078e00ff */
[----:B------:R-:W-:Y:S01]  /*2d70*/  @!P0 FMUL.FTZ R3, R34, R27 ;  /* 0x0000001b22038220 */ /* 0x000fe20000410000 */
[----:B------:R-:W-:Y:S01]  /*2d80*/  @!P0 FMUL.FTZ R57, R35, R47 ;  /* 0x0000002f23398220 */ /* 0x000fe20000410000 */
[----:B------:R-:W-:Y:S01]  /*2d90*/  @!P0 F2FP.BF16.F32.PACK_AB R51, R0, R51 ;  /* 0x000000330033823e */ /* 0x000fe200000010ff */
[C---:B------:R-:W-:Y:S01]  /*2da0*/  @!P0 FMUL.FTZ R117, R32.reuse, R49 ;  /* 0x0000003120758220 */ /* 0x040fe20000410000 */
[----:B------:R-:W-:Y:S01]  /*2db0*/  @!P0 FMUL.FTZ R4, R32, R31 ;  /* 0x0000001f20048220 */ /* 0x000fe20000410000 */
[----:B------:R-:W-:Y:S01]  /*2dc0*/  @!P0 FFMA.FTZ R2, R47, R43, R2 ;  /* 0x0000002b2f028223 */ /* 0x000fe20000010002 */
[----:B------:R-:W-:Y:S01]  /*2dd0*/  @!P0 MOV R36, R51 ;  /* 0x0000003300248202 */ /* 0x000fe20000000f00 */
[----:B------:R-:W-:Y:S01]  /*2de0*/  @!P0 FFMA.FTZ R3, R42, R44, R3 ;  /* 0x0000002c2a038223 */ /* 0x000fe20000010003 */
[----:B------:R-:W-:Y:S01]  /*2df0*/  @!P0 FFMA.FTZ R57, R43, R30, -R57 ;  /* 0x0000001e2b398223 */ /* 0x000fe20000010839 */
[----:B------:R-:W-:Y:S01]  /*2e00*/  @!P0 FFMA.FTZ R117, R46, R31, -R117 ;  /* 0x0000001f2e758223 */ /* 0x000fe20000010875 */
[----:B------:R-:W-:Y:S01]  /*2e10*/  @!P0 FFMA.FTZ R4, R49, R46, R4 ;  /* 0x0000002e31048223 */ /* 0x000fe20000010004 */
[----:B------:R-:W-:Y:S02]  /*2e20*/  @!P0 FFMA.FTZ R50, R44, R27, -R50 ;  /* 0x0000001b2c328223 */ /* 0x000fe40000010832 */
[----:B------:R-:W-:Y:S02]  /*2e30*/  @!P0 F2FP.BF16.F32.PACK_AB R56, R2, R57 ;  /* 0x000000390238823e */ /* 0x000fe400000010ff */
[----:B------:R-:W-:Y:S02]  /*2e40*/  @!P0 F2FP.BF16.F32.PACK_AB R117, R4, R117 ;  /* 0x000000750475823e */ /* 0x000fe400000010ff */
[----:B------:R-:W-:Y:S01]  /*2e50*/  @!P0 F2FP.BF16.F32.PACK_AB R50, R3, R50 ;  /* 0x000000320332823e */ /* 0x000fe200000010ff */
[----:B------:R-:W-:Y:S02]  /*2e60*/  @!P0 IMAD.MOV.U32 R37, RZ, RZ, R56 ;  /* 0x000000ffff258224 */ /* 0x000fe400078e0038 */
[----:B------:R-:W-:Y:S01]  /*2e70*/  @!P0 IMAD.MOV.U32 R39, RZ, RZ, R117 ;  /* 0x000000ffff278224 */ /* 0x000fe200078e0075 */
[----:B------:R-:W-:Y:S02]  /*2e80*/  @!P0 MOV R38, R50 ;  /* 0x0000003200268202 */ /* 0x000fe40000000f00 */
[----:B------:R-:W-:Y:S03]  /*2e90*/  ISETP.GE.AND P0, PT, R18, R26, PT ;  /* 0x0000001a1200720c */ /* 0x000fe60003f06270 */
[----:B------:R2:W-:Y:S08]  /*2ea0*/  STG.E.128 desc[UR4][R84.64], R36 ;  /* 0x0000002454007986 */ /* 0x0005f0000c101d04 */
[----:B------:R-:W3:Y:S06]  /*2eb0*/  @!P1 LDG.E.64 R30, desc[UR4][R24.64+0x40] ;  /* 0x00004004181e9981 */ /* 0x000eec000c1e1b00 */
[----:B------:R-:W5:Y:S06]  /*2ec0*/  @!P1 LDG.E.64 R46, desc[UR4][R52.64+0x40] ;  /* 0x00004004342e9981 */ /* 0x000f6c000c1e1b00 */
[----:B------:R-:W4:Y:S01]  /*2ed0*/  LDG.E.128 R32, desc[UR4][R22.64+0x80] ;  /* 0x0000800416207981 */ /* 0x000f22000c1e1d00 */
[C---:B---3--:R-:W-:Y:S01]  /*2ee0*/  @!P1 SHF.L.U32 R40, R30.reuse, 0x10, RZ ;  /* 0x000000101e289819 */ /* 0x048fe200000006ff */
[C---:B------:R-:W-:Y:S01]  /*2ef0*/  @!P1 IMAD.U32 R27, R31.reuse, 0x10000, RZ ;  /* 0x000100001f1b9824 */ /* 0x040fe200078e00ff */
[----:B------:R-:W-:Y:S02]  /*2f00*/  @!P1 LOP3.LUT R30, R30, 0xffff0000, RZ, 0xc0, !PT ;  /* 0xffff00001e1e9812 */ /* 0x000fe400078ec0ff */
[----:B------:R-:W-:Y:S02]  /*2f10*/  @!P1 LOP3.LUT R31, R31, 0xffff0000, RZ, 0xc0, !PT ;  /* 0xffff00001f1f9812 */ /* 0x000fe400078ec0ff */
[C---:B-----5:R-:W-:Y:S01]  /*2f20*/  @!P1 SHF.L.U32 R42, R46.reuse, 0x10, RZ ;  /* 0x000000102e2a9819 */ /* 0x060fe200000006ff */
[C---:B------:R-:W-:Y:S01]  /*2f30*/  @!P1 IMAD.U32 R44, R47.reuse, 0x10000, RZ ;  /* 0x000100002f2c9824 */ /* 0x040fe200078e00ff */
[----:B------:R-:W-:Y:S02]  /*2f40*/  @!P1 LOP3.LUT R45, R46, 0xffff0000, RZ, 0xc0, !PT ;  /* 0xffff00002e2d9812 */ /* 0x000fe400078ec0ff */
[----:B------:R-:W-:Y:S02]  /*2f50*/  @!P1 LOP3.LUT R47, R47, 0xffff0000, RZ, 0xc0, !PT ;  /* 0xffff00002f2f9812 */ /* 0x000fe400078ec0ff */
[C---:B----4-:R-:W-:Y:S02]  /*2f60*/  @!P1 LOP3.LUT R41, R32.reuse, 0xffff0000, RZ, 0xc0, !PT ;  /* 0xffff000020299812 */ /* 0x050fe400078ec0ff */
[----:B------:R-:W-:Y:S02]  /*2f70*/  @!P1 SHF.L.U32 R43, R32, 0x10, RZ ;  /* 0x00000010202b9819 */ /* 0x000fe400000006ff */
[----:B--2---:R-:W-:Y:S01]  /*2f80*/  @!P1 LOP3.LUT R37, R33, 0xffff0000, RZ, 0xc0, !PT ;  /* 0xffff000021259812 */ /* 0x004fe200078ec0ff */
[C---:B------:R-:W-:Y:S01]  /*2f90*/  @!P1 FMUL.FTZ R50, R41.reuse, R42 ;  /* 0x0000002a29329220 */ /* 0x040fe20000410000 */
[----:B------:R-:W-:Y:S01]  /*2fa0*/  @!P1 LOP3.LUT R38, R34, 0xffff0000, RZ, 0xc0, !PT ;  /* 0xffff000022269812 */ /* 0x000fe200078ec0ff */
[-C--:B------:R-:W-:Y:S01]  /*2fb0*/  @!P1 FMUL.FTZ R5, R41, R40.reuse ;  /* 0x0000002829059220 */ /* 0x080fe20000410000 */
[----:B------:R-:W-:Y:S01]  /*2fc0*/  @!P1 LOP3.LUT R36, R35, 0xffff0000, RZ, 0xc0, !PT ;  /* 0xffff000023249812 */ /* 0x000fe200078ec0ff */
[----:B------:R-:W-:Y:S01]  /*2fd0*/  @!P1 FFMA.FTZ R50, R43, R40, -R50 ;  /* 0x000000282b329223 */ /* 0x000fe20000010832 */
[----:B------:R-:W-:Y:S01]  /*2fe0*/  @!P1 SHF.L.U32 R46, R35, 0x10, RZ ;  /* 0x00000010232e9819 */ /* 0x000fe200000006ff */
[----:B------:R-:W-:Y:S01]  /*2ff0*/  @!P1 FFMA.FTZ R5, R42, R43, R5 ;  /* 0x0000002b2a059223 */ /* 0x000fe20000010005 */
[----:B------:R-:W-:Y:S01]  /*3000*/  @!P1 SHF.L.U32 R43, R33, 0x10, RZ ;  /* 0x00000010212b9819 */ /* 0x000fe200000006ff */
[C---:B------:R-:W-:Y:S01]  /*3010*/  @!P1 FMUL.FTZ R6, R37.reuse, R30 ;  /* 0x0000001e25069220 */ /* 0x040fe20000410000 */
[----:B------:R-:W-:Y:S01]  /*3020*/  @!P1 FMUL.FTZ R51, R37, R45 ;  /* 0x0000002d25339220 */ /* 0x000fe20000410000 */
[----:B------:R-:W-:Y:S01]  /*3030*/  @!P1 FMUL.FTZ R7, R38, R27 ;  /* 0x0000001b26079220 */ /* 0x000fe20000410000 */
[----:B------:R-:W-:Y:S01]  /*3040*/  @!P1 F2FP.BF16.F32.PACK_AB R50, R5, R50 ;  /* 0x000000320532923e */ /* 0x000fe200000010ff */
[----:B------:R-:W-:Y:S02]  /*3050*/  @!P1 IMAD.U32 R42, R34, 0x10000, RZ ;  /* 0x00010000222a9824 */ /* 0x000fe400078e00ff */
[----:B------:R-:W-:Y:S01]  /*3060*/  @!P1 FMUL.FTZ R56, R38, R44 ;  /* 0x0000002c26389220 */ /* 0x000fe20000410000 */
[C---:B------:R-:W-:Y:S01]  /*3070*/  @!P1 FMUL.FTZ R57, R36.reuse, R47 ;  /* 0x0000002f24399220 */ /* 0x040fe20000410000 */
[----:B------:R-:W-:Y:S01]  /*3080*/  @!P1 MOV R32, R50 ;  /* 0x0000003200209202 */ /* 0x000fe20000000f00 */
[----:B------:R-:W-:Y:S01]  /*3090*/  @!P1 FMUL.FTZ R8, R36, R31 ;  /* 0x0000001f24089220 */ /* 0x000fe20000410000 */
[----:B------:R-:W-:Y:S01]  /*30a0*/  @!P1 FFMA.FTZ R6, R45, R43, R6 ;  /* 0x0000002b2d069223 */ /* 0x000fe20000010006 */
[----:B------:R-:W-:Y:S01]  /*30b0*/  @!P1 FFMA.FTZ R51, R43, R30, -R51 ;  /* 0x0000001e2b339223 */ /* 0x000fe20000010833 */
[----:B------:R-:W-:Y:S01]  /*30c0*/  @!P1 FFMA.FTZ R7, R44, R42, R7 ;  /* 0x0000002a2c079223 */ /* 0x000fe20000010007 */
[----:B------:R-:W-:Y:S01]  /*30d0*/  @!P1 FFMA.FTZ R57, R46, R31, -R57 ;  /* 0x0000001f2e399223 */ /* 0x000fe20000010839 */
[----:B------:R-:W-:Y:S01]  /*30e0*/  @!P1 FFMA.FTZ R8, R47, R46, R8 ;  /* 0x0000002e2f089223 */ /* 0x000fe20000010008 */
[----:B------:R-:W-:Y:S01]  /*30f0*/  @!P1 FFMA.FTZ R56, R42, R27, -R56 ;  /* 0x0000001b2a389223 */ /* 0x000fe20000010838 */
[----:B------:R-:W-:Y:S03]  /*3100*/  @!P1 F2FP.BF16.F32.PACK_AB R51, R6, R51 ;  /* 0x000000330633923e */ /* 0x000fe600000010ff */
[----:B------:R-:W-:Y:S02]  /*3110*/  @!P1 F2FP.BF16.F32.PACK_AB R57, R8, R57 ;  /* 0x000000390839923e */ /* 0x000fe400000010ff */
[----:B------:R-:W-:Y:S01]  /*3120*/  @!P1 F2FP.BF16.F32.PACK_AB R56, R7, R56 ;  /* 0x000000380738923e */ /* 0x000fe200000010ff */
[----:B------:R-:W-:Y:S01]  /*3130*/  @!P1 IMAD.MOV.U32 R33, RZ, RZ, R51 ;  /* 0x000000ffff219224 */ /* 0x000fe200078e0033 */
[----:B------:R-:W-:Y:S02]  /*3140*/  @!P1 MOV R35, R57 ;  /* 0x0000003900239202 */ /* 0x000fe40000000f00 */
[----:B------:R-:W-:Y:S02]  /*3150*/  @!P1 MOV R34, R56 ;  /* 0x0000003800229202 */ /* 0x000fe40000000f00 */
[----:B------:R-:W-:Y:S03]  /*3160*/  ISETP.GE.AND P1, PT, R17, R26, PT ;  /* 0x0000001a1100720c */ /* 0x000fe60003f26270 */
[----:B------:R2:W-:Y:S08]  /*3170*/  STG.E.128 desc[UR4][R84.64+0x80], R32 ;  /* 0x0000802054007986 */ /* 0x0005f0000c101d04 */
[----:B------:R-:W3:Y:S06]  /*3180*/  @!P0 LDG.E.64 R46, desc[UR4][R52.64+0x80] ;  /* 0x00008004342e8981 */ /* 0x000eec000c1e1b00 */
[----:B------:R-:W4:Y:S08]  /*3190*/  LDG.E.128 R36, desc[UR4][R22.64+0x100] ;  /* 0x0001000416247981 */ /* 0x000f30000c1e1d00 */
[----:B------:R-:W5:Y:S01]  /*31a0*/  @!P0 LDG.E.64 R30, desc[UR4][R24.64+0x80] ;  /* 0x00008004181e8981 */ /* 0x000f62000c1e1b00 */
[C---:B---3--:R-:W-:Y:S01]  /*31b0*/  @!P0 SHF.L.U32 R42, R46.reuse, 0x10, RZ ;  /* 0x000000102e2a8819 */ /* 0x048fe200000006ff */
[C---:B------:R-:W-:Y:S01]  /*31c0*/  @!P0 IMAD.U32 R44, R47.reuse, 0x10000, RZ ;  /* 0x000100002f2c8824 */ /* 0x040fe200078e00ff */
[----:B------:R-:W-:Y:S02]  /*31d0*/  @!P0 LOP3.LUT R45, R46, 0xffff0000, RZ, 0xc0, !PT ;  /* 0xffff00002e2d8812 */ /* 0x000fe400078ec0ff */
[----:B------:R-:W-:Y:S02]  /*31e0*/  @!P0 LOP3.LUT R47, R47, 0xffff0000, RZ, 0xc0, !PT ;  /* 0xffff00002f2f8812 */ /* 0x000fe400078ec0ff */
[C---:B----4-:R-:W-:Y:S02]  /*31f0*/  @!P0 LOP3.LUT R41, R36.reuse, 0xffff0000, RZ, 0xc0, !PT ;  /* 0xffff000024298812 */ /* 0x050fe400078ec0ff */
[----:B------:R-:W-:Y:S02]  /*3200*/  @!P0 SHF.L.U32 R43, R36, 0x10, RZ ;  /* 0x00000010242b8819 */ /* 0x000fe400000006ff */
[----:B--2---:R-:W-:Y:S01]  /*3210*/  @!P0 LOP3.LUT R33, R37, 0xffff0000, RZ, 0xc0, !PT ;  /* 0xffff000025218812 */ /* 0x004fe200078ec0ff */
[----:B------:R-:W-:Y:S01]  /*3220*/  @!P0 FMUL.FTZ R50, R41, R42 ;  /* 0x0000002a29328220 */ /* 0x000fe20000410000 */
[----:B------:R-:W-:Y:S02]  /*3230*/  @!P0 LOP3.LUT R34, R38, 0xffff0000, RZ, 0xc0, !PT ;  /* 0xffff000026228812 */ /* 0x000fe400078ec0ff */
[----:B-----5:R-:W-:Y:S01]  /*3240*/  @!P0 SHF.L.U32 R27, R31, 0x10, RZ ;  /* 0x000000101f1b8819 */ /* 0x020fe200000006ff */
[C---:B------:R-:W-:Y:S01]  /*3250*/  @!P0 IMAD.U32 R40, R30.reuse, 0x10000, RZ ;  /* 0x000100001e288824 */ /* 0x040fe200078e00ff */
[----:B------:R-:W-:Y:S01]  /*3260*/  @!P0 LOP3.LUT R30, R30, 0xffff0000, RZ, 0xc0, !PT ;  /* 0xffff00001e1e8812 */ /* 0x000fe200078ec0ff */
[----:B------:R-:W-:Y:S01]  /*3270*/  @!P0 FMUL.FTZ R51, R33, R45 ;  /* 0x0000002d21338220 */ /* 0x000fe20000410000 */
[----:B------:R-:W-:Y:S01]  /*3280*/  @!P0 LOP3.LUT R31, R31, 0xffff0000, RZ, 0xc0, !PT ;  /* 0xffff00001f1f8812 */ /* 0x000fe200078ec0ff */
[-C--:B------:R-:W-:Y:S01]  /*3290*/  @!P0 FMUL.FTZ R9, R41, R40.reuse ;  /* 0x0000002829098220 */ /* 0x080fe20000410000 */
[----:B------:R-:W-:Y:S01]  /*32a0*/  @!P0 LOP3.LUT R32, R39, 0xffff0000, RZ, 0xc0, !PT ;  /* 0xffff000027208812 */ /* 0x000fe200078ec0ff */
[----:B------:R-:W-:Y:S01]  /*32b0*/  @!P0 FFMA.FTZ R50, R43, R40, -R50 ;  /* 0x000000282b328223 */ /* 0x000fe20000010832 */
[----:B------:R-:W-:Y:S01]  /*32c0*/  @!P0 SHF.L.U32 R46, R39, 0x10, RZ ;  /* 0x00000010272e8819 */ /* 0x000fe200000006ff */
[----:B------:R-:W-:Y:S01]  /*32d0*/  @!P0 FFMA.FTZ R9, R42, R43, R9 ;  /* 0x0000002b2a098223 */ /* 0x000fe20000010009 */
[----:B------:R-:W-:Y:S01]  /*32e0*/  @!P0 SHF.L.U32 R43, R37, 0x10, RZ ;  /* 0x00000010252b8819 */ /* 0x000fe200000006ff */
[----:B------:R-:W-:Y:S01]  /*32f0*/  @!P0 FMUL.FTZ R10, R33, R30 ;  /* 0x0000001e210a8220 */ /* 0x000fe20000410000 */
[----:B------:R-:W-:Y:S01]  /*3300*/  @!P0 FMUL.FTZ R11, R34, R27 ;  /* 0x0000001b220b8220 */ /* 0x000fe20000410000 */
[----:B------:R-:W-:Y:S01]  /*3310*/  @!P0 IMAD.U32 R42, R38, 0x10000, RZ ;  /* 0x00010000262a8824 */ /* 0x000fe200078e00ff */
[----:B------:R-:W-:Y:S01]  /*3320*/  @!P0 F2FP.BF16.F32.PACK_AB R50, R9, R50 ;  /* 0x000000320932823e */ /* 0x000fe200000010ff */
[----:B------:R-:W-:Y:S01]  /*3330*/  @!P0 FMUL.FTZ R56, R34, R44 ;  /* 0x0000002c22388220 */ /* 0x000fe20000410000 */
[C---:B------:R-:W-:Y:S01]  /*3340*/  @!P0 FMUL.FTZ R57, R32.reuse, R47 ;  /* 0x0000002f20398220 */ /* 0x040fe20000410000 */
[----:B------:R-:W-:Y:S01]  /*3350*/  @!P0 FMUL.FTZ R12, R32, R31 ;  /* 0x0000001f200c8220 */ /* 0x000fe20000410000 */
[----:B------:R-:W-:Y:S01]  /*3360*/  @!P0 MOV R36, R50 ;  /* 0x0000003200248202 */ /* 0x000fe20000000f00 */
        /* <DEDUP_REMOVED lines=11> */
[----:B------:R-:W-:Y:S05]  /*3420*/  @!P0 MOV R38, R56 ;  /* 0x0000003800268202 */ /* 0x000fea0000000f00 */
        /* <DEDUP_REMOVED lines=25> */
[----:B------:R-:W-:Y:S02]  /*35c0*/  @!P1 IMAD.U32 R42, R34, 0x10000, RZ ;  /* 0x00010000222a9824 */ /* 0x000fe400078e00ff */
[C---:B------:R-:W-:Y:S01]  /*35d0*/  @!P1 FMUL.FTZ R15, R38.reuse, R27 ;  /* 0x0000001b260f9220 */ /* 0x040fe20000410000 */
        /* <DEDUP_REMOVED lines=9> */
[----:B------:R-:W-:Y:S01]  /*3670*/  @!P1 FFMA.FTZ R57, R46, R31, -R57 ;  /* 0x0000001f2e399223 */ /* 0x000fe20000010839 */
[----:B------:R-:W-:Y:S01]  /*3680*/  @!P1 FFMA.FTZ R16, R47, R46, R16 ;  /* 0x0000002e2f109223 */ /* 0x000fe20000010010 */
[----:B------:R-:W-:Y:S02]  /*3690*/  @!P1 F2FP.BF16.F32.PACK_AB R51, R14, R51 ;  /* 0x000000330e33923e */ /* 0x000fe400000010ff */
[----:B------:R-:W-:Y:S02]  /*36a0*/  @!P1 F2FP.BF16.F32.PACK_AB R56, R15, R56 ;  /* 0x000000380f38923e */ /* 0x000fe400000010ff */
[----:B------:R-:W-:Y:S01]  /*36b0*/  @!P1 F2FP.BF16.F32.PACK_AB R57, R16, R57 ;  /* 0x000000391039923e */ /* 0x000fe200000010ff */
[----:B------:R-:W-:Y:S01]  /*36c0*/  @!P1 IMAD.MOV.U32 R33, RZ, RZ, R51 ;  /* 0x000000ffff219224 */ /* 0x000fe200078e0033 */
[----:B------:R-:W-:Y:S02]  /*36d0*/  @!P1 MOV R34, R56 ;  /* 0x0000003800229202 */ /* 0x000fe40000000f00 */
[----:B------:R-:W-:Y:S05]  /*36e0*/  @!P1 MOV R35, R57 ;  /* 0x0000003900239202 */ /* 0x000fea0000000f00 */
[----:B------:R2:W-:Y:S02]  /*36f0*/  STG.E.128 desc[UR4][R84.64+0x180], R32 ;  /* 0x0001802054007986 */ /* 0x0005e4000c101d04 */
.L_x_2149:
[----:B----4-:R-:W-:Y:S05]  /*3700*/  BSYNC.RECONVERGENT B0 ;  /* 0x0000000000007941 */ /* 0x010fea0003800200 */
.L_x_2148:
[----:B------:R-:W-:Y:S04]  /*3710*/  BSSY.RECONVERGENT B0, `(.L_x_2150) ;  /* 0x00000ba000007945 */ /* 0x000fe80003800200 */
[----:B------:R-:W-:Y:S05]  /*3720*/  @!P5 BRA `(.L_x_2151) ;  /* 0x0000000800e0d947 */ /* 0x000fea0003800000 */
[----:B------:R-:W-:Y:S02]  /*3730*/  ISETP.GE.AND P0, PT, R20, R26, PT ;  /* 0x0000001a1400720c */ /* 0x000fe40003f06270 */
[----:B------:R-:W-:Y:S02]  /*3740*/  LEA R56, P1, R101, R22, 0x1 ;  /* 0x0000001665387211 */ /* 0x000fe400078208ff */
[----:B------:R-:W-:Y:S02]  /*3750*/  LEA R50, P2, R61, R84, 0x1 ;  /* 0x000000543d327211 */ /* 0x000fe400078408ff */
[----:B------:R-:W-:Y:S02]  /*3760*/  LEA.HI.X R57, R101, R23, R99, 0x1, P1 ;  /* 0x0000001765397211 */ /* 0x000fe400008f0c63 */
[----:B------:R-:W-:Y:S03]  /*3770*/  ISETP.GE.AND P1, PT, R19, R26, PT ;  /* 0x0000001a1300720c */ /* 0x000fe60003f26270 */
[----:B------:R-:W2:Y:S08]  /*3780*/  LDG.E.128 R36, desc[UR4][R56.64] ;  /* 0x0000000438247981 */ /* 0x000eb0000c1e1d00 */
[----:B------:R-:W3:Y:S06]  /*3790*/  @!P0 LDG.E.64 R48, desc[UR4][R54.64] ;  /* 0x0000000436308981 */ /* 0x000eec000c1e1b00 */
[----:B------:R-:W4:Y:S01]  /*37a0*/  @!P0 LDG.E.64 R30, desc[UR4][R28.64] ;  /* 0x000000041c1e8981 */ /* 0x000f22000c1e1b00 */
[C---:B--2---:R-:W-:Y:S01]  /*37b0*/  @!P0 LOP3.LUT R33, R36.reuse, 0xffff0000, RZ, 0xc0, !PT ;  /* 0xffff000024218812 */ /* 0x044fe200078ec0ff */
[----:B------:R-:W-:Y:S01]  /*37c0*/  @!P0 IMAD.U32 R46, R39, 0x10000, RZ ;  /* 0x00010000272e8824 */ /* 0x000fe200078e00ff */
[----:B------:R-:W-:Y:S02]  /*37d0*/  @!P0 SHF.L.U32 R45, R36, 0x10, RZ ;  /* 0x00000010242d8819 */ /* 0x000fe400000006ff */
[C---:B------:R-:W-:Y:S02]  /*37e0*/  @!P0 LOP3.LUT R34, R38.reuse, 0xffff0000, RZ, 0xc0, !PT ;  /* 0xffff000026228812 */ /* 0x040fe400078ec0ff */
[----:B------:R-:W-:Y:S02]  /*37f0*/  @!P0 SHF.L.U32 R44, R38, 0x10, RZ ;  /* 0x00000010262c8819 */ /* 0x000fe400000006ff */
[C---:B---3--:R-:W-:Y:S01]  /*3800*/  @!P0 SHF.L.U32 R43, R48.reuse, 0x10, RZ ;  /* 0x00000010302b8819 */ /* 0x048fe200000006ff */
[C---:B------:R-:W-:Y:S01]  /*3810*/  @!P0 IMAD.U32 R42, R49.reuse, 0x10000, RZ ;  /* 0x00010000312a8824 */ /* 0x040fe200078e00ff */
[----:B------:R-:W-:Y:S02]  /*3820*/  @!P0 LOP3.LUT R47, R48, 0xffff0000, RZ, 0xc0, !PT ;  /* 0xffff0000302f8812 */ /* 0x000fe400078ec0ff */
[----:B------:R-:W-:Y:S01]  /*3830*/  @!P0 LOP3.LUT R49, R49, 0xffff0000, RZ, 0xc0, !PT ;  /* 0xffff000031318812 */ /* 0x000fe200078ec0ff */
[----:B------:R-:W-:Y:S01]  /*3840*/  @!P0 FMUL.FTZ R116, R34, R42 ;  /* 0x0000002a22748220 */ /* 0x000fe20000410000 */
[C---:B----4-:R-:W-:Y:S01]  /*3850*/  @!P0 SHF.L.U32 R32, R30.reuse, 0x10, RZ ;  /* 0x000000101e208819 */ /* 0x050fe200000006ff */
        /* <DEDUP_REMOVED lines=9> */
[----:B------:R-:W-:Y:S02]  /*38f0*/  @!P0 IMAD.U32 R43, R37, 0x10000, RZ ;  /* 0x00010000252b8824 */ /* 0x000fe400078e00ff */
[C---:B------:R-:W-:Y:S01]  /*3900*/  @!P0 FMUL.FTZ R2, R33.reuse, R30 ;  /* 0x0000001e21028220 */ /* 0x040fe20000410000 */
[----:B------:R-:W-:Y:S01]  /*3910*/  @!P0 FMUL.FTZ R3, R34, R27 ;  /* 0x0000001b22038220 */ /* 0x000fe20000410000 */
[----:B------:R-:W-:Y:S01]  /*3920*/  @!P0 FMUL.FTZ R117, R33, R47 ;  /* 0x0000002f21758220 */ /* 0x000fe20000410000 */
[----:B------:R-:W-:Y:S01]  /*3930*/  @!P0 F2FP.BF16.F32.PACK_AB R118, R0, R51 ;  /* 0x000000330076823e */ /* 0x000fe200000010ff */
[C---:B------:R-:W-:Y:S01]  /*3940*/  @!P0 FMUL.FTZ R119, R32.reuse, R49 ;  /* 0x0000003120778220 */ /* 0x040fe20000410000 */
[----:B------:R-:W-:Y:S01]  /*3950*/  LEA.HI.X R51, R61, R85, R60, 0x1, P2 ;  /* 0x000000553d337211 */ /* 0x000fe200010f0c3c */
[----:B------:R-:W-:Y:S01]  /*3960*/  @!P0 FMUL.FTZ R4, R32, R31 ;  /* 0x0000001f20048220 */ /* 0x000fe20000410000 */
[----:B------:R-:W-:Y:S01]  /*3970*/  @!P0 MOV R36, R118 ;  /* 0x0000007600248202 */ /* 0x000fe20000000f00 */
[----:B------:R-:W-:Y:S01]  /*3980*/  @!P0 FFMA.FTZ R2, R47, R43, R2 ;  /* 0x0000002b2f028223 */ /* 0x000fe20000010002 */
        /* <DEDUP_REMOVED lines=14> */
[----:B------:R-:W4:Y:S06]  /*3a70*/  @!P1 LDG.E.64 R46, desc[UR4][R54.64+0x40] ;  /* 0x00004004362e9981 */ /* 0x000f2c000c1e1b00 */
[----:B------:R-:W5:Y:S01]  /*3a80*/  LDG.E.128 R32, desc[UR4][R56.64+0x80] ;  /* 0x0000800438207981 */ /* 0x000f62000c1e1d00 */
[C---:B---3--:R-:W-:Y:S01]  /*3a90*/  @!P1 SHF.L.U32 R40, R30.reuse, 0x10, RZ ;  /* 0x000000101e289819 */ /* 0x048fe200000006ff */
[C---:B------:R-:W-:Y:S01]  /*3aa0*/  @!P1 IMAD.U32 R27, R31.reuse, 0x10000, RZ ;  /* 0x000100001f1b9824 */ /* 0x040fe200078e00ff */
[----:B------:R-:W-:Y:S02]  /*3ab0*/  @!P1 LOP3.LUT R30, R30, 0xffff0000, RZ, 0xc0, !PT ;  /* 0xffff00001e1e9812 */ /* 0x000fe400078ec0ff */
[----:B------:R-:W-:Y:S02]  /*3ac0*/  @!P1 LOP3.LUT R31, R31, 0xffff0000, RZ, 0xc0, !PT ;  /* 0xffff00001f1f9812 */ /* 0x000fe400078ec0ff */
[C---:B----4-:R-:W-:Y:S01]  /*3ad0*/  @!P1 SHF.L.U32 R42, R46.reuse, 0x10, RZ ;  /* 0x000000102e2a9819 */ /* 0x050fe200000006ff */
[C---:B------:R-:W-:Y:S01]  /*3ae0*/  @!P1 IMAD.U32 R44, R47.reuse, 0x10000, RZ ;  /* 0x000100002f2c9824 */ /* 0x040fe200078e00ff */
[----:B------:R-:W-:Y:S02]  /*3af0*/  @!P1 LOP3.LUT R45, R46, 0xffff0000, RZ, 0xc0, !PT ;  /* 0xffff00002e2d9812 */ /* 0x000fe400078ec0ff */
[----:B------:R-:W-:Y:S02]  /*3b00*/  @!P1 LOP3.LUT R47, R47, 0xffff0000, RZ, 0xc0, !PT ;  /* 0xffff00002f2f9812 */ /* 0x000fe400078ec0ff */
[C---:B-----5:R-:W-:Y:S01]  /*3b10*/  @!P1 LOP3.LUT R41, R32.reuse, 0xffff0000, RZ, 0xc0, !PT ;  /* 0xffff000020299812 */ /* 0x060fe200078ec0ff */
[----:B------:R-:W-:Y:S01]  /*3b20*/  @!P1 IMAD.U32 R46, R35, 0x10000, RZ ;  /* 0x00010000232e9824 */ /* 0x000fe200078e00ff */
[----:B------:R-:W-:Y:S02]  /*3b30*/  @!P1 SHF.L.U32 R43, R32, 0x10, RZ ;  /* 0x00000010202b9819 */ /* 0x000fe400000006ff */
[----:B--2---:R-:W-:Y:S01]  /*3b40*/  @!P1 LOP3.LUT R37, R33, 0xffff0000, RZ, 0xc0, !PT ;  /* 0xffff000021259812 */ /* 0x004fe200078ec0ff */
[C---:B------:R-:W-:Y:S01]  /*3b50*/  @!P1 FMUL.FTZ R116, R41.reuse, R42 ;  /* 0x0000002a29749220 */ /* 0x040fe20000410000 */
[----:B------:R-:W-:Y:S01]  /*3b60*/  @!P1 LOP3.LUT R38, R34, 0xffff0000, RZ, 0xc0, !PT ;  /* 0xffff000022269812 */ /* 0x000fe200078ec0ff */
[-C--:B------:R-:W-:Y:S01]  /*3b70*/  @!P1 FMUL.FTZ R5, R41, R40.reuse ;  /* 0x0000002829059220 */ /* 0x080fe20000410000 */
[----:B------:R-:W-:Y:S01]  /*3b80*/  @!P1 LOP3.LUT R36, R35, 0xffff0000, RZ, 0xc0, !PT ;  /* 0xffff000023249812 */ /* 0x000fe200078ec0ff */
[----:B------:R-:W-:Y:S01]  /*3b90*/  @!P1 FFMA.FTZ R116, R43, R40, -R116 ;  /* 0x000000282b749223 */ /* 0x000fe20000010874 */
[----:B------:R-:W-:Y:S01]  /*3ba0*/  @!P1 FMUL.FTZ R6, R37, R30 ;  /* 0x0000001e25069220 */ /* 0x000fe20000410000 */
[----:B------:R-:W-:Y:S01]  /*3bb0*/  @!P1 FFMA.FTZ R5, R42, R43, R5 ;  /* 0x0000002b2a059223 */ /* 0x000fe20000010005 */
[----:B------:R-:W-:Y:S01]  /*3bc0*/  @!P1 SHF.L.U32 R42, R34, 0x10, RZ ;  /* 0x00000010222a9819 */ /* 0x000fe200000006ff */
[----:B------:R-:W-:Y:S02]  /*3bd0*/  @!P1 IMAD.U32 R43, R33, 0x10000, RZ ;  /* 0x00010000212b9824 */ /* 0x000fe400078e00ff */
[----:B------:R-:W-:Y:S01]  /*3be0*/  @!P1 FMUL.FTZ R7, R38, R27 ;  /* 0x0000001b26079220 */ /* 0x000fe20000410000 */
[----:B------:R-:W-:Y:S01]  /*3bf0*/  @!P1 FMUL.FTZ R117, R37, R45 ;  /* 0x0000002d25759220 */ /* 0x000fe20000410000 */
[----:B------:R-:W-:Y:S01]  /*3c00*/  @!P1 F2FP.BF16.F32.PACK_AB R116, R5, R116 ;  /* 0x000000740574923e */ /* 0x000fe200000010ff */
[C---:B------:R-:W-:Y:S01]  /*3c10*/  @!P1 FMUL.FTZ R119, R36.reuse, R47 ;  /* 0x0000002f24779220 */ /* 0x040fe20000410000 */
[----:B------:R-:W-:Y:S01]  /*3c20*/  @!P1 FMUL.FTZ R8, R36, R31 ;  /* 0x0000001f24089220 */ /* 0x000fe20000410000 */
        /* <DEDUP_REMOVED lines=27> */
[C---:B-----5:R-:W-:Y:S02]  /*3de0*/  @!P0 LOP3.LUT R41, R36.reuse, 0xffff0000, RZ, 0xc0, !PT ;  /* 0xffff000024298812 */ /* 0x060fe400078ec0ff */
        /* <DEDUP_REMOVED lines=76> */
.L_x_2151:
[----:B------:R-:W-:Y:S05]  /*42b0*/  BSYNC.RECONVERGENT B0 ;  /* 0x0000000000007941 */ /* 0x000fea0003800200 */
.L_x_2150:
[----:B------:R-:W-:Y:S04]  /*42c0*/  BSSY.RECONVERGENT B0, `(.L_x_2152) ;  /* 0x00000c0000007945 */ /* 0x000fe80003800200 */
[----:B------:R-:W-:Y:S05]  /*42d0*/  @!P4 BRA `(.L_x_2153) ;  /* 0x0000000800f8c947 */ /* 0x000fea0003800000 */
[C---:B------:R-:W-:Y:S01]  /*42e0*/  LEA R40, P2, R77.reuse, R28, 0x5 ;  /* 0x0000001c4d287211 */ /* 0x040fe200078428ff */
[----:B------:R-:W4:Y:S01]  /*42f0*/  LDC.64 R116, c[0x0][0x4a8] ;  /* 0x00012a00ff747b82 */ /* 0x000f220000000a00 */
[----:B------:R-:W-:Y:S02]  /*4300*/  ISETP.GE.AND P0, PT, R20, R26, PT ;  /* 0x0000001a1400720c */ /* 0x000fe40003f06270 */
[C---:B------:R-:W-:Y:S02]  /*4310*/  LEA.HI.X.SX32 R41, R77.reuse, R29, 0x5, P2 ;  /* 0x0000001d4d297211 */ /* 0x040fe400010f2eff */
[C---:B------:R-:W-:Y:S04]  /*4320*/  LEA R56, P1, R77.reuse, R54, 0x5 ;  /* 0x000000364d387211 */ /* 0x040fe800078228ff */
[----:B------:R-:W-:Y:S02]  /*4330*/  LEA.HI.X.SX32 R57, R77, R55, 0x5, P1 ;  /* 0x000000374d397211 */ /* 0x000fe400008f2eff */
[----:B------:R-:W-:Y:S03]  /*4340*/  ISETP.GE.AND P1, PT, R19, R26, PT ;  /* 0x0000001a1300720c */ /* 0x000fe60003f26270 */
[----:B---3--:R-:W3:Y:S06]  /*4350*/  @!P0 LDG.E.64 R50, desc[UR4][R56.64] ;  /* 0x0000000438328981 */ /* 0x008eec000c1e1b00 */
[----:B------:R-:W5:Y:S01]  /*4360*/  @!P0 LDG.E.64 R30, desc[UR4][R40.64] ;  /* 0x00000004281e8981 */ /* 0x000f62000c1e1b00 */
[C---:B----4-:R-:W-:Y:S04]  /*4370*/  LEA R118, P2, R116.reuse, R22, 0x6 ;  /* 0x0000001674767211 */ /* 0x050fe800078430ff */
[----:B------:R-:W-:Y:S02]  /*4380*/  LEA.HI.X R119, R116, R23, R117, 0x6, P2 ;  /* 0x0000001774777211 */ /* 0x000fe400010f3475 */
[----:B------:R-:W4:Y:S03]  /*4390*/  LDC.64 R116, c[0x0][0x3b8] ;  /* 0x0000ee00ff747b82 */ /* 0x000f260000000a00 */
[----:B--2---:R-:W2:Y:S01]  /*43a0*/  LDG.E.128 R32, desc[UR4][R118.64] ;  /* 0x0000000476207981 */ /* 0x004ea2000c1e1d00 */
[----:B----4-:R-:W-:Y:S02]  /*43b0*/  LEA R120, P2, R116, R84, 0x6 ;  /* 0x0000005474787211 */ /* 0x010fe400078430ff */
        /* <DEDUP_REMOVED lines=8> */
[C---:B--2---:R-:W-:Y:S01]  /*4440*/  @!P0 LOP3.LUT R37, R32.reuse, 0xffff0000, RZ, 0xc0, !PT ;  /* 0xffff000020258812 */ /* 0x044fe200078ec0ff */
[----:B------:R-:W-:Y:S01]  /*4450*/  @!P0 IMAD.U32 R48, R35, 0x10000, RZ ;  /* 0x0001000023308824 */ /* 0x000fe200078e00ff */
[----:B------:R-:W-:Y:S02]  /*4460*/  @!P0 SHF.L.U32 R47, R32, 0x10, RZ ;  /* 0x00000010202f8819 */ /* 0x000fe400000006ff */
[C---:B------:R-:W-:Y:S01]  /*4470*/  @!P0 LOP3.LUT R38, R34.reuse, 0xffff0000, RZ, 0xc0, !PT ;  /* 0xffff000022268812 */ /* 0x040fe200078ec0ff */
[C---:B------:R-:W-:Y:S01]  /*4480*/  @!P0 FMUL.FTZ R121, R37.reuse, R45 ;  /* 0x0000002d25798220 */ /* 0x040fe20000410000 */
[----:B------:R-:W-:Y:S01]  /*4490*/  @!P0 SHF.L.U32 R46, R34, 0x10, RZ ;  /* 0x00000010222e8819 */ /* 0x000fe200000006ff */
        /* <DEDUP_REMOVED lines=10> */
[----:B------:R-:W-:Y:S01]  /*4540*/  @!P0 FMUL.FTZ R125, R36, R51 ;  /* 0x00000033247d8220 */ /* 0x000fe20000410000 */
[----:B------:R-:W-:Y:S01]  /*4550*/  LEA.HI.X R121, R116, R85, R117, 0x6, P2 ;  /* 0x0000005574797211 */ /* 0x000fe200010f3475 */
[----:B------:R-:W-:Y:S01]  /*4560*/  @!P0 FMUL.FTZ R4, R36, R31 ;  /* 0x0000001f24048220 */ /* 0x000fe20000410000 */
[----:B------:R-:W-:Y:S01]  /*4570*/  @!P0 MOV R32, R124 ;  /* 0x0000007c00208202 */ /* 0x000fe20000000f00 */
[----:B------:R-:W-:Y:S01]  /*4580*/  @!P0 FMUL.FTZ R122, R38, R44 ;  /* 0x0000002c267a8220 */ /* 0x000fe20000410000 */
        /* <DEDUP_REMOVED lines=101> */
[----:B------:R-:W-:Y:S05]  /*4be0*/  @!P0 MOV R34, R122 ;  /* 0x0000007a00228202 */ /* 0x000fea0000000f00 */
        /* <DEDUP_REMOVED lines=24> */
[----:B------:R-:W-:Y:S02]  /*4d70*/  @!P1 IMAD.U32 R44, R38, 0x10000, RZ ;  /* 0x00010000262c9824 */ /* 0x000fe400078e00ff */
[----:B------:R-:W-:Y:S01]  /*4d80*/  @!P1 FMUL.FTZ R117, R33, R47 ;  /* 0x0000002f21759220 */ /* 0x000fe20000410000 */
[----:B------:R-:W-:Y:S01]  /*4d90*/  @!P1 F2FP.BF16.F32.PACK_AB R116, R13, R116 ;  /* 0x000000740d74923e */ /* 0x000fe200000010ff */
[C---:B------:R-:W-:Y:S01]  /*4da0*/  @!P1 FMUL.FTZ R15, R34.reuse, R27 ;  /* 0x0000001b220f9220 */ /* 0x040fe20000410000 */
        /* <DEDUP_REMOVED lines=17> */
.L_x_2153:
[----:B------:R-:W-:Y:S05]  /*4ec0*/  BSYNC.RECONVERGENT B0 ;  /* 0x0000000000007941 */ /* 0x000fea0003800200 */
.L_x_2152:
[----:B------:R-:W-:Y:S04]  /*4ed0*/  BSSY.RECONVERGENT B0, `(.L_x_2154) ;  /* 0x00000c3000007945 */ /* 0x000fe80003800200 */
[----:B------:R-:W-:Y:S05]  /*4ee0*/  @!P3 BRA `(.L_x_2155) ;  /* 0x0000000c0004b947 */ /* 0x000fea0003800000 */
[----:B------:R-:W-:Y:S01]  /*4ef0*/  ISETP.GE.AND P0, PT, R20, R26, PT ;  /* 0x0000001a1400720c */ /* 0x000fe20003f06270 */
[----:B------:R-:W5:Y:S01]  /*4f00*/  LDC.64 R56, c[0x0][0x4a8] ;  /* 0x00012a00ff387b82 */ /* 0x000f620000000a00 */
[C---:B---3--:R-:W-:Y:S02]  /*4f10*/  LEA R50, P1, R77.reuse, R54, 0x6 ;  /* 0x000000364d327211 */ /* 0x048fe400078230ff */
[C---:B------:R-:W-:Y:S02]  /*4f20*/  LEA R30, P2, R77.reuse, R28, 0x6 ;  /* 0x0000001c4d1e7211 */ /* 0x040fe400078430ff */
[C---:B------:R-:W-:Y:S02]  /*4f30*/  LEA.HI.X.SX32 R51, R77.reuse, R55, 0x6, P1 ;  /* 0x000000374d337211 */ /* 0x040fe400008f36ff */
[----:B------:R-:W-:Y:S02]  /*4f40*/  LEA.HI.X.SX32 R31, R77, R29, 0x6, P2 ;  /* 0x0000001d4d1f7211 */ /* 0x000fe400010f36ff */
[----:B------:R-:W-:Y:S03]  /*4f50*/  ISETP.GE.AND P1, PT, R19, R26, PT ;  /* 0x0000001a1300720c */ /* 0x000fe60003f26270 */
[----:B------:R-:W3:Y:S06]  /*4f60*/  @!P0 LDG.E.64 R48, desc[UR4][R50.64] ;  /* 0x0000000432308981 */ /* 0x000eec000c1e1b00 */
[----:B------:R-:W2:Y:S01]  /*4f70*/  @!P0 LDG.E.64 R28, desc[UR4][R30.64] ;  /* 0x000000041e1c8981 */ /* 0x000ea2000c1e1b00 */
[----:B---3--:R-:W-:Y:S01]  /*4f80*/  @!P0 SHF.L.U32 R42, R49, 0x10, RZ ;  /* 0x00000010312a8819 */ /* 0x008fe200000006ff */
[----:B-----5:R-:W-:Y:S01]  /*4f90*/  IMAD R57, R57, 0x60, RZ ;  /* 0x0000006039397824 */ /* 0x020fe200078e02ff */
[----:B------:R-:W-:Y:S01]  /*4fa0*/  @!P0 LOP3.LUT R47, R48, 0xffff0000, RZ, 0xc0, !PT ;  /* 0xffff0000302f8812 */ /* 0x000fe200078ec0ff */
[----:B------:R-:W-:Y:S01]  /*4fb0*/  IMAD.WIDE.U32 R116, R56, 0x60, R22 ;  /* 0x0000006038747825 */ /* 0x000fe200078e0016 */
[----:B------:R-:W-:Y:S02]  /*4fc0*/  @!P0 LOP3.LUT R49, R49, 0xffff0000, RZ, 0xc0, !PT ;  /* 0xffff000031318812 */ /* 0x000fe400078ec0ff */
[----:B--2---:R-:W-:Y:S01]  /*4fd0*/  @!P0 SHF.L.U32 R27, R29, 0x10, RZ ;  /* 0x000000101d1b8819 */ /* 0x004fe200000006ff */
[----:B------:R-:W-:Y:S01]  /*4fe0*/  @!P0 IMAD.U32 R43, R48, 0x10000, RZ ;  /* 0x00010000302b8824 */ /* 0x000fe200078e00ff */
[----:B------:R-:W-:Y:S01]  /*4ff0*/  IADD3 R117, PT, PT, R117, R57, RZ ;  /* 0x0000003975757210 */ /* 0x000fe20007ffe0ff */
[C---:B----4-:R-:W-:Y:S01]  /*5000*/  @!P0 IMAD.U32 R36, R28.reuse, 0x10000, RZ ;  /* 0x000100001c248824 */ /* 0x050fe200078e00ff */
[----:B------:R-:W-:Y:S01]  /*5010*/  @!P0 LOP3.LUT R28, R28, 0xffff0000, RZ, 0xc0, !PT ;  /* 0xffff00001c1c8812 */ /* 0x000fe200078ec0ff */
[----:B------:R-:W2:Y:S01]  /*5020*/  LDC.64 R56, c[0x0][0x3b8] ;  /* 0x0000ee00ff387b82 */ /* 0x000ea20000000a00 */
[----:B------:R-:W-:Y:S01]  /*5030*/  @!P0 LOP3.LUT R29, R29, 0xffff0000, RZ, 0xc0, !PT ;  /* 0xffff00001d1d8812 */ /* 0x000fe200078ec0ff */
[----:B------:R-:W3:Y:S01]  /*5040*/  LDG.E.128 R32, desc[UR4][R116.64] ;  /* 0x0000000474207981 */ /* 0x000ee2000c1e1d00 */
[----:B--2---:R-:W-:Y:S04]  /*5050*/  IMAD.WIDE.U32 R124, R56, 0x60, R84 ;  /* 0x00000060387c7825 */ /* 0x004fe800078e0054 */
[----:B------:R-:W-:Y:S01]  /*5060*/  IMAD R120, R57, 0x60, RZ ;  /* 0x0000006039787824 */ /* 0x000fe200078e02ff */
[----:B------:R-:W-:Y:S03]  /*5070*/  MOV R56, R124 ;  /* 0x0000007c00387202 */ /* 0x000fe60000000f00 */
[----:B------:R-:W-:Y:S01]  /*5080*/  IMAD.IADD R57, R125, 0x1, R120 ;  /* 0x000000017d397824 */ /* 0x000fe200078e0278 */
[C---:B---3--:R-:W-:Y:S01]  /*5090*/  @!P0 LOP3.LUT R37, R32.reuse, 0xffff0000, RZ, 0xc0, !PT ;  /* 0xffff000020258812 */ /* 0x048fe200078ec0ff */
[----:B------:R-:W-:Y:S01]  /*50a0*/  @!P0 IMAD.U32 R45, R32, 0x10000, RZ ;  /* 0x00010000202d8824 */ /* 0x000fe200078e00ff */
[C---:B------:R-:W-:Y:S01]  /*50b0*/  @!P0 LOP3.LUT R38, R34.reuse, 0xffff0000, RZ, 0xc0, !PT ;  /* 0xffff000022268812 */ /* 0x040fe200078ec0ff */
[----:B------:R-:W-:Y:S01]  /*50c0*/  @!P0 IMAD.U32 R44, R34, 0x10000, RZ ;  /* 0x00010000222c8824 */ /* 0x000fe200078e00ff */
[----:B------:R-:W-:Y:S01]  /*50d0*/  @!P0 SHF.L.U32 R46, R35, 0x10, RZ ;  /* 0x00000010232e8819 */ /* 0x000fe200000006ff */
[C---:B------:R-:W-:Y:S01]  /*50e0*/  @!P0 FMUL.FTZ R119, R37.reuse, R43 ;  /* 0x0000002b25778220 */ /* 0x040fe20000410000 */
[-C--:B------:R-:W-:Y:S01]  /*50f0*/  @!P0 FMUL.FTZ R0, R37, R36.reuse ;  /* 0x0000002425008220 */ /* 0x080fe20000410000 */
[----:B------:R-:W-:Y:S01]  /*5100*/  @!P0 LOP3.LUT R37, R33, 0xffff0000, RZ, 0xc0, !PT ;  /* 0xffff000021258812 */ /* 0x000fe200078ec0ff */
[----:B------:R-:W-:Y:S01]  /*5110*/  @!P0 FMUL.FTZ R3, R38, R27 ;  /* 0x0000001b26038220 */ /* 0x000fe20000410000 */
[----:B------:R-:W-:Y:S01]  /*5120*/  @!P0 FFMA.FTZ R119, R45, R36, -R119 ;  /* 0x000000242d778223 */ /* 0x000fe20000010877 */
[----:B------:R-:W-:Y:S01]  /*5130*/  @!P0 LOP3.LUT R36, R35, 0xffff0000, RZ, 0xc0, !PT ;  /* 0xffff000023248812 */ /* 0x000fe200078ec0ff */
[----:B------:R-:W-:Y:S01]  /*5140*/  @!P0 FFMA.FTZ R0, R43, R45, R0 ;  /* 0x0000002d2b008223 */ /* 0x000fe20000010000 */
[----:B------:R-:W-:Y:S01]  /*5150*/  @!P0 SHF.L.U32 R43, R33, 0x10, RZ ;  /* 0x00000010212b8819 */ /* 0x000fe200000006ff */
[C---:B------:R-:W-:Y:S01]  /*5160*/  @!P0 FMUL.FTZ R2, R37.reuse, R28 ;  /* 0x0000001c25028220 */ /* 0x040fe20000410000 */
[----:B------:R-:W-:Y:S01]  /*5170*/  @!P0 FMUL.FTZ R121, R37, R47 ;  /* 0x0000002f25798220 */ /* 0x000fe20000410000 */
[----:B------:R-:W-:Y:S01]  /*5180*/  @!P0 FMUL.FTZ R123, R36, R49 ;  /* 0x00000031247b8220 */ /* 0x000fe20000410000 */
[----:B------:R-:W-:Y:S01]  /*5190*/  @!P0 F2FP.BF16.F32.PACK_AB R119, R0, R119 ;  /* 0x000000770077823e */ /* 0x000fe200000010ff */
[----:B------:R-:W-:Y:S01]  /*51a0*/  @!P0 FMUL.FTZ R4, R36, R29 ;  /* 0x0000001d24048220 */ /* 0x000fe20000410000 */
        /* <DEDUP_REMOVED lines=68> */
[----:B----4-:R-:W-:Y:S01]  /*55f0*/  @!P0 LOP3.LUT R40, R32, 0xffff0000, RZ, 0xc0, !PT ;  /* 0xffff000020288812 */ /* 0x010fe200078ec0ff */
[----:B------:R-:W-:Y:S01]  /*5600*/  @!P0 IMAD.U32 R47, R34, 0x10000, RZ ;  /* 0x00010000222f8824 */ /* 0x000fe200078e00ff */
        /* <DEDUP_REMOVED lines=10> */
[----:B------:R-:W-:Y:S01]  /*56b0*/  @!P0 SHF.L.U32 R45, R33, 0x10, RZ ;  /* 0x00000010212d8819 */ /* 0x000fe200000006ff */
[----:B------:R-:W-:Y:S01]  /*56c0*/  @!P0 FFMA.FTZ R118, R44, R27, -R118 ;  /* 0x0000001b2c768223 */ /* 0x000fe20000010876 */
[----:B------:R-:W-:Y:S01]  /*56d0*/  @!P0 LOP3.LUT R27, R34, 0xffff0000, RZ, 0xc0, !PT ;  /* 0xffff0000221b8812 */ /* 0x000fe200078ec0ff */
[----:B------:R-:W-:Y:S01]  /*56e0*/  @!P0 FMUL.FTZ R10, R37, R28 ;  /* 0x0000001c250a8220 */ /* 0x000fe20000410000 */
[----:B------:R-:W-:Y:S01]  /*56f0*/  @!P0 FFMA.FTZ R9, R42, R44, R9 ;  /* 0x0000002c2a098223 */ /* 0x000fe20000010009 */
[----:B------:R-:W-:Y:S01]  /*5700*/  @!P0 SHF.L.U32 R42, R35, 0x10, RZ ;  /* 0x00000010232a8819 */ /* 0x000fe200000006ff */
[C---:B------:R-:W-:Y:S01]  /*5710*/  @!P0 FMUL.FTZ R121, R36.reuse, R49 ;  /* 0x0000003124798220 */ /* 0x040fe20000410000 */
[C---:B------:R-:W-:Y:S01]  /*5720*/  @!P0 FMUL.FTZ R11, R27.reuse, R26 ;  /* 0x0000001a1b0b8220 */ /* 0x040fe20000410000 */
        /* <DEDUP_REMOVED lines=16> */
[----:B------:R2:W-:Y:S08]  /*5830*/  STG.E.128 desc[UR4][R56.64+0x100], R32 ;  /* 0x0001002038007986 */ /* 0x0005f0000c101d04 */
[----:B------:R-:W3:Y:S06]  /*5840*/  @!P1 LDG.E.64 R50, desc[UR4][R50.64+0xc0] ;  /* 0x0000c00432329981 */ /* 0x000eec000c1e1b00 */
[----:B------:R-:W4:Y:S08]  /*5850*/  LDG.E.128 R36, desc[UR4][R116.64+0x180] ;  /* 0x0001800474247981 */ /* 0x000f30000c1e1d00 */
[----:B------:R5:W2:Y:S01]  /*5860*/  @!P1 LDG.E.64 R26, desc[UR4][R30.64+0xc0] ;  /* 0x0000c0041e1a9981 */ /* 0x000aa2000c1e1b00 */
[C---:B---3--:R-:W-:Y:S01]  /*5870*/  @!P1 SHF.L.U32 R42, R50.reuse, 0x10, RZ ;  /* 0x00000010322a9819 */ /* 0x048fe200000006ff */
[C---:B------:R-:W-:Y:S01]  /*5880*/  @!P1 IMAD.U32 R46, R51.reuse, 0x10000, RZ ;  /* 0x00010000332e9824 */ /* 0x040fe200078e00ff */
[----:B------:R-:W-:Y:S02]  /*5890*/  @!P1 LOP3.LUT R43, R50, 0xffff0000, RZ, 0xc0, !PT ;  /* 0xffff0000322b9812 */ /* 0x000fe400078ec0ff */
[----:B------:R-:W-:Y:S02]  /*58a0*/  @!P1 LOP3.LUT R49, R51, 0xffff0000, RZ, 0xc0, !PT ;  /* 0xffff000033319812 */ /* 0x000fe400078ec0ff */
[----:B----4-:R-:W-:Y:S01]  /*58b0*/  @!P1 LOP3.LUT R40, R36, 0xffff0000, RZ, 0xc0, !PT ;  /* 0xffff000024289812 */ /* 0x010fe200078ec0ff */
[----:B------:R-:W-:Y:S01]  /*58c0*/  @!P1 IMAD.U32 R47, R38, 0x10000, RZ ;  /* 0x00010000262f9824 */ /* 0x000fe200078e00ff */
[----:B------:R-:W-:Y:S02]  /*58d0*/  @!P1 SHF.L.U32 R44, R36, 0x10, RZ ;  /* 0x00000010242c9819 */ /* 0x000fe400000006ff */
[----:B-----5:R-:W-:Y:S01]  /*58e0*/  @!P1 LOP3.LUT R31, R37, 0xffff0000, RZ, 0xc0, !PT ;  /* 0xffff0000251f9812 */ /* 0x020fe200078ec0ff */
[----:B------:R-:W-:Y:S01]  /*58f0*/  @!P1 FMUL.FTZ R116, R40, R42 ;  /* 0x0000002a28749220 */ /* 0x000fe20000410000 */
[----:B------:R-:W-:Y:S02]  /*5900*/  @!P1 LOP3.LUT R30, R39, 0xffff0000, RZ, 0xc0, !PT ;  /* 0xffff0000271e9812 */ /* 0x000fe400078ec0ff */
[C---:B--2---:R-:W-:Y:S01]  /*5910*/  @!P1 LOP3.LUT R28, R26.reuse, 0xffff0000, RZ, 0xc0, !PT ;  /* 0xffff00001a1c9812 */ /* 0x044fe200078ec0ff */
[----:B------:R-:W-:Y:S01]  /*5920*/  @!P1 IMAD.U32 R29, R26, 0x10000, RZ ;  /* 0x000100001a1d9824 */ /* 0x000fe200078e00ff */
[----:B------:R-:W-:Y:S01]  /*5930*/  @!P1 SHF.L.U32 R26, R27, 0x10, RZ ;  /* 0x000000101b1a9819 */ /* 0x000fe200000006ff */
[----:B------:R-:W-:Y:S01]  /*5940*/  @!P1 FMUL.FTZ R117, R31, R43 ;  /* 0x0000002b1f759220 */ /* 0x000fe20000410000 */
[----:B------:R-:W-:Y:S01]  /*5950*/  @!P1 LOP3.LUT R27, R27, 0xffff0000, RZ, 0xc0, !PT ;  /* 0xffff00001b1b9812 */ /* 0x000fe200078ec0ff */
[-C--:B------:R-:W-:Y:S01]  /*5960*/  @!P1 FMUL.FTZ R13, R40, R29.reuse ;  /* 0x0000001d280d9220 */ /* 0x080fe20000410000 */
[----:B------:R-:W-:Y:S01]  /*5970*/  @!P1 SHF.L.U32 R45, R37, 0x10, RZ ;  /* 0x00000010252d9819 */ /* 0x000fe200000006ff */
[----:B------:R-:W-:Y:S01]  /*5980*/  @!P1 FFMA.FTZ R116, R44, R29, -R116 ;  /* 0x0000001d2c749223 */ /* 0x000fe20000010874 */
[----:B------:R-:W-:Y:S01]  /*5990*/  @!P1 LOP3.LUT R29, R38, 0xffff0000, RZ, 0xc0, !PT ;  /* 0xffff0000261d9812 */ /* 0x000fe200078ec0ff */
[----:B------:R-:W-:Y:S01]  /*59a0*/  @!P1 FFMA.FTZ R13, R42, R44, R13 ;  /* 0x0000002c2a0d9223 */ /* 0x000fe2000001000d */
[----:B------:R-:W-:Y:S01]  /*59b0*/  @!P1 SHF.L.U32 R42, R39, 0x10, RZ ;  /* 0x00000010272a9819 */ /* 0x000fe200000006ff */
[----:B------:R-:W-:Y:S01]  /*59c0*/  @!P1 FMUL.FTZ R14, R31, R28 ;  /* 0x0000001c1f0e9220 */ /* 0x000fe20000410000 */
[C---:B------:R-:W-:Y:S01]  /*59d0*/  @!P1 FMUL.FTZ R119, R30.reuse, R49 ;  /* 0x000000311e779220 */ /* 0x040fe20000410000 */
[----:B------:R-:W-:Y:S01]  /*59e0*/  @!P1 FMUL.FTZ R15, R29, R26 ;  /* 0x0000001a1d0f9220 */ /* 0x000fe20000410000 */
[----:B------:R-:W-:Y:S01]  /*59f0*/  @!P1 F2FP.BF16.F32.PACK_AB R116, R13, R116 ;  /* 0x000000740d74923e */ /* 0x000fe200000010ff */
[----:B------:R-:W-:Y:S01]  /*5a00*/  @!P1 FMUL.FTZ R118, R29, R46 ;  /* 0x0000002e1d769220 */ /* 0x000fe20000410000 */
[----:B------:R-:W-:Y:S01]  /*5a10*/  @!P1 FMUL.FTZ R16, R30, R27 ;  /* 0x0000001b1e109220 */ /* 0x000fe20000410000 */
[----:B------:R-:W-:Y:S01]  /*5a20*/  @!P1 FFMA.FTZ R14, R43, R45, R14 ;  /* 0x0000002d2b0e9223 */ /* 0x000fe2000001000e */
[----:B------:R-:W-:Y:S01]  /*5a30*/  @!P1 MOV R36, R116 ;  /* 0x0000007400249202 */ /* 0x000fe20000000f00 */
        /* <DEDUP_REMOVED lines=12> */
.L_x_2155:
[----:B------:R-:W-:Y:S05]  /*5b00*/  BSYNC.RECONVERGENT B0 ;  /* 0x0000000000007941 */ /* 0x000fea0003800200 */
.L_x_2154:
[----:B------:R-:W2:Y:S01]  /*5b10*/  LDC R26, c[0x0][0x450] ;  /* 0x00011400ff1a7b82 */ /* 0x000ea20000000800 */
[----:B-1----:R-:W-:Y:S05]  /*5b20*/  IMAD.U32 R109, R109, -0x20, RZ ;  /* 0xffffffe06d6d7824 */ /* 0x002fea00078e00ff */
[C---:B------:R-:W-:Y:S02]  /*5b30*/  LEA R24, P1, R109.reuse, R24, 0x1 ;  /* 0x000000186d187211 */ /* 0x040fe400078208ff */
[C---:B------:R-:W-:Y:S02]  /*5b40*/  LEA R52, P0, R109.reuse, R52, 0x1 ;  /* 0x000000346d347211 */ /* 0x040fe400078008ff */
[C---:B------:R-:W-:Y:S02]  /*5b50*/  LEA.HI.X.SX32 R25, R109.reuse, R25, 0x1, P1 ;  /* 0x000000196d197211 */ /* 0x040fe400008f0eff */
[----:B------:R-:W-:Y:S01]  /*5b60*/  LEA.HI.X.SX32 R53, R109, R53, 0x1, P0 ;  /* 0x000000356d357211 */ /* 0x000fe200000f0eff */
[----:B------:R-:W-:Y:S05]  /*5b70*/  BRA `(.L_x_2146) ;  /* 0x0000005400ac7947 */ /* 0x000fea0003800000 */
.L_x_2147:
[----:B---3--:R-:W-:Y:S01]  /*5b80*/  LEA.HI R10, R26, R26, RZ, 0x1 ;  /* 0x0000001a1a0a7211 */ /* 0x008fe200078f08ff */
[----:B------:R-:W1:Y:S01]  /*5b90*/  LDC R48, c[0x0][0x450] ;  /* 0x00011400ff307b82 */ /* 0x000e620000000800 */
[----:B------:R-:W-:Y:S01]  /*5ba0*/  SHF.R.U32.HI R9, RZ, 0x1, R26 ;  /* 0x00000001ff097819 */ /* 0x000fe2000001161a */
[----:B------:R-:W-:Y:S01]  /*5bb0*/  BSSY.RECONVERGENT B0, `(.L_x_2156) ;  /* 0x0000154000007945 */ /* 0x000fe20003800200 */
[----:B------:R-:W-:Y:S05]  /*5bc0*/  SHF.R.S32.HI R10, RZ, 0x1, R10 ;  /* 0x00000001ff0a7819 */ /* 0x000fea000001140a */
[----:B------:R-:W-:Y:S05]  /*5bd0*/  IMAD.MOV R10, RZ, RZ, -R10 ;  /* 0x000000ffff0a7224 */ /* 0x000fea00078e0a0a */
[----:B------:R-:W-:Y:S01]  /*5be0*/  SHF.R.S32.HI R49, RZ, 0x1f, R10 ;  /* 0x0000001fff317819 */ /* 0x000fe2000001140a */
[----:B------:R-:W-:Y:S06]  /*5bf0*/  @!P0 BRA `(.L_x_2157) ;  /* 0x00000014003c8947 */ /* 0x000fec0003800000 */
        /* <DEDUP_REMOVED lines=16> */
[----:B------:R-:W5:Y:S08]  /*5d00*/  @!P0 LDG.E.128 R40, desc[UR4][R40.64] ;  /* 0x0000000428288981 */ /* 0x000f70000c1e1d00 */
[----:B------:R-:W4:Y:S01]  /*5d10*/  @!P0 LDG.E.128 R32, desc[UR4][R30.64] ;  /* 0x000000041e208981 */ /* 0x000f22000c1e1d00 */
[C---:B---3--:R-:W-:Y:S01]  /*5d20*/  @!P0 LOP3.LUT R2, R12.reuse, 0xffff0000, RZ, 0xc0, !PT ;  /* 0xffff00000c028812 */ /* 0x048fe200078ec0ff */
[C---:B------:R-:W-:Y:S01]  /*5d30*/  @!P0 IMAD.U32 R3, R13.reuse, 0x10000, RZ ;  /* 0x000100000d038824 */ /* 0x040fe200078e00ff */
[----:B------:R-:W-:Y:S01]  /*5d40*/  @!P0 LOP3.LUT R4, R13, 0xffff0000, RZ, 0xc0, !PT ;  /* 0xffff00000d048812 */ /* 0x000fe200078ec0ff */
[----:B------:R-:W-:Y:S01]  /*5d50*/  @!P0 IMAD.U32 R0, R12, 0x10000, RZ ;  /* 0x000100000c008824 */ /* 0x000fe200078e00ff */
[C---:B------:R-:W-:Y:S01]  /*5d60*/  @!P0 LOP3.LUT R11, R15.reuse, 0xffff0000, RZ, 0xc0, !PT ;  /* 0xffff00000f0b8812 */ /* 0x040fe200078ec0ff */
[----:B------:R-:W-:Y:S01]  /*5d70*/  @!P0 IMAD.U32 R7, R15, 0x10000, RZ ;  /* 0x000100000f078824 */ /* 0x000fe200078e00ff */
[----:B------:R-:W-:Y:S02]  /*5d80*/  @!P0 SHF.L.U32 R5, R14, 0x10, RZ ;  /* 0x000000100e058819 */ /* 0x000fe400000006ff */
[C---:B-----5:R-:W-:Y:S01]  /*5d90*/  @!P0 LOP3.LUT R27, R40.reuse, 0xffff0000, RZ, 0xc0, !PT ;  /* 0xffff0000281b8812 */ /* 0x060fe200078ec0ff */
[----:B------:R-:W-:Y:S01]  /*5da0*/  @!P0 IMAD.U32 R29, R40, 0x10000, RZ ;  /* 0x00010000281d8824 */ /* 0x000fe200078e00ff */
[----:B------:R-:W-:Y:S01]  /*5db0*/  @!P0 SHF.L.U32 R16, R41, 0x10, RZ ;  /* 0x0000001029108819 */ /* 0x000fe200000006ff */
[----:B------:R-:W-:Y:S01]  /*5dc0*/  @!P0 IMAD.U32 R12, R43, 0x10000, RZ ;  /* 0x000100002b0c8824 */ /* 0x000fe200078e00ff */
[----:B------:R-:W-:Y:S01]  /*5dd0*/  @!P0 LOP3.LUT R6, R14, 0xffff0000, RZ, 0xc0, !PT ;  /* 0xffff00000e068812 */ /* 0x000fe200078ec0ff */
[----:B------:R-:W-:Y:S01]  /*5de0*/  @!P1 FADD.FTZ R27, -R27, -RZ ;  /* 0x800000ff1b1b9221 */ /* 0x000fe20000010100 */
[----:B------:R-:W-:Y:S01]  /*5df0*/  @!P0 LOP3.LUT R15, R41, 0xffff0000, RZ, 0xc0, !PT ;  /* 0xffff0000290f8812 */ /* 0x000fe200078ec0ff */
[----:B------:R-:W-:Y:S01]  /*5e00*/  @!P1 FADD.FTZ R16, -R16, -RZ ;  /* 0x800000ff10109221 */ /* 0x000fe20000010100 */
[----:B------:R-:W-:Y:S01]  /*5e10*/  @!P0 LOP3.LUT R13, R42, 0xffff0000, RZ, 0xc0, !PT ;  /* 0xffff00002a0d8812 */ /* 0x000fe200078ec0ff */
[----:B------:R-:W-:Y:S01]  /*5e20*/  @!P1 FADD.FTZ R29, -R29, -RZ ;  /* 0x800000ff1d1d9221 */ /* 0x000fe20000010100 */
[----:B------:R-:W-:Y:S01]  /*5e30*/  @!P0 LOP3.LUT R8, R43, 0xffff0000, RZ, 0xc0, !PT ;  /* 0xffff00002b088812 */ /* 0x000fe200078ec0ff */
[----:B------:R-:W-:Y:S01]  /*5e40*/  @!P0 FMUL.FTZ R2, R2, R27 ;  /* 0x0000001b02028220 */ /* 0x000fe20000410000 */
[----:B--2---:R-:W-:Y:S01]  /*5e50*/  @!P0 SHF.L.U32 R27, R36, 0x10, RZ ;  /* 0x00000010241b8819 */ /* 0x004fe200000006ff */
[----:B------:R-:W-:Y:S01]  /*5e60*/  @!P0 IMAD.U32 R14, R42, 0x10000, RZ ;  /* 0x000100002a0e8824 */ /* 0x000fe200078e00ff */
[----:B----4-:R-:W-:Y:S01]  /*5e70*/  @!P0 LOP3.LUT R28, R32, 0xffff0000, RZ, 0xc0, !PT ;  /* 0xffff0000201c8812 */ /* 0x010fe200078ec0ff */
[----:B------:R-:W-:Y:S01]  /*5e80*/  @!P0 FMUL.FTZ R3, R3, R16 ;  /* 0x0000001003038220 */ /* 0x000fe20000410000 */
[----:B------:R-:W-:Y:S01]  /*5e90*/  @!P0 LOP3.LUT R31, R33, 0xffff0000, RZ, 0xc0, !PT ;  /* 0xffff0000211f8812 */ /* 0x000fe200078ec0ff */
[----:B------:R-:W-:Y:S01]  /*5ea0*/  @!P0 FMUL.FTZ R0, R0, R29 ;  /* 0x0000001d00008220 */ /* 0x000fe20000410000 */
[----:B------:R-:W-:Y:S01]  /*5eb0*/  @!P0 LOP3.LUT R29, R36, 0xffff0000, RZ, 0xc0, !PT ;  /* 0xffff0000241d8812 */ /* 0x000fe200078ec0ff */
[----:B------:R-:W-:Y:S01]  /*5ec0*/  @!P0 IMAD.U32 R16, R32, 0x10000, RZ ;  /* 0x0001000020108824 */ /* 0x000fe200078e00ff */
[----:B------:R-:W-:Y:S01]  /*5ed0*/  @!P0 LOP3.LUT R32, R34, 0xffff0000, RZ, 0xc0, !PT ;  /* 0xffff000022208812 */ /* 0x000fe200078ec0ff */
[----:B------:R-:W-:Y:S01]  /*5ee0*/  @!P1 FADD.FTZ R15, -R15, -RZ ;  /* 0x800000ff0f0f9221 */ /* 0x000fe20000010100 */
[----:B------:R-:W-:Y:S01]  /*5ef0*/  @!P1 FADD.FTZ R14, -R14, -RZ ;  /* 0x800000ff0e0e9221 */ /* 0x000fe20000010100 */
[----:B------:R-:W-:Y:S01]  /*5f00*/  @!P1 FADD.FTZ R13, -R13, -RZ ;  /* 0x800000ff0d0d9221 */ /* 0x000fe20000010100 */
[----:B------:R-:W-:Y:S01]  /*5f10*/  @!P1 FADD.FTZ R12, -R12, -RZ ;  /* 0x800000ff0c0c9221 */ /* 0x000fe20000010100 */
[----:B------:R-:W-:Y:S01]  /*5f20*/  @!P1 FADD.FTZ R8, -R8, -RZ ;  /* 0x800000ff08089221 */ /* 0x000fe20000010100 */
[----:B------:R-:W-:Y:S01]  /*5f30*/  ISETP.GE.AND P1, PT, R19, R26, PT ;  /* 0x0000001a1300720c */ /* 0x000fe20003f26270 */
[----:B------:R-:W-:Y:S01]  /*5f40*/  @!P0 FFMA.FTZ R0, R27, R16, R0 ;  /* 0x000000101b008223 */ /* 0x000fe20000010000 */
[----:B------:R-:W-:Y:S01]  /*5f50*/  @!P0 SHF.L.U32 R16, R37, 0x10, RZ ;  /* 0x0000001025108819 */ /* 0x000fe200000006ff */
[----:B------:R-:W-:Y:S01]  /*5f60*/  @!P0 IMAD.U32 R30, R33, 0x10000, RZ ;  /* 0x00010000211e8824 */ /* 0x000fe200078e00ff */
[----:B------:R-:W-:Y:S01]  /*5f70*/  @!P0 LOP3.LUT R27, R37, 0xffff0000, RZ, 0xc0, !PT ;  /* 0xffff0000251b8812 */ /* 0x000fe200078ec0ff */
[----:B------:R-:W-:Y:S01]  /*5f80*/  @!P0 FMUL.FTZ R4, R4, R15 ;  /* 0x0000000f04048220 */ /* 0x000fe20000410000 */
[----:B------:R-:W-:Y:S01]  /*5f90*/  @!P0 SHF.L.U32 R33, R35, 0x10, RZ ;  /* 0x0000001023218819 */ /* 0x000fe200000006ff */
[----:B------:R-:W-:Y:S01]  /*5fa0*/  @!P0 FFMA.FTZ R2, R29, R28, R2 ;  /* 0x0000001c1d028223 */ /* 0x000fe20000010002 */
[----:B------:R-:W-:Y:S01]  /*5fb0*/  @!P0 FFMA.FTZ R3, R16, R30, R3 ;  /* 0x0000001e10038223 */ /* 0x000fe20000010003 */
[----:B------:R-:W-:Y:S01]  /*5fc0*/  @!P0 FMUL.FTZ R5, R5, R14 ;  /* 0x0000000e05058220 */ /* 0x000fe20000410000 */
[C---:B------:R-:W-:Y:S02]  /*5fd0*/  @!P0 IMAD.U32 R28, R38.reuse, 0x10000, RZ ;  /* 0x00010000261c8824 */ /* 0x040fe400078e00ff */
[----:B------:R-:W-:Y:S01]  /*5fe0*/  @!P0 FFMA.FTZ R4, R27, R31, R4 ;  /* 0x0000001f1b048223 */ /* 0x000fe20000010004 */
[----:B------:R-:W-:Y:S01]  /*5ff0*/  @!P0 LOP3.LUT R27, R38, 0xffff0000, RZ, 0xc0, !PT ;  /* 0xffff0000261b8812 */ /* 0x000fe200078ec0ff */
[----:B------:R-:W-:Y:S01]  /*6000*/  @!P0 IMAD.U32 R29, R34, 0x10000, RZ ;  /* 0x00010000221d8824 */ /* 0x000fe200078e00ff */
[----:B------:R-:W-:Y:S01]  /*6010*/  @!P0 F2FP.BF16.F32.PACK_AB R2, R2, R0 ;  /* 0x000000000202823e */ /* 0x000fe200000010ff */
[----:B------:R-:W-:Y:S01]  /*6020*/  @!P0 FMUL.FTZ R6, R6, R13 ;  /* 0x0000000d06068220 */ /* 0x000fe20000410000 */
[----:B------:R-:W-:Y:S01]  /*6030*/  @!P0 LOP3.LUT R34, R35, 0xffff0000, RZ, 0xc0, !PT ;  /* 0xffff000023228812 */ /* 0x000fe200078ec0ff */
[----:B------:R-:W-:Y:S01]  /*6040*/  @!P0 FFMA.FTZ R5, R28, R29, R5 ;  /* 0x0000001d1c058223 */ /* 0x000fe20000010005 */
[----:B------:R-:W-:Y:S01]  /*6050*/  @!P0 F2FP.BF16.F32.PACK_AB R29, R4, R3 ;  /* 0x00000003041d823e */ /* 0x000fe200000010ff */
[----:B------:R-:W-:Y:S01]  /*6060*/  @!P0 FFMA.FTZ R6, R27, R32, R6 ;  /* 0x000000201b068223 */ /* 0x000fe20000010006 */
[----:B------:R-:W-:Y:S01]  /*6070*/  @!P1 IADD3 R4, P6, PT, R10, 0x40, RZ ;  /* 0x000000400a049810 */ /* 0x000fe20007fde0ff */
[----:B------:R-:W-:Y:S01]  /*6080*/  @!P0 FMUL.FTZ R7, R7, R12 ;  /* 0x0000000c07078220 */ /* 0x000fe20000410000 */
[C---:B------:R-:W-:Y:S01]  /*6090*/  @!P0 LOP3.LUT R3, R39.reuse, 0xffff0000, RZ, 0xc0, !PT ;  /* 0xffff000027038812 */ /* 0x040fe200078ec0ff */
[----:B------:R-:W-:Y:S01]  /*60a0*/  @!P0 IMAD.U32 R0, R39, 0x10000, RZ ;  /* 0x0001000027008824 */ /* 0x000fe200078e00ff */
[----:B------:R-:W-:Y:S01]  /*60b0*/  @!P1 ISETP.GE.U32.AND P2, PT, R19, R9, PT ;  /* 0x000000091300920c */ /* 0x000fe20003f46070 */
[----:B------:R-:W-:Y:S01]  /*60c0*/  @!P0 FMUL.FTZ R8, R11, R8 ;  /* 0x000000080b088220 */ /* 0x000fe20000410000 */
[----:B------:R-:W-:Y:S01]  /*60d0*/  @!P0 F2FP.BF16.F32.PACK_AB R5, R6, R5 ;  /* 0x000000050605823e */ /* 0x000fe200000010ff */
[----:B------:R-:W-:Y:S01]  /*60e0*/  @!P0 FFMA.FTZ R7, R0, R33, R7 ;  /* 0x0000002100078223 */ /* 0x000fe20000010007 */
[----:B------:R-:W-:Y:S01]  /*60f0*/  @!P1 SEL R4, R4, 0x40, P2 ;  /* 0x0000004004049807 */ /* 0x000fe20001000000 */
[----:B------:R-:W-:Y:S01]  /*6100*/  @!P1 IMAD.X R0, RZ, RZ, R49, P6 ;  /* 0x000000ffff009224 */ /* 0x000fe200030e0631 */
[----:B------:R-:W-:Y:S01]  /*6110*/  @!P0 MOV R36, R2 ;  /* 0x0000000200248202 */ /* 0x000fe20000000f00 */
[----:B------:R-:W-:Y:S01]  /*6120*/  @!P0 FFMA.FTZ R8, R3, R34, R8 ;  /* 0x0000002203088223 */ /* 0x000fe20000010008 */
[----:B------:R-:W-:Y:S01]  /*6130*/  @!P0 MOV R38, R5 ;  /* 0x0000000500268202 */ /* 0x000fe20000000f00 */
[----:B------:R-:W-:Y:S01]  /*6140*/  @!P0 IMAD.MOV.U32 R37, RZ, RZ, R29 ;  /* 0x000000ffff258224 */ /* 0x000fe200078e001d */
[----:B------:R-:W-:Y:S02]  /*6150*/  @!P1 SEL R27, R0, RZ, P2 ;  /* 0x000000ff001b9207 */ /* 0x000fe40001000000 */
[----:B------:R-:W-:Y:S02]  /*6160*/  @!P0 F2FP.BF16.F32.PACK_AB R8, R8, R7 ;  /* 0x000000070808823e */ /* 0x000fe400000010ff */
[C---:B------:R-:W-:Y:S01]  /*6170*/  @!P1 SHF.L.U64.HI R0, R4.reuse, 0x1, R27 ;  /* 0x0000000104009819 */ /* 0x040fe2000001021b */
[----:B------:R-:W-:Y:S01]  /*6180*/  @!P1 IMAD.SHL.U32 R27, R4, 0x2, RZ ;  /* 0x00000002041b9824 */ /* 0x000fe200078e00ff */
[----:B------:R-:W-:Y:S01]  /*6190*/  @!P1 SEL R3, R9, R10, !P2 ;  /* 0x0000000a09039207 */ /* 0x000fe20005000000 */
[----:B------:R-:W-:Y:S03]  /*61a0*/  @!P0 IMAD.MOV.U32 R39, RZ, RZ, R8 ;  /* 0x000000ffff278224 */ /* 0x000fe600078e0008 */
[----:B------:R-:W-:Y:S01]  /*61b0*/  @!P1 IADD3 R44, P0, PT, R27, R88, RZ ;  /* 0x000000581b2c9210 */ /* 0x000fe20007f1e0ff */
[----:B------:R-:W-:Y:S01]  /*61c0*/  @!P1 IMAD.WIDE R6, R3, 0x2, R22 ;  /* 0x0000000203069825 */ /* 0x000fe200078e0216 */
[----:B------:R2:W-:Y:S03]  /*61d0*/  STG.E.128 desc[UR4][R84.64], R36 ;  /* 0x0000002454007986 */ /* 0x0005e6000c101d04 */
[C---:B------:R-:W-:Y:S01]  /*61e0*/  @!P1 IMAD.X R45, R0.reuse, 0x1, R89, P0 ;  /* 0x00000001002d9824 */ /* 0x040fe200000e0659 */
[----:B------:R-:W-:Y:S04]  /*61f0*/  @!P1 IADD3 R30, P0, PT, R27, R90, RZ ;  /* 0x0000005a1b1e9210 */ /* 0x000fe80007f1e0ff */
[----:B------:R-:W-:Y:S01]  /*6200*/  @!P1 IADD3.X R31, PT, PT, R0, R91, RZ, P0, !PT ;  /* 0x0000005b001f9210 */ /* 0x000fe200007fe4ff */
[----:B------:R-:W3:Y:S01]  /*6210*/  @!P1 LDG.E.128 R44, desc[UR4][R44.64] ;  /* 0x000000042c2c9981 */ /* 0x000ee2000c1e1d00 */
[----:B------:R-:W-:Y:S07]  /*6220*/  ISETP.GE.U32.OR P0, PT, R19, R9, P1 ;  /* 0x000000091300720c */ /* 0x000fee0000f06470 */
[----:B------:R-:W4:Y:S08]  /*6230*/  @!P1 LDG.E.128 R4, desc[UR4][R6.64+0x80] ;  /* 0x0000800406049981 */ /* 0x000f30000c1e1d00 */
[----:B------:R-:W5:Y:S08]  /*6240*/  LDG.E.128 R40, desc[UR4][R22.64+0x80] ;  /* 0x0000800416287981 */ /* 0x000f70000c1e1d00 */
[----:B------:R5:W2:Y:S01]  /*6250*/  @!P1 LDG.E.128 R32, desc[UR4][R30.64] ;  /* 0x000000041e209981 */ /* 0x000aa2000c1e1d00 */
[----:B---3--:R-:W-:Y:S01]  /*6260*/  @!P1 LOP3.LUT R27, R44, 0xffff0000, RZ, 0xc0, !PT ;  /* 0xffff00002c1b9812 */ /* 0x008fe200078ec0ff */
[----:B------:R-:W-:Y:S01]  /*6270*/  @!P1 IMAD.U32 R14, R46, 0x10000, RZ ;  /* 0x000100002e0e9824 */ /* 0x000fe200078e00ff */
[C---:B------:R-:W-:Y:S01]  /*6280*/  @!P1 SHF.L.U32 R16, R45.reuse, 0x10, RZ ;  /* 0x000000102d109819 */ /* 0x040fe200000006ff */
[----:B------:R-:W-:Y:S01]  /*6290*/  @!P1 IMAD.U32 R29, R44, 0x10000, RZ ;  /* 0x000100002c1d9824 */ /* 0x000fe200078e00ff */
[----:B------:R-:W-:Y:S01]  /*62a0*/  @!P1 LOP3.LUT R15, R45, 0xffff0000, RZ, 0xc0, !PT ;  /* 0xffff00002d0f9812 */ /* 0x000fe200078ec0ff */
[----:B------:R-:W-:Y:S01]  /*62b0*/  @!P0 FADD.FTZ R27, -R27, -RZ ;  /* 0x800000ff1b1b8221 */ /* 0x000fe20000010100 */
[----:B------:R-:W-:Y:S01]  /*62c0*/  @!P1 LOP3.LUT R13, R46, 0xffff0000, RZ, 0xc0, !PT ;  /* 0xffff00002e0d9812 */ /* 0x000fe200078ec0ff */
[----:B------:R-:W-:Y:S01]  /*62d0*/  @!P0 FADD.FTZ R29, -R29, -RZ ;  /* 0x800000ff1d1d8221 */ /* 0x000fe20000010100 */
[C---:B----4-:R-:W-:Y:S01]  /*62e0*/  @!P1 LOP3.LUT R2, R4.reuse, 0xffff0000, RZ, 0xc0, !PT ;  /* 0xffff000004029812 */ /* 0x050fe200078ec0ff */
[C---:B------:R-:W-:Y:S01]  /*62f0*/  @!P1 IMAD.U32 R8, R7.reuse, 0x10000, RZ ;  /* 0x0001000007089824 */ /* 0x040fe200078e00ff */
[----:B------:R-:W-:Y:S01]  /*6300*/  @!P1 LOP3.LUT R12, R7, 0xffff0000, RZ, 0xc0, !PT ;  /* 0xffff0000070c9812 */ /* 0x000fe200078ec0ff */
[C---:B------:R-:W-:Y:S01]  /*6310*/  @!P1 IMAD.U32 R7, R47.reuse, 0x10000, RZ ;  /* 0x000100002f079824 */ /* 0x040fe200078e00ff */
[----:B------:R-:W-:Y:S01]  /*6320*/  @!P1 LOP3.LUT R11, R47, 0xffff0000, RZ, 0xc0, !PT ;  /* 0xffff00002f0b9812 */ /* 0x000fe200078ec0ff */
[----:B------:R-:W-:Y:S01]  /*6330*/  @!P1 IMAD.U32 R0, R4, 0x10000, RZ ;  /* 0x0001000004009824 */ /* 0x000fe200078e00ff */
[C---:B------:R-:W-:Y:S01]  /*6340*/  @!P1 LOP3.LUT R4, R5.reuse, 0xffff0000, RZ, 0xc0, !PT ;  /* 0xffff000005049812 */ /* 0x040fe200078ec0ff */
[----:B------:R-:W-:Y:S01]  /*6350*/  @!P1 IMAD.U32 R3, R5, 0x10000, RZ ;  /* 0x0001000005039824 */ /* 0x000fe200078e00ff */
[----:B-----5:R-:W-:Y:S01]  /*6360*/  @!P1 SHF.L.U32 R30, R41, 0x10, RZ ;  /* 0x00000010291e9819 */ /* 0x020fe200000006ff */
[----:B------:R-:W-:Y:S01]  /*6370*/  @!P0 FADD.FTZ R16, -R16, -RZ ;  /* 0x800000ff10108221 */ /* 0x000fe20000010100 */
[----:B------:R-:W-:Y:S01]  /*6380*/  @!P1 SHF.L.U32 R5, R6, 0x10, RZ ;  /* 0x0000001006059819 */ /* 0x000fe200000006ff */
[----:B------:R-:W-:Y:S01]  /*6390*/  @!P1 FMUL.FTZ R2, R2, R27 ;  /* 0x0000001b02029220 */ /* 0x000fe20000410000 */
[----:B------:R-:W-:Y:S01]  /*63a0*/  @!P1 SHF.L.U32 R27, R40, 0x10, RZ ;  /* 0x00000010281b9819 */ /* 0x000fe200000006ff */
[----:B------:R-:W-:Y:S01]  /*63b0*/  @!P0 FADD.FTZ R15, -R15, -RZ ;  /* 0x800000ff0f0f8221 */ /* 0x000fe20000010100 */
[----:B------:R-:W-:Y:S01]  /*63c0*/  @!P1 LOP3.LUT R6, R6, 0xffff0000, RZ, 0xc0, !PT ;  /* 0xffff000006069812 */ /* 0x000fe200078ec0ff */
[----:B------:R-:W-:Y:S01]  /*63d0*/  @!P1 FMUL.FTZ R0, R0, R29 ;  /* 0x0000001d00009220 */ /* 0x000fe20000410000 */
[----:B--2---:R-:W-:Y:S01]  /*63e0*/  @!P1 LOP3.LUT R28, R32, 0xffff0000, RZ, 0xc0, !PT ;  /* 0xffff0000201c9812 */ /* 0x004fe200078ec0ff */
[----:B------:R-:W-:Y:S01]  /*63f0*/  @!P1 FMUL.FTZ R3, R3, R16 ;  /* 0x0000001003039220 */ /* 0x000fe20000410000 */
[----:B------:R-:W-:Y:S01]  /*6400*/  @!P1 LOP3.LUT R29, R40, 0xffff0000, RZ, 0xc0, !PT ;  /* 0xffff0000281d9812 */ /* 0x000fe200078ec0ff */
[----:B------:R-:W-:Y:S01]  /*6410*/  @!P0 FADD.FTZ R14, -R14, -RZ ;  /* 0x800000ff0e0e8221 */ /* 0x000fe20000010100 */
[----:B------:R-:W-:Y:S01]  /*6420*/  @!P0 FADD.FTZ R13, -R13, -RZ ;  /* 0x800000ff0d0d8221 */ /* 0x000fe20000010100 */
[----:B------:R-:W-:Y:S01]  /*6430*/  @!P0 FADD.FTZ R7, -R7, -RZ ;  /* 0x800000ff07078221 */ /* 0x000fe20000010100 */
[----:B------:R-:W-:Y:S01]  /*6440*/  @!P0 FADD.FTZ R11, -R11, -RZ ;  /* 0x800000ff0b0b8221 */ /* 0x000fe20000010100 */
[----:B------:R-:W-:Y:S01]  /*6450*/  ISETP.GE.AND P0, PT, R18, R26, PT ;  /* 0x0000001a1200720c */ /* 0x000fe20003f06270 */
[----:B------:R-:W-:Y:S01]  /*6460*/  @!P1 IMAD.U32 R16, R32, 0x10000, RZ ;  /* 0x0001000020109824 */ /* 0x000fe200078e00ff */
[C---:B------:R-:W-:Y:S01]  /*6470*/  @!P1 LOP3.LUT R32, R33.reuse, 0xffff0000, RZ, 0xc0, !PT ;  /* 0xffff000021209812 */ /* 0x040fe200078ec0ff */
[----:B------:R-:W-:Y:S01]  /*6480*/  @!P1 IMAD.U32 R31, R33, 0x10000, RZ ;  /* 0x00010000211f9824 */ /* 0x000fe200078e00ff */
[----:B------:R-:W-:Y:S01]  /*6490*/  @!P1 LOP3.LUT R33, R41, 0xffff0000, RZ, 0xc0, !PT ;  /* 0xffff000029219812 */ /* 0x000fe200078ec0ff */
[----:B------:R-:W-:Y:S01]  /*64a0*/  @!P1 FMUL.FTZ R4, R4, R15 ;  /* 0x0000000f04049220 */ /* 0x000fe20000410000 */
[----:B------:R-:W-:Y:S01]  /*64b0*/  @!P1 FFMA.FTZ R0, R27, R16, R0 ;  /* 0x000000101b009223 */ /* 0x000fe20000010000 */
[----:B------:R-:W-:Y:S01]  /*64c0*/  @!P1 FFMA.FTZ R2, R29, R28, R2 ;  /* 0x0000001c1d029223 */ /* 0x000fe20000010002 */
[----:B------:R-:W-:Y:S01]  /*64d0*/  @!P1 LOP3.LUT R28, R34, 0xffff0000, RZ, 0xc0, !PT ;  /* 0xffff0000221c9812 */ /* 0x000fe200078ec0ff */
[----:B------:R-:W-:Y:S01]  /*64e0*/  @!P1 FFMA.FTZ R3, R30, R31, R3 ;  /* 0x0000001f1e039223 */ /* 0x000fe20000010003 */
[----:B------:R-:W-:Y:S01]  /*64f0*/  @!P1 SHF.L.U32 R29, R35, 0x10, RZ ;  /* 0x00000010231d9819 */ /* 0x000fe200000006ff */
[----:B------:R-:W-:Y:S01]  /*6500*/  @!P1 FFMA.FTZ R4, R33, R32, R4 ;  /* 0x0000002021049223 */ /* 0x000fe20000010004 */
[----:B------:R-:W-:Y:S01]  /*6510*/  @!P1 F2FP.BF16.F32.PACK_AB R2, R2, R0 ;  /* 0x000000000202923e */ /* 0x000fe200000010ff */
[----:B------:R-:W-:Y:S01]  /*6520*/  @!P1 IMAD.U32 R27, R34, 0x10000, RZ ;  /* 0x00010000221b9824 */ /* 0x000fe200078e00ff */
[----:B------:R-:W-:Y:S01]  /*6530*/  @!P1 LOP3.LUT R30, R35, 0xffff0000, RZ, 0xc0, !PT ;  /* 0xffff0000231e9812 */ /* 0x000fe200078ec0ff */
[----:B------:R-:W-:Y:S01]  /*6540*/  @!P1 FMUL.FTZ R5, R5, R14 ;  /* 0x0000000e05059220 */ /* 0x000fe20000410000 */
[----:B------:R-:W-:Y:S01]  /*6550*/  @!P1 F2FP.BF16.F32.PACK_AB R33, R4, R3 ;  /* 0x000000030421923e */ /* 0x000fe200000010ff */
[----:B------:R-:W-:Y:S01]  /*6560*/  @!P1 IMAD.U32 R16, R42, 0x10000, RZ ;  /* 0x000100002a109824 */ /* 0x000fe200078e00ff */
[----:B------:R-:W-:Y:S01]  /*6570*/  @!P0 IADD3 R4, P6, PT, R10, 0x80, RZ ;  /* 0x000000800a048810 */ /* 0x000fe20007fde0ff */
[----:B------:R-:W-:Y:S01]  /*6580*/  @!P1 FMUL.FTZ R6, R6, R13 ;  /* 0x0000000d06069220 */ /* 0x000fe20000410000 */
[C---:B------:R-:W-:Y:S01]  /*6590*/  @!P1 LOP3.LUT R3, R43.reuse, 0xffff0000, RZ, 0xc0, !PT ;  /* 0xffff00002b039812 */ /* 0x040fe200078ec0ff */
[----:B------:R-:W-:Y:S01]  /*65a0*/  @!P1 FFMA.FTZ R5, R16, R27, R5 ;  /* 0x0000001b10059223 */ /* 0x000fe20000010005 */
[----:B------:R-:W-:Y:S01]  /*65b0*/  @!P1 LOP3.LUT R27, R42, 0xffff0000, RZ, 0xc0, !PT ;  /* 0xffff00002a1b9812 */ /* 0x000fe200078ec0ff */
[----:B------:R-:W-:Y:S01]  /*65c0*/  @!P1 FMUL.FTZ R7, R8, R7 ;  /* 0x0000000708079220 */ /* 0x000fe20000410000 */
[----:B------:R-:W-:Y:S01]  /*65d0*/  @!P0 ISETP.GE.U32.AND P2, PT, R18, R9, PT ;  /* 0x000000091200820c */ /* 0x000fe20003f46070 */
[----:B------:R-:W-:Y:S02]  /*65e0*/  @!P1 IMAD.U32 R0, R43, 0x10000, RZ ;  /* 0x000100002b009824 */ /* 0x000fe400078e00ff */
[----:B------:R-:W-:Y:S01]  /*65f0*/  @!P1 FMUL.FTZ R8, R12, R11 ;  /* 0x0000000b0c089220 */ /* 0x000fe20000410000 */
[----:B------:R-:W-:Y:S01]  /*6600*/  @!P1 FFMA.FTZ R6, R27, R28, R6 ;  /* 0x0000001c1b069223 */ /* 0x000fe20000010006 */
[----:B------:R-:W-:Y:S01]  /*6610*/  @!P0 SEL R4, R4, 0x80, P2 ;  /* 0x0000008004048807 */ /* 0x000fe20001000000 */
[----:B------:R-:W-:Y:S02]  /*6620*/  @!P0 IMAD.X R16, RZ, RZ, R49, P6 ;  /* 0x000000ffff108224 */ /* 0x000fe400030e0631 */
[----:B------:R-:W-:Y:S01]  /*6630*/  @!P1 FFMA.FTZ R7, R0, R29, R7 ;  /* 0x0000001d00079223 */ /* 0x000fe20000010007 */
[----:B------:R-:W-:Y:S01]  /*6640*/  @!P1 FFMA.FTZ R8, R3, R30, R8 ;  /* 0x0000001e03089223 */ /* 0x000fe20000010008 */
[----:B------:R-:W-:Y:S01]  /*6650*/  @!P1 F2FP.BF16.F32.PACK_AB R5, R6, R5 ;  /* 0x000000050605923e */ /* 0x000fe200000010ff */
[----:B------:R-:W-:Y:S01]  /*6660*/  @!P1 IMAD.MOV.U32 R40, RZ, RZ, R2 ;  /* 0x000000ffff289224 */ /* 0x000fe200078e0002 */
[----:B------:R-:W-:Y:S01]  /*6670*/  @!P0 SEL R27, R16, RZ, P2 ;  /* 0x000000ff101b8207 */ /* 0x000fe20001000000 */
[----:B------:R-:W-:Y:S01]  /*6680*/  @!P1 IMAD.MOV.U32 R41, RZ, RZ, R33 ;  /* 0x000000ffff299224 */ /* 0x000fe200078e0021 */
[----:B------:R-:W-:Y:S02]  /*6690*/  @!P1 F2FP.BF16.F32.PACK_AB R8, R8, R7 ;  /* 0x000000070808923e */ /* 0x000fe400000010ff */
[C---:B------:R-:W-:Y:S02]  /*66a0*/  @!P0 SHF.L.U64.HI R0, R4.reuse, 0x1, R27 ;  /* 0x0000000104008819 */ /* 0x040fe4000001021b */
[----:B------:R-:W-:Y:S01]  /*66b0*/  @!P0 SHF.L.U32 R27, R4, 0x1, RZ ;  /* 0x00000001041b8819 */ /* 0x000fe200000006ff */
[----:B------:R-:W-:Y:S01]  /*66c0*/  @!P1 IMAD.MOV.U32 R43, RZ, RZ, R8 ;  /* 0x000000ffff2b9224 */ /* 0x000fe200078e0008 */
[----:B------:R-:W-:Y:S02]  /*66d0*/  @!P1 MOV R42, R5 ;  /* 0x00000005002a9202 */ /* 0x000fe40000000f00 */
[----:B------:R-:W-:Y:S02]  /*66e0*/  @!P0 IADD3 R44, P1, PT, R27, R88, RZ ;  /* 0x000000581b2c8210 */ /* 0x000fe40007f3e0ff */
[----:B------:R-:W-:Y:S01]  /*66f0*/  @!P0 SEL R3, R9, R10, !P2 ;  /* 0x0000000a09038207 */ /* 0x000fe20005000000 */
[----:B------:R2:W-:Y:S02]  /*6700*/  STG.E.128 desc[UR4][R84.64+0x80], R40 ;  /* 0x0000802854007986 */ /* 0x0005e4000c101d04 */
[C---:B------:R-:W-:Y:S01]  /*6710*/  @!P0 IMAD.X R45, R0.reuse, 0x1, R89, P1 ;  /* 0x00000001002d8824 */ /* 0x040fe200008e0659 */
[----:B------:R-:W-:Y:S01]  /*6720*/  @!P0 IADD3 R30, P1, PT, R27, R90, RZ ;  /* 0x0000005a1b1e8210 */ /* 0x000fe20007f3e0ff */
[----:B------:R-:W-:Y:S03]  /*6730*/  @!P0 IMAD.WIDE R6, R3, 0x2, R22 ;  /* 0x0000000203068825 */ /* 0x000fe600078e0216 */
[----:B------:R-:W-:Y:S01]  /*6740*/  @!P0 IADD3.X R31, PT, PT, R0, R91, RZ, P1, !PT ;  /* 0x0000005b001f8210 */ /* 0x000fe20000ffe4ff */
[----:B------:R-:W3:Y:S01]  /*6750*/  @!P0 LDG.E.128 R44, desc[UR4][R44.64] ;  /* 0x000000042c2c8981 */ /* 0x000ee2000c1e1d00 */
[----:B------:R-:W-:Y:S07]  /*6760*/  ISETP.GE.U32.OR P1, PT, R18, R9, P0 ;  /* 0x000000091200720c */ /* 0x000fee0000726470 */
[----:B------:R-:W4:Y:S08]  /*6770*/  @!P0 LDG.E.128 R4, desc[UR4][R6.64+0x100] ;  /* 0x0001000406048981 */ /* 0x000f30000c1e1d00 */
[----:B------:R-:W5:Y:S08]  /*6780*/  @!P0 LDG.E.128 R32, desc[UR4][R30.64] ;  /* 0x000000041e208981 */ /* 0x000f70000c1e1d00 */
[----:B------:R-:W2:Y:S01]  /*6790*/  LDG.E.128 R36, desc[UR4][R22.64+0x100] ;  /* 0x0001000416247981 */ /* 0x000ea2000c1e1d00 */
[C---:B---3--:R-:W-:Y:S01]  /*67a0*/  @!P0 SHF.L.U32 R16, R45.reuse, 0x10, RZ ;  /* 0x000000102d108819 */ /* 0x048fe200000006ff */
[C---:B------:R-:W-:Y:S01]  /*67b0*/  @!P0 IMAD.U32 R29, R44.reuse, 0x10000, RZ ;  /* 0x000100002c1d8824 */ /* 0x040fe200078e00ff */
[----:B------:R-:W-:Y:S01]  /*67c0*/  @!P0 LOP3.LUT R27, R44, 0xffff0000, RZ, 0xc0, !PT ;  /* 0xffff00002c1b8812 */ /* 0x000fe200078ec0ff */
[----:B------:R-:W-:Y:S01]  /*67d0*/  @!P0 IMAD.U32 R14, R46, 0x10000, RZ ;  /* 0x000100002e0e8824 */ /* 0x000fe200078e00ff */
[----:B------:R-:W-:Y:S01]  /*67e0*/  @!P0 LOP3.LUT R15, R45, 0xffff0000, RZ, 0xc0, !PT ;  /* 0xffff00002d0f8812 */ /* 0x000fe200078ec0ff */
[----:B------:R-:W-:Y:S01]  /*67f0*/  @!P1 FADD.FTZ R16, -R16, -RZ ;  /* 0x800000ff10109221 */ /* 0x000fe20000010100 */
[----:B------:R-:W-:Y:S01]  /*6800*/  @!P0 LOP3.LUT R13, R46, 0xffff0000, RZ, 0xc0, !PT ;  /* 0xffff00002e0d8812 */ /* 0x000fe200078ec0ff */
[----:B------:R-:W-:Y:S01]  /*6810*/  @!P1 FADD.FTZ R29, -R29, -RZ ;  /* 0x800000ff1d1d9221 */ /* 0x000fe20000010100 */
[----:B----4-:R-:W-:Y:S01]  /*6820*/  @!P0 SHF.L.U32 R3, R5, 0x10, RZ ;  /* 0x0000001005038819 */ /* 0x010fe200000006ff */
[C---:B------:R-:W-:Y:S01]  /*6830*/  @!P0 IMAD.U32 R0, R4.reuse, 0x10000, RZ ;  /* 0x0001000004008824 */ /* 0x040fe200078e00ff */
[----:B------:R-:W-:Y:S01]  /*6840*/  @!P0 LOP3.LUT R2, R4, 0xffff0000, RZ, 0xc0, !PT ;  /* 0xffff000004028812 */ /* 0x000fe200078ec0ff */
[----:B------:R-:W-:Y:S01]  /*6850*/  @!P1 FADD.FTZ R27, -R27, -RZ ;  /* 0x800000ff1b1b9221 */ /* 0x000fe20000010100 */
[----:B------:R-:W-:Y:S01]  /*6860*/  @!P0 SHF.L.U32 R8, R7, 0x10, RZ ;  /* 0x0000001007088819 */ /* 0x000fe200000006ff */
[----:B------:R-:W-:Y:S01]  /*6870*/  @!P0 FMUL.FTZ R3, R3, R16 ;  /* 0x0000001003038220 */ /* 0x000fe20000410000 */
[----:B------:R-:W-:Y:S01]  /*6880*/  @!P0 LOP3.LUT R12, R7, 0xffff0000, RZ, 0xc0, !PT ;  /* 0xffff0000070c8812 */ /* 0x000fe200078ec0ff */
[----:B------:R-:W-:Y:S01]  /*6890*/  @!P1 FADD.FTZ R15, -R15, -RZ ;  /* 0x800000ff0f0f9221 */ /* 0x000fe20000010100 */
[C---:B------:R-:W-:Y:S01]  /*68a0*/  @!P0 SHF.L.U32 R7, R47.reuse, 0x10, RZ ;  /* 0x000000102f078819 */ /* 0x040fe200000006ff */
[----:B------:R-:W-:Y:S01]  /*68b0*/  @!P0 FMUL.FTZ R0, R0, R29 ;  /* 0x0000001d00008220 */ /* 0x000fe20000410000 */
[----:B------:R-:W-:Y:S01]  /*68c0*/  @!P0 LOP3.LUT R11, R47, 0xffff0000, RZ, 0xc0, !PT ;  /* 0xffff00002f0b8812 */ /* 0x000fe200078ec0ff */
[----:B------:R-:W-:Y:S01]  /*68d0*/  @!P0 FMUL.FTZ R2, R2, R27 ;  /* 0x0000001b02028220 */ /* 0x000fe20000410000 */
[----:B------:R-:W-:Y:S01]  /*68e0*/  @!P0 LOP3.LUT R4, R5, 0xffff0000, RZ, 0xc0, !PT ;  /* 0xffff000005048812 */ /* 0x000fe200078ec0ff */
[----:B------:R-:W-:Y:S01]  /*68f0*/  @!P1 FADD.FTZ R14, -R14, -RZ ;  /* 0x800000ff0e0e9221 */ /* 0x000fe20000010100 */
[C---:B-----5:R-:W-:Y:S01]  /*6900*/  @!P0 SHF.L.U32 R16, R32.reuse, 0x10, RZ ;  /* 0x0000001020108819 */ /* 0x060fe200000006ff */
[----:B------:R-:W-:Y:S01]  /*6910*/  @!P1 FADD.FTZ R13, -R13, -RZ ;  /* 0x800000ff0d0d9221 */ /* 0x000fe20000010100 */
[----:B------:R-:W-:Y:S01]  /*6920*/  @!P0 LOP3.LUT R28, R32, 0xffff0000, RZ, 0xc0, !PT ;  /* 0xffff0000201c8812 */ /* 0x000fe200078ec0ff */
[C---:B--2---:R-:W-:Y:S01]  /*6930*/  @!P0 IMAD.U32 R27, R36.reuse, 0x10000, RZ ;  /* 0x00010000241b8824 */ /* 0x044fe200078e00ff */
[----:B------:R-:W-:Y:S01]  /*6940*/  @!P0 LOP3.LUT R29, R36, 0xffff0000, RZ, 0xc0, !PT ;  /* 0xffff0000241d8812 */ /* 0x000fe200078ec0ff */
[----:B------:R-:W-:Y:S01]  /*6950*/  @!P1 FADD.FTZ R7, -R7, -RZ ;  /* 0x800000ff07079221 */ /* 0x000fe20000010100 */
[----:B------:R-:W-:Y:S01]  /*6960*/  @!P0 LOP3.LUT R32, R33, 0xffff0000, RZ, 0xc0, !PT ;  /* 0xffff000021208812 */ /* 0x000fe200078ec0ff */
[----:B------:R-:W-:Y:S01]  /*6970*/  @!P1 FADD.FTZ R11, -R11, -RZ ;  /* 0x800000ff0b0b9221 */ /* 0x000fe20000010100 */
[----:B------:R-:W-:Y:S01]  /*6980*/  @!P0 SHF.L.U32 R30, R37, 0x10, RZ ;  /* 0x00000010251e8819 */ /* 0x000fe200000006ff */
[----:B------:R-:W-:Y:S01]  /*6990*/  @!P0 IMAD.U32 R31, R33, 0x10000, RZ ;  /* 0x00010000211f8824 */ /* 0x000fe200078e00ff */
[----:B------:R-:W-:Y:S01]  /*69a0*/  @!P0 LOP3.LUT R33, R37, 0xffff0000, RZ, 0xc0, !PT ;  /* 0xffff000025218812 */ /* 0x000fe200078ec0ff */
[----:B------:R-:W-:Y:S01]  /*69b0*/  @!P0 IMAD.U32 R5, R6, 0x10000, RZ ;  /* 0x0001000006058824 */ /* 0x000fe200078e00ff */
[----:B------:R-:W-:Y:S01]  /*69c0*/  ISETP.GE.AND P1, PT, R17, R26, PT ;  /* 0x0000001a1100720c */ /* 0x000fe20003f26270 */
[----:B------:R-:W-:Y:S01]  /*69d0*/  @!P0 FMUL.FTZ R4, R4, R15 ;  /* 0x0000000f04048220 */ /* 0x000fe20000410000 */
[----:B------:R-:W-:Y:S01]  /*69e0*/  @!P0 LOP3.LUT R6, R6, 0xffff0000, RZ, 0xc0, !PT ;  /* 0xffff000006068812 */ /* 0x000fe200078ec0ff */
[----:B------:R-:W-:Y:S01]  /*69f0*/  @!P0 FFMA.FTZ R0, R27, R16, R0 ;  /* 0x000000101b008223 */ /* 0x000fe20000010000 */
[C---:B------:R-:W-:Y:S01]  /*6a00*/  @!P0 SHF.L.U32 R27, R34.reuse, 0x10, RZ ;  /* 0x00000010221b8819 */ /* 0x040fe200000006ff */
[----:B------:R-:W-:Y:S01]  /*6a10*/  @!P0 FFMA.FTZ R2, R29, R28, R2 ;  /* 0x0000001c1d028223 */ /* 0x000fe20000010002 */
[----:B------:R-:W-:Y:S01]  /*6a20*/  @!P0 LOP3.LUT R28, R34, 0xffff0000, RZ, 0xc0, !PT ;  /* 0xffff0000221c8812 */ /* 0x000fe200078ec0ff */
[----:B------:R-:W-:Y:S01]  /*6a30*/  @!P0 FMUL.FTZ R5, R5, R14 ;  /* 0x0000000e05058220 */ /* 0x000fe20000410000 */
[----:B------:R-:W-:Y:S01]  /*6a40*/  @!P0 FFMA.FTZ R3, R30, R31, R3 ;  /* 0x0000001f1e038223 */ /* 0x000fe20000010003 */
[----:B------:R-:W-:Y:S01]  /*6a50*/  @!P0 LOP3.LUT R30, R35, 0xffff0000, RZ, 0xc0, !PT ;  /* 0xffff0000231e8812 */ /* 0x000fe200078ec0ff */
[----:B------:R-:W-:Y:S01]  /*6a60*/  @!P0 IMAD.U32 R16, R38, 0x10000, RZ ;  /* 0x0001000026108824 */ /* 0x000fe200078e00ff */
[----:B------:R-:W-:Y:S01]  /*6a70*/  @!P0 F2FP.BF16.F32.PACK_AB R2, R2, R0 ;  /* 0x000000000202823e */ /* 0x000fe200000010ff */
[----:B------:R-:W-:Y:S01]  /*6a80*/  @!P0 FFMA.FTZ R4, R33, R32, R4 ;  /* 0x0000002021048223 */ /* 0x000fe20000010004 */
[----:B------:R-:W-:Y:S01]  /*6a90*/  @!P0 SHF.L.U32 R0, R39, 0x10, RZ ;  /* 0x0000001027008819 */ /* 0x000fe200000006ff */
[----:B------:R-:W-:Y:S01]  /*6aa0*/  @!P0 FFMA.FTZ R5, R16, R27, R5 ;  /* 0x0000001b10058223 */ /* 0x000fe20000010005 */
[----:B------:R-:W-:Y:S01]  /*6ab0*/  @!P0 LOP3.LUT R27, R38, 0xffff0000, RZ, 0xc0, !PT ;  /* 0xffff0000261b8812 */ /* 0x000fe200078ec0ff */
[----:B------:R-:W-:Y:S01]  /*6ac0*/  @!P0 IMAD.U32 R29, R35, 0x10000, RZ ;  /* 0x00010000231d8824 */ /* 0x000fe200078e00ff */
[----:B------:R-:W-:Y:S01]  /*6ad0*/  @!P0 F2FP.BF16.F32.PACK_AB R33, R4, R3 ;  /* 0x000000030421823e */ /* 0x000fe200000010ff */
[----:B------:R-:W-:Y:S01]  /*6ae0*/  @!P0 FMUL.FTZ R6, R6, R13 ;  /* 0x0000000d06068220 */ /* 0x000fe20000410000 */
[----:B------:R-:W-:Y:S01]  /*6af0*/  @!P0 LOP3.LUT R3, R39, 0xffff0000, RZ, 0xc0, !PT ;  /* 0xffff000027038812 */ /* 0x000fe200078ec0ff */
[----:B------:R-:W-:Y:S01]  /*6b00*/  @!P0 FMUL.FTZ R7, R8, R7 ;  /* 0x0000000708078220 */ /* 0x000fe20000410000 */
[----:B------:R-:W-:Y:S01]  /*6b10*/  @!P1 IADD3 R4, P6, PT, R10, 0xc0, RZ ;  /* 0x000000c00a049810 */ /* 0x000fe20007fde0ff */
[----:B------:R-:W-:Y:S01]  /*6b20*/  @!P0 FMUL.FTZ R8, R12, R11 ;  /* 0x0000000b0c088220 */ /* 0x000fe20000410000 */
[----:B------:R-:W-:Y:S01]  /*6b30*/  @!P1 ISETP.GE.U32.AND P2, PT, R17, R9, PT ;  /* 0x000000091100920c */ /* 0x000fe20003f46070 */
[----:B------:R-:W-:Y:S01]  /*6b40*/  @!P0 FFMA.FTZ R6, R27, R28, R6 ;  /* 0x0000001c1b068223 */ /* 0x000fe20000010006 */
[----:B------:R-:W-:Y:S01]  /*6b50*/  @!P0 MOV R37, R33 ;  /* 0x0000002100258202 */ /* 0x000fe20000000f00 */
[----:B------:R-:W-:Y:S01]  /*6b60*/  @!P0 FFMA.FTZ R7, R0, R29, R7 ;  /* 0x0000001d00078223 */ /* 0x000fe20000010007 */
[----:B------:R-:W-:Y:S01]  /*6b70*/  @!P1 SEL R4, R4, 0xc0, P2 ;  /* 0x000000c004049807 */ /* 0x000fe20001000000 */
[----:B------:R-:W-:Y:S01]  /*6b80*/  @!P0 FFMA.FTZ R8, R3, R30, R8 ;  /* 0x0000001e03088223 */ /* 0x000fe20000010008 */
[----:B------:R-:W-:Y:S01]  /*6b90*/  @!P0 F2FP.BF16.F32.PACK_AB R5, R6, R5 ;  /* 0x000000050605823e */ /* 0x000fe200000010ff */
[----:B------:R-:W-:Y:S01]  /*6ba0*/  @!P1 IMAD.X R16, RZ, RZ, R49, P6 ;  /* 0x000000ffff109224 */ /* 0x000fe200030e0631 */
[----:B------:R-:W-:Y:S01]  /*6bb0*/  @!P1 SHF.L.U32 R29, R4, 0x1, RZ ;  /* 0x00000001041d9819 */ /* 0x000fe200000006ff */
[----:B------:R-:W-:Y:S01]  /*6bc0*/  @!P0 IMAD.MOV.U32 R36, RZ, RZ, R2 ;  /* 0x000000ffff248224 */ /* 0x000fe200078e0002 */
[----:B------:R-:W-:Y:S01]  /*6bd0*/  @!P0 F2FP.BF16.F32.PACK_AB R8, R8, R7 ;  /* 0x000000070808823e */ /* 0x000fe200000010ff */
[----:B------:R-:W-:Y:S01]  /*6be0*/  @!P0 IMAD.MOV.U32 R38, RZ, RZ, R5 ;  /* 0x000000ffff268224 */ /* 0x000fe200078e0005 */
[----:B------:R-:W-:Y:S02]  /*6bf0*/  @!P1 SEL R27, R16, RZ, P2 ;  /* 0x000000ff101b9207 */ /* 0x000fe40001000000 */
[----:B------:R-:W-:Y:S02]  /*6c00*/  @!P0 MOV R39, R8 ;  /* 0x0000000800278202 */ /* 0x000fe40000000f00 */
[----:B------:R-:W-:Y:S02]  /*6c10*/  @!P1 SHF.L.U64.HI R0, R4, 0x1, R27 ;  /* 0x0000000104009819 */ /* 0x000fe4000001021b */
[----:B------:R-:W-:Y:S01]  /*6c20*/  @!P1 IADD3 R32, P0, PT, R29, R88, RZ ;  /* 0x000000581d209210 */ /* 0x000fe20007f1e0ff */
[----:B------:R2:W-:Y:S01]  /*6c30*/  STG.E.128 desc[UR4][R84.64+0x100], R36 ;  /* 0x0001002454007986 */ /* 0x0005e2000c101d04 */
[----:B------:R-:W-:Y:S03]  /*6c40*/  @!P1 SEL R3, R9, R10, !P2 ;  /* 0x0000000a09039207 */ /* 0x000fe60005000000 */
[C---:B------:R-:W-:Y:S01]  /*6c50*/  @!P1 IMAD.X R33, R0.reuse, 0x1, R89, P0 ;  /* 0x0000000100219824 */ /* 0x040fe200000e0659 */
[----:B------:R-:W-:Y:S01]  /*6c60*/  @!P1 IADD3 R28, P0, PT, R29, R90, RZ ;  /* 0x0000005a1d1c9210 */ /* 0x000fe20007f1e0ff */
[----:B------:R-:W-:Y:S02]  /*6c70*/  @!P1 IMAD.WIDE R6, R3, 0x2, R22 ;  /* 0x0000000203069825 */ /* 0x000fe400078e0216 */
[----:B------:R-:W3:Y:S01]  /*6c80*/  LDG.E.128 R40, desc[UR4][R22.64+0x180] ;  /* 0x0001800416287981 */ /* 0x000ee2000c1e1d00 */
[----:B------:R-:W-:Y:S02]  /*6c90*/  @!P1 IADD3.X R29, PT, PT, R0, R91, RZ, P0, !PT ;  /* 0x0000005b001d9210 */ /* 0x000fe400007fe4ff */
[----:B------:R-:W-:Y:S05]  /*6ca0*/  ISETP.GE.U32.OR P0, PT, R17, R9, P1 ;  /* 0x000000091100720c */ /* 0x000fea0000f06470 */
[----:B------:R-:W4:Y:S08]  /*6cb0*/  @!P1 LDG.E.128 R32, desc[UR4][R32.64] ;  /* 0x0000000420209981 */ /* 0x000f30000c1e1d00 */
[----:B------:R-:W5:Y:S08]  /*6cc0*/  @!P1 LDG.E.128 R4, desc[UR4][R6.64+0x180] ;  /* 0x0001800406049981 */ /* 0x000f70000c1e1d00 */
[----:B------:R1:W2:Y:S01]  /*6cd0*/  @!P1 LDG.E.128 R44, desc[UR4][R28.64] ;  /* 0x000000041c2c9981 */ /* 0x0002a2000c1e1d00 */
[----:B---3--:R-:W-:Y:S02]  /*6ce0*/  @!P1 SHF.L.U32 R30, R41, 0x10, RZ ;  /* 0x00000010291e9819 */ /* 0x008fe400000006ff */
[C---:B----4-:R-:W-:Y:S01]  /*6cf0*/  @!P1 LOP3.LUT R27, R32.reuse, 0xffff0000, RZ, 0xc0, !PT ;  /* 0xffff0000201b9812 */ /* 0x050fe200078ec0ff */
[----:B-1----:R-:W-:Y:S01]  /*6d00*/  @!P1 IMAD.U32 R29, R32, 0x10000, RZ ;  /* 0x00010000201d9824 */ /* 0x002fe200078e00ff */
[C---:B------:R-:W-:Y:S01]  /*6d10*/  @!P1 SHF.L.U32 R16, R33.reuse, 0x10, RZ ;  /* 0x0000001021109819 */ /* 0x040fe200000006ff */
[C---:B------:R-:W-:Y:S01]  /*6d20*/  @!P1 IMAD.U32 R14, R34.reuse, 0x10000, RZ ;  /* 0x00010000220e9824 */ /* 0x040fe200078e00ff */
[----:B------:R-:W-:Y:S01]  /*6d30*/  @!P1 LOP3.LUT R15, R33, 0xffff0000, RZ, 0xc0, !PT ;  /* 0xffff0000210f9812 */ /* 0x000fe200078ec0ff */
[----:B------:R-:W-:Y:S01]  /*6d40*/  @!P0 FADD.FTZ R27, -R27, -RZ ;  /* 0x800000ff1b1b8221 */ /* 0x000fe20000010100 */
[----:B------:R-:W-:Y:S01]  /*6d50*/  @!P1 LOP3.LUT R13, R34, 0xffff0000, RZ, 0xc0, !PT ;  /* 0xffff0000220d9812 */ /* 0x000fe200078ec0ff */
[----:B------:R-:W-:Y:S01]  /*6d60*/  @!P0 FADD.FTZ R29, -R29, -RZ ;  /* 0x800000ff1d1d8221 */ /* 0x000fe20000010100 */
[----:B-----5:R-:W-:Y:S01]  /*6d70*/  @!P1 LOP3.LUT R2, R4, 0xffff0000, RZ, 0xc0, !PT ;  /* 0xffff000004029812 */ /* 0x020fe200078ec0ff */
[----:B------:R-:W-:Y:S01]  /*6d80*/  @!P0 FADD.FTZ R16, -R16, -RZ ;  /* 0x800000ff10108221 */ /* 0x000fe20000010100 */
[----:B------:R-:W-:Y:S01]  /*6d90*/  @!P1 SHF.L.U32 R3, R5, 0x10, RZ ;  /* 0x0000001005039819 */ /* 0x000fe200000006ff */
[----:B------:R-:W-:Y:S01]  /*6da0*/  @!P1 IMAD.U32 R0, R4, 0x10000, RZ ;  /* 0x0001000004009824 */ /* 0x000fe200078e00ff */
[C---:B------:R-:W-:Y:S01]  /*6db0*/  @!P1 SHF.L.U32 R8, R7.reuse, 0x10, RZ ;  /* 0x0000001007089819 */ /* 0x040fe200000006ff */
[----:B------:R-:W-:Y:S01]  /*6dc0*/  @!P1 FMUL.FTZ R2, R2, R27 ;  /* 0x0000001b02029220 */ /* 0x000fe20000410000 */
[----:B------:R-:W-:Y:S01]  /*6dd0*/  @!P1 LOP3.LUT R12, R7, 0xffff0000, RZ, 0xc0, !PT ;  /* 0xffff0000070c9812 */ /* 0x000fe200078ec0ff */
[----:B------:R-:W-:Y:S01]  /*6de0*/  @!P1 FMUL.FTZ R3, R3, R16 ;  /* 0x0000001003039220 */ /* 0x000fe20000410000 */
[----:B------:R-:W-:Y:S01]  /*6df0*/  @!P1 SHF.L.U32 R7, R35, 0x10, RZ ;  /* 0x0000001023079819 */ /* 0x000fe200000006ff */
[----:B------:R-:W-:Y:S01]  /*6e00*/  @!P1 IMAD.U32 R27, R40, 0x10000, RZ ;  /* 0x00010000281b9824 */ /* 0x000fe200078e00ff */
[----:B------:R-:W-:Y:S01]  /*6e10*/  @!P1 LOP3.LUT R4, R5, 0xffff0000, RZ, 0xc0, !PT ;  /* 0xffff000005049812 */ /* 0x000fe200078ec0ff */
[----:B------:R-:W-:Y:S01]  /*6e20*/  @!P1 FMUL.FTZ R0, R0, R29 ;  /* 0x0000001d00009220 */ /* 0x000fe20000410000 */
[----:B------:R-:W-:Y:S01]  /*6e30*/  @!P1 LOP3.LUT R11, R35, 0xffff0000, RZ, 0xc0, !PT ;  /* 0xffff0000230b9812 */ /* 0x000fe200078ec0ff */
[C---:B--2---:R-:W-:Y:S01]  /*6e40*/  @!P1 IMAD.U32 R16, R44.reuse, 0x10000, RZ ;  /* 0x000100002c109824 */ /* 0x044fe200078e00ff */
[----:B------:R-:W-:Y:S01]  /*6e50*/  @!P1 LOP3.LUT R28, R44, 0xffff0000, RZ, 0xc0, !PT ;  /* 0xffff00002c1c9812 */ /* 0x000fe200078ec0ff */
[----:B------:R-:W-:Y:S01]  /*6e60*/  @!P1 IMAD.U32 R33, R46, 0x10000, RZ ;  /* 0x000100002e219824 */ /* 0x000fe200078e00ff */
[----:B------:R-:W-:Y:S01]  /*6e70*/  @!P1 LOP3.LUT R29, R40, 0xffff0000, RZ, 0xc0, !PT ;  /* 0xffff0000281d9812 */ /* 0x000fe200078ec0ff */
[C---:B------:R-:W-:Y:S01]  /*6e80*/  @!P1 IMAD.U32 R5, R6.reuse, 0x10000, RZ ;  /* 0x0001000006059824 */ /* 0x040fe200078e00ff */
[----:B------:R-:W-:Y:S01]  /*6e90*/  @!P1 LOP3.LUT R6, R6, 0xffff0000, RZ, 0xc0, !PT ;  /* 0xffff000006069812 */ /* 0x000fe200078ec0ff */
[----:B------:R-:W-:Y:S01]  /*6ea0*/  @!P0 FADD.FTZ R15, -R15, -RZ ;  /* 0x800000ff0f0f8221 */ /* 0x000fe20000010100 */
[C---:B------:R-:W-:Y:S01]  /*6eb0*/  @!P1 SHF.L.U32 R31, R45.reuse, 0x10, RZ ;  /* 0x000000102d1f9819 */ /* 0x040fe200000006ff */
[----:B------:R-:W-:Y:S01]  /*6ec0*/  @!P0 FADD.FTZ R14, -R14, -RZ ;  /* 0x800000ff0e0e8221 */ /* 0x000fe20000010100 */
[----:B------:R-:W-:Y:S01]  /*6ed0*/  @!P1 LOP3.LUT R32, R45, 0xffff0000, RZ, 0xc0, !PT ;  /* 0xffff00002d209812 */ /* 0x000fe200078ec0ff */
[----:B------:R-:W-:Y:S01]  /*6ee0*/  @!P1 FFMA.FTZ R0, R27, R16, R0 ;  /* 0x000000101b009223 */ /* 0x000fe20000010000 */
        /* <DEDUP_REMOVED lines=10> */
[----:B------:R-:W-:Y:S01]  /*6f90*/  @!P1 LOP3.LUT R36, R47, 0xffff0000, RZ, 0xc0, !PT ;  /* 0xffff00002f249812 */ /* 0x000fe200078ec0ff */
[----:B------:R-:W-:Y:S01]  /*6fa0*/  @!P1 IMAD.U32 R16, R42, 0x10000, RZ ;  /* 0x000100002a109824 */ /* 0x000fe200078e00ff */
[----:B------:R-:W-:Y:S01]  /*6fb0*/  @!P1 F2FP.BF16.F32.PACK_AB R0, R2, R0 ;  /* 0x000000000200923e */ /* 0x000fe200000010ff */
[----:B------:R-:W-:Y:S01]  /*6fc0*/  @!P1 FMUL.FTZ R5, R5, R14 ;  /* 0x0000000e05059220 */ /* 0x000fe20000410000 */
        /* <DEDUP_REMOVED lines=18> */
.L_x_2157:
[----:B----4-:R-:W-:Y:S05]  /*70f0*/  BSYNC.RECONVERGENT B0 ;  /* 0x0000000000007941 */ /* 0x010fea0003800200 */
.L_x_2156:
[----:B------:R-:W-:Y:S04]  /*7100*/  BSSY.RECONVERGENT B0, `(.L_x_2158) ;  /* 0x0000156000007945 */ /* 0x000fe80003800200 */
[----:B------:R-:W-:Y:S05]  /*7110*/  @!P5 BRA `(.L_x_2159) ;  /* 0x000000140050d947 */ /* 0x000fea0003800000 */
[C---:B------:R-:W-:Y:S02]  /*7120*/  ISETP.GE.AND P0, PT, R20.reuse, R26, PT ;  /* 0x0000001a1400720c */ /* 0x040fe40003f06270 */
[----:B------:R-:W-:Y:S02]  /*7130*/  LEA R12, P2, R101, R22, 0x1 ;  /* 0x00000016650c7211 */ /* 0x000fe400078408ff */
[----:B------:R-:W-:Y:S02]  /*7140*/  LEA R44, P5, R61, R84, 0x1 ;  /* 0x000000543d2c7211 */ /* 0x000fe400078a08ff */
[----:B------:R-:W-:Y:S02]  /*7150*/  LEA.HI.X R13, R101, R23, R99, 0x1, P2 ;  /* 0x00000017650d7211 */ /* 0x000fe400010f0c63 */
[----:B------:R-:W-:Y:S03]  /*7160*/  LEA.HI.X R45, R61, R85, R60, 0x1, P5 ;  /* 0x000000553d2d7211 */ /* 0x000fe600028f0c3c */
[----:B------:R-:W3:Y:S02]  /*7170*/  LDG.E.128 R36, desc[UR4][R12.64] ;  /* 0x000000040c247981 */ /* 0x000ee4000c1e1d00 */
[----:B------:R-:W-:Y:S04]  /*7180*/  @!P0 ISETP.GE.U32.AND P1, PT, R20, R9, PT ;  /* 0x000000091400820c */ /* 0x000fe80003f26070 */
[----:B------:R-:W-:Y:S02]  /*7190*/  @!P0 SEL R0, R10, RZ, P1 ;  /* 0x000000ff0a008207 */ /* 0x000fe40000800000 */
[----:B------:R-:W-:Y:S02]  /*71a0*/  @!P0 SEL R3, R9, R10, !P1 ;  /* 0x0000000a09038207 */ /* 0x000fe40004800000 */
[----:B------:R-:W-:Y:S02]  /*71b0*/  @!P0 SEL R5, R49, RZ, P1 ;  /* 0x000000ff31058207 */ /* 0x000fe40000800000 */
[----:B------:R-:W-:Y:S01]  /*71c0*/  @!P0 IADD3 R0, P1, PT, R107, R0, RZ ;  /* 0x000000006b008210 */ /* 0x000fe20007f3e0ff */
[----:B------:R-:W-:Y:S04]  /*71d0*/  @!P0 IMAD.WIDE R6, R3, 0x2, R12 ;  /* 0x0000000203068825 */ /* 0x000fe800078e020c */
[----:B------:R-:W-:Y:S02]  /*71e0*/  @!P0 IMAD.X R5, R98, 0x1, R5, P1 ;  /* 0x0000000162058824 */ /* 0x000fe400008e0605 */
[C---:B------:R-:W-:Y:S03]  /*71f0*/  @!P0 IMAD.SHL.U32 R3, R0.reuse, 0x2, RZ ;  /* 0x0000000200038824 */ /* 0x040fe600078e00ff */
[----:B------:R-:W-:Y:S02]  /*7200*/  @!P0 SHF.L.U64.HI R0, R0, 0x1, R5 ;  /* 0x0000000100008819 */ /* 0x000fe40000010205 */
[C---:B--2---:R-:W-:Y:S01]  /*7210*/  @!P0 IADD3 R40, P1, PT, R3.reuse, R88, RZ ;  /* 0x0000005803288210 */ /* 0x044fe20007f3e0ff */
[----:B------:R-:W2:Y:S03]  /*7220*/  @!P0 LDG.E.128 R4, desc[UR4][R6.64] ;  /* 0x0000000406048981 */ /* 0x000ea6000c1e1d00 */
[C---:B------:R-:W-:Y:S02]  /*7230*/  @!P0 IADD3.X R41, PT, PT, R0.reuse, R89, RZ, P1, !PT ;  /* 0x0000005900298210 */ /* 0x040fe40000ffe4ff */
[----:B------:R-:W-:Y:S04]  /*7240*/  @!P0 IADD3 R28, P1, PT, R3, R90, RZ ;  /* 0x0000005a031c8210 */ /* 0x000fe80007f3e0ff */
[----:B------:R-:W4:Y:S01]  /*7250*/  @!P0 LDG.E.128 R40, desc[UR4][R40.64] ;  /* 0x0000000428288981 */ /* 0x000f22000c1e1d00 */
[----:B------:R-:W-:Y:S01]  /*7260*/  @!P0 IMAD.X R29, R0, 0x1, R91, P1 ;  /* 0x00000001001d8824 */ /* 0x000fe200008e065b */
[----:B------:R-:W-:Y:S06]  /*7270*/  ISETP.GE.U32.OR P1, PT, R20, R9, P0 ;  /* 0x000000091400720c */ /* 0x000fec0000726470 */
[----:B------:R5:W3:Y:S01]  /*7280*/  @!P0 LDG.E.128 R32, desc[UR4][R28.64] ;  /* 0x000000041c208981 */ /* 0x000ae2000c1e1d00 */
[C---:B--2---:R-:W-:Y:S01]  /*7290*/  @!P0 LOP3.LUT R14, R7.reuse, 0xffff0000, RZ, 0xc0, !PT ;  /* 0xffff0000070e8812 */ /* 0x044fe200078ec0ff */
[----:B------:R-:W-:Y:S01]  /*72a0*/  @!P0 IMAD.U32 R8, R7, 0x10000, RZ ;  /* 0x0001000007088824 */ /* 0x000fe200078e00ff */
[C---:B------:R-:W-:Y:S01]  /*72b0*/  @!P0 LOP3.LUT R2, R4.reuse, 0xffff0000, RZ, 0xc0, !PT ;  /* 0xffff000004028812 */ /* 0x040fe200078ec0ff */
[----:B------:R-:W-:Y:S01]  /*72c0*/  @!P0 IMAD.U32 R0, R4, 0x10000, RZ ;  /* 0x0001000004008824 */ /* 0x000fe200078e00ff */
[C---:B------:R-:W-:Y:S02]  /*72d0*/  @!P0 SHF.L.U32 R3, R5.reuse, 0x10, RZ ;  /* 0x0000001005038819 */ /* 0x040fe400000006ff */
[----:B------:R-:W-:Y:S01]  /*72e0*/  @!P0 LOP3.LUT R4, R5, 0xffff0000, RZ, 0xc0, !PT ;  /* 0xffff000005048812 */ /* 0x000fe200078ec0ff */
[C---:B------:R-:W-:Y:S01]  /*72f0*/  @!P0 IMAD.U32 R5, R6.reuse, 0x10000, RZ ;  /* 0x0001000006058824 */ /* 0x040fe200078e00ff */
[----:B------:R-:W-:Y:S01]  /*7300*/  @!P0 LOP3.LUT R6, R6, 0xffff0000, RZ, 0xc0, !PT ;  /* 0xffff000006068812 */ /* 0x000fe200078ec0ff */
[C---:B----4-:R-:W-:Y:S01]  /*7310*/  @!P0 IMAD.U32 R16, R42.reuse, 0x10000, RZ ;  /* 0x000100002a108824 */ /* 0x050fe200078e00ff */
[----:B------:R-:W-:Y:S01]  /*7320*/  @!P0 SHF.L.U32 R7, R43, 0x10, RZ ;  /* 0x000000102b078819 */ /* 0x000fe200000006ff */
[----:B-----5:R-:W-:Y:S01]  /*7330*/  @!P0 IMAD.U32 R28, R41, 0x10000, RZ ;  /* 0x00010000291c8824 */ /* 0x020fe200078e00ff */
[----:B------:R-:W-:Y:S01]  /*7340*/  @!P0 LOP3.LUT R15, R42, 0xffff0000, RZ, 0xc0, !PT ;  /* 0xffff00002a0f8812 */ /* 0x000fe200078ec0ff */
[----:B------:R-:W-:Y:S01]  /*7350*/  @!P1 FADD.FTZ R16, -R16, -RZ ;  /* 0x800000ff10109221 */ /* 0x000fe20000010100 */
[----:B------:R-:W-:Y:S01]  /*7360*/  @!P0 LOP3.LUT R11, R43, 0xffff0000, RZ, 0xc0, !PT ;  /* 0xffff00002b0b8812 */ /* 0x000fe200078ec0ff */
[----:B------:R-:W-:Y:S01]  /*7370*/  @!P1 FADD.FTZ R7, -R7, -RZ ;  /* 0x800000ff07079221 */ /* 0x000fe20000010100 */
[C---:B------:R-:W-:Y:S01]  /*7380*/  @!P0 SHF.L.U32 R31, R40.reuse, 0x10, RZ ;  /* 0x00000010281f8819 */ /* 0x040fe200000006ff */
[----:B------:R-:W-:Y:S01]  /*7390*/  @!P1 FADD.FTZ R15, -R15, -RZ ;  /* 0x800000ff0f0f9221 */ /* 0x000fe20000010100 */
[----:B------:R-:W-:Y:S01]  /*73a0*/  @!P0 LOP3.LUT R27, R41, 0xffff0000, RZ, 0xc0, !PT ;  /* 0xffff0000291b8812 */ /* 0x000fe200078ec0ff */
[----:B------:R-:W-:Y:S01]  /*73b0*/  @!P1 FADD.FTZ R11, -R11, -RZ ;  /* 0x800000ff0b0b9221 */ /* 0x000fe20000010100 */
[----:B------:R-:W-:Y:S01]  /*73c0*/  @!P0 LOP3.LUT R29, R40, 0xffff0000, RZ, 0xc0, !PT ;  /* 0xffff0000281d8812 */ /* 0x000fe200078ec0ff */
[----:B------:R-:W-:Y:S01]  /*73d0*/  @!P1 FADD.FTZ R31, -R31, -RZ ;  /* 0x800000ff1f1f9221 */ /* 0x000fe20000010100 */
[----:B---3--:R-:W-:Y:S01]  /*73e0*/  @!P0 LOP3.LUT R30, R33, 0xffff0000, RZ, 0xc0, !PT ;  /* 0xffff0000211e8812 */ /* 0x008fe200078ec0ff */
[----:B------:R-:W-:Y:S01]  /*73f0*/  @!P1 FADD.FTZ R27, -R27, -RZ ;  /* 0x800000ff1b1b9221 */ /* 0x000fe20000010100 */
[----:B------:R-:W-:Y:S01]  /*7400*/  @!P1 FADD.FTZ R28, -R28, -RZ ;  /* 0x800000ff1c1c9221 */ /* 0x000fe20000010100 */
[----:B------:R-:W-:Y:S01]  /*7410*/  @!P1 FADD.FTZ R29, -R29, -RZ ;  /* 0x800000ff1d1d9221 */ /* 0x000fe20000010100 */
[----:B------:R-:W-:Y:S01]  /*7420*/  ISETP.GE.AND P1, PT, R19, R26, PT ;  /* 0x0000001a1300720c */ /* 0x000fe20003f26270 */
[----:B------:R-:W-:Y:S01]  /*7430*/  @!P0 FMUL.FTZ R7, R8, R7 ;  /* 0x0000000708078220 */ /* 0x000fe20000410000 */
[----:B------:R-:W-:Y:S01]  /*7440*/  @!P0 FMUL.FTZ R5, R5, R16 ;  /* 0x0000001005058220 */ /* 0x000fe20000410000 */
[----:B------:R-:W-:Y:S01]  /*7450*/  @!P0 LOP3.LUT R16, R32, 0xffff0000, RZ, 0xc0, !PT ;  /* 0xffff000020108812 */ /* 0x000fe200078ec0ff */
[----:B------:R-:W-:Y:S01]  /*7460*/  @!P0 FMUL.FTZ R6, R6, R15 ;  /* 0x0000000f06068220 */ /* 0x000fe20000410000 */
[----:B------:R-:W-:Y:S01]  /*7470*/  @!P0 LOP3.LUT R15, R36, 0xffff0000, RZ, 0xc0, !PT ;  /* 0xffff0000240f8812 */ /* 0x000fe200078ec0ff */
[----:B------:R-:W-:Y:S01]  /*7480*/  @!P0 FMUL.FTZ R8, R14, R11 ;  /* 0x0000000b0e088220 */ /* 0x000fe20000410000 */
[----:B------:R-:W-:Y:S02]  /*7490*/  @!P0 IMAD.U32 R14, R32, 0x10000, RZ ;  /* 0x00010000200e8824 */ /* 0x000fe400078e00ff */
[----:B------:R-:W-:Y:S01]  /*74a0*/  @!P0 FMUL.FTZ R0, R0, R31 ;  /* 0x0000001f00008220 */ /* 0x000fe20000410000 */
[----:B------:R-:W-:Y:S01]  /*74b0*/  @!P0 FMUL.FTZ R4, R4, R27 ;  /* 0x0000001b04048220 */ /* 0x000fe20000410000 */
[----:B------:R-:W-:Y:S01]  /*74c0*/  @!P0 SHF.L.U32 R27, R33, 0x10, RZ ;  /* 0x00000010211b8819 */ /* 0x000fe200000006ff */
[----:B------:R-:W-:Y:S02]  /*74d0*/  @!P0 IMAD.U32 R11, R36, 0x10000, RZ ;  /* 0x00010000240b8824 */ /* 0x000fe400078e00ff */
[----:B------:R-:W-:Y:S01]  /*74e0*/  @!P0 FMUL.FTZ R2, R2, R29 ;  /* 0x0000001d02028220 */ /* 0x000fe20000410000 */
[----:B------:R-:W-:Y:S01]  /*74f0*/  @!P0 LOP3.LUT R29, R37, 0xffff0000, RZ, 0xc0, !PT ;  /* 0xffff0000251d8812 */ /* 0x000fe200078ec0ff */
[----:B------:R-:W-:Y:S01]  /*7500*/  @!P0 FMUL.FTZ R3, R3, R28 ;  /* 0x0000001c03038220 */ /* 0x000fe20000410000 */
[----:B------:R-:W-:Y:S01]  /*7510*/  @!P1 ISETP.GE.U32.AND P2, PT, R19, R9, PT ;  /* 0x000000091300920c */ /* 0x000fe20003f46070 */
[----:B------:R-:W-:Y:S02]  /*7520*/  @!P0 IMAD.U32 R28, R37, 0x10000, RZ ;  /* 0x00010000251c8824 */ /* 0x000fe400078e00ff */
[----:B------:R-:W-:Y:S01]  /*7530*/  @!P0 FFMA.FTZ R0, R11, R14, R0 ;  /* 0x0000000e0b008223 */ /* 0x000fe20000010000 */
[C---:B------:R-:W-:Y:S01]  /*7540*/  @!P0 SHF.L.U32 R11, R34.reuse, 0x10, RZ ;  /* 0x00000010220b8819 */ /* 0x040fe200000006ff */
[----:B------:R-:W-:Y:S01]  /*7550*/  @!P0 FFMA.FTZ R2, R15, R16, R2 ;  /* 0x000000100f028223 */ /* 0x000fe20000010002 */
[----:B------:R-:W-:Y:S01]  /*7560*/  @!P0 LOP3.LUT R15, R34, 0xffff0000, RZ, 0xc0, !PT ;  /* 0xffff0000220f8812 */ /* 0x000fe200078ec0ff */
[----:B------:R-:W-:Y:S01]  /*7570*/  @!P0 FFMA.FTZ R3, R28, R27, R3 ;  /* 0x0000001b1c038223 */ /* 0x000fe20000010003 */
[----:B------:R-:W-:Y:S01]  /*7580*/  @!P0 LOP3.LUT R27, R35, 0xffff0000, RZ, 0xc0, !PT ;  /* 0xffff0000231b8812 */ /* 0x000fe200078ec0ff */
[----:B------:R-:W-:Y:S01]  /*7590*/  @!P0 IMAD.U32 R14, R38, 0x10000, RZ ;  /* 0x00010000260e8824 */ /* 0x000fe200078e00ff */
[----:B------:R-:W-:Y:S01]  /*75a0*/  @!P0 F2FP.BF16.F32.PACK_AB R2, R2, R0 ;  /* 0x000000000202823e */ /* 0x000fe200000010ff */
[----:B------:R-:W-:Y:S01]  /*75b0*/  @!P0 FFMA.FTZ R4, R29, R30, R4 ;  /* 0x0000001e1d048223 */ /* 0x000fe20000010004 */
[----:B------:R-:W-:Y:S02]  /*75c0*/  @!P0 IMAD.U32 R16, R35, 0x10000, RZ ;  /* 0x0001000023108824 */ /* 0x000fe400078e00ff */
[----:B------:R-:W-:Y:S01]  /*75d0*/  @!P0 FFMA.FTZ R5, R14, R11, R5 ;  /* 0x0000000b0e058223 */ /* 0x000fe20000010005 */
[----:B------:R-:W-:Y:S01]  /*75e0*/  @!P0 LOP3.LUT R11, R38, 0xffff0000, RZ, 0xc0, !PT ;  /* 0xffff0000260b8812 */ /* 0x000fe200078ec0ff */
[C---:B------:R-:W-:Y:S01]  /*75f0*/  @!P0 IMAD.U32 R0, R39.reuse, 0x10000, RZ ;  /* 0x0001000027008824 */ /* 0x040fe200078e00ff */
[----:B------:R-:W-:Y:S02]  /*7600*/  @!P0 F2FP.BF16.F32.PACK_AB R29, R4, R3 ;  /* 0x00000003041d823e */ /* 0x000fe400000010ff */
[----:B------:R-:W-:Y:S01]  /*7610*/  @!P0 LOP3.LUT R3, R39, 0xffff0000, RZ, 0xc0, !PT ;  /* 0xffff000027038812 */ /* 0x000fe200078ec0ff */
[----:B------:R-:W-:Y:S01]  /*7620*/  @!P0 FFMA.FTZ R6, R11, R15, R6 ;  /* 0x0000000f0b068223 */ /* 0x000fe20000010006 */
[----:B------:R-:W-:Y:S01]  /*7630*/  @!P0 MOV R36, R2 ;  /* 0x0000000200248202 */ /* 0x000fe20000000f00 */
[----:B------:R-:W-:Y:S01]  /*7640*/  @!P0 FFMA.FTZ R7, R0, R16, R7 ;  /* 0x0000001000078223 */ /* 0x000fe20000010007 */
[----:B------:R-:W-:Y:S01]  /*7650*/  @!P1 SEL R2, R10, RZ, P2 ;  /* 0x000000ff0a029207 */ /* 0x000fe20001000000 */
[----:B------:R-:W-:Y:S01]  /*7660*/  @!P0 FFMA.FTZ R8, R3, R27, R8 ;  /* 0x0000001b03088223 */ /* 0x000fe20000010008 */
[----:B------:R-:W-:Y:S01]  /*7670*/  @!P1 SEL R11, R49, RZ, P2 ;  /* 0x000000ff310b9207 */ /* 0x000fe20001000000 */
[----:B------:R-:W-:Y:S01]  /*7680*/  @!P0 IMAD.MOV.U32 R37, RZ, RZ, R29 ;  /* 0x000000ffff258224 */ /* 0x000fe200078e001d */
[----:B------:R-:W-:Y:S02]  /*7690*/  @!P1 IADD3 R2, P6, PT, R107, R2, RZ ;  /* 0x000000026b029210 */ /* 0x000fe40007fde0ff */
[----:B------:R-:W-:Y:S02]  /*76a0*/  @!P1 SEL R3, R9, R10, !P2 ;  /* 0x0000000a09039207 */ /* 0x000fe40005000000 */
[----:B------:R-:W-:Y:S01]  /*76b0*/  @!P0 F2FP.BF16.F32.PACK_AB R5, R6, R5 ;  /* 0x000000050605823e */ /* 0x000fe200000010ff */
[----:B------:R-:W-:Y:S01]  /*76c0*/  @!P1 IMAD.X R11, R98, 0x1, R11, P6 ;  /* 0x00000001620b9824 */ /* 0x000fe200030e060b */
[----:B------:R-:W-:Y:S01]  /*76d0*/  @!P0 F2FP.BF16.F32.PACK_AB R8, R8, R7 ;  /* 0x000000070808823e */ /* 0x000fe200000010ff */
[----:B------:R-:W-:Y:S01]  /*76e0*/  @!P1 IMAD.WIDE R6, R3, 0x2, R12 ;  /* 0x0000000203069825 */ /* 0x000fe200078e020c */
[C---:B------:R-:W-:Y:S02]  /*76f0*/  @!P1 SHF.L.U32 R3, R2.reuse, 0x1, RZ ;  /* 0x0000000102039819 */ /* 0x040fe400000006ff */
[----:B------:R-:W-:Y:S01]  /*7700*/  @!P1 SHF.L.U64.HI R0, R2, 0x1, R11 ;  /* 0x0000000102009819 */ /* 0x000fe2000001020b */
[----:B------:R-:W-:Y:S02]  /*7710*/  @!P0 IMAD.MOV.U32 R38, RZ, RZ, R5 ;  /* 0x000000ffff268224 */ /* 0x000fe400078e0005 */
[----:B------:R-:W-:Y:S01]  /*7720*/  @!P0 IMAD.MOV.U32 R39, RZ, RZ, R8 ;  /* 0x000000ffff278224 */ /* 0x000fe200078e0008 */
[C---:B------:R-:W-:Y:S04]  /*7730*/  @!P1 IADD3 R116, P0, PT, R3.reuse, R88, RZ ;  /* 0x0000005803749210 */ /* 0x040fe80007f1e0ff */
[C---:B------:R-:W-:Y:S01]  /*7740*/  @!P1 IADD3.X R117, PT, PT, R0.reuse, R89, RZ, P0, !PT ;  /* 0x0000005900759210 */ /* 0x040fe200007fe4ff */
[----:B------:R2:W-:Y:S01]  /*7750*/  STG.E.128 desc[UR4][R44.64], R36 ;  /* 0x000000242c007986 */ /* 0x0005e2000c101d04 */
[----:B------:R-:W-:Y:S05]  /*7760*/  @!P1 IADD3 R28, P0, PT, R3, R90, RZ ;  /* 0x0000005a031c9210 */ /* 0x000fea0007f1e0ff */
[----:B------:R-:W-:Y:S01]  /*7770*/  @!P1 IMAD.X R29, R0, 0x1, R91, P0 ;  /* 0x00000001001d9824 */ /* 0x000fe200000e065b */
[----:B------:R-:W-:Y:S01]  /*7780*/  ISETP.GE.U32.OR P0, PT, R19, R9, P1 ;  /* 0x000000091300720c */ /* 0x000fe20000f06470 */
[----:B------:R-:W3:Y:S08]  /*7790*/  @!P1 LDG.E.128 R4, desc[UR4][R6.64+0x80] ;  /* 0x0000800406049981 */ /* 0x000ef0000c1e1d00 */
[----:B------:R-:W4:Y:S08]  /*77a0*/  @!P1 LDG.E.128 R116, desc[UR4][R116.64+0x80] ;  /* 0x0000800474749981 */ /* 0x000f30000c1e1d00 */
[----:B------:R-:W5:Y:S08]  /*77b0*/  LDG.E.128 R32, desc[UR4][R12.64+0x80] ;  /* 0x000080040c207981 */ /* 0x000f70000c1e1d00 */
[----:B------:R1:W2:Y:S01]  /*77c0*/  @!P1 LDG.E.128 R40, desc[UR4][R28.64+0x80] ;  /* 0x000080041c289981 */ /* 0x0002a2000c1e1d00 */
[C---:B---3--:R-:W-:Y:S01]  /*77d0*/  @!P1 LOP3.LUT R14, R7.reuse, 0xffff0000, RZ, 0xc0, !PT ;  /* 0xffff0000070e9812 */ /* 0x048fe200078ec0ff */
[----:B------:R-:W-:Y:S01]  /*77e0*/  @!P1 IMAD.U32 R8, R7, 0x10000, RZ ;  /* 0x0001000007089824 */ /* 0x000fe200078e00ff */
[C---:B------:R-:W-:Y:S01]  /*77f0*/  @!P1 LOP3.LUT R2, R4.reuse, 0xffff0000, RZ, 0xc0, !PT ;  /* 0xffff000004029812 */ /* 0x040fe200078ec0ff */
[----:B------:R-:W-:Y:S01]  /*7800*/  @!P1 IMAD.U32 R0, R4, 0x10000, RZ ;  /* 0x0001000004009824 */ /* 0x000fe200078e00ff */
[C---:B------:R-:W-:Y:S02]  /*7810*/  @!P1 SHF.L.U32 R3, R5.reuse, 0x10, RZ ;  /* 0x0000001005039819 */ /* 0x040fe400000006ff */
[----:B------:R-:W-:Y:S01]  /*7820*/  @!P1 LOP3.LUT R4, R5, 0xffff0000, RZ, 0xc0, !PT ;  /* 0xffff000005049812 */ /* 0x000fe200078ec0ff */
[----:B------:R-:W-:Y:S01]  /*7830*/  @!P1 IMAD.U32 R5, R6, 0x10000, RZ ;  /* 0x0001000006059824 */ /* 0x000fe200078e00ff */
[C---:B----4-:R-:W-:Y:S01]  /*7840*/  @!P1 SHF.L.U32 R7, R119.reuse, 0x10, RZ ;  /* 0x0000001077079819 */ /* 0x050fe200000006ff */
[----:B------:R-:W-:Y:S01]  /*7850*/  @!P1 IMAD.U32 R16, R118, 0x10000, RZ ;  /* 0x0001000076109824 */ /* 0x000fe200078e00ff */
[----:B------:R-:W-:Y:S01]  /*7860*/  @!P1 LOP3.LUT R11, R119, 0xffff0000, RZ, 0xc0, !PT ;  /* 0xffff0000770b9812 */ /* 0x000fe200078ec0ff */
[----:B-1----:R-:W-:Y:S01]  /*7870*/  @!P1 IMAD.U32 R28, R117, 0x10000, RZ ;  /* 0x00010000751c9824 */ /* 0x002fe200078e00ff */
[----:B------:R-:W-:Y:S01]  /*7880*/  @!P1 SHF.L.U32 R31, R116, 0x10, RZ ;  /* 0x00000010741f9819 */ /* 0x000fe200000006ff */
[----:B------:R-:W-:Y:S01]  /*7890*/  @!P0 FADD.FTZ R7, -R7, -RZ ;  /* 0x800000ff07078221 */ /* 0x000fe20000010100 */
[----:B------:R-:W-:Y:S01]  /*78a0*/  @!P1 LOP3.LUT R15, R118, 0xffff0000, RZ, 0xc0, !PT ;  /* 0xffff0000760f9812 */ /* 0x000fe200078ec0ff */
[----:B------:R-:W-:Y:S01]  /*78b0*/  @!P0 FADD.FTZ R11, -R11, -RZ ;  /* 0x800000ff0b0b8221 */ /* 0x000fe20000010100 */
[----:B------:R-:W-:Y:S01]  /*78c0*/  @!P1 LOP3.LUT R27, R117, 0xffff0000, RZ, 0xc0, !PT ;  /* 0xffff0000751b9812 */ /* 0x000fe200078ec0ff */
[----:B------:R-:W-:Y:S01]  /*78d0*/  @!P0 FADD.FTZ R31, -R31, -RZ ;  /* 0x800000ff1f1f8221 */ /* 0x000fe20000010100 */
[----:B------:R-:W-:Y:S01]  /*78e0*/  @!P1 LOP3.LUT R29, R116, 0xffff0000, RZ, 0xc0, !PT ;  /* 0xffff0000741d9812 */ /* 0x000fe200078ec0ff */
[----:B------:R-:W-:Y:S01]  /*78f0*/  @!P0 FADD.FTZ R16, -R16, -RZ ;  /* 0x800000ff10108221 */ /* 0x000fe20000010100 */
[----:B------:R-:W-:Y:S01]  /*7900*/  @!P1 LOP3.LUT R6, R6, 0xffff0000, RZ, 0xc0, !PT ;  /* 0xffff000006069812 */ /* 0x000fe200078ec0ff */
[----:B------:R-:W-:Y:S01]  /*7910*/  @!P0 FADD.FTZ R15, -R15, -RZ ;  /* 0x800000ff0f0f8221 */ /* 0x000fe20000010100 */
[----:B------:R-:W-:Y:S01]  /*7920*/  @!P1 FMUL.FTZ R7, R8, R7 ;  /* 0x0000000708079220 */ /* 0x000fe20000410000 */
[----:B------:R-:W-:Y:S01]  /*7930*/  @!P0 FADD.FTZ R27, -R27, -RZ ;  /* 0x800000ff1b1b8221 */ /* 0x000fe20000010100 */
[----:B--2---:R-:W-:Y:S01]  /*7940*/  @!P1 LOP3.LUT R30, R43, 0xffff0000, RZ, 0xc0, !PT ;  /* 0xffff00002b1e9812 */ /* 0x004fe200078ec0ff */
[----:B------:R-:W-:Y:S01]  /*7950*/  @!P1 FMUL.FTZ R8, R14, R11 ;  /* 0x0000000b0e089220 */ /* 0x000fe20000410000 */
[----:B------:R-:W-:Y:S02]  /*7960*/  @!P1 IMAD.U32 R14, R40, 0x10000, RZ ;  /* 0x00010000280e9824 */ /* 0x000fe400078e00ff */
[----:B------:R-:W-:Y:S01]  /*7970*/  @!P0 FADD.FTZ R29, -R29, -RZ ;  /* 0x800000ff1d1d8221 */ /* 0x000fe20000010100 */
[----:B------:R-:W-:Y:S01]  /*7980*/  @!P1 FMUL.FTZ R0, R0, R31 ;  /* 0x0000001f00009220 */ /* 0x000fe20000410000 */
[----:B-----5:R-:W-:Y:S02]  /*7990*/  @!P1 IMAD.U32 R11, R32, 0x10000, RZ ;  /* 0x00010000200b9824 */ /* 0x020fe400078e00ff */
[----:B------:R-:W-:Y:S01]  /*79a0*/  @!P0 FADD.FTZ R28, -R28, -RZ ;  /* 0x800000ff1c1c8221 */ /* 0x000fe20000010100 */
[----:B------:R-:W-:Y:S01]  /*79b0*/  ISETP.GE.AND P0, PT, R18, R26, PT ;  /* 0x0000001a1200720c */ /* 0x000fe20003f06270 */
[----:B------:R-:W-:Y:S01]  /*79c0*/  @!P1 FMUL.FTZ R5, R5, R16 ;  /* 0x0000001005059220 */ /* 0x000fe20000410000 */
[----:B------:R-:W-:Y:S01]  /*79d0*/  @!P1 LOP3.LUT R16, R40, 0xffff0000, RZ, 0xc0, !PT ;  /* 0xffff000028109812 */ /* 0x000fe200078ec0ff */
[----:B------:R-:W-:Y:S01]  /*79e0*/  @!P1 FMUL.FTZ R6, R6, R15 ;  /* 0x0000000f06069220 */ /* 0x000fe20000410000 */
[----:B------:R-:W-:Y:S01]  /*79f0*/  @!P1 LOP3.LUT R15, R32, 0xffff0000, RZ, 0xc0, !PT ;  /* 0xffff0000200f9812 */ /* 0x000fe200078ec0ff */
[----:B------:R-:W-:Y:S01]  /*7a00*/  @!P1 FMUL.FTZ R4, R4, R27 ;  /* 0x0000001b04049220 */ /* 0x000fe20000410000 */
[----:B------:R-:W-:Y:S01]  /*7a10*/  @!P1 SHF.L.U32 R27, R41, 0x10, RZ ;  /* 0x00000010291b9819 */ /* 0x000fe200000006ff */
[----:B------:R-:W-:Y:S01]  /*7a20*/  @!P1 FMUL.FTZ R2, R2, R29 ;  /* 0x0000001d02029220 */ /* 0x000fe20000410000 */
[----:B------:R-:W-:Y:S01]  /*7a30*/  @!P1 SHF.L.U32 R29, R43, 0x10, RZ ;  /* 0x000000102b1d9819 */ /* 0x000fe200000006ff */
[----:B------:R-:W-:Y:S01]  /*7a40*/  @!P1 FFMA.FTZ R0, R11, R14, R0 ;  /* 0x0000000e0b009223 */ /* 0x000fe20000010000 */
[----:B------:R-:W-:Y:S01]  /*7a50*/  @!P1 LOP3.LUT R11, R33, 0xffff0000, RZ, 0xc0, !PT ;  /* 0xffff0000210b9812 */ /* 0x000fe200078ec0ff */
[----:B------:R-:W-:Y:S01]  /*7a60*/  @!P1 FMUL.FTZ R3, R3, R28 ;  /* 0x0000001c03039220 */ /* 0x000fe20000410000 */
[----:B------:R-:W-:Y:S01]  /*7a70*/  @!P1 LOP3.LUT R28, R41, 0xffff0000, RZ, 0xc0, !PT ;  /* 0xffff0000291c9812 */ /* 0x000fe200078ec0ff */
[----:B------:R-:W-:Y:S01]  /*7a80*/  @!P1 IMAD.U32 R14, R33, 0x10000, RZ ;  /* 0x00010000210e9824 */ /* 0x000fe200078e00ff */
[----:B------:R-:W-:Y:S01]  /*7a90*/  @!P0 ISETP.GE.U32.AND P2, PT, R18, R9, PT ;  /* 0x000000091200820c */ /* 0x000fe20003f46070 */
[----:B------:R-:W-:Y:S01]  /*7aa0*/  @!P1 FFMA.FTZ R2, R15, R16, R2 ;  /* 0x000000100f029223 */ /* 0x000fe20000010002 */
[----:B------:R-:W-:Y:S01]  /*7ab0*/  @!P1 LOP3.LUT R16, R42, 0xffff0000, RZ, 0xc0, !PT ;  /* 0xffff00002a109812 */ /* 0x000fe200078ec0ff */
[----:B------:R-:W-:Y:S01]  /*7ac0*/  @!P1 FFMA.FTZ R3, R14, R27, R3 ;  /* 0x0000001b0e039223 */ /* 0x000fe20000010003 */
[----:B------:R-:W-:Y:S02]  /*7ad0*/  @!P1 IMAD.U32 R15, R42, 0x10000, RZ ;  /* 0x000100002a0f9824 */ /* 0x000fe400078e00ff */
[----:B------:R-:W-:Y:S01]  /*7ae0*/  @!P1 FFMA.FTZ R4, R11, R28, R4 ;  /* 0x0000001c0b049223 */ /* 0x000fe20000010004 */
[C---:B------:R-:W-:Y:S01]  /*7af0*/  @!P1 LOP3.LUT R11, R34.reuse, 0xffff0000, RZ, 0xc0, !PT ;  /* 0xffff0000220b9812 */ /* 0x040fe200078ec0ff */
[----:B------:R-:W-:Y:S01]  /*7b00*/  @!P1 IMAD.U32 R14, R34, 0x10000, RZ ;  /* 0x00010000220e9824 */ /* 0x000fe200078e00ff */
[----:B------:R-:W-:Y:S01]  /*7b10*/  @!P1 F2FP.BF16.F32.PACK_AB R2, R2, R0 ;  /* 0x000000000202923e */ /* 0x000fe200000010ff */
[C---:B------:R-:W-:Y:S02]  /*7b20*/  @!P1 IMAD.U32 R0, R35.reuse, 0x10000, RZ ;  /* 0x0001000023009824 */ /* 0x040fe400078e00ff */
[----:B------:R-:W-:Y:S01]  /*7b30*/  @!P1 FFMA.FTZ R5, R14, R15, R5 ;  /* 0x0000000f0e059223 */ /* 0x000fe20000010005 */
[----:B------:R-:W-:Y:S01]  /*7b40*/  @!P1 LOP3.LUT R15, R35, 0xffff0000, RZ, 0xc0, !PT ;  /* 0xffff0000230f9812 */ /* 0x000fe200078ec0ff */
[----:B------:R-:W-:Y:S01]  /*7b50*/  @!P1 FFMA.FTZ R6, R11, R16, R6 ;  /* 0x000000100b069223 */ /* 0x000fe20000010006 */
[----:B------:R-:W-:Y:S01]  /*7b60*/  @!P0 SEL R14, R10, RZ, P2 ;  /* 0x000000ff0a0e8207 */ /* 0x000fe20001000000 */
[----:B------:R-:W-:Y:S01]  /*7b70*/  @!P1 FFMA.FTZ R7, R0, R29, R7 ;  /* 0x0000001d00079223 */ /* 0x000fe20000010007 */
[----:B------:R-:W-:Y:S01]  /*7b80*/  @!P0 SEL R11, R49, RZ, P2 ;  /* 0x000000ff310b8207 */ /* 0x000fe20001000000 */
[----:B------:R-:W-:Y:S01]  /*7b90*/  @!P1 FFMA.FTZ R8, R15, R30, R8 ;  /* 0x0000001e0f089223 */ /* 0x000fe20000010008 */
[----:B------:R-:W-:Y:S01]  /*7ba0*/  @!P0 IADD3 R14, P5, PT, R107, R14, RZ ;  /* 0x0000000e6b0e8210 */ /* 0x000fe20007fbe0ff */
[----:B------:R-:W-:Y:S01]  /*7bb0*/  @!P1 IMAD.MOV.U32 R32, RZ, RZ, R2 ;  /* 0x000000ffff209224 */ /* 0x000fe200078e0002 */
[----:B------:R-:W-:Y:S02]  /*7bc0*/  @!P1 F2FP.BF16.F32.PACK_AB R6, R6, R5 ;  /* 0x000000050606923e */ /* 0x000fe400000010ff */
[----:B------:R-:W-:Y:S01]  /*7bd0*/  @!P1 F2FP.BF16.F32.PACK_AB R7, R8, R7 ;  /* 0x000000070807923e */ /* 0x000fe200000010ff */
[----:B------:R-:W-:Y:S01]  /*7be0*/  @!P0 IMAD.SHL.U32 R29, R14, 0x2, RZ ;  /* 0x000000020e1d8824 */ /* 0x000fe200078e00ff */
[----:B------:R-:W-:Y:S01]  /*7bf0*/  @!P1 F2FP.BF16.F32.PACK_AB R15, R4, R3 ;  /* 0x00000003040f923e */ /* 0x000fe200000010ff */
[----:B------:R-:W-:Y:S01]  /*7c00*/  @!P1 IMAD.MOV.U32 R34, RZ, RZ, R6 ;  /* 0x000000ffff229224 */ /* 0x000fe200078e0006 */
[----:B------:R-:W-:Y:S01]  /*7c10*/  @!P0 IADD3.X R11, PT, PT, R98, R11, RZ, P5, !PT ;  /* 0x0000000b620b8210 */ /* 0x000fe20002ffe4ff */
[----:B------:R-:W-:Y:S01]  /*7c20*/  @!P1 IMAD.MOV.U32 R35, RZ, RZ, R7 ;  /* 0x000000ffff239224 */ /* 0x000fe200078e0007 */
[----:B------:R-:W-:Y:S02]  /*7c30*/  @!P1 MOV R33, R15 ;  /* 0x0000000f00219202 */ /* 0x000fe40000000f00 */
[----:B------:R-:W-:Y:S02]  /*7c40*/  @!P0 SEL R3, R9, R10, !P2 ;  /* 0x0000000a09038207 */ /* 0x000fe40005000000 */
[----:B------:R-:W-:Y:S01]  /*7c50*/  @!P0 SHF.L.U64.HI R0, R14, 0x1, R11 ;  /* 0x000000010e008819 */ /* 0x000fe2000001020b */
[----:B------:R1:W-:Y:S01]  /*7c60*/  STG.E.128 desc[UR4][R44.64+0x80], R32 ;  /* 0x000080202c007986 */ /* 0x0003e2000c101d04 */
[----:B------:R-:W-:Y:S01]  /*7c70*/  @!P0 IADD3 R116, P1, PT, R29, R88, RZ ;  /* 0x000000581d748210 */ /* 0x000fe20007f3e0ff */
[----:B------:R-:W-:Y:S03]  /*7c80*/  @!P0 IMAD.WIDE R4, R3, 0x2, R12 ;  /* 0x0000000203048825 */ /* 0x000fe600078e020c */
[C---:B------:R-:W-:Y:S02]  /*7c90*/  @!P0 IADD3.X R117, PT, PT, R0.reuse, R89, RZ, P1, !PT ;  /* 0x0000005900758210 */ /* 0x040fe40000ffe4ff */
[----:B------:R-:W-:Y:S01]  /*7ca0*/  @!P0 IADD3 R28, P1, PT, R29, R90, RZ ;  /* 0x0000005a1d1c8210 */ /* 0x000fe20007f3e0ff */
[----:B------:R-:W2:Y:S04]  /*7cb0*/  @!P0 LDG.E.128 R4, desc[UR4][R4.64+0x100] ;  /* 0x0001000404048981 */ /* 0x000ea8000c1e1d00 */
[----:B------:R-:W-:Y:S01]  /*7cc0*/  @!P0 IMAD.X R29, R0, 0x1, R91, P1 ;  /* 0x00000001001d8824 */ /* 0x000fe200008e065b */
[----:B------:R-:W-:Y:S03]  /*7cd0*/  ISETP.GE.U32.OR P1, PT, R18, R9, P0 ;  /* 0x000000091200720c */ /* 0x000fe60000726470 */
[----:B------:R-:W3:Y:S08]  /*7ce0*/  @!P0 LDG.E.128 R116, desc[UR4][R116.64+0x100] ;  /* 0x0001000474748981 */ /* 0x000ef0000c1e1d00 */
[----:B------:R4:W1:Y:S08]  /*7cf0*/  @!P0 LDG.E.128 R40, desc[UR4][R28.64+0x100] ;  /* 0x000100041c288981 */ /* 0x000870000c1e1d00 */
[----:B------:R-:W5:Y:S01]  /*7d00*/  LDG.E.128 R36, desc[UR4][R12.64+0x100] ;  /* 0x000100040c247981 */ /* 0x000f62000c1e1d00 */
[C---:B--2---:R-:W-:Y:S01]  /*7d10*/  @!P0 LOP3.LUT R14, R7.reuse, 0xffff0000, RZ, 0xc0, !PT ;  /* 0xffff0000070e8812 */ /* 0x044fe200078ec0ff */
[----:B------:R-:W-:Y:S01]  /*7d20*/  @!P0 IMAD.U32 R8, R7, 0x10000, RZ ;  /* 0x0001000007088824 */ /* 0x000fe200078e00ff */
[C---:B------:R-:W-:Y:S01]  /*7d30*/  @!P0 LOP3.LUT R2, R4.reuse, 0xffff0000, RZ, 0xc0, !PT ;  /* 0xffff000004028812 */ /* 0x040fe200078ec0ff */
[----:B------:R-:W-:Y:S01]  /*7d40*/  @!P0 IMAD.U32 R0, R4, 0x10000, RZ ;  /* 0x0001000004008824 */ /* 0x000fe200078e00ff */
[C---:B------:R-:W-:Y:S02]  /*7d50*/  @!P0 SHF.L.U32 R3, R5.reuse, 0x10, RZ ;  /* 0x0000001005038819 */ /* 0x040fe400000006ff */
[----:B------:R-:W-:Y:S01]  /*7d60*/  @!P0 LOP3.LUT R4, R5, 0xffff0000, RZ, 0xc0, !PT ;  /* 0xffff000005048812 */ /* 0x000fe200078ec0ff */
[----:B------:R-:W-:Y:S01]  /*7d70*/  @!P0 IMAD.U32 R5, R6, 0x10000, RZ ;  /* 0x0001000006058824 */ /* 0x000fe200078e00ff */
[----:B---3--:R-:W-:Y:S01]  /*7d80*/  @!P0 SHF.L.U32 R31, R116, 0x10, RZ ;  /* 0x00000010741f8819 */ /* 0x008fe200000006ff */
[----:B------:R-:W-:Y:S01]  /*7d90*/  @!P0 IMAD.U32 R16, R118, 0x10000, RZ ;  /* 0x0001000076108824 */ /* 0x000fe200078e00ff */
[----:B----4-:R-:W-:Y:S01]  /*7da0*/  @!P0 LOP3.LUT R29, R116, 0xffff0000, RZ, 0xc0, !PT ;  /* 0xffff0000741d8812 */ /* 0x010fe200078ec0ff */
[C---:B------:R-:W-:Y:S01]  /*7db0*/  @!P0 IMAD.U32 R28, R117.reuse, 0x10000, RZ ;  /* 0x00010000751c8824 */ /* 0x040fe200078e00ff */
[----:B------:R-:W-:Y:S01]  /*7dc0*/  @!P0 LOP3.LUT R27, R117, 0xffff0000, RZ, 0xc0, !PT ;  /* 0xffff0000751b8812 */ /* 0x000fe200078ec0ff */
[----:B------:R-:W-:Y:S01]  /*7dd0*/  @!P1 FADD.FTZ R31, -R31, -RZ ;  /* 0x800000ff1f1f9221 */ /* 0x000fe20000010100 */
[----:B------:R-:W-:Y:S01]  /*7de0*/  @!P0 LOP3.LUT R15, R118, 0xffff0000, RZ, 0xc0, !PT ;  /* 0xffff0000760f8812 */ /* 0x000fe200078ec0ff */
[----:B------:R-:W-:Y:S01]  /*7df0*/  @!P1 FADD.FTZ R29, -R29, -RZ ;  /* 0x800000ff1d1d9221 */ /* 0x000fe20000010100 */
[----:B------:R-:W-:Y:S01]  /*7e00*/  @!P0 SHF.L.U32 R7, R119, 0x10, RZ ;  /* 0x0000001077078819 */ /* 0x000fe200000006ff */
[----:B-1----:R-:W-:Y:S01]  /*7e10*/  @!P0 IMAD.U32 R33, R43, 0x10000, RZ ;  /* 0x000100002b218824 */ /* 0x002fe200078e00ff */
        /* <DEDUP_REMOVED lines=10> */
[----:B------:R-:W-:Y:S01]  /*7ec0*/  @!P1 FADD.FTZ R11, -R11, -RZ ;  /* 0x800000ff0b0b9221 */ /* 0x000fe20000010100 */
[----:B------:R-:W-:Y:S01]  /*7ed0*/  ISETP.GE.AND P1, PT, R17, R26, PT ;  /* 0x0000001a1100720c */ /* 0x000fe20003f26270 */
[----:B------:R-:W-:Y:S01]  /*7ee0*/  @!P0 FMUL.FTZ R5, R5, R16 ;  /* 0x0000001005058220 */ /* 0x000fe20000410000 */
[----:B------:R-:W-:Y:S01]  /*7ef0*/  @!P0 LOP3.LUT R16, R40, 0xffff0000, RZ, 0xc0, !PT ;  /* 0xffff000028108812 */ /* 0x000fe200078ec0ff */
[----:B------:R-:W-:Y:S01]  /*7f00*/  @!P0 FMUL.FTZ R7, R8, R7 ;  /* 0x0000000708078220 */ /* 0x000fe20000410000 */
[----:B------:R-:W-:Y:S01]  /*7f10*/  @!P0 FMUL.FTZ R6, R6, R15 ;  /* 0x0000000f06068220 */ /* 0x000fe20000410000 */
[----:B-----5:R-:W-:Y:S01]  /*7f20*/  @!P0 LOP3.LUT R15, R36, 0xffff0000, RZ, 0xc0, !PT ;  /* 0xffff0000240f8812 */ /* 0x020fe200078ec0ff */
[----:B------:R-:W-:Y:S01]  /*7f30*/  @!P0 FMUL.FTZ R8, R14, R11 ;  /* 0x0000000b0e088220 */ /* 0x000fe20000410000 */
[----:B------:R-:W-:Y:S02]  /*7f40*/  @!P0 IMAD.U32 R14, R40, 0x10000, RZ ;  /* 0x00010000280e8824 */ /* 0x000fe400078e00ff */
[----:B------:R-:W-:Y:S01]  /*7f50*/  @!P0 FMUL.FTZ R0, R0, R31 ;  /* 0x0000001f00008220 */ /* 0x000fe20000410000 */
[----:B------:R-:W-:Y:S01]  /*7f60*/  @!P0 SHF.L.U32 R31, R42, 0x10, RZ ;  /* 0x000000102a1f8819 */ /* 0x000fe200000006ff */
[----:B------:R-:W-:Y:S02]  /*7f70*/  @!P0 IMAD.U32 R11, R36, 0x10000, RZ ;  /* 0x00010000240b8824 */ /* 0x000fe400078e00ff */
[----:B------:R-:W-:Y:S01]  /*7f80*/  @!P0 FMUL.FTZ R2, R2, R29 ;  /* 0x0000001d02028220 */ /* 0x000fe20000410000 */
[----:B------:R-:W-:Y:S01]  /*7f90*/  @!P0 LOP3.LUT R29, R37, 0xffff0000, RZ, 0xc0, !PT ;  /* 0xffff0000251d8812 */ /* 0x000fe200078ec0ff */
[----:B------:R-:W-:Y:S01]  /*7fa0*/  @!P0 FMUL.FTZ R3, R3, R28 ;  /* 0x0000001c03038220 */ /* 0x000fe20000410000 */
[----:B------:R-:W-:Y:S01]  /*7fb0*/  @!P1 ISETP.GE.U32.AND P2, PT, R17, R9, PT ;  /* 0x000000091100920c */ /* 0x000fe20003f46070 */
[----:B------:R-:W-:Y:S01]  /*7fc0*/  @!P0 FMUL.FTZ R4, R4, R27 ;  /* 0x0000001b04048220 */ /* 0x000fe20000410000 */
[----:B------:R-:W-:Y:S01]  /*7fd0*/  @!P0 SHF.L.U32 R28, R37, 0x10, RZ ;  /* 0x00000010251c8819 */ /* 0x000fe200000006ff */
[----:B------:R-:W-:Y:S02]  /*7fe0*/  @!P0 IMAD.U32 R27, R41, 0x10000, RZ ;  /* 0x00010000291b8824 */ /* 0x000fe400078e00ff */
        /* <DEDUP_REMOVED lines=8> */
[----:B------:R-:W-:Y:S01]  /*8070*/  @!P0 IMAD.U32 R14, R38, 0x10000, RZ ;  /* 0x00010000260e8824 */ /* 0x000fe200078e00ff */
[C---:B------:R-:W-:Y:S02]  /*8080*/  @!P0 SHF.L.U32 R16, R39.reuse, 0x10, RZ ;  /* 0x0000001027108819 */ /* 0x040fe400000006ff */
[----:B------:R-:W-:Y:S01]  /*8090*/  @!P0 F2FP.BF16.F32.PACK_AB R3, R4, R3 ;  /* 0x000000030403823e */ /* 0x000fe200000010ff */
[----:B------:R-:W-:Y:S01]  /*80a0*/  @!P0 FFMA.FTZ R5, R14, R31, R5 ;  /* 0x0000001f0e058223 */ /* 0x000fe20000010005 */
[----:B------:R-:W-:Y:S01]  /*80b0*/  @!P0 F2FP.BF16.F32.PACK_AB R0, R2, R0 ;  /* 0x000000000200823e */ /* 0x000fe200000010ff */
[----:B------:R-:W-:Y:S01]  /*80c0*/  @!P1 IMAD.X R14, R98, 0x1, R15, P5 ;  /* 0x00000001620e9824 */ /* 0x000fe200028e060f */
[----:B------:R-:W-:Y:S01]  /*80d0*/  @!P0 LOP3.LUT R15, R39, 0xffff0000, RZ, 0xc0, !PT ;  /* 0xffff0000270f8812 */ /* 0x000fe200078ec0ff */
[----:B------:R-:W-:Y:S01]  /*80e0*/  @!P0 FFMA.FTZ R6, R11, R32, R6 ;  /* 0x000000200b068223 */ /* 0x000fe20000010006 */
[----:B------:R-:W-:Y:S01]  /*80f0*/  @!P0 MOV R36, R0 ;  /* 0x0000000000248202 */ /* 0x000fe20000000f00 */
[----:B------:R-:W-:Y:S01]  /*8100*/  @!P0 FFMA.FTZ R7, R16, R33, R7 ;  /* 0x0000002110078223 */ /* 0x000fe20000010007 */
[----:B------:R-:W-:Y:S01]  /*8110*/  @!P1 SHF.L.U64.HI R14, R29, 0x1, R14 ;  /* 0x000000011d0e9819 */ /* 0x000fe2000001020e */
[----:B------:R-:W-:Y:S01]  /*8120*/  @!P0 FFMA.FTZ R8, R15, R34, R8 ;  /* 0x000000220f088223 */ /* 0x000fe20000010008 */
[----:B------:R-:W-:Y:S01]  /*8130*/  @!P0 F2FP.BF16.F32.PACK_AB R6, R6, R5 ;  /* 0x000000050606823e */ /* 0x000fe200000010ff */
[----:B------:R-:W-:Y:S01]  /*8140*/  @!P0 IMAD.MOV.U32 R37, RZ, RZ, R3 ;  /* 0x000000ffff258224 */ /* 0x000fe200078e0003 */
[----:B------:R-:W-:Y:S02]  /*8150*/  @!P1 SHF.L.U32 R29, R29, 0x1, RZ ;  /* 0x000000011d1d9819 */ /* 0x000fe400000006ff */
[----:B------:R-:W-:Y:S02]  /*8160*/  @!P0 F2FP.BF16.F32.PACK_AB R7, R8, R7 ;  /* 0x000000070807823e */ /* 0x000fe400000010ff */
[----:B------:R-:W-:Y:S02]  /*8170*/  @!P0 MOV R38, R6 ;  /* 0x0000000600268202 */ /* 0x000fe40000000f00 */
[----:B------:R-:W-:Y:S01]  /*8180*/  @!P1 IADD3 R116, P5, PT, R29, R88, RZ ;  /* 0x000000581d749210 */ /* 0x000fe20007fbe0ff */
[----:B------:R-:W-:Y:S01]  /*8190*/  @!P0 IMAD.MOV.U32 R39, RZ, RZ, R7 ;  /* 0x000000ffff278224 */ /* 0x000fe200078e0007 */
[----:B------:R-:W-:Y:S02]  /*81a0*/  @!P1 SEL R3, R9, R10, !P2 ;  /* 0x0000000a09039207 */ /* 0x000fe40005000000 */
[----:B------:R-:W-:Y:S01]  /*81b0*/  @!P1 IADD3 R28, P0, PT, R29, R90, RZ ;  /* 0x0000005a1d1c9210 */ /* 0x000fe20007f1e0ff */
[C---:B------:R-:W-:Y:S01]  /*81c0*/  @!P1 IMAD.X R117, R14.reuse, 0x1, R89, P5 ;  /* 0x000000010e759824 */ /* 0x040fe200028e0659 */
[----:B------:R3:W-:Y:S01]  /*81d0*/  STG.E.128 desc[UR4][R44.64+0x100], R36 ;  /* 0x000100242c007986 */ /* 0x0007e2000c101d04 */
[----:B------:R-:W-:Y:S01]  /*81e0*/  @!P1 IMAD.WIDE R4, R3, 0x2, R12 ;  /* 0x0000000203049825 */ /* 0x000fe200078e020c */
[----:B------:R-:W-:Y:S02]  /*81f0*/  @!P1 IADD3.X R29, PT, PT, R14, R91, RZ, P0, !PT ;  /* 0x0000005b0e1d9210 */ /* 0x000fe400007fe4ff */
[----:B------:R-:W-:Y:S04]  /*8200*/  ISETP.GE.U32.OR P0, PT, R17, R9, P1 ;  /* 0x000000091100720c */ /* 0x000fe80000f06470 */
[----:B------:R-:W2:Y:S08]  /*8210*/  @!P1 LDG.E.128 R116, desc[UR4][R116.64+0x180] ;  /* 0x0001800474749981 */ /* 0x000eb0000c1e1d00 */
[----:B------:R-:W4:Y:S08]  /*8220*/  @!P1 LDG.E.128 R4, desc[UR4][R4.64+0x180] ;  /* 0x0001800404049981 */ /* 0x000f30000c1e1d00 */
[----:B------:R4:W5:Y:S08]  /*8230*/  @!P1 LDG.E.128 R40, desc[UR4][R28.64+0x180] ;  /* 0x000180041c289981 */ /* 0x000970000c1e1d00 */
[----:B------:R1:W3:Y:S01]  /*8240*/  LDG.E.128 R32, desc[UR4][R12.64+0x180] ;  /* 0x000180040c207981 */ /* 0x0002e2000c1e1d00 */
[----:B--2---:R-:W-:Y:S01]  /*8250*/  @!P1 SHF.L.U32 R11, R119, 0x10, RZ ;  /* 0x00000010770b9819 */ /* 0x004fe200000006ff */
        /* <DEDUP_REMOVED lines=11> */
[----:B----4-:R-:W-:Y:S01]  /*8310*/  @!P1 LOP3.LUT R29, R4, 0xffff0000, RZ, 0xc0, !PT ;  /* 0xffff0000041d9812 */ /* 0x010fe200078ec0ff */
[----:B------:R-:W-:Y:S01]  /*8320*/  @!P0 FADD.FTZ R16, -R16, -RZ ;  /* 0x800000ff10108221 */ /* 0x000fe20000010100 */
[----:B-1----:R-:W-:Y:S01]  /*8330*/  @!P1 SHF.L.U32 R12, R7, 0x10, RZ ;  /* 0x00000010070c9819 */ /* 0x002fe200000006ff */
[----:B------:R-:W-:Y:S01]  /*8340*/  @!P1 IMAD.U32 R31, R4, 0x10000, RZ ;  /* 0x00010000041f9824 */ /* 0x000fe200078e00ff */
[----:B------:R-:W-:Y:S01]  /*8350*/  @!P1 SHF.L.U32 R4, R5, 0x10, RZ ;  /* 0x0000001005049819 */ /* 0x000fe200000006ff */
[----:B------:R-:W-:Y:S01]  /*8360*/  @!P0 FADD.FTZ R0, -R0, -RZ ;  /* 0x800000ff00008221 */ /* 0x000fe20000010100 */
[----:B------:R-:W-:Y:S01]  /*8370*/  @!P1 LOP3.LUT R27, R6, 0xffff0000, RZ, 0xc0, !PT ;  /* 0xffff0000061b9812 */ /* 0x000fe200078ec0ff */
[----:B------:R-:W-:Y:S01]  /*8380*/  @!P0 FADD.FTZ R3, -R3, -RZ ;  /* 0x800000ff03038221 */ /* 0x000fe20000010100 */
[----:B------:R-:W-:Y:S01]  /*8390*/  @!P1 LOP3.LUT R13, R7, 0xffff0000, RZ, 0xc0, !PT ;  /* 0xffff0000070d9812 */ /* 0x000fe200078ec0ff */
[----:B------:R-:W-:Y:S01]  /*83a0*/  @!P1 FMUL.FTZ R7, R12, R11 ;  /* 0x0000000b0c079220 */ /* 0x000fe20000410000 */
[----:B------:R-:W-:Y:S01]  /*83b0*/  @!P1 LOP3.LUT R5, R5, 0xffff0000, RZ, 0xc0, !PT ;  /* 0xffff000005059812 */ /* 0x000fe200078ec0ff */
[----:B------:R-:W-:Y:S01]  /*83c0*/  @!P1 IMAD.U32 R28, R6, 0x10000, RZ ;  /* 0x00010000061c9824 */ /* 0x000fe200078e00ff */
[----:B-----5:R-:W-:Y:S01]  /*83d0*/  @!P1 SHF.L.U32 R30, R43, 0x10, RZ ;  /* 0x000000102b1e9819 */ /* 0x020fe200000006ff */
[----:B------:R-:W-:Y:S01]  /*83e0*/  @!P0 FADD.FTZ R2, -R2, -RZ ;  /* 0x800000ff02028221 */ /* 0x000fe20000010100 */
[C---:B---3--:R-:W-:Y:S02]  /*83f0*/  @!P1 IMAD.U32 R11, R32.reuse, 0x10000, RZ ;  /* 0x00010000200b9824 */ /* 0x048fe400078e00ff */
[----:B------:R-:W-:Y:S01]  /*8400*/  @!P1 FMUL.FTZ R8, R13, R8 ;  /* 0x000000080d089220 */ /* 0x000fe20000410000 */
[----:B------:R-:W-:Y:S01]  /*8410*/  @!P1 LOP3.LUT R13, R32, 0xffff0000, RZ, 0xc0, !PT ;  /* 0xffff0000200d9812 */ /* 0x000fe200078ec0ff */
[----:B------:R-:W-:Y:S02]  /*8420*/  @!P1 IMAD.U32 R12, R40, 0x10000, RZ ;  /* 0x00010000280c9824 */ /* 0x000fe400078e00ff */
[----:B------:R-:W-:Y:S01]  /*8430*/  @!P1 FMUL.FTZ R0, R31, R0 ;  /* 0x000000001f009220 */ /* 0x000fe20000410000 */
[----:B------:R-:W-:Y:S01]  /*8440*/  @!P1 LOP3.LUT R31, R43, 0xffff0000, RZ, 0xc0, !PT ;  /* 0xffff00002b1f9812 */ /* 0x000fe200078ec0ff */
[----:B------:R-:W-:Y:S01]  /*8450*/  @!P1 FMUL.FTZ R3, R4, R3 ;  /* 0x0000000304039220 */ /* 0x000fe20000410000 */
[----:B------:R-:W-:Y:S01]  /*8460*/  @!P1 FMUL.FTZ R6, R27, R14 ;  /* 0x0000000e1b069220 */ /* 0x000fe20000410000 */
[----:B------:R-:W-:Y:S01]  /*8470*/  @!P1 LOP3.LUT R14, R40, 0xffff0000, RZ, 0xc0, !PT ;  /* 0xffff0000280e9812 */ /* 0x000fe200078ec0ff */
[----:B------:R-:W-:Y:S01]  /*8480*/  @!P1 FMUL.FTZ R4, R5, R16 ;  /* 0x0000001005049220 */ /* 0x000fe20000410000 */
[----:B------:R-:W-:Y:S01]  /*8490*/  @!P1 SHF.L.U32 R16, R33, 0x10, RZ ;  /* 0x0000001021109819 */ /* 0x000fe200000006ff */
[----:B------:R-:W-:Y:S01]  /*84a0*/  @!P1 FMUL.FTZ R2, R29, R2 ;  /* 0x000000021d029220 */ /* 0x000fe20000410000 */
[C---:B------:R-:W-:Y:S01]  /*84b0*/  @!P1 LOP3.LUT R27, R41.reuse, 0xffff0000, RZ, 0xc0, !PT ;  /* 0xffff0000291b9812 */ /* 0x040fe200078ec0ff */
[----:B------:R-:W-:Y:S01]  /*84c0*/  @!P1 FMUL.FTZ R5, R28, R15 ;  /* 0x0000000f1c059220 */ /* 0x000fe20000410000 */
[----:B------:R-:W-:Y:S01]  /*84d0*/  @!P1 SHF.L.U32 R15, R41, 0x10, RZ ;  /* 0x00000010290f9819 */ /* 0x000fe200000006ff */
[----:B------:R-:W-:Y:S01]  /*84e0*/  @!P1 FFMA.FTZ R0, R11, R12, R0 ;  /* 0x0000000c0b009223 */ /* 0x000fe20000010000 */
[----:B------:R-:W-:Y:S01]  /*84f0*/  @!P1 LOP3.LUT R11, R33, 0xffff0000, RZ, 0xc0, !PT ;  /* 0xffff0000210b9812 */ /* 0x000fe200078ec0ff */
[----:B------:R-:W-:Y:S01]  /*8500*/  @!P1 FFMA.FTZ R2, R13, R14, R2 ;  /* 0x0000000e0d029223 */ /* 0x000fe20000010002 */
[----:B------:R-:W-:Y:S01]  /*8510*/  @!P1 LOP3.LUT R29, R42, 0xffff0000, RZ, 0xc0, !PT ;  /* 0xffff00002a1d9812 */ /* 0x000fe200078ec0ff */
[C---:B------:R-:W-:Y:S01]  /*8520*/  @!P1 IMAD.U32 R12, R34.reuse, 0x10000, RZ ;  /* 0x00010000220c9824 */ /* 0x040fe200078e00ff */
[----:B------:R-:W-:Y:S01]  /*8530*/  @!P1 LOP3.LUT R13, R34, 0xffff0000, RZ, 0xc0, !PT ;  /* 0xffff0000220d9812 */ /* 0x000fe200078ec0ff */
[----:B------:R-:W-:Y:S01]  /*8540*/  @!P1 IMAD.U32 R28, R42, 0x10000, RZ ;  /* 0x000100002a1c9824 */ /* 0x000fe200078e00ff */
[C---:B------:R-:W-:Y:S01]  /*8550*/  @!P1 SHF.L.U32 R14, R35.reuse, 0x10, RZ ;  /* 0x00000010230e9819 */ /* 0x040fe200000006ff */
[----:B------:R-:W-:Y:S01]  /*8560*/  @!P1 FFMA.FTZ R3, R16, R15, R3 ;  /* 0x0000000f10039223 */ /* 0x000fe20000010003 */
[----:B------:R-:W-:Y:S01]  /*8570*/  @!P1 LOP3.LUT R15, R35, 0xffff0000, RZ, 0xc0, !PT ;  /* 0xffff0000230f9812 */ /* 0x000fe200078ec0ff */
[----:B------:R-:W-:Y:S01]  /*8580*/  @!P1 FFMA.FTZ R4, R11, R27, R4 ;  /* 0x0000001b0b049223 */ /* 0x000fe20000010004 */
[----:B------:R-:W-:Y:S01]  /*8590*/  @!P1 F2FP.BF16.F32.PACK_AB R0, R2, R0 ;  /* 0x000000000200923e */ /* 0x000fe200000010ff */
        /* <DEDUP_REMOVED lines=12> */
.L_x_2159:
[----:B------:R-:W-:Y:S05]  /*8660*/  BSYNC.RECONVERGENT B0 ;  /* 0x0000000000007941 */ /* 0x000fea0003800200 */
.L_x_2158:
[----:B------:R-:W-:Y:S04]  /*8670*/  BSSY.RECONVERGENT B0, `(.L_x_2160) ;  /* 0x0000159000007945 */ /* 0x000fe80003800200 */
[----:B------:R-:W-:Y:S05]  /*8680*/  @!P4 BRA `(.L_x_2161) ;  /* 0x00000014005cc947 */ /* 0x000fea0003800000 */
[C---:B------:R-:W-:Y:S01]  /*8690*/  ISETP.GE.AND P0, PT, R20.reuse, R26, PT ;  /* 0x0000001a1400720c */ /* 0x040fe20003f06270 */
[----:B------:R-:W4:Y:S11]  /*86a0*/  LDC.64 R2, c[0x0][0x4a8] ;  /* 0x00012a00ff027b82 */ /* 0x000f360000000a00 */
[----:B------:R-:W-:Y:S01]  /*86b0*/  @!UPT UIADD3 URZ, UPT, UPT, URZ, URZ, URZ ;  /* 0x000000fffffff290 */ /* 0x000fe2000fffe0ff */
[----:B------:R-:W-:Y:S04]  /*86c0*/  @!P0 ISETP.GE.U32.AND P1, PT, R20, R9, PT ;  /* 0x000000091400820c */ /* 0x000fe80003f26070 */
[----:B------:R-:W-:Y:S02]  /*86d0*/  @!P0 SEL R7, R10, RZ, P1 ;  /* 0x000000ff0a078207 */ /* 0x000fe40000800000 */
[----:B------:R-:W-:Y:S02]  /*86e0*/  @!P0 SEL R11, R49, RZ, P1 ;  /* 0x000000ff310b8207 */ /* 0x000fe40000800000 */
[C---:B----4-:R-:W-:Y:S04]  /*86f0*/  LEA R12, P2, R2.reuse, R22, 0x6 ;  /* 0x00000016020c7211 */ /* 0x050fe800078430ff */
[----:B------:R-:W-:Y:S02]  /*8700*/  LEA.HI.X R13, R2, R23, R3, 0x6, P2 ;  /* 0x00000017020d7211 */ /* 0x000fe400010f3403 */
[----:B------:R-:W-:Y:S02]  /*8710*/  @!P0 IADD3 R7, P2, PT, R104, R7, RZ ;  /* 0x0000000768078210 */ /* 0x000fe40007f5e0ff */
[----:B------:R-:W-:Y:S01]  /*8720*/  @!P0 SEL R3, R9, R10, !P1 ;  /* 0x0000000a09038207 */ /* 0x000fe20004800000 */
[----:B------:R-:W4:Y:S02]  /*8730*/  LDG.E.128 R36, desc[UR4][R12.64] ;  /* 0x000000040c247981 */ /* 0x000f24000c1e1d00 */
[----:B------:R-:W-:Y:S02]  /*8740*/  @!P0 IMAD.X R0, R96, 0x1, R11, P2 ;  /* 0x0000000160008824 */ /* 0x000fe400010e060b */
[----:B------:R-:W-:Y:S02]  /*8750*/  @!P0 IMAD.SHL.U32 R11, R7, 0x2, RZ ;  /* 0x00000002070b8824 */ /* 0x000fe400078e00ff */
[----:B------:R-:W-:Y:S01]  /*8760*/  @!P0 IMAD.WIDE R4, R3, 0x2, R12 ;  /* 0x0000000203048825 */ /* 0x000fe200078e020c */
[----:B------:R-:W-:Y:S02]  /*8770*/  @!P0 SHF.L.U64.HI R0, R7, 0x1, R0 ;  /* 0x0000000107008819 */ /* 0x000fe40000010200 */
[C---:B--2---:R-:W-:Y:S03]  /*8780*/  @!P0 IADD3 R40, P1, PT, R11.reuse, R88, RZ ;  /* 0x000000580b288210 */ /* 0x044fe60007f3e0ff */
[----:B------:R-:W2:Y:S01]  /*8790*/  @!P0 LDG.E.128 R4, desc[UR4][R4.64] ;  /* 0x0000000404048981 */ /* 0x000ea2000c1e1d00 */
[C---:B------:R-:W-:Y:S02]  /*87a0*/  @!P0 IADD3.X R41, PT, PT, R0.reuse, R89, RZ, P1, !PT ;  /* 0x0000005900298210 */ /* 0x040fe40000ffe4ff */
[----:B------:R-:W-:Y:S05]  /*87b0*/  @!P0 IADD3 R28, P1, PT, R11, R90, RZ ;  /* 0x0000005a0b1c8210 */ /* 0x000fea0007f3e0ff */
[----:B------:R-:W5:Y:S01]  /*87c0*/  @!P0 LDG.E.128 R40, desc[UR4][R40.64] ;  /* 0x0000000428288981 */ /* 0x000f62000c1e1d00 */
[----:B------:R-:W-:Y:S01]  /*87d0*/  @!P0 IMAD.X R29, R0, 0x1, R91, P1 ;  /* 0x00000001001d8824 */ /* 0x000fe200008e065b */
[----:B------:R-:W-:Y:S06]  /*87e0*/  ISETP.GE.U32.OR P1, PT, R20, R9, P0 ;  /* 0x000000091400720c */ /* 0x000fec0000726470 */
[----:B---3--:R3:W4:Y:S01]  /*87f0*/  @!P0 LDG.E.128 R32, desc[UR4][R28.64] ;  /* 0x000000041c208981 */ /* 0x008722000c1e1d00 */
[C---:B--2---:R-:W-:Y:S01]  /*8800*/  @!P0 LOP3.LUT R14, R7.reuse, 0xffff0000, RZ, 0xc0, !PT ;  /* 0xffff0000070e8812 */ /* 0x044fe200078ec0ff */
[----:B------:R-:W-:Y:S01]  /*8810*/  @!P0 IMAD.U32 R8, R7, 0x10000, RZ ;  /* 0x0001000007088824 */ /* 0x000fe200078e00ff */
[C---:B------:R-:W-:Y:S01]  /*8820*/  @!P0 LOP3.LUT R2, R4.reuse, 0xffff0000, RZ, 0xc0, !PT ;  /* 0xffff000004028812 */ /* 0x040fe200078ec0ff */
[----:B------:R-:W-:Y:S01]  /*8830*/  @!P0 IMAD.U32 R0, R4, 0x10000, RZ ;  /* 0x0001000004008824 */ /* 0x000fe200078e00ff */
[C---:B------:R-:W-:Y:S02]  /*8840*/  @!P0 SHF.L.U32 R3, R5.reuse, 0x10, RZ ;  /* 0x0000001005038819 */ /* 0x040fe400000006ff */
[----:B------:R-:W-:Y:S01]  /*8850*/  @!P0 LOP3.LUT R4, R5, 0xffff0000, RZ, 0xc0, !PT ;  /* 0xffff000005048812 */ /* 0x000fe200078ec0ff */
[----:B------:R-:W-:Y:S01]  /*8860*/  @!P0 IMAD.U32 R5, R6, 0x10000, RZ ;  /* 0x0001000006058824 */ /* 0x000fe200078e00ff */
[C---:B-----5:R-:W-:Y:S01]  /*8870*/  @!P0 LOP3.LUT R15, R42.reuse, 0xffff0000, RZ, 0xc0, !PT ;  /* 0xffff00002a0f8812 */ /* 0x060fe200078ec0ff */
[----:B------:R-:W-:Y:S01]  /*8880*/  @!P0 IMAD.U32 R16, R42, 0x10000, RZ ;  /* 0x000100002a108824 */ /* 0x000fe200078e00ff */
[----:B------:R-:W-:Y:S01]  /*8890*/  @!P0 SHF.L.U32 R7, R43, 0x10, RZ ;  /* 0x000000102b078819 */ /* 0x000fe200000006ff */
[----:B---3--:R-:W-:Y:S01]  /*88a0*/  @!P0 IMAD.U32 R28, R41, 0x10000, RZ ;  /* 0x00010000291c8824 */ /* 0x008fe200078e00ff */
        /* <DEDUP_REMOVED lines=10> */
[----:B----4-:R-:W-:Y:S01]  /*8950*/  @!P0 SHF.L.U32 R30, R35, 0x10, RZ ;  /* 0x00000010231e8819 */ /* 0x010fe200000006ff */
[----:B------:R-:W-:Y:S01]  /*8960*/  @!P1 FADD.FTZ R28, -R28, -RZ ;  /* 0x800000ff1c1c9221 */ /* 0x000fe20000010100 */
[----:B------:R-:W-:Y:S01]  /*8970*/  @!P1 FADD.FTZ R11, -R11, -RZ ;  /* 0x800000ff0b0b9221 */ /* 0x000fe20000010100 */
[----:B------:R-:W-:Y:S01]  /*8980*/  @!P1 FADD.FTZ R27, -R27, -RZ ;  /* 0x800000ff1b1b9221 */ /* 0x000fe20000010100 */
[----:B------:R-:W-:Y:S01]  /*8990*/  ISETP.GE.AND P1, PT, R19, R26, PT ;  /* 0x0000001a1300720c */ /* 0x000fe20003f26270 */
[----:B------:R-:W-:Y:S01]  /*89a0*/  @!P0 FMUL.FTZ R5, R5, R16 ;  /* 0x0000001005058220 */ /* 0x000fe20000410000 */
[----:B------:R-:W-:Y:S01]  /*89b0*/  @!P0 FMUL.FTZ R6, R6, R15 ;  /* 0x0000000f06068220 */ /* 0x000fe20000410000 */
[----:B------:R-:W-:Y:S01]  /*89c0*/  @!P0 FMUL.FTZ R7, R8, R7 ;  /* 0x0000000708078220 */ /* 0x000fe20000410000 */
[----:B------:R-:W-:Y:S02]  /*89d0*/  @!P0 IMAD.U32 R16, R32, 0x10000, RZ ;  /* 0x0001000020108824 */ /* 0x000fe400078e00ff */
[----:B------:R-:W-:Y:S01]  /*89e0*/  @!P0 FMUL.FTZ R0, R0, R31 ;  /* 0x0000001f00008220 */ /* 0x000fe20000410000 */
[----:B------:R-:W-:Y:S01]  /*89f0*/  @!P0 LOP3.LUT R31, R35, 0xffff0000, RZ, 0xc0, !PT ;  /* 0xffff0000231f8812 */ /* 0x000fe200078ec0ff */
[----:B------:R-:W-:Y:S01]  /*8a00*/  @!P0 FMUL.FTZ R2, R2, R29 ;  /* 0x0000001d02028220 */ /* 0x000fe20000410000 */
[----:B------:R-:W-:Y:S01]  /*8a10*/  @!P0 LOP3.LUT R29, R33, 0xffff0000, RZ, 0xc0, !PT ;  /* 0xffff0000211d8812 */ /* 0x000fe200078ec0ff */
[----:B------:R-:W-:Y:S01]  /*8a20*/  @!P0 FMUL.FTZ R3, R3, R28 ;  /* 0x0000001c03038220 */ /* 0x000fe20000410000 */
[----:B------:R-:W-:Y:S01]  /*8a30*/  @!P0 LOP3.LUT R28, R32, 0xffff0000, RZ, 0xc0, !PT ;  /* 0xffff0000201c8812 */ /* 0x000fe200078ec0ff */
[----:B------:R-:W-:Y:S02]  /*8a40*/  @!P0 IMAD.U32 R15, R36, 0x10000, RZ ;  /* 0x00010000240f8824 */ /* 0x000fe400078e00ff */
[----:B------:R-:W-:Y:S01]  /*8a50*/  @!P0 FMUL.FTZ R8, R14, R11 ;  /* 0x0000000b0e088220 */ /* 0x000fe20000410000 */
[----:B------:R-:W-:Y:S01]  /*8a60*/  @!P0 SHF.L.U32 R11, R33, 0x10, RZ ;  /* 0x00000010210b8819 */ /* 0x000fe200000006ff */
[----:B------:R-:W-:Y:S01]  /*8a70*/  @!P0 FMUL.FTZ R4, R4, R27 ;  /* 0x0000001b04048220 */ /* 0x000fe20000410000 */
[----:B------:R-:W-:Y:S01]  /*8a80*/  @!P0 LOP3.LUT R27, R36, 0xffff0000, RZ, 0xc0, !PT ;  /* 0xffff0000241b8812 */ /* 0x000fe200078ec0ff */
[----:B------:R-:W2:Y:S01]  /*8a90*/  LDC.64 R32, c[0x0][0x3b8] ;  /* 0x0000ee00ff207b82 */ /* 0x000ea20000000a00 */
[----:B------:R-:W-:Y:S01]  /*8aa0*/  @!P1 ISETP.GE.U32.AND P2, PT, R19, R9, PT ;  /* 0x000000091300920c */ /* 0x000fe20003f46070 */
[----:B------:R-:W-:Y:S01]  /*8ab0*/  @!P0 FFMA.FTZ R0, R15, R16, R0 ;  /* 0x000000100f008223 */ /* 0x000fe20000010000 */
[C---:B------:R-:W-:Y:S01]  /*8ac0*/  @!P0 LOP3.LUT R15, R37.reuse, 0xffff0000, RZ, 0xc0, !PT ;  /* 0xffff0000250f8812 */ /* 0x040fe200078ec0ff */
[----:B------:R-:W-:Y:S02]  /*8ad0*/  @!P0 IMAD.U32 R14, R37, 0x10000, RZ ;  /* 0x00010000250e8824 */ /* 0x000fe400078e00ff */
[----:B------:R-:W-:Y:S01]  /*8ae0*/  @!P0 FFMA.FTZ R2, R27, R28, R2 ;  /* 0x0000001c1b028223 */ /* 0x000fe20000010002 */
[C---:B------:R-:W-:Y:S01]  /*8af0*/  @!P0 LOP3.LUT R28, R34.reuse, 0xffff0000, RZ, 0xc0, !PT ;  /* 0xffff0000221c8812 */ /* 0x040fe200078ec0ff */
[----:B------:R-:W-:Y:S02]  /*8b00*/  @!P0 IMAD.U32 R27, R34, 0x10000, RZ ;  /* 0x00010000221b8824 */ /* 0x000fe400078e00ff */
[----:B------:R-:W-:Y:S01]  /*8b10*/  @!P0 FFMA.FTZ R3, R14, R11, R3 ;  /* 0x0000000b0e038223 */ /* 0x000fe20000010003 */
[----:B------:R-:W-:Y:S01]  /*8b20*/  @!P0 LOP3.LUT R11, R38, 0xffff0000, RZ, 0xc0, !PT ;  /* 0xffff0000260b8812 */ /* 0x000fe200078ec0ff */
[----:B------:R-:W-:Y:S01]  /*8b30*/  @!P0 FFMA.FTZ R4, R15, R29, R4 ;  /* 0x0000001d0f048223 */ /* 0x000fe20000010004 */
[----:B------:R-:W-:Y:S01]  /*8b40*/  @!P0 F2FP.BF16.F32.PACK_AB R2, R2, R0 ;  /* 0x000000000202823e */ /* 0x000fe200000010ff */
[----:B------:R-:W-:Y:S02]  /*8b50*/  @!P0 IMAD.U32 R16, R38, 0x10000, RZ ;  /* 0x0001000026108824 */ /* 0x000fe400078e00ff */
[C---:B------:R-:W-:Y:S01]  /*8b60*/  @!P0 IMAD.U32 R0, R39.reuse, 0x10000, RZ ;  /* 0x0001000027008824 */ /* 0x040fe200078e00ff */
[----:B------:R-:W-:Y:S01]  /*8b70*/  @!P0 F2FP.BF16.F32.PACK_AB R15, R4, R3 ;  /* 0x00000003040f823e */ /* 0x000fe200000010ff */
[----:B------:R-:W-:Y:S01]  /*8b80*/  @!P0 FFMA.FTZ R5, R16, R27, R5 ;  /* 0x0000001b10058223 */ /* 0x000fe20000010005 */
[----:B------:R-:W-:Y:S01]  /*8b90*/  @!P0 LOP3.LUT R3, R39, 0xffff0000, RZ, 0xc0, !PT ;  /* 0xffff000027038812 */ /* 0x000fe200078ec0ff */
[----:B------:R-:W-:Y:S01]  /*8ba0*/  @!P0 FFMA.FTZ R6, R11, R28, R6 ;  /* 0x0000001c0b068223 */ /* 0x000fe20000010006 */
[----:B------:R-:W-:Y:S01]  /*8bb0*/  @!P1 SEL R11, R10, RZ, P2 ;  /* 0x000000ff0a0b9207 */ /* 0x000fe20001000000 */
[----:B------:R-:W-:Y:S01]  /*8bc0*/  @!P0 FFMA.FTZ R7, R0, R30, R7 ;  /* 0x0000001e00078223 */ /* 0x000fe20000010007 */
[----:B------:R-:W-:Y:S01]  /*8bd0*/  @!P0 MOV R36, R2 ;  /* 0x0000000200248202 */ /* 0x000fe20000000f00 */
[----:B------:R-:W-:Y:S01]  /*8be0*/  @!P0 FFMA.FTZ R8, R3, R31, R8 ;  /* 0x0000001f03088223 */ /* 0x000fe20000010008 */
[----:B------:R-:W-:Y:S01]  /*8bf0*/  @!P1 IADD3 R11, P5, PT, R104, R11, RZ ;  /* 0x0000000b680b9210 */ /* 0x000fe20007fbe0ff */
[----:B------:R-:W-:Y:S01]  /*8c00*/  @!P0 IMAD.MOV.U32 R37, RZ, RZ, R15 ;  /* 0x000000ffff258224 */ /* 0x000fe200078e000f */
[----:B------:R-:W-:Y:S02]  /*8c10*/  @!P1 SEL R15, R49, RZ, P2 ;  /* 0x000000ff310f9207 */ /* 0x000fe40001000000 */
[----:B------:R-:W-:Y:S02]  /*8c20*/  @!P0 F2FP.BF16.F32.PACK_AB R5, R6, R5 ;  /* 0x000000050605823e */ /* 0x000fe400000010ff */
[----:B------:R-:W-:Y:S01]  /*8c30*/  @!P0 F2FP.BF16.F32.PACK_AB R8, R8, R7 ;  /* 0x000000070808823e */ /* 0x000fe200000010ff */
[----:B------:R-:W-:Y:S01]  /*8c40*/  @!P1 IMAD.X R0, R96, 0x1, R15, P5 ;  /* 0x0000000160009824 */ /* 0x000fe200028e060f */
[C---:B--2---:R-:W-:Y:S01]  /*8c50*/  LEA R44, P4, R32.reuse, R84, 0x6 ;  /* 0x00000054202c7211 */ /* 0x044fe200078830ff */
[----:B------:R-:W-:Y:S01]  /*8c60*/  @!P0 IMAD.MOV.U32 R38, RZ, RZ, R5 ;  /* 0x000000ffff268224 */ /* 0x000fe200078e0005 */
[----:B------:R-:W-:Y:S01]  /*8c70*/  @!P1 SHF.L.U32 R29, R11, 0x1, RZ ;  /* 0x000000010b1d9819 */ /* 0x000fe200000006ff */
[----:B------:R-:W-:Y:S01]  /*8c80*/  @!P0 IMAD.MOV.U32 R39, RZ, RZ, R8 ;  /* 0x000000ffff278224 */ /* 0x000fe200078e0008 */
[----:B------:R-:W-:Y:S02]  /*8c90*/  LEA.HI.X R45, R32, R85, R33, 0x6, P4 ;  /* 0x00000055202d7211 */ /* 0x000fe400020f3421 */
[----:B------:R-:W-:Y:S02]  /*8ca0*/  @!P1 SEL R3, R9, R10, !P2 ;  /* 0x0000000a09039207 */ /* 0x000fe40005000000 */
[----:B------:R-:W-:Y:S01]  /*8cb0*/  @!P1 SHF.L.U64.HI R0, R11, 0x1, R0 ;  /* 0x000000010b009819 */ /* 0x000fe20000010200 */
[----:B------:R2:W-:Y:S01]  /*8cc0*/  STG.E.128 desc[UR4][R44.64], R36 ;  /* 0x000000242c007986 */ /* 0x0005e2000c101d04 */
[----:B------:R-:W-:Y:S01]  /*8cd0*/  @!P1 IADD3 R116, P0, PT, R29, R88, RZ ;  /* 0x000000581d749210 */ /* 0x000fe20007f1e0ff */
[----:B------:R-:W-:Y:S03]  /*8ce0*/  @!P1 IMAD.WIDE R6, R3, 0x2, R12 ;  /* 0x0000000203069825 */ /* 0x000fe600078e020c */
[C---:B------:R-:W-:Y:S02]  /*8cf0*/  @!P1 IADD3.X R117, PT, PT, R0.reuse, R89, RZ, P0, !PT ;  /* 0x0000005900759210 */ /* 0x040fe400007fe4ff */
[----:B------:R-:W-:Y:S01]  /*8d00*/  @!P1 IADD3 R28, P0, PT, R29, R90, RZ ;  /* 0x0000005a1d1c9210 */ /* 0x000fe20007f1e0ff */
[----:B------:R-:W3:Y:S04]  /*8d10*/  @!P1 LDG.E.128 R4, desc[UR4][R6.64+0x80] ;  /* 0x0000800406049981 */ /* 0x000ee8000c1e1d00 */
[----:B------:R-:W-:Y:S01]  /*8d20*/  @!P1 IMAD.X R29, R0, 0x1, R91, P0 ;  /* 0x00000001001d9824 */ /* 0x000fe200000e065b */
[----:B------:R-:W-:Y:S03]  /*8d30*/  ISETP.GE.U32.OR P0, PT, R19, R9, P1 ;  /* 0x000000091300720c */ /* 0x000fe60000f06470 */
        /* <DEDUP_REMOVED lines=14> */
[C---:B------:R-:W-:Y:S01]  /*8e20*/  @!P1 SHF.L.U32 R31, R116.reuse, 0x10, RZ ;  /* 0x00000010741f9819 */ /* 0x040fe200000006ff */
        /* <DEDUP_REMOVED lines=10> */
[----:B------:R-:W-:Y:S01]  /*8ed0*/  @!P0 FADD.FTZ R16, -R16, -RZ ;  /* 0x800000ff10108221 */ /* 0x000fe20000010100 */
[----:B--2---:R-:W-:Y:S01]  /*8ee0*/  @!P1 LOP3.LUT R30, R43, 0xffff0000, RZ, 0xc0, !PT ;  /* 0xffff00002b1e9812 */ /* 0x004fe200078ec0ff */
[----:B------:R-:W-:Y:S01]  /*8ef0*/  @!P0 FADD.FTZ R15, -R15, -RZ ;  /* 0x800000ff0f0f8221 */ /* 0x000fe20000010100 */
[----:B------:R-:W-:Y:S01]  /*8f00*/  ISETP.GE.AND P0, PT, R18, R26, PT ;  /* 0x0000001a1200720c */ /* 0x000fe20003f06270 */
[----:B------:R-:W-:Y:S01]  /*8f10*/  @!P1 FMUL.FTZ R7, R8, R7 ;  /* 0x0000000708079220 */ /* 0x000fe20000410000 */
[----:B------:R-:W-:Y:S01]  /*8f20*/  @!P1 FMUL.FTZ R8, R14, R11 ;  /* 0x0000000b0e089220 */ /* 0x000fe20000410000 */
[----:B------:R-:W-:Y:S02]  /*8f30*/  @!P1 IMAD.U32 R14, R40, 0x10000, RZ ;  /* 0x00010000280e9824 */ /* 0x000fe400078e00ff */
[----:B------:R-:W-:Y:S01]  /*8f40*/  @!P1 FMUL.FTZ R0, R0, R31 ;  /* 0x0000001f00009220 */ /* 0x000fe20000410000 */
[----:B-----5:R-:W-:Y:S02]  /*8f50*/  @!P1 IMAD.U32 R11, R32, 0x10000, RZ ;  /* 0x00010000200b9824 */ /* 0x020fe400078e00ff */
[----:B------:R-:W-:Y:S01]  /*8f60*/  @!P1 FMUL.FTZ R5, R5, R16 ;  /* 0x0000001005059220 */ /* 0x000fe20000410000 */
[----:B------:R-:W-:Y:S01]  /*8f70*/  @!P1 LOP3.LUT R16, R40, 0xffff0000, RZ, 0xc0, !PT ;  /* 0xffff000028109812 */ /* 0x000fe200078ec0ff */
[----:B------:R-:W-:Y:S01]  /*8f80*/  @!P1 FMUL.FTZ R6, R6, R15 ;  /* 0x0000000f06069220 */ /* 0x000fe20000410000 */
[----:B------:R-:W-:Y:S01]  /*8f90*/  @!P1 LOP3.LUT R15, R32, 0xffff0000, RZ, 0xc0, !PT ;  /* 0xffff0000200f9812 */ /* 0x000fe200078ec0ff */
[----:B------:R-:W-:Y:S01]  /*8fa0*/  @!P1 FMUL.FTZ R4, R4, R27 ;  /* 0x0000001b04049220 */ /* 0x000fe20000410000 */
[----:B------:R-:W-:Y:S01]  /*8fb0*/  @!P1 SHF.L.U32 R27, R41, 0x10, RZ ;  /* 0x00000010291b9819 */ /* 0x000fe200000006ff */
[----:B------:R-:W-:Y:S01]  /*8fc0*/  @!P1 FMUL.FTZ R2, R2, R29 ;  /* 0x0000001d02029220 */ /* 0x000fe20000410000 */
[----:B------:R-:W-:Y:S01]  /*8fd0*/  @!P0 ISETP.GE.U32.AND P2, PT, R18, R9, PT ;  /* 0x000000091200820c */ /* 0x000fe20003f46070 */
[----:B------:R-:W-:Y:S01]  /*8fe0*/  @!P1 FFMA.FTZ R0, R11, R14, R0 ;  /* 0x0000000e0b009223 */ /* 0x000fe20000010000 */
[----:B------:R-:W-:Y:S01]  /*8ff0*/  @!P1 LOP3.LUT R11, R33, 0xffff0000, RZ, 0xc0, !PT ;  /* 0xffff0000210b9812 */ /* 0x000fe200078ec0ff */
[----:B------:R-:W-:Y:S01]  /*9000*/  @!P1 FMUL.FTZ R3, R3, R28 ;  /* 0x0000001c03039220 */ /* 0x000fe20000410000 */
[----:B------:R-:W-:Y:S01]  /*9010*/  @!P1 LOP3.LUT R28, R41, 0xffff0000, RZ, 0xc0, !PT ;  /* 0xffff0000291c9812 */ /* 0x000fe200078ec0ff */
[----:B------:R-:W-:Y:S01]  /*9020*/  @!P1 IMAD.U32 R14, R33, 0x10000, RZ ;  /* 0x00010000210e9824 */ /* 0x000fe200078e00ff */
[----:B------:R-:W-:Y:S01]  /*9030*/  @!P1 SHF.L.U32 R29, R43, 0x10, RZ ;  /* 0x000000102b1d9819 */ /* 0x000fe200000006ff */
[----:B------:R-:W-:Y:S01]  /*9040*/  @!P1 FFMA.FTZ R2, R15, R16, R2 ;  /* 0x000000100f029223 */ /* 0x000fe20000010002 */
[----:B------:R-:W-:Y:S01]  /*9050*/  @!P1 LOP3.LUT R16, R42, 0xffff0000, RZ, 0xc0, !PT ;  /* 0xffff00002a109812 */ /* 0x000fe200078ec0ff */
[----:B------:R-:W-:Y:S01]  /*9060*/  @!P1 FFMA.FTZ R3, R14, R27, R3 ;  /* 0x0000001b0e039223 */ /* 0x000fe20000010003 */
[----:B------:R-:W-:Y:S01]  /*9070*/  @!P0 SEL R27, R10, RZ, P2 ;  /* 0x000000ff0a1b8207 */ /* 0x000fe20001000000 */
[----:B------:R-:W-:Y:S01]  /*9080*/  @!P1 IMAD.U32 R15, R42, 0x10000, RZ ;  /* 0x000100002a0f9824 */ /* 0x000fe200078e00ff */
[----:B------:R-:W-:Y:S01]  /*9090*/  @!P1 F2FP.BF16.F32.PACK_AB R2, R2, R0 ;  /* 0x000000000202923e */ /* 0x000fe200000010ff */
[----:B------:R-:W-:Y:S01]  /*90a0*/  @!P1 IMAD.U32 R14, R34, 0x10000, RZ ;  /* 0x00010000220e9824 */ /* 0x000fe200078e00ff */
[----:B------:R-:W-:Y:S01]  /*90b0*/  @!P0 IADD3 R27, P4, PT, R104, R27, RZ ;  /* 0x0000001b681b8210 */ /* 0x000fe20007f9e0ff */
[----:B------:R-:W-:Y:S01]  /*90c0*/  @!P1 FFMA.FTZ R4, R11, R28, R4 ;  /* 0x0000001c0b049223 */ /* 0x000fe20000010004 */
[----:B------:R-:W-:Y:S01]  /*90d0*/  @!P1 LOP3.LUT R11, R34, 0xffff0000, RZ, 0xc0, !PT ;  /* 0xffff0000220b9812 */ /* 0x000fe200078ec0ff */
[----:B------:R-:W-:Y:S01]  /*90e0*/  @!P1 FFMA.FTZ R5, R14, R15, R5 ;  /* 0x0000000f0e059223 */ /* 0x000fe20000010005 */
[C---:B------:R-:W-:Y:S01]  /*90f0*/  @!P1 LOP3.LUT R15, R35.reuse, 0xffff0000, RZ, 0xc0, !PT ;  /* 0xffff0000230f9812 */ /* 0x040fe200078ec0ff */
[----:B------:R-:W-:Y:S02]  /*9100*/  @!P1 IMAD.U32 R0, R35, 0x10000, RZ ;  /* 0x0001000023009824 */ /* 0x000fe400078e00ff */
[----:B------:R-:W-:Y:S01]  /*9110*/  @!P1 FFMA.FTZ R6, R11, R16, R6 ;  /* 0x000000100b069223 */ /* 0x000fe20000010006 */
[----:B------:R-:W-:Y:S01]  /*9120*/  @!P0 SEL R11, R49, RZ, P2 ;  /* 0x000000ff310b8207 */ /* 0x000fe20001000000 */
[----:B------:R-:W-:Y:S01]  /*9130*/  @!P1 FFMA.FTZ R7, R0, R29, R7 ;  /* 0x0000001d00079223 */ /* 0x000fe20000010007 */
[----:B------:R-:W-:Y:S01]  /*9140*/  @!P1 FFMA.FTZ R8, R15, R30, R8 ;  /* 0x0000001e0f089223 */ /* 0x000fe20000010008 */
[----:B------:R-:W-:Y:S01]  /*9150*/  @!P1 F2FP.BF16.F32.PACK_AB R15, R4, R3 ;  /* 0x00000003040f923e */ /* 0x000fe200000010ff */
[----:B------:R-:W-:Y:S01]  /*9160*/  @!P1 IMAD.MOV.U32 R32, RZ, RZ, R2 ;  /* 0x000000ffff209224 */ /* 0x000fe200078e0002 */
[----:B------:R-:W-:Y:S02]  /*9170*/  @!P0 IADD3.X R0, PT, PT, R96, R11, RZ, P4, !PT ;  /* 0x0000000b60008210 */ /* 0x000fe400027fe4ff */
[----:B------:R-:W-:Y:S02]  /*9180*/  @!P1 F2FP.BF16.F32.PACK_AB R6, R6, R5 ;  /* 0x000000050606923e */ /* 0x000fe400000010ff */
[----:B------:R-:W-:Y:S02]  /*9190*/  @!P1 F2FP.BF16.F32.PACK_AB R7, R8, R7 ;  /* 0x000000070807923e */ /* 0x000fe400000010ff */
[C---:B------:R-:W-:Y:S01]  /*91a0*/  @!P0 SHF.L.U64.HI R0, R27.reuse, 0x1, R0 ;  /* 0x000000011b008819 */ /* 0x040fe20000010200 */
[----:B------:R-:W-:Y:S01]  /*91b0*/  @!P0 IMAD.SHL.U32 R27, R27, 0x2, RZ ;  /* 0x000000021b1b8824 */ /* 0x000fe200078e00ff */
[----:B------:R-:W-:Y:S01]  /*91c0*/  @!P1 MOV R33, R15 ;  /* 0x0000000f00219202 */ /* 0x000fe20000000f00 */
[----:B------:R-:W-:Y:S01]  /*91d0*/  @!P1 IMAD.MOV.U32 R34, RZ, RZ, R6 ;  /* 0x000000ffff229224 */ /* 0x000fe200078e0006 */
[----:B------:R-:W-:Y:S01]  /*91e0*/  @!P0 SEL R3, R9, R10, !P2 ;  /* 0x0000000a09038207 */ /* 0x000fe20005000000 */
[----:B------:R-:W-:Y:S01]  /*91f0*/  @!P1 IMAD.MOV.U32 R35, RZ, RZ, R7 ;  /* 0x000000ffff239224 */ /* 0x000fe200078e0007 */
[----:B------:R-:W-:Y:S03]  /*9200*/  @!P0 IADD3 R116, P1, PT, R27, R88, RZ ;  /* 0x000000581b748210 */ /* 0x000fe60007f3e0ff */
[----:B------:R-:W-:Y:S01]  /*9210*/  @!P0 IMAD.WIDE R4, R3, 0x2, R12 ;  /* 0x0000000203048825 */ /* 0x000fe200078e020c */
[C---:B------:R-:W-:Y:S01]  /*9220*/  @!P0 IADD3.X R117, PT, PT, R0.reuse, R89, RZ, P1, !PT ;  /* 0x0000005900758210 */ /* 0x040fe20000ffe4ff */
[----:B------:R1:W-:Y:S01]  /*9230*/  STG.E.128 desc[UR4][R44.64+0x80], R32 ;  /* 0x000080202c007986 */ /* 0x0003e2000c101d04 */
[----:B------:R-:W-:Y:S05]  /*9240*/  @!P0 IADD3 R28, P1, PT, R27, R90, RZ ;  /* 0x0000005a1b1c8210 */ /* 0x000fea0007f3e0ff */
[----:B------:R-:W-:Y:S01]  /*9250*/  @!P0 IMAD.X R29, R0, 0x1, R91, P1 ;  /* 0x00000001001d8824 */ /* 0x000fe200008e065b */
[----:B------:R-:W-:Y:S01]  /*9260*/  ISETP.GE.U32.OR P1, PT, R18, R9, P0 ;  /* 0x000000091200720c */ /* 0x000fe20000726470 */
[----:B------:R-:W2:Y:S08]  /*9270*/  @!P0 LDG.E.128 R4, desc[UR4][R4.64+0x100] ;  /* 0x0001000404048981 */ /* 0x000eb0000c1e1d00 */
        /* <DEDUP_REMOVED lines=33> */
[----:B------:R-:W-:Y:S01]  /*9490*/  @!P0 SHF.L.U32 R31, R42, 0x10, RZ ;  /* 0x000000102a1f8819 */ /* 0x000fe200000006ff */
[----:B------:R-:W-:Y:S01]  /*94a0*/  @!P0 FMUL.FTZ R7, R8, R7 ;  /* 0x0000000708078220 */ /* 0x000fe20000410000 */
[----:B------:R-:W-:Y:S01]  /*94b0*/  @!P0 FMUL.FTZ R8, R14, R11 ;  /* 0x0000000b0e088220 */ /* 0x000fe20000410000 */
[C---:B------:R-:W-:Y:S02]  /*94c0*/  @!P0 IMAD.U32 R14, R40.reuse, 0x10000, RZ ;  /* 0x00010000280e8824 */ /* 0x040fe400078e00ff */
[----:B------:R-:W-:Y:S01]  /*94d0*/  @!P0 FMUL.FTZ R5, R5, R16 ;  /* 0x0000001005058220 */ /* 0x000fe20000410000 */
[----:B------:R-:W-:Y:S01]  /*94e0*/  @!P0 LOP3.LUT R16, R40, 0xffff0000, RZ, 0xc0, !PT ;  /* 0xffff000028108812 */ /* 0x000fe200078ec0ff */
[----:B------:R-:W-:Y:S01]  /*94f0*/  @!P0 FMUL.FTZ R6, R6, R15 ;  /* 0x0000000f06068220 */ /* 0x000fe20000410000 */
[C---:B-----5:R-:W-:Y:S01]  /*9500*/  @!P0 LOP3.LUT R15, R36.reuse, 0xffff0000, RZ, 0xc0, !PT ;  /* 0xffff0000240f8812 */ /* 0x060fe200078ec0ff */
[----:B------:R-:W-:Y:S02]  /*9510*/  @!P0 IMAD.U32 R11, R36, 0x10000, RZ ;  /* 0x00010000240b8824 */ /* 0x000fe400078e00ff */
[----:B------:R-:W-:Y:S01]  /*9520*/  @!P0 FMUL.FTZ R3, R3, R28 ;  /* 0x0000001c03038220 */ /* 0x000fe20000410000 */
[----:B------:R-:W-:Y:S01]  /*9530*/  @!P0 SHF.L.U32 R28, R37, 0x10, RZ ;  /* 0x00000010251c8819 */ /* 0x000fe200000006ff */
[----:B------:R-:W-:Y:S01]  /*9540*/  @!P0 FMUL.FTZ R2, R2, R29 ;  /* 0x0000001d02028220 */ /* 0x000fe20000410000 */
[----:B------:R-:W-:Y:S01]  /*9550*/  @!P1 ISETP.GE.U32.AND P2, PT, R17, R9, PT ;  /* 0x000000091100920c */ /* 0x000fe20003f46070 */
[----:B------:R-:W-:Y:S01]  /*9560*/  @!P0 FMUL.FTZ R4, R4, R27 ;  /* 0x0000001b04048220 */ /* 0x000fe20000410000 */
[----:B------:R-:W-:Y:S01]  /*9570*/  @!P0 LOP3.LUT R29, R37, 0xffff0000, RZ, 0xc0, !PT ;  /* 0xffff0000251d8812 */ /* 0x000fe200078ec0ff */
[----:B------:R-:W-:Y:S02]  /*9580*/  @!P0 IMAD.U32 R27, R41, 0x10000, RZ ;  /* 0x00010000291b8824 */ /* 0x000fe400078e00ff */
[----:B------:R-:W-:Y:S01]  /*9590*/  @!P0 FFMA.FTZ R0, R11, R14, R0 ;  /* 0x0000000e0b008223 */ /* 0x000fe20000010000 */
[----:B------:R-:W-:Y:S01]  /*95a0*/  @!P1 SEL R11, R10, RZ, P2 ;  /* 0x000000ff0a0b9207 */ /* 0x000fe20001000000 */
[----:B------:R-:W-:Y:S01]  /*95b0*/  @!P0 FFMA.FTZ R2, R15, R16, R2 ;  /* 0x000000100f028223 */ /* 0x000fe20000010002 */
[----:B------:R-:W-:Y:S01]  /*95c0*/  @!P1 SEL R15, R49, RZ, P2 ;  /* 0x000000ff310f9207 */ /* 0x000fe20001000000 */
[----:B------:R-:W-:Y:S01]  /*95d0*/  @!P0 FFMA.FTZ R3, R28, R27, R3 ;  /* 0x0000001b1c038223 */ /* 0x000fe20000010003 */
[----:B------:R-:W-:Y:S01]  /*95e0*/  @!P0 SHF.L.U32 R16, R39, 0x10, RZ ;  /* 0x0000001027108819 */ /* 0x000fe200000006ff */
[----:B------:R-:W-:Y:S01]  /*95f0*/  @!P0 FFMA.FTZ R4, R29, R30, R4 ;  /* 0x0000001e1d048223 */ /* 0x000fe20000010004 */
[----:B------:R-:W-:Y:S01]  /*9600*/  @!P1 IADD3 R29, P4, PT, R104, R11, RZ ;  /* 0x0000000b681d9210 */ /* 0x000fe20007f9e0ff */
[C---:B------:R-:W-:Y:S01]  /*9610*/  @!P0 IMAD.U32 R14, R38.reuse, 0x10000, RZ ;  /* 0x00010000260e8824 */ /* 0x040fe200078e00ff */
[----:B------:R-:W-:Y:S02]  /*9620*/  @!P0 LOP3.LUT R11, R38, 0xffff0000, RZ, 0xc0, !PT ;  /* 0xffff0000260b8812 */ /* 0x000fe400078ec0ff */
        /* <DEDUP_REMOVED lines=25> */
[----:B------:R-:W3:Y:S08]  /*97c0*/  @!P1 LDG.E.128 R4, desc[UR4][R4.64+0x180] ;  /* 0x0001800404049981 */ /* 0x000ef0000c1e1d00 */
[----:B------:R3:W5:Y:S08]  /*97d0*/  @!P1 LDG.E.128 R40, desc[UR4][R28.64+0x180] ;  /* 0x000180041c289981 */ /* 0x000770000c1e1d00 */
[----:B------:R1:W4:Y:S01]  /*97e0*/  LDG.E.128 R32, desc[UR4][R12.64+0x180] ;  /* 0x000180040c207981 */ /* 0x000322000c1e1d00 */
        /* <DEDUP_REMOVED lines=12> */
[----:B---3--:R-:W-:Y:S01]  /*98b0*/  @!P1 LOP3.LUT R29, R4, 0xffff0000, RZ, 0xc0, !PT ;  /* 0xffff0000041d9812 */ /* 0x008fe200078ec0ff */
        /* <DEDUP_REMOVED lines=13> */
[C---:B----4-:R-:W-:Y:S02]  /*9990*/  @!P1 IMAD.U32 R11, R32.reuse, 0x10000, RZ ;  /* 0x00010000200b9824 */ /* 0x050fe400078e00ff */
        /* <DEDUP_REMOVED lines=38> */
.L_x_2161:
[----:B------:R-:W-:Y:S05]  /*9c00*/  BSYNC.RECONVERGENT B0 ;  /* 0x0000000000007941 */ /* 0x000fea0003800200 */
.L_x_2160:
[----:B------:R-:W-:Y:S04]  /*9c10*/  BSSY.RECONVERGENT B0, `(.L_x_2162) ;  /* 0x000015b000007945 */ /* 0x000fe80003800200 */
[----:B------:R-:W-:Y:S05]  /*9c20*/  @!P3 BRA `(.L_x_2163) ;  /* 0x000000140064b947 */ /* 0x000fea0003800000 */
[C---:B------:R-:W-:Y:S01]  /*9c30*/  ISETP.GE.AND P0, PT, R20.reuse, R26, PT ;  /* 0x0000001a1400720c */ /* 0x040fe20003f06270 */
[----:B------:R-:W5:Y:S11]  /*9c40*/  LDC.64 R12, c[0x0][0x4a8] ;  /* 0x00012a00ff0c7b82 */ /* 0x000f760000000a00 */
[----:B------:R-:W-:Y:S01]  /*9c50*/  @!UPT UIADD3 URZ, UPT, UPT, URZ, URZ, URZ ;  /* 0x000000fffffff290 */ /* 0x000fe2000fffe0ff */
[----:B------:R-:W-:Y:S04]  /*9c60*/  @!P0 ISETP.GE.U32.AND P1, PT, R20, R9, PT ;  /* 0x000000091400820c */ /* 0x000fe80003f26070 */
[----:B------:R-:W-:Y:S02]  /*9c70*/  @!P0 SEL R5, R10, RZ, P1 ;  /* 0x000000ff0a058207 */ /* 0x000fe40000800000 */
[----:B------:R-:W-:Y:S02]  /*9c80*/  @!P0 SEL R11, R49, RZ, P1 ;  /* 0x000000ff310b8207 */ /* 0x000fe40000800000 */
[----:B------:R-:W-:Y:S01]  /*9c90*/  @!P0 IADD3 R5, P2, PT, R106, R5, RZ ;  /* 0x000000056a058210 */ /* 0x000fe20007f5e0ff */
[----:B-----5:R-:W-:Y:S02]  /*9ca0*/  IMAD R3, R13, 0x60, RZ ;  /* 0x000000600d037824 */ /* 0x020fe400078e02ff */
[----:B------:R-:W-:Y:S04]  /*9cb0*/  IMAD.WIDE.U32 R12, R12, 0x60, R22 ;  /* 0x000000600c0c7825 */ /* 0x000fe800078e0016 */
[----:B------:R-:W-:Y:S01]  /*9cc0*/  @!P0 IMAD.X R0, R94, 0x1, R11, P2 ;  /* 0x000000015e008824 */ /* 0x000fe200010e060b */
[----:B------:R-:W-:Y:S01]  /*9cd0*/  @!P0 SHF.L.U32 R11, R5, 0x1, RZ ;  /* 0x00000001050b8819 */ /* 0x000fe200000006ff */
[----:B------:R-:W-:Y:S01]  /*9ce0*/  IMAD.IADD R13, R13, 0x1, R3 ;  /* 0x000000010d0d7824 */ /* 0x000fe200078e0203 */
[----:B------:R-:W-:Y:S02]  /*9cf0*/  @!P0 SEL R3, R9, R10, !P1 ;  /* 0x0000000a09038207 */ /* 0x000fe40004800000 */
[----:B------:R-:W-:Y:S02]  /*9d00*/  @!P0 SHF.L.U64.HI R0, R5, 0x1, R0 ;  /* 0x0000000105008819 */ /* 0x000fe40000010200 */
[----:B--2---:R-:W-:Y:S01]  /*9d10*/  @!P0 IADD3 R40, P1, PT, R11, R88, RZ ;  /* 0x000000580b288210 */ /* 0x004fe20007f3e0ff */
[----:B------:R-:W-:Y:S01]  /*9d20*/  @!P0 IMAD.WIDE R6, R3, 0x2, R12 ;  /* 0x0000000203068825 */ /* 0x000fe200078e020c */
[----:B------:R-:W2:Y:S03]  /*9d30*/  LDG.E.128 R36, desc[UR4][R12.64] ;  /* 0x000000040c247981 */ /* 0x000ea6000c1e1d00 */
[C---:B------:R-:W-:Y:S01]  /*9d40*/  @!P0 IMAD.X R41, R0.reuse, 0x1, R89, P1 ;  /* 0x0000000100298824 */ /* 0x040fe200008e0659 */
[----:B------:R-:W-:Y:S04]  /*9d50*/  @!P0 IADD3 R28, P1, PT, R11, R90, RZ ;  /* 0x0000005a0b1c8210 */ /* 0x000fe80007f3e0ff */
[----:B------:R-:W5:Y:S01]  /*9d60*/  @!P0 LDG.E.128 R4, desc[UR4][R6.64] ;  /* 0x0000000406048981 */ /* 0x000f62000c1e1d00 */
[----:B------:R-:W-:Y:S01]  /*9d70*/  @!P0 IMAD.X R29, R0, 0x1, R91, P1 ;  /* 0x00000001001d8824 */ /* 0x000fe200008e065b */
[----:B------:R-:W-:Y:S06]  /*9d80*/  ISETP.GE.U32.OR P1, PT, R20, R9, P0 ;  /* 0x000000091400720c */ /* 0x000fec0000726470 */
[----:B------:R-:W2:Y:S08]  /*9d90*/  @!P0 LDG.E.128 R40, desc[UR4][R40.64] ;  /* 0x0000000428288981 */ /* 0x000eb0000c1e1d00 */
[----:B---34-:R3:W4:Y:S01]  /*9da0*/  @!P0 LDG.E.128 R32, desc[UR4][R28.64] ;  /* 0x000000041c208981 */ /* 0x018722000c1e1d00 */
[----:B-----5:R-:W-:Y:S01]  /*9db0*/  @!P0 SHF.L.U32 R8, R7, 0x10, RZ ;  /* 0x0000001007088819 */ /* 0x020fe200000006ff */
[----:B------:R-:W-:Y:S01]  /*9dc0*/  @!P0 IMAD.U32 R3, R5, 0x10000, RZ ;  /* 0x0001000005038824 */ /* 0x000fe200078e00ff */
[----:B------:R-:W-:Y:S02]  /*9dd0*/  @!P0 LOP3.LUT R14, R7, 0xffff0000, RZ, 0xc0, !PT ;  /* 0xffff0000070e8812 */ /* 0x000fe400078ec0ff */
[C---:B------:R-:W-:Y:S02]  /*9de0*/  @!P0 SHF.L.U32 R0, R4.reuse, 0x10, RZ ;  /* 0x0000001004008819 */ /* 0x040fe400000006ff */
[----:B------:R-:W-:Y:S02]  /*9df0*/  @!P0 LOP3.LUT R2, R4, 0xffff0000, RZ, 0xc0, !PT ;  /* 0xffff000004028812 */ /* 0x000fe400078ec0ff */
[C---:B--2---:R-:W-:Y:S01]  /*9e00*/  @!P0 LOP3.LUT R11, R43.reuse, 0xffff0000, RZ, 0xc0, !PT ;  /* 0xffff00002b0b8812 */ /* 0x044fe200078ec0ff */
[----:B------:R-:W-:Y:S01]  /*9e10*/  @!P0 IMAD.U32 R7, R43, 0x10000, RZ ;  /* 0x000100002b078824 */ /* 0x000fe200078e00ff */
[----:B------:R-:W-:Y:S01]  /*9e20*/  @!P0 SHF.L.U32 R16, R42, 0x10, RZ ;  /* 0x000000102a108819 */ /* 0x000fe200000006ff */
[----:B------:R-:W-:Y:S01]  /*9e30*/  @!P0 IMAD.U32 R31, R40, 0x10000, RZ ;  /* 0x00010000281f8824 */ /* 0x000fe200078e00ff */
[----:B------:R-:W-:Y:S01]  /*9e40*/  @!P0 LOP3.LUT R15, R42, 0xffff0000, RZ, 0xc0, !PT ;  /* 0xffff00002a0f8812 */ /* 0x000fe200078ec0ff */
[----:B------:R-:W-:Y:S01]  /*9e50*/  @!P1 FADD.FTZ R7, -R7, -RZ ;  /* 0x800000ff07079221 */ /* 0x000fe20000010100 */
[----:B------:R-:W-:Y:S01]  /*9e60*/  @!P0 LOP3.LUT R4, R5, 0xffff0000, RZ, 0xc0, !PT ;  /* 0xffff000005048812 */ /* 0x000fe200078ec0ff */
[----:B------:R-:W-:Y:S01]  /*9e70*/  @!P1 FADD.FTZ R11, -R11, -RZ ;  /* 0x800000ff0b0b9221 */ /* 0x000fe20000010100 */
[----:B---3--:R-:W-:Y:S01]  /*9e80*/  @!P0 LOP3.LUT R29, R40, 0xffff0000, RZ, 0xc0, !PT ;  /* 0xffff0000281d8812 */ /* 0x008fe200078ec0ff */
[C---:B------:R-:W-:Y:S01]  /*9e90*/  @!P0 IMAD.U32 R28, R41.reuse, 0x10000, RZ ;  /* 0x00010000291c8824 */ /* 0x040fe200078e00ff */
[----:B------:R-:W-:Y:S01]  /*9ea0*/  @!P0 LOP3.LUT R27, R41, 0xffff0000, RZ, 0xc0, !PT ;  /* 0xffff0000291b8812 */ /* 0x000fe200078ec0ff */
[----:B------:R-:W-:Y:S01]  /*9eb0*/  @!P1 FADD.FTZ R31, -R31, -RZ ;  /* 0x800000ff1f1f9221 */ /* 0x000fe20000010100 */
[C---:B------:R-:W-:Y:S01]  /*9ec0*/  @!P0 IMAD.U32 R5, R6.reuse, 0x10000, RZ ;  /* 0x0001000006058824 */ /* 0x040fe200078e00ff */
[----:B------:R-:W-:Y:S01]  /*9ed0*/  @!P0 LOP3.LUT R6, R6, 0xffff0000, RZ, 0xc0, !PT ;  /* 0xffff000006068812 */ /* 0x000fe200078ec0ff */
[----:B------:R-:W-:Y:S01]  /*9ee0*/  @!P0 FMUL.FTZ R7, R8, R7 ;  /* 0x0000000708078220 */ /* 0x000fe20000410000 */
[----:B------:R-:W-:Y:S01]  /*9ef0*/  @!P1 FADD.FTZ R16, -R16, -RZ ;  /* 0x800000ff10109221 */ /* 0x000fe20000010100 */
[----:B------:R-:W-:Y:S01]  /*9f00*/  @!P1 FADD.FTZ R15, -R15, -RZ ;  /* 0x800000ff0f0f9221 */ /* 0x000fe20000010100 */
[----:B------:R-:W-:Y:S01]  /*9f10*/  @!P0 FMUL.FTZ R8, R14, R11 ;  /* 0x0000000b0e088220 */ /* 0x000fe20000410000 */
[----:B----4-:R-:W-:Y:S01]  /*9f20*/  @!P0 SHF.L.U32 R14, R32, 0x10, RZ ;  /* 0x00000010200e8819 */ /* 0x010fe200000006ff */
[----:B------:R-:W-:Y:S01]  /*9f30*/  @!P0 FMUL.FTZ R0, R0, R31 ;  /* 0x0000001f00008220 */ /* 0x000fe20000410000 */
[----:B------:R-:W-:Y:S01]  /*9f40*/  @!P1 FADD.FTZ R29, -R29, -RZ ;  /* 0x800000ff1d1d9221 */ /* 0x000fe20000010100 */
[----:B------:R-:W-:Y:S01]  /*9f50*/  @!P1 FADD.FTZ R28, -R28, -RZ ;  /* 0x800000ff1c1c9221 */ /* 0x000fe20000010100 */
[----:B------:R-:W-:Y:S01]  /*9f60*/  @!P1 FADD.FTZ R27, -R27, -RZ ;  /* 0x800000ff1b1b9221 */ /* 0x000fe20000010100 */
[----:B------:R-:W-:Y:S01]  /*9f70*/  ISETP.GE.AND P1, PT, R19, R26, PT ;  /* 0x0000001a1300720c */ /* 0x000fe20003f26270 */
[----:B------:R-:W-:Y:S02]  /*9f80*/  @!P0 IMAD.U32 R11, R36, 0x10000, RZ ;  /* 0x00010000240b8824 */ /* 0x000fe400078e00ff */
[----:B------:R-:W-:Y:S01]  /*9f90*/  @!P0 FMUL.FTZ R5, R5, R16 ;  /* 0x0000001005058220 */ /* 0x000fe20000410000 */
[----:B------:R-:W-:Y:S01]  /*9fa0*/  @!P0 LOP3.LUT R16, R32, 0xffff0000, RZ, 0xc0, !PT ;  /* 0xffff000020108812 */ /* 0x000fe200078ec0ff */
[----:B------:R-:W-:Y:S01]  /*9fb0*/  @!P0 FMUL.FTZ R6, R6, R15 ;  /* 0x0000000f06068220 */ /* 0x000fe20000410000 */
[----:B------:R-:W-:Y:S01]  /*9fc0*/  @!P0 LOP3.LUT R15, R36, 0xffff0000, RZ, 0xc0, !PT ;  /* 0xffff0000240f8812 */ /* 0x000fe200078ec0ff */
[----:B------:R-:W-:Y:S01]  /*9fd0*/  @!P0 FMUL.FTZ R2, R2, R29 ;  /* 0x0000001d02028220 */ /* 0x000fe20000410000 */
[----:B------:R-:W-:Y:S01]  /*9fe0*/  @!P0 FMUL.FTZ R3, R3, R28 ;  /* 0x0000001c03038220 */ /* 0x000fe20000410000 */
[----:B------:R-:W-:Y:S01]  /*9ff0*/  @!P0 LOP3.LUT R28, R33, 0xffff0000, RZ, 0xc0, !PT ;  /* 0xffff0000211c8812 */ /* 0x000fe200078ec0ff */
[----:B------:R-:W-:Y:S01]  /*a000*/  @!P0 FMUL.FTZ R4, R4, R27 ;  /* 0x0000001b04048220 */ /* 0x000fe20000410000 */
[----:B------:R-:W-:Y:S01]  /*a010*/  @!P0 FFMA.FTZ R0, R11, R14, R0 ;  /* 0x0000000e0b008223 */ /* 0x000fe20000010000 */
[----:B------:R-:W-:Y:S01]  /*a020*/  @!P0 LOP3.LUT R11, R37, 0xffff0000, RZ, 0xc0, !PT ;  /* 0xffff0000250b8812 */ /* 0x000fe200078ec0ff */
[----:B------:R-:W-:Y:S01]  /*a030*/  @!P0 IMAD.U32 R27, R33, 0x10000, RZ ;  /* 0x00010000211b8824 */ /* 0x000fe200078e00ff */
[----:B------:R-:W-:Y:S01]  /*a040*/  @!P1 ISETP.GE.U32.AND P2, PT, R19, R9, PT ;  /* 0x000000091300920c */ /* 0x000fe20003f46070 */
[----:B------:R-:W-:Y:S01]  /*a050*/  @!P0 IMAD.U32 R14, R37, 0x10000, RZ ;  /* 0x00010000250e8824 */ /* 0x000fe200078e00ff */
[----:B------:R-:W2:Y:S01]  /*a060*/  LDC.64 R30, c[0x0][0x3b8] ;  /* 0x0000ee00ff1e7b82 */ /* 0x000ea20000000a00 */
[----:B------:R-:W-:Y:S01]  /*a070*/  @!P0 FFMA.FTZ R2, R15, R16, R2 ;  /* 0x000000100f028223 */ /* 0x000fe20000010002 */
[----:B------:R-:W-:Y:S01]  /*a080*/  @!P0 LOP3.LUT R15, R34, 0xffff0000, RZ, 0xc0, !PT ;  /* 0xffff0000220f8812 */ /* 0x000fe200078ec0ff */
[----:B------:R-:W-:Y:S01]  /*a090*/  @!P0 FFMA.FTZ R3, R14, R27, R3 ;  /* 0x0000001b0e038223 */ /* 0x000fe20000010003 */
[----:B------:R-:W-:Y:S01]  /*a0a0*/  @!P0 SHF.L.U32 R14, R38, 0x10, RZ ;  /* 0x00000010260e8819 */ /* 0x000fe200000006ff */
[----:B------:R-:W-:Y:S01]  /*a0b0*/  @!P0 FFMA.FTZ R4, R11, R28, R4 ;  /* 0x0000001c0b048223 */ /* 0x000fe20000010004 */
[----:B------:R-:W-:Y:S01]  /*a0c0*/  @!P0 F2FP.BF16.F32.PACK_AB R2, R2, R0 ;  /* 0x000000000202823e */ /* 0x000fe200000010ff */
[----:B------:R-:W-:Y:S01]  /*a0d0*/  @!P0 IMAD.U32 R11, R34, 0x10000, RZ ;  /* 0x00010000220b8824 */ /* 0x000fe200078e00ff */
[----:B------:R-:W-:Y:S01]  /*a0e0*/  @!P0 SHF.L.U32 R0, R39, 0x10, RZ ;  /* 0x0000001027008819 */ /* 0x000fe200000006ff */
[C---:B------:R-:W-:Y:S01]  /*a0f0*/  @!P0 IMAD.U32 R16, R35.reuse, 0x10000, RZ ;  /* 0x0001000023108824 */ /* 0x040fe200078e00ff */
[----:B------:R-:W-:Y:S01]  /*a100*/  @!P0 F2FP.BF16.F32.PACK_AB R29, R4, R3 ;  /* 0x00000003041d823e */ /* 0x000fe200000010ff */
[----:B------:R-:W-:Y:S01]  /*a110*/  @!P0 FFMA.FTZ R5, R14, R11, R5 ;  /* 0x0000000b0e058223 */ /* 0x000fe20000010005 */
[----:B------:R-:W-:Y:S01]  /*a120*/  @!P0 LOP3.LUT R11, R38, 0xffff0000, RZ, 0xc0, !PT ;  /* 0xffff0000260b8812 */ /* 0x000fe200078ec0ff */
[----:B------:R-:W-:Y:S01]  /*a130*/  @!P0 IMAD.MOV.U32 R36, RZ, RZ, R2 ;  /* 0x000000ffff248224 */ /* 0x000fe200078e0002 */
[----:B------:R-:W-:Y:S01]  /*a140*/  @!P0 LOP3.LUT R27, R35, 0xffff0000, RZ, 0xc0, !PT ;  /* 0xffff0000231b8812 */ /* 0x000fe200078ec0ff */
[----:B------:R-:W-:Y:S01]  /*a150*/  @!P0 IMAD.MOV.U32 R37, RZ, RZ, R29 ;  /* 0x000000ffff258224 */ /* 0x000fe200078e001d */
[----:B------:R-:W-:Y:S01]  /*a160*/  @!P0 LOP3.LUT R3, R39, 0xffff0000, RZ, 0xc0, !PT ;  /* 0xffff000027038812 */ /* 0x000fe200078ec0ff */
[----:B------:R-:W-:Y:S01]  /*a170*/  @!P0 FFMA.FTZ R6, R11, R15, R6 ;  /* 0x0000000f0b068223 */ /* 0x000fe20000010006 */
[----:B------:R-:W-:Y:S01]  /*a180*/  @!P1 SEL R29, R10, RZ, P2 ;  /* 0x000000ff0a1d9207 */ /* 0x000fe20001000000 */
[----:B------:R-:W-:Y:S02]  /*a190*/  @!P0 FFMA.FTZ R7, R0, R16, R7 ;  /* 0x0000001000078223 */ /* 0x000fe40000010007 */
[----:B------:R-:W-:Y:S01]  /*a1a0*/  @!P0 FFMA.FTZ R8, R3, R27, R8 ;  /* 0x0000001b03088223 */ /* 0x000fe20000010008 */
[----:B------:R-:W-:Y:S02]  /*a1b0*/  @!P1 SEL R3, R49, RZ, P2 ;  /* 0x000000ff31039207 */ /* 0x000fe40001000000 */
[----:B------:R-:W-:Y:S01]  /*a1c0*/  @!P1 IADD3 R29, P3, PT, R106, R29, RZ ;  /* 0x0000001d6a1d9210 */ /* 0x000fe20007f7e0ff */
[----:B--2---:R-:W-:Y:S01]  /*a1d0*/  IMAD.WIDE.U32 R44, R30, 0x60, R84 ;  /* 0x000000601e2c7825 */ /* 0x004fe200078e0054 */
[----:B------:R-:W-:Y:S02]  /*a1e0*/  @!P0 F2FP.BF16.F32.PACK_AB R8, R8, R7 ;  /* 0x000000070808823e */ /* 0x000fe400000010ff */
[----:B------:R-:W-:Y:S01]  /*a1f0*/  @!P1 IADD3.X R0, PT, PT, R94, R3, RZ, P3, !PT ;  /* 0x000000035e009210 */ /* 0x000fe20001ffe4ff */
[----:B------:R-:W-:Y:S01]  /*a200*/  IMAD R31, R31, 0x60, RZ ;  /* 0x000000601f1f7824 */ /* 0x000fe200078e02ff */
[----:B------:R-:W-:Y:S01]  /*a210*/  @!P0 F2FP.BF16.F32.PACK_AB R5, R6, R5 ;  /* 0x000000050605823e */ /* 0x000fe200000010ff */
[----:B------:R-:W-:Y:S01]  /*a220*/  @!P0 IMAD.MOV.U32 R39, RZ, RZ, R8 ;  /* 0x000000ffff278224 */ /* 0x000fe200078e0008 */
[C---:B------:R-:W-:Y:S01]  /*a230*/  @!P1 SHF.L.U64.HI R0, R29.reuse, 0x1, R0 ;  /* 0x000000011d009819 */ /* 0x040fe20000010200 */
[----:B------:R-:W-:Y:S01]  /*a240*/  @!P1 IMAD.SHL.U32 R29, R29, 0x2, RZ ;  /* 0x000000021d1d9824 */ /* 0x000fe200078e00ff */
[----:B------:R-:W-:Y:S01]  /*a250*/  @!P0 MOV R38, R5 ;  /* 0x0000000500268202 */ /* 0x000fe20000000f00 */
[----:B------:R-:W-:Y:S01]  /*a260*/  IMAD.IADD R45, R45, 0x1, R31 ;  /* 0x000000012d2d7824 */ /* 0x000fe200078e021f */
[----:B------:R-:W-:Y:S02]  /*a270*/  @!P1 SEL R3, R9, R10, !P2 ;  /* 0x0000000a09039207 */ /* 0x000fe40005000000 */
[----:B------:R-:W-:Y:S02]  /*a280*/  @!P1 IADD3 R116, P0, PT, R29, R88, RZ ;  /* 0x000000581d749210 */ /* 0x000fe40007f1e0ff */
[----:B------:R2:W-:Y:S01]  /*a290*/  STG.E.128 desc[UR4][R44.64], R36 ;  /* 0x000000242c007986 */ /* 0x0005e2000c101d04 */
[----:B------:R-:W-:Y:S04]  /*a2a0*/  @!P1 IMAD.WIDE R6, R3, 0x2, R12 ;  /* 0x0000000203069825 */ /* 0x000fe800078e020c */
[C---:B------:R-:W-:Y:S01]  /*a2b0*/  @!P1 IMAD.X R117, R0.reuse, 0x1, R89, P0 ;  /* 0x0000000100759824 */ /* 0x040fe200000e0659 */
[----:B------:R-:W-:Y:S02]  /*a2c0*/  @!P1 IADD3 R28, P0, PT, R29, R90, RZ ;  /* 0x0000005a1d1c9210 */ /* 0x000fe40007f1e0ff */
[----:B------:R-:W3:Y:S02]  /*a2d0*/  @!P1 LDG.E.128 R4, desc[UR4][R6.64+0x80] ;  /* 0x0000800406049981 */ /* 0x000ee4000c1e1d00 */
[----:B------:R-:W-:Y:S02]  /*a2e0*/  @!P1 IADD3.X R29, PT, PT, R0, R91, RZ, P0, !PT ;  /* 0x0000005b001d9210 */ /* 0x000fe400007fe4ff */
[----:B------:R-:W-:Y:S04]  /*a2f0*/  ISETP.GE.U32.OR P0, PT, R19, R9, P1 ;  /* 0x000000091300720c */ /* 0x000fe80000f06470 */
[----:B------:R-:W4:Y:S08]  /*a300*/  @!P1 LDG.E.128 R116, desc[UR4][R116.64+0x80] ;  /* 0x0000800474749981 */ /* 0x000f30000c1e1d00 */
[----:B------:R-:W5:Y:S08]  /*a310*/  LDG.E.128 R32, desc[UR4][R12.64+0x80] ;  /* 0x000080040c207981 */ /* 0x000f70000c1e1d00 */
[----:B------:R1:W2:Y:S01]  /*a320*/  @!P1 LDG.E.128 R40, desc[UR4][R28.64+0x80] ;  /* 0x000080041c289981 */ /* 0x0002a2000c1e1d00 */
[C---:B---3--:R-:W-:Y:S01]  /*a330*/  @!P1 LOP3.LUT R14, R7.reuse, 0xffff0000, RZ, 0xc0, !PT ;  /* 0xffff0000070e9812 */ /* 0x048fe200078ec0ff */
[----:B------:R-:W-:Y:S01]  /*a340*/  @!P1 IMAD.U32 R8, R7, 0x10000, RZ ;  /* 0x0001000007089824 */ /* 0x000fe200078e00ff */
[C---:B------:R-:W-:Y:S01]  /*a350*/  @!P1 LOP3.LUT R2, R4.reuse, 0xffff0000, RZ, 0xc0, !PT ;  /* 0xffff000004029812 */ /* 0x040fe200078ec0ff */
[----:B------:R-:W-:Y:S01]  /*a360*/  @!P1 IMAD.U32 R0, R4, 0x10000, RZ ;  /* 0x0001000004009824 */ /* 0x000fe200078e00ff */
[C---:B------:R-:W-:Y:S01]  /*a370*/  @!P1 LOP3.LUT R4, R5.reuse, 0xffff0000, RZ, 0xc0, !PT ;  /* 0xffff000005049812 */ /* 0x040fe200078ec0ff */
[----:B------:R-:W-:Y:S01]  /*a380*/  @!P1 IMAD.U32 R3, R5, 0x10000, RZ ;  /* 0x0001000005039824 */ /* 0x000fe200078e00ff */
[----:B------:R-:W-:Y:S02]  /*a390*/  @!P1 SHF.L.U32 R5, R6, 0x10, RZ ;  /* 0x0000001006059819 */ /* 0x000fe400000006ff */
[C---:B----4-:R-:W-:Y:S01]  /*a3a0*/  @!P1 LOP3.LUT R11, R119.reuse, 0xffff0000, RZ, 0xc0, !PT ;  /* 0xffff0000770b9812 */ /* 0x050fe200078ec0ff */
[----:B------:R-:W-:Y:S01]  /*a3b0*/  @!P1 IMAD.U32 R7, R119, 0x10000, RZ ;  /* 0x0001000077079824 */ /* 0x000fe200078e00ff */
[----:B------:R-:W-:Y:S01]  /*a3c0*/  @!P1 LOP3.LUT R15, R118, 0xffff0000, RZ, 0xc0, !PT ;  /* 0xffff0000760f9812 */ /* 0x000fe200078ec0ff */
[C---:B------:R-:W-:Y:S01]  /*a3d0*/  @!P1 IMAD.U32 R31, R116.reuse, 0x10000, RZ ;  /* 0x00010000741f9824 */ /* 0x040fe200078e00ff */
[----:B-1----:R-:W-:Y:S01]  /*a3e0*/  @!P1 LOP3.LUT R29, R116, 0xffff0000, RZ, 0xc0, !PT ;  /* 0xffff0000741d9812 */ /* 0x002fe200078ec0ff */
[----:B------:R-:W-:Y:S01]  /*a3f0*/  @!P0 FADD.FTZ R7, -R7, -RZ ;  /* 0x800000ff07078221 */ /* 0x000fe20000010100 */
[----:B------:R-:W-:Y:S01]  /*a400*/  @!P1 SHF.L.U32 R28, R117, 0x10, RZ ;  /* 0x00000010751c9819 */ /* 0x000fe200000006ff */
[----:B------:R-:W-:Y:S01]  /*a410*/  @!P0 FADD.FTZ R11, -R11, -RZ ;  /* 0x800000ff0b0b8221 */ /* 0x000fe20000010100 */
[----:B------:R-:W-:Y:S01]  /*a420*/  @!P1 LOP3.LUT R27, R117, 0xffff0000, RZ, 0xc0, !PT ;  /* 0xffff0000751b9812 */ /* 0x000fe200078ec0ff */
[----:B------:R-:W-:Y:S01]  /*a430*/  @!P1 IMAD.U32 R16, R118, 0x10000, RZ ;  /* 0x0001000076109824 */ /* 0x000fe200078e00ff */
[----:B------:R-:W-:Y:S01]  /*a440*/  @!P1 LOP3.LUT R6, R6, 0xffff0000, RZ, 0xc0, !PT ;  /* 0xffff000006069812 */ /* 0x000fe200078ec0ff */
[----:B------:R-:W-:Y:S01]  /*a450*/  @!P0 FADD.FTZ R31, -R31, -RZ ;  /* 0x800000ff1f1f8221 */ /* 0x000fe20000010100 */
[----:B------:R-:W-:Y:S01]  /*a460*/  @!P1 FMUL.FTZ R7, R8, R7 ;  /* 0x0000000708079220 */ /* 0x000fe20000410000 */
[----:B------:R-:W-:Y:S01]  /*a470*/  @!P1 FMUL.FTZ R8, R14, R11 ;  /* 0x0000000b0e089220 */ /* 0x000fe20000410000 */
[----:B-----5:R-:W-:Y:S01]  /*a480*/  @!P1 SHF.L.U32 R11, R32, 0x10, RZ ;  /* 0x00000010200b9819 */ /* 0x020fe200000006ff */
[----:B------:R-:W-:Y:S01]  /*a490*/  @!P0 FADD.FTZ R16, -R16, -RZ ;  /* 0x800000ff10108221 */ /* 0x000fe20000010100 */
[----:B--2---:R-:W-:Y:S01]  /*a4a0*/  @!P1 LOP3.LUT R30, R43, 0xffff0000, RZ, 0xc0, !PT ;  /* 0xffff00002b1e9812 */ /* 0x004fe200078ec0ff */
[----:B------:R-:W-:Y:S01]  /*a4b0*/  @!P0 FADD.FTZ R15, -R15, -RZ ;  /* 0x800000ff0f0f8221 */ /* 0x000fe20000010100 */
[----:B------:R-:W-:Y:S02]  /*a4c0*/  @!P1 IMAD.U32 R14, R40, 0x10000, RZ ;  /* 0x00010000280e9824 */ /* 0x000fe400078e00ff */
[----:B------:R-:W-:Y:S01]  /*a4d0*/  @!P1 FMUL.FTZ R0, R0, R31 ;  /* 0x0000001f00009220 */ /* 0x000fe20000410000 */
[----:B------:R-:W-:Y:S01]  /*a4e0*/  @!P0 FADD.FTZ R29, -R29, -RZ ;  /* 0x800000ff1d1d8221 */ /* 0x000fe20000010100 */
[----:B------:R-:W-:Y:S01]  /*a4f0*/  @!P0 FADD.FTZ R28, -R28, -RZ ;  /* 0x800000ff1c1c8221 */ /* 0x000fe20000010100 */
[----:B------:R-:W-:Y:S01]  /*a500*/  @!P0 FADD.FTZ R27, -R27, -RZ ;  /* 0x800000ff1b1b8221 */ /* 0x000fe20000010100 */
[----:B------:R-:W-:Y:S01]  /*a510*/  ISETP.GE.AND P0, PT, R18, R26, PT ;  /* 0x0000001a1200720c */ /* 0x000fe20003f06270 */
[----:B------:R-:W-:Y:S01]  /*a520*/  @!P1 FMUL.FTZ R5, R5, R16 ;  /* 0x0000001005059220 */ /* 0x000fe20000410000 */
[----:B------:R-:W-:Y:S01]  /*a530*/  @!P1 LOP3.LUT R16, R40, 0xffff0000, RZ, 0xc0, !PT ;  /* 0xffff000028109812 */ /* 0x000fe200078ec0ff */
[----:B------:R-:W-:Y:S01]  /*a540*/  @!P1 FMUL.FTZ R6, R6, R15 ;  /* 0x0000000f06069220 */ /* 0x000fe20000410000 */
[----:B------:R-:W-:Y:S01]  /*a550*/  @!P1 LOP3.LUT R15, R32, 0xffff0000, RZ, 0xc0, !PT ;  /* 0xffff0000200f9812 */ /* 0x000fe200078ec0ff */
[----:B------:R-:W-:Y:S01]  /*a560*/  @!P1 FFMA.FTZ R0, R11, R14, R0 ;  /* 0x0000000e0b009223 */ /* 0x000fe20000010000 */
[C---:B------:R-:W-:Y:S01]  /*a570*/  @!P1 SHF.L.U32 R14, R33.reuse, 0x10, RZ ;  /* 0x00000010210e9819 */ /* 0x040fe200000006ff */
[----:B------:R-:W-:Y:S01]  /*a580*/  @!P1 FMUL.FTZ R2, R2, R29 ;  /* 0x0000001d02029220 */ /* 0x000fe20000410000 */
[----:B------:R-:W-:Y:S01]  /*a590*/  @!P1 LOP3.LUT R11, R33, 0xffff0000, RZ, 0xc0, !PT ;  /* 0xffff0000210b9812 */ /* 0x000fe200078ec0ff */
[----:B------:R-:W-:Y:S01]  /*a5a0*/  @!P1 FMUL.FTZ R4, R4, R27 ;  /* 0x0000001b04049220 */ /* 0x000fe20000410000 */
[----:B------:R-:W-:Y:S01]  /*a5b0*/  @!P1 SHF.L.U32 R29, R43, 0x10, RZ ;  /* 0x000000102b1d9819 */ /* 0x000fe200000006ff */
[----:B------:R-:W-:Y:S02]  /*a5c0*/  @!P1 IMAD.U32 R27, R41, 0x10000, RZ ;  /* 0x00010000291b9824 */ /* 0x000fe400078e00ff */
[----:B------:R-:W-:Y:S01]  /*a5d0*/  @!P1 FMUL.FTZ R3, R3, R28 ;  /* 0x0000001c03039220 */ /* 0x000fe20000410000 */
[----:B------:R-:W-:Y:S01]  /*a5e0*/  @!P1 LOP3.LUT R28, R41, 0xffff0000, RZ, 0xc0, !PT ;  /* 0xffff0000291c9812 */ /* 0x000fe200078ec0ff */
[----:B------:R-:W-:Y:S01]  /*a5f0*/  @!P1 FFMA.FTZ R2, R15, R16, R2 ;  /* 0x000000100f029223 */ /* 0x000fe20000010002 */
[----:B------:R-:W-:Y:S01]  /*a600*/  @!P1 LOP3.LUT R16, R42, 0xffff0000, RZ, 0xc0, !PT ;  /* 0xffff00002a109812 */ /* 0x000fe200078ec0ff */
[----:B------:R-:W-:Y:S01]  /*a610*/  @!P1 FFMA.FTZ R3, R14, R27, R3 ;  /* 0x0000001b0e039223 */ /* 0x000fe20000010003 */
[----:B------:R-:W-:Y:S01]  /*a620*/  @!P0 ISETP.GE.U32.AND P2, PT, R18, R9, PT ;  /* 0x000000091200820c */ /* 0x000fe20003f46070 */
[----:B------:R-:W-:Y:S01]  /*a630*/  @!P1 IMAD.U32 R15, R42, 0x10000, RZ ;  /* 0x000100002a0f9824 */ /* 0x000fe200078e00ff */
[----:B------:R-:W-:Y:S01]  /*a640*/  @!P1 F2FP.BF16.F32.PACK_AB R2, R2, R0 ;  /* 0x000000000202923e */ /* 0x000fe200000010ff */
[C---:B------:R-:W-:Y:S01]  /*a650*/  @!P1 IMAD.U32 R14, R34.reuse, 0x10000, RZ ;  /* 0x00010000220e9824 */ /* 0x040fe200078e00ff */
[----:B------:R-:W-:Y:S01]  /*a660*/  @!P1 SHF.L.U32 R0, R35, 0x10, RZ ;  /* 0x0000001023009819 */ /* 0x000fe200000006ff */
[----:B------:R-:W-:Y:S01]  /*a670*/  @!P1 FFMA.FTZ R4, R11, R28, R4 ;  /* 0x0000001c0b049223 */ /* 0x000fe20000010004 */
[----:B------:R-:W-:Y:S01]  /*a680*/  @!P1 LOP3.LUT R11, R34, 0xffff0000, RZ, 0xc0, !PT ;  /* 0xffff0000220b9812 */ /* 0x000fe200078ec0ff */
[----:B------:R-:W-:Y:S01]  /*a690*/  @!P1 FFMA.FTZ R5, R14, R15, R5 ;  /* 0x0000000f0e059223 */ /* 0x000fe20000010005 */
[----:B------:R-:W-:Y:S01]  /*a6a0*/  @!P1 LOP3.LUT R15, R35, 0xffff0000, RZ, 0xc0, !PT ;  /* 0xffff0000230f9812 */ /* 0x000fe200078ec0ff */
[----:B------:R-:W-:Y:S01]  /*a6b0*/  @!P1 IMAD.MOV.U32 R32, RZ, RZ, R2 ;  /* 0x000000ffff209224 */ /* 0x000fe200078e0002 */
[----:B------:R-:W-:Y:S01]  /*a6c0*/  @!P0 SEL R27, R10, RZ, P2 ;  /* 0x000000ff0a1b8207 */ /* 0x000fe20001000000 */
[----:B------:R-:W-:Y:S01]  /*a6d0*/  @!P1 FFMA.FTZ R6, R11, R16, R6 ;  /* 0x000000100b069223 */ /* 0x000fe20000010006 */
[----:B------:R-:W-:Y:S01]  /*a6e0*/  @!P0 SEL R11, R49, RZ, P2 ;  /* 0x000000ff310b8207 */ /* 0x000fe20001000000 */
[----:B------:R-:W-:Y:S01]  /*a6f0*/  @!P1 FFMA.FTZ R7, R0, R29, R7 ;  /* 0x0000001d00079223 */ /* 0x000fe20000010007 */
[----:B------:R-:W-:Y:S01]  /*a700*/  @!P0 IADD3 R27, P3, PT, R106, R27, RZ ;  /* 0x0000001b6a1b8210 */ /* 0x000fe20007f7e0ff */
[----:B------:R-:W-:Y:S01]  /*a710*/  @!P1 FFMA.FTZ R8, R15, R30, R8 ;  /* 0x0000001e0f089223 */ /* 0x000fe20000010008 */
[----:B------:R-:W-:Y:S02]  /*a720*/  @!P1 F2FP.BF16.F32.PACK_AB R6, R6, R5 ;  /* 0x000000050606923e */ /* 0x000fe400000010ff */
[----:B------:R-:W-:Y:S01]  /*a730*/  @!P1 F2FP.BF16.F32.PACK_AB R29, R4, R3 ;  /* 0x00000003041d923e */ /* 0x000fe200000010ff */
[----:B------:R-:W-:Y:S01]  /*a740*/  @!P0 IMAD.X R0, R94, 0x1, R11, P3 ;  /* 0x000000015e008824 */ /* 0x000fe200018e060b */
[----:B------:R-:W-:Y:S01]  /*a750*/  @!P1 F2FP.BF16.F32.PACK_AB R7, R8, R7 ;  /* 0x000000070807923e */ /* 0x000fe200000010ff */
[----:B------:R-:W-:Y:S01]  /*a760*/  @!P1 IMAD.MOV.U32 R34, RZ, RZ, R6 ;  /* 0x000000ffff229224 */ /* 0x000fe200078e0006 */
[----:B------:R-:W-:Y:S02]  /*a770*/  @!P0 SHF.L.U32 R15, R27, 0x1, RZ ;  /* 0x000000011b0f8819 */ /* 0x000fe400000006ff */
[----:B------:R-:W-:Y:S02]  /*a780*/  @!P1 MOV R33, R29 ;  /* 0x0000001d00219202 */ /* 0x000fe40000000f00 */
[----:B------:R-:W-:Y:S02]  /*a790*/  @!P1 MOV R35, R7 ;  /* 0x0000000700239202 */ /* 0x000fe40000000f00 */
[----:B------:R-:W-:Y:S02]  /*a7a0*/  @!P0 SEL R3, R9, R10, !P2 ;  /* 0x0000000a09038207 */ /* 0x000fe40005000000 */
[----:B------:R-:W-:Y:S01]  /*a7b0*/  @!P0 SHF.L.U64.HI R0, R27, 0x1, R0 ;  /* 0x000000011b008819 */ /* 0x000fe20000010200 */
[----:B------:R1:W-:Y:S01]  /*a7c0*/  STG.E.128 desc[UR4][R44.64+0x80], R32 ;  /* 0x000080202c007986 */ /* 0x0003e2000c101d04 */
[----:B------:R-:W-:Y:S01]  /*a7d0*/  @!P0 IADD3 R116, P1, PT, R15, R88, RZ ;  /* 0x000000580f748210 */ /* 0x000fe20007f3e0ff */
[----:B------:R-:W-:Y:S01]  /*a7e0*/  @!P0 IMAD.WIDE R4, R3, 0x2, R12 ;  /* 0x0000000203048825 */ /* 0x000fe200078e020c */
[----:B------:R-:W-:Y:S03]  /*a7f0*/  ISETP.GE.U32.OR P2, PT, R18, R9, P0 ;  /* 0x000000091200720c */ /* 0x000fe60000746470 */
[C---:B------:R-:W-:Y:S01]  /*a800*/  @!P0 IMAD.X R117, R0.reuse, 0x1, R89, P1 ;  /* 0x0000000100758824 */ /* 0x040fe200008e0659 */
[----:B------:R-:W-:Y:S01]  /*a810*/  @!P0 IADD3 R14, P1, PT, R15, R90, RZ ;  /* 0x0000005a0f0e8210 */ /* 0x000fe20007f3e0ff */
[----:B------:R-:W2:Y:S03]  /*a820*/  @!P0 LDG.E.128 R4, desc[UR4][R4.64+0x100] ;  /* 0x0001000404048981 */ /* 0x000ea6000c1e1d00 */
[----:B------:R-:W-:Y:S02]  /*a830*/  @!P0 IADD3.X R15, PT, PT, R0, R91, RZ, P1, !PT ;  /* 0x0000005b000f8210 */ /* 0x000fe40000ffe4ff */
[----:B------:R-:W-:Y:S03]  /*a840*/  ISETP.GE.AND P1, PT, R17, R26, PT ;  /* 0x0000001a1100720c */ /* 0x000fe60003f26270 */
[----:B------:R-:W3:Y:S08]  /*a850*/  @!P0 LDG.E.128 R116, desc[UR4][R116.64+0x100] ;  /* 0x0001000474748981 */ /* 0x000ef0000c1e1d00 */
[----:B------:R4:W5:Y:S08]  /*a860*/  @!P0 LDG.E.128 R40, desc[UR4][R14.64+0x100] ;  /* 0x000100040e288981 */ /* 0x000970000c1e1d00 */
[----:B------:R-:W5:Y:S01]  /*a870*/  LDG.E.128 R36, desc[UR4][R12.64+0x100] ;  /* 0x000100040c247981 */ /* 0x000f62000c1e1d00 */
[C---:B--2---:R-:W-:Y:S01]  /*a880*/  @!P0 SHF.L.U32 R8, R7.reuse, 0x10, RZ ;  /* 0x0000001007088819 */ /* 0x044fe200000006ff */
[C---:B------:R-:W-:Y:S01]  /*a890*/  @!P0 IMAD.U32 R0, R4.reuse, 0x10000, RZ ;  /* 0x0001000004008824 */ /* 0x040fe200078e00ff */
[----:B----4-:R-:W-:Y:S02]  /*a8a0*/  @!P0 LOP3.LUT R14, R7, 0xffff0000, RZ, 0xc0, !PT ;  /* 0xffff0000070e8812 */ /* 0x010fe400078ec0ff */
[----:B------:R-:W-:Y:S02]  /*a8b0*/  @!P0 LOP3.LUT R2, R4, 0xffff0000, RZ, 0xc0, !PT ;  /* 0xffff000004028812 */ /* 0x000fe400078ec0ff */
[----:B------:R-:W-:Y:S02]  /*a8c0*/  @!P0 SHF.L.U32 R3, R5, 0x10, RZ ;  /* 0x0000001005038819 */ /* 0x000fe400000006ff */
[C---:B---3--:R-:W-:Y:S01]  /*a8d0*/  @!P0 SHF.L.U32 R7, R119.reuse, 0x10, RZ ;  /* 0x0000001077078819 */ /* 0x048fe200000006ff */
[C---:B------:R-:W-:Y:S01]  /*a8e0*/  @!P0 IMAD.U32 R16, R118.reuse, 0x10000, RZ ;  /* 0x0001000076108824 */ /* 0x040fe200078e00ff */
[----:B------:R-:W-:Y:S01]  /*a8f0*/  @!P0 LOP3.LUT R15, R118, 0xffff0000, RZ, 0xc0, !PT ;  /* 0xffff0000760f8812 */ /* 0x000fe200078ec0ff */
[----:B------:R-:W-:Y:S01]  /*a900*/  @!P0 IMAD.U32 R31, R116, 0x10000, RZ ;  /* 0x00010000741f8824 */ /* 0x000fe200078e00ff */
[----:B------:R-:W-:Y:S01]  /*a910*/  @!P0 LOP3.LUT R11, R119, 0xffff0000, RZ, 0xc0, !PT ;  /* 0xffff0000770b8812 */ /* 0x000fe200078ec0ff */
[----:B------:R-:W-:Y:S01]  /*a920*/  @!P2 FADD.FTZ R16, -R16, -RZ ;  /* 0x800000ff1010a221 */ /* 0x000fe20000010100 */
[----:B------:R-:W-:Y:S01]  /*a930*/  @!P0 SHF.L.U32 R26, R117, 0x10, RZ ;  /* 0x00000010751a8819 */ /* 0x000fe200000006ff */
[----:B------:R-:W-:Y:S01]  /*a940*/  @!P2 FADD.FTZ R31, -R31, -RZ ;  /* 0x800000ff1f1fa221 */ /* 0x000fe20000010100 */
[----:B------:R-:W-:Y:S01]  /*a950*/  @!P0 LOP3.LUT R27, R117, 0xffff0000, RZ, 0xc0, !PT ;  /* 0xffff0000751b8812 */ /* 0x000fe200078ec0ff */
[----:B-----5:R-:W-:Y:S01]  /*a960*/  @!P0 IMAD.U32 R30, R42, 0x10000, RZ ;  /* 0x000100002a1e8824 */ /* 0x020fe200078e00ff */
[----:B------:R-:W-:Y:S01]  /*a970*/  @!P0 LOP3.LUT R4, R5, 0xffff0000, RZ, 0xc0, !PT ;  /* 0xffff000005048812 */ /* 0x000fe200078ec0ff */
[----:B------:R-:W-:Y:S01]  /*a980*/  @!P0 IMAD.U32 R5, R6, 0x10000, RZ ;  /* 0x0001000006058824 */ /* 0x000fe200078e00ff */
[----:B------:R-:W-:Y:S01]  /*a990*/  @!P0 LOP3.LUT R29, R116, 0xffff0000, RZ, 0xc0, !PT ;  /* 0xffff0000741d8812 */ /* 0x000fe200078ec0ff */
[----:B------:R-:W-:Y:S01]  /*a9a0*/  @!P2 FADD.FTZ R27, -R27, -RZ ;  /* 0x800000ff1b1ba221 */ /* 0x000fe20000010100 */
[----:B------:R-:W-:Y:S01]  /*a9b0*/  @!P0 LOP3.LUT R6, R6, 0xffff0000, RZ, 0xc0, !PT ;  /* 0xffff000006068812 */ /* 0x000fe200078ec0ff */
[----:B------:R-:W-:Y:S01]  /*a9c0*/  @!P2 FADD.FTZ R7, -R7, -RZ ;  /* 0x800000ff0707a221 */ /* 0x000fe20000010100 */
[----:B------:R-:W-:Y:S01]  /*a9d0*/  @!P0 LOP3.LUT R28, R41, 0xffff0000, RZ, 0xc0, !PT ;  /* 0xffff0000291c8812 */ /* 0x000fe200078ec0ff */
[----:B------:R-:W-:Y:S01]  /*a9e0*/  @!P2 FADD.FTZ R15, -R15, -RZ ;  /* 0x800000ff0f0fa221 */ /* 0x000fe20000010100 */
[----:B-1----:R-:W-:Y:S01]  /*a9f0*/  @!P0 SHF.L.U32 R32, R43, 0x10, RZ ;  /* 0x000000102b208819 */ /* 0x002fe200000006ff */
[----:B------:R-:W-:Y:S01]  /*aa00*/  @!P2 FADD.FTZ R11, -R11, -RZ ;  /* 0x800000ff0b0ba221 */ /* 0x000fe20000010100 */
[----:B------:R-:W-:Y:S01]  /*aa10*/  @!P0 LOP3.LUT R33, R43, 0xffff0000, RZ, 0xc0, !PT ;  /* 0xffff00002b218812 */ /* 0x000fe200078ec0ff */
[----:B------:R-:W-:Y:S01]  /*aa20*/  @!P2 FADD.FTZ R26, -R26, -RZ ;  /* 0x800000ff1a1aa221 */ /* 0x000fe20000010100 */
[----:B------:R-:W-:Y:S01]  /*aa30*/  @!P2 FADD.FTZ R29, -R29, -RZ ;  /* 0x800000ff1d1da221 */ /* 0x000fe20000010100 */
[----:B------:R-:W-:Y:S01]  /*aa40*/  @!P1 ISETP.GE.U32.AND P2, PT, R17, R9, PT ;  /* 0x000000091100920c */ /* 0x000fe20003f46070 */
[----:B------:R-:W-:Y:S01]  /*aa50*/  @!P0 FMUL.FTZ R7, R8, R7 ;  /* 0x0000000708078220 */ /* 0x000fe20000410000 */
[----:B------:R-:W-:Y:S01]  /*aa60*/  @!P0 FMUL.FTZ R5, R5, R16 ;  /* 0x0000001005058220 */ /* 0x000fe20000410000 */
[----:B------:R-:W-:Y:S01]  /*aa70*/  @!P0 LOP3.LUT R16, R40, 0xffff0000, RZ, 0xc0, !PT ;  /* 0xffff000028108812 */ /* 0x000fe200078ec0ff */
[----:B------:R-:W-:Y:S01]  /*aa80*/  @!P0 FMUL.FTZ R6, R6, R15 ;  /* 0x0000000f06068220 */ /* 0x000fe20000410000 */
[----:B------:R-:W-:Y:S01]  /*aa90*/  @!P0 LOP3.LUT R15, R36, 0xffff0000, RZ, 0xc0, !PT ;  /* 0xffff0000240f8812 */ /* 0x000fe200078ec0ff */
[----:B------:R-:W-:Y:S01]  /*aaa0*/  @!P0 FMUL.FTZ R8, R14, R11 ;  /* 0x0000000b0e088220 */ /* 0x000fe20000410000 */
[----:B------:R-:W-:Y:S01]  /*aab0*/  @!P1 SEL R49, R49, RZ, P2 ;  /* 0x000000ff31319207 */ /* 0x000fe20001000000 */
[----:B------:R-:W-:Y:S02]  /*aac0*/  @!P0 IMAD.U32 R14, R40, 0x10000, RZ ;  /* 0x00010000280e8824 */ /* 0x000fe400078e00ff */
[----:B------:R-:W-:Y:S01]  /*aad0*/  @!P0 FMUL.FTZ R0, R0, R31 ;  /* 0x0000001f00008220 */ /* 0x000fe20000410000 */
[----:B------:R-:W-:Y:S01]  /*aae0*/  @!P0 LOP3.LUT R31, R42, 0xffff0000, RZ, 0xc0, !PT ;  /* 0xffff00002a1f8812 */ /* 0x000fe200078ec0ff */
[----:B------:R-:W-:Y:S01]  /*aaf0*/  @!P0 FMUL.FTZ R3, R3, R26 ;  /* 0x0000001a03038220 */ /* 0x000fe20000410000 */
[----:B------:R-:W-:Y:S01]  /*ab00*/  @!P0 SHF.L.U32 R26, R37, 0x10, RZ ;  /* 0x00000010251a8819 */ /* 0x000fe200000006ff */
        /* <DEDUP_REMOVED lines=8> */
[C---:B------:R-:W-:Y:S01]  /*ab90*/  @!P0 SHF.L.U32 R16, R39.reuse, 0x10, RZ ;  /* 0x0000001027108819 */ /* 0x040fe200000006ff */
[----:B------:R-:W-:Y:S01]  /*aba0*/  @!P0 FFMA.FTZ R3, R26, R27, R3 ;  /* 0x0000001b1a038223 */ /* 0x000fe20000010003 */
[----:B------:R-:W-:Y:S01]  /*abb0*/  @!P1 SEL R27, R10, RZ, P2 ;  /* 0x000000ff0a1b9207 */ /* 0x000fe20001000000 */
[----:B------:R-:W-:Y:S01]  /*abc0*/  @!P0 IMAD.U32 R14, R38, 0x10000, RZ ;  /* 0x00010000260e8824 */ /* 0x000fe200078e00ff */
[----:B------:R-:W-:Y:S01]  /*abd0*/  @!P0 LOP3.LUT R15, R39, 0xffff0000, RZ, 0xc0, !PT ;  /* 0xffff0000270f8812 */ /* 0x000fe200078ec0ff */
[----:B------:R-:W-:Y:S01]  /*abe0*/  @!P0 FFMA.FTZ R4, R29, R28, R4 ;  /* 0x0000001c1d048223 */ /* 0x000fe20000010004 */
[----:B------:R-:W-:Y:S01]  /*abf0*/  @!P1 IADD3 R27, P3, PT, R106, R27, RZ ;  /* 0x0000001b6a1b9210 */ /* 0x000fe20007f7e0ff */
[----:B------:R-:W-:Y:S01]  /*ac00*/  @!P0 FFMA.FTZ R5, R14, R30, R5 ;  /* 0x0000001e0e058223 */ /* 0x000fe20000010005 */
[----:B------:R-:W-:Y:S01]  /*ac10*/  @!P0 F2FP.BF16.F32.PACK_AB R0, R2, R0 ;  /* 0x000000000200823e */ /* 0x000fe200000010ff */
[----:B------:R-:W-:Y:S01]  /*ac20*/  @!P0 FFMA.FTZ R6, R11, R31, R6 ;  /* 0x0000001f0b068223 */ /* 0x000fe20000010006 */
[----:B------:R-:W-:Y:S01]  /*ac30*/  @!P0 F2FP.BF16.F32.PACK_AB R3, R4, R3 ;  /* 0x000000030403823e */ /* 0x000fe200000010ff */
[----:B------:R-:W-:Y:S01]  /*ac40*/  @!P0 FFMA.FTZ R7, R16, R32, R7 ;  /* 0x0000002010078223 */ /* 0x000fe20000010007 */
[----:B------:R-:W-:Y:S01]  /*ac50*/  @!P0 MOV R36, R0 ;  /* 0x0000000000248202 */ /* 0x000fe20000000f00 */
[----:B------:R-:W-:Y:S01]  /*ac60*/  @!P0 FFMA.FTZ R8, R15, R33, R8 ;  /* 0x000000210f088223 */ /* 0x000fe20000010008 */
[----:B------:R-:W-:Y:S01]  /*ac70*/  @!P0 F2FP.BF16.F32.PACK_AB R6, R6, R5 ;  /* 0x000000050606823e */ /* 0x000fe200000010ff */
[----:B------:R-:W-:Y:S02]  /*ac80*/  @!P1 IMAD.X R14, R94, 0x1, R49, P3 ;  /* 0x000000015e0e9824 */ /* 0x000fe400018e0631 */
        /* <DEDUP_REMOVED lines=8> */
[----:B------:R1:W-:Y:S01]  /*ad10*/  STG.E.128 desc[UR4][R44.64+0x100], R36 ;  /* 0x000100242c007986 */ /* 0x0003e2000c101d04 */
[----:B------:R-:W-:Y:S01]  /*ad20*/  @!P1 IADD3 R26, P0, PT, R27, R90, RZ ;  /* 0x0000005a1b1a9210 */ /* 0x000fe20007f1e0ff */
[C---:B------:R-:W-:Y:S02]  /*ad30*/  @!P1 IMAD.X R29, R14.reuse, 0x1, R89, P3 ;  /* 0x000000010e1d9824 */ /* 0x040fe400018e0659 */
[----:B------:R-:W-:Y:S01]  /*ad40*/  @!P1 IMAD.WIDE R4, R3, 0x2, R12 ;  /* 0x0000000203049825 */ /* 0x000fe200078e020c */
[----:B------:R-:W-:Y:S02]  /*ad50*/  @!P1 IADD3.X R27, PT, PT, R14, R91, RZ, P0, !PT ;  /* 0x0000005b0e1b9210 */ /* 0x000fe400007fe4ff */
[----:B------:R-:W-:Y:S01]  /*ad60*/  ISETP.GE.U32.OR P0, PT, R17, R9, P1 ;  /* 0x000000091100720c */ /* 0x000fe20000f06470 */
[----:B------:R-:W2:Y:S08]  /*ad70*/  @!P1 LDG.E.128 R28, desc[UR4][R28.64+0x180] ;  /* 0x000180041c1c9981 */ /* 0x000eb0000c1e1d00 */
[----:B------:R-:W3:Y:S08]  /*ad80*/  @!P1 LDG.E.128 R4, desc[UR4][R4.64+0x180] ;  /* 0x0001800404049981 */ /* 0x000ef0000c1e1d00 */
[----:B------:R3:W4:Y:S08]  /*ad90*/  @!P1 LDG.E.128 R40, desc[UR4][R26.64+0x180] ;  /* 0x000180041a289981 */ /* 0x000730000c1e1d00 */
[----:B------:R5:W4:Y:S01]  /*ada0*/  LDG.E.128 R32, desc[UR4][R12.64+0x180] ;  /* 0x000180040c207981 */ /* 0x000b22000c1e1d00 */
[C---:B--2---:R-:W-:Y:S01]  /*adb0*/  @!P1 SHF.L.U32 R3, R29.reuse, 0x10, RZ ;  /* 0x000000101d039819 */ /* 0x044fe200000006ff */
[----:B------:R-:W-:Y:S01]  /*adc0*/  @!P1 IMAD.U32 R11, R30, 0x10000, RZ ;  /* 0x000100001e0b9824 */ /* 0x000fe200078e00ff */
[----:B------:R-:W-:Y:S01]  /*add0*/  @!P1 LOP3.LUT R14, R29, 0xffff0000, RZ, 0xc0, !PT ;  /* 0xffff00001d0e9812 */ /* 0x000fe200078ec0ff */
[----:B------:R-:W-:Y:S01]  /*ade0*/  @!P1 IMAD.U32 R0, R28, 0x10000, RZ ;  /* 0x000100001c009824 */ /* 0x000fe200078e00ff */
[----:B------:R-:W-:Y:S01]  /*adf0*/  @!P1 LOP3.LUT R10, R30, 0xffff0000, RZ, 0xc0, !PT ;  /* 0xffff00001e0a9812 */ /* 0x000fe200078ec0ff */
[----:B------:R-:W-:Y:S01]  /*ae00*/  @!P0 FADD.FTZ R11, -R11, -RZ ;  /* 0x800000ff0b0b8221 */ /* 0x000fe20000010100 */
[----:B------:R-:W-:Y:S01]  /*ae10*/  @!P1 SHF.L.U32 R9, R31, 0x10, RZ ;  /* 0x000000101f099819 */ /* 0x000fe200000006ff */
[----:B------:R-:W-:Y:S01]  /*ae20*/  @!P0 FADD.FTZ R14, -R14, -RZ ;  /* 0x800000ff0e0e8221 */ /* 0x000fe20000010100 */
[C---:B---3--:R-:W-:Y:S01]  /*ae30*/  @!P1 LOP3.LUT R27, R4.reuse, 0xffff0000, RZ, 0xc0, !PT ;  /* 0xffff0000041b9812 */ /* 0x048fe200078ec0ff */
[----:B------:R-:W-:Y:S01]  /*ae40*/  @!P1 IMAD.U32 R29, R4, 0x10000, RZ ;  /* 0x00010000041d9824 */ /* 0x000fe200078e00ff */
[----:B------:R-:W-:Y:S01]  /*ae50*/  @!P1 LOP3.LUT R2, R28, 0xffff0000, RZ, 0xc0, !PT ;  /* 0xffff00001c029812 */ /* 0x000fe200078ec0ff */
[----:B------:R-:W-:Y:S01]  /*ae60*/  @!P0 FADD.FTZ R9, -R9, -RZ ;  /* 0x800000ff09098221 */ /* 0x000fe20000010100 */
[----:B------:R-:W-:Y:S01]  /*ae70*/  @!P1 LOP3.LUT R8, R31, 0xffff0000, RZ, 0xc0, !PT ;  /* 0xffff00001f089812 */ /* 0x000fe200078ec0ff */
[----:B------:R-:W-:Y:S01]  /*ae80*/  @!P0 FADD.FTZ R10, -R10, -RZ ;  /* 0x800000ff0a0a8221 */ /* 0x000fe20000010100 */
[C---:B------:R-:W-:Y:S01]  /*ae90*/  @!P1 SHF.L.U32 R4, R5.reuse, 0x10, RZ ;  /* 0x0000001005049819 */ /* 0x040fe200000006ff */
[C---:B------:R-:W-:Y:S01]  /*aea0*/  @!P1 IMAD.U32 R16, R6.reuse, 0x10000, RZ ;  /* 0x0001000006109824 */ /* 0x040fe200078e00ff */
[----:B------:R-:W-:Y:S01]  /*aeb0*/  @!P1 LOP3.LUT R5, R5, 0xffff0000, RZ, 0xc0, !PT ;  /* 0xffff000005059812 */ /* 0x000fe200078ec0ff */
[----:B------:R-:W-:Y:S01]  /*aec0*/  @!P0 FADD.FTZ R3, -R3, -RZ ;  /* 0x800000ff03038221 */ /* 0x000fe20000010100 */
[----:B------:R-:W-:Y:S01]  /*aed0*/  @!P1 LOP3.LUT R15, R6, 0xffff0000, RZ, 0xc0, !PT ;  /* 0xffff0000060f9812 */ /* 0x000fe200078ec0ff */
[----:B------:R-:W-:Y:S01]  /*aee0*/  @!P0 FADD.FTZ R0, -R0, -RZ ;  /* 0x800000ff00008221 */ /* 0x000fe20000010100 */
[C---:B-----5:R-:W-:Y:S01]  /*aef0*/  @!P1 SHF.L.U32 R12, R7.reuse, 0x10, RZ ;  /* 0x00000010070c9819 */ /* 0x060fe200000006ff */
[----:B------:R-:W-:Y:S01]  /*af00*/  @!P1 FMUL.FTZ R3, R4, R3 ;  /* 0x0000000304039220 */ /* 0x000fe20000410000 */
[----:B------:R-:W-:Y:S01]  /*af10*/  @!P1 LOP3.LUT R13, R7, 0xffff0000, RZ, 0xc0, !PT ;  /* 0xffff0000070d9812 */ /* 0x000fe200078ec0ff */
[----:B------:R-:W-:Y:S01]  /*af20*/  @!P0 FADD.FTZ R2, -R2, -RZ ;  /* 0x800000ff02028221 */ /* 0x000fe20000010100 */
[----:B----4-:R-:W-:Y:S01]  /*af30*/  @!P1 LOP3.LUT R26, R42, 0xffff0000, RZ, 0xc0, !PT ;  /* 0xffff00002a1a9812 */ /* 0x010fe200078ec0ff */
[----:B------:R-:W-:Y:S01]  /*af40*/  @!P0 FADD.FTZ R8, -R8, -RZ ;  /* 0x800000ff08088221 */ /* 0x000fe20000010100 */
[----:B------:R-:W-:Y:S01]  /*af50*/  @!P1 LOP3.LUT R28, R43, 0xffff0000, RZ, 0xc0, !PT ;  /* 0xffff00002b1c9812 */ /* 0x000fe200078ec0ff */
[----:B------:R-:W-:Y:S01]  /*af60*/  @!P1 FMUL.FTZ R4, R5, R14 ;  /* 0x0000000e05049220 */ /* 0x000fe20000410000 */
[----:B------:R-:W-:Y:S01]  /*af70*/  @!P1 SHF.L.U32 R14, R33, 0x10, RZ ;  /* 0x00000010210e9819 */ /* 0x000fe200000006ff */
[----:B------:R-:W-:Y:S01]  /*af80*/  @!P1 FMUL.FTZ R7, R12, R9 ;  /* 0x000000090c079220 */ /* 0x000fe20000410000 */
[----:B------:R-:W-:Y:S01]  /*af90*/  @!P1 LOP3.LUT R12, R40, 0xffff0000, RZ, 0xc0, !PT ;  /* 0xffff0000280c9812 */ /* 0x000fe200078ec0ff */
[----:B------:R-:W-:Y:S01]  /*afa0*/  @!P1 FMUL.FTZ R6, R15, R10 ;  /* 0x0000000a0f069220 */ /* 0x000fe20000410000 */
[----:B------:R-:W-:Y:S01]  /*afb0*/  @!P1 LOP3.LUT R15, R41, 0xffff0000, RZ, 0xc0, !PT ;  /* 0xffff0000290f9812 */ /* 0x000fe200078ec0ff */
[----:B------:R-:W-:Y:S02]  /*afc0*/  @!P1 IMAD.U32 R9, R32, 0x10000, RZ ;  /* 0x0001000020099824 */ /* 0x000fe400078e00ff */
[----:B------:R-:W-:Y:S01]  /*afd0*/  @!P1 FMUL.FTZ R5, R16, R11 ;  /* 0x0000000b10059220 */ /* 0x000fe20000410000 */
[----:B------:R-:W-:Y:S01]  /*afe0*/  @!P1 LOP3.LUT R11, R32, 0xffff0000, RZ, 0xc0, !PT ;  /* 0xffff0000200b9812 */ /* 0x000fe200078ec0ff */
[----:B------:R-:W-:Y:S02]  /*aff0*/  @!P1 IMAD.U32 R10, R40, 0x10000, RZ ;  /* 0x00010000280a9824 */ /* 0x000fe400078e00ff */
[----:B------:R-:W-:Y:S01]  /*b000*/  @!P1 FMUL.FTZ R0, R29, R0 ;  /* 0x000000001d009220 */ /* 0x000fe20000410000 */
[----:B------:R-:W-:Y:S01]  /*b010*/  @!P1 FMUL.FTZ R2, R27, R2 ;  /* 0x000000021b029220 */ /* 0x000fe20000410000 */
[----:B------:R-:W-:Y:S01]  /*b020*/  @!P1 SHF.L.U32 R27, R43, 0x10, RZ ;  /* 0x000000102b1b9819 */ /* 0x000fe200000006ff */
[----:B------:R-:W-:Y:S01]  /*b030*/  @!P1 FMUL.FTZ R8, R13, R8 ;  /* 0x000000080d089220 */ /* 0x000fe20000410000 */
[----:B------:R-:W-:Y:S01]  /*b040*/  @!P1 SHF.L.U32 R13, R41, 0x10, RZ ;  /* 0x00000010290d9819 */ /* 0x000fe200000006ff */
[----:B------:R-:W-:Y:S01]  /*b050*/  @!P1 FFMA.FTZ R0, R9, R10, R0 ;  /* 0x0000000a09009223 */ /* 0x000fe20000010000 */
[----:B------:R-:W-:Y:S01]  /*b060*/  @!P1 LOP3.LUT R9, R33, 0xffff0000, RZ, 0xc0, !PT ;  /* 0xffff000021099812 */ /* 0x000fe200078ec0ff */
[----:B------:R-:W-:Y:S01]  /*b070*/  @!P1 FFMA.FTZ R2, R11, R12, R2 ;  /* 0x0000000c0b029223 */ /* 0x000fe20000010002 */
[C---:B------:R-:W-:Y:S01]  /*b080*/  @!P1 LOP3.LUT R11, R34.reuse, 0xffff0000, RZ, 0xc0, !PT ;  /* 0xffff0000220b9812 */ /* 0x040fe200078ec0ff */
[----:B------:R-:W-:Y:S01]  /*b090*/  @!P1 IMAD.U32 R10, R34, 0x10000, RZ ;  /* 0x00010000220a9824 */ /* 0x000fe200078e00ff */
[C---:B------:R-:W-:Y:S01]  /*b0a0*/  @!P1 SHF.L.U32 R12, R35.reuse, 0x10, RZ ;  /* 0x00000010230c9819 */ /* 0x040fe200000006ff */
[----:B------:R-:W-:Y:S01]  /*b0b0*/  @!P1 IMAD.U32 R16, R42, 0x10000, RZ ;  /* 0x000100002a109824 */ /* 0x000fe200078e00ff */
[----:B------:R-:W-:Y:S01]  /*b0c0*/  @!P1 F2FP.BF16.F32.PACK_AB R0, R2, R0 ;  /* 0x000000000200923e */ /* 0x000fe200000010ff */
[----:B------:R-:W-:Y:S01]  /*b0d0*/  @!P1 FFMA.FTZ R3, R14, R13, R3 ;  /* 0x0000000d0e039223 */ /* 0x000fe20000010003 */
[----:B------:R-:W-:Y:S01]  /*b0e0*/  @!P1 LOP3.LUT R13, R35, 0xffff0000, RZ, 0xc0, !PT ;  /* 0xffff0000230d9812 */ /* 0x000fe200078ec0ff */
[----:B------:R-:W-:Y:S01]  /*b0f0*/  @!P1 FFMA.FTZ R4, R9, R15, R4 ;  /* 0x0000000f09049223 */ /* 0x000fe20000010004 */
[----:B------:R-:W-:Y:S01]  /*b100*/  @!P1 FFMA.FTZ R5, R10, R16, R5 ;  /* 0x000000100a059223 */ /* 0x000fe20000010005 */
[----:B------:R-:W-:Y:S01]  /*b110*/  @!P1 FFMA.FTZ R6, R11, R26, R6 ;  /* 0x0000001a0b069223 */ /* 0x000fe20000010006 */
[----:B------:R-:W-:Y:S01]  /*b120*/  @!P1 FFMA.FTZ R7, R12, R27, R7 ;  /* 0x0000001b0c079223 */ /* 0x000fe20000010007 */
[----:B------:R-:W-:Y:S01]  /*b130*/  @!P1 FFMA.FTZ R8, R13, R28, R8 ;  /* 0x0000001c0d089223 */ /* 0x000fe20000010008 */
[----:B------:R-:W-:Y:S01]  /*b140*/  @!P1 F2FP.BF16.F32.PACK_AB R3, R4, R3 ;  /* 0x000000030403923e */ /* 0x000fe200000010ff */
[----:B------:R-:W-:Y:S01]  /*b150*/  @!P1 IMAD.MOV.U32 R32, RZ, RZ, R0 ;  /* 0x000000ffff209224 */ /* 0x000fe200078e0000 */
[----:B------:R-:W-:Y:S02]  /*b160*/  @!P1 F2FP.BF16.F32.PACK_AB R5, R6, R5 ;  /* 0x000000050605923e */ /* 0x000fe400000010ff */
[----:B------:R-:W-:Y:S02]  /*b170*/  @!P1 F2FP.BF16.F32.PACK_AB R8, R8, R7 ;  /* 0x000000070808923e */ /* 0x000fe400000010ff */
[----:B------:R-:W-:Y:S01]  /*b180*/  @!P1 MOV R33, R3 ;  /* 0x0000000300219202 */ /* 0x000fe20000000f00 */
[----:B------:R-:W-:Y:S01]  /*b190*/  @!P1 IMAD.MOV.U32 R34, RZ, RZ, R5 ;  /* 0x000000ffff229224 */ /* 0x000fe200078e0005 */
[----:B------:R-:W-:Y:S05]  /*b1a0*/  @!P1 MOV R35, R8 ;  /* 0x0000000800239202 */ /* 0x000fea0000000f00 */
[----:B------:R1:W-:Y:S02]  /*b1b0*/  STG.E.128 desc[UR4][R44.64+0x180], R32 ;  /* 0x000180202c007986 */ /* 0x0003e4000c101d04 */
.L_x_2163:
[----:B------:R-:W-:Y:S05]  /*b1c0*/  BSYNC.RECONVERGENT B0 ;  /* 0x0000000000007941 */ /* 0x000fea0003800200 */
.L_x_2162:
[----:B------:R-:W2:Y:S01]  /*b1d0*/  LDC R26, c[0x0][0x450] ;  /* 0x00011400ff1a7b82 */ /* 0x000ea20000000800 */
[----:B-1----:R-:W-:Y:S05]  /*b1e0*/  IMAD.U32 R3, R48, -0x20, RZ ;  /* 0xffffffe030037824 */ /* 0x002fea00078e00ff */
[C---:B------:R-:W-:Y:S02]  /*b1f0*/  LEA R90, P1, R3.reuse, R90, 0x1 ;  /* 0x0000005a035a7211 */ /* 0x040fe400078208ff */
[C---:B------:R-:W-:Y:S02]  /*b200*/  LEA R88, P0, R3.reuse, R88, 0x1 ;  /* 0x0000005803587211 */ /* 0x040fe400078008ff */
[C---:B------:R-:W-:Y:S02]  /*b210*/  LEA.HI.X.SX32 R91, R3.reuse, R91, 0x1, P1 ;  /* 0x0000005b035b7211 */ /* 0x040fe400008f0eff */
[----:B------:R-:W-:Y:S09]  /*b220*/  LEA.HI.X.SX32 R89, R3, R89, 0x1, P0 ;  /* 0x0000005903597211 */ /* 0x000ff200000f0eff */
.L_x_2146:
[----:B------:R-:W-:Y:S05]  /*b230*/  BSYNC.RECONVERGENT B1 ;  /* 0x0000000000017941 */ /* 0x000fea0003800200 */
.L_x_2144:
[----:B------:R-:W-:Y:S04]  /*b240*/  ISETP.NE.U32.AND P2, PT, RZ, UR12, PT ;  /* 0x0000000cff007c0c */ /* 0x000fe8000bf45070 */
[----:B------:R-:W-:Y:S11]  /*b250*/  ISETP.NE.AND.EX P2, PT, RZ, UR13, PT, P2 ;  /* 0x0000000dff007c0c */ /* 0x000ff6000bf45320 */
[----:B------:R-:W-:Y:S02]  /*b260*/  @!UPT UIADD3 URZ, UPT, UPT, URZ, URZ, URZ ;  /* 0x000000fffffff290 */ /* 0x000fe4000fffe0ff */
[----:B------:R-:W5:Y:S01]  /*b270*/  @!P2 LDC R2, c[0x0][0x3c0] ;  /* 0x0000f000ff02ab82 */ /* 0x000f620000000800 */
[----:B------:R-:W-:Y:S07]  /*b280*/  @!P2 IMAD.MOV.U32 R3, RZ, RZ, RZ ;  /* 0x000000ffff03a224 */ /* 0x000fee00078e00ff */
[----:B------:R-:W3:Y:S01]  /*b290*/  @!P2 LDC R0, c[0x0][0x3b8] ;  /* 0x0000ee00ff00ab82 */ /* 0x000ee20000000800 */
[----:B------:R-:W-:Y:S01]  /*b2a0*/  @!P2 IADD3 R3, P0, PT, RZ, -R3, RZ ;  /* 0x80000003ff03a210 */ /* 0x000fe20007f1e0ff */
[----:B---3--:R-:W-:Y:S02]  /*b2b0*/  @!P2 IMAD.SHL.U32 R0, R0, 0x40, RZ ;  /* 0x000000400000a824 */ /* 0x008fe400078e00ff */
[----:B-----5:R-:W-:Y:S02]  /*b2c0*/  @!P2 IMAD.SHL.U32 R2, R2, 0x40, RZ ;  /* 0x000000400202a824 */ /* 0x020fe400078e00ff */
[----:B------:R-:W-:Y:S02]  /*b2d0*/  @!P2 IMAD.X R0, RZ, RZ, ~R0, P0 ;  /* 0x000000ffff00a224 */ /* 0x000fe400000e0e00 */
[----:B------:R-:W-:Y:S05]  /*b2e0*/  @!P2 IMAD.X R2, RZ, RZ, ~R2, P0 ;  /* 0x000000ffff02a224 */ /* 0x000fea00000e0e02 */
[C---:B-1--4-:R-:W-:Y:S02]  /*b2f0*/  @!P2 SHF.R.S64 R5, R3.reuse, 0x1f, R2 ;  /* 0x0000001f0305a819 */ /* 0x052fe40000001002 */
[----:B------:R-:W-:Y:S02]  /*b300*/  @!P2 SHF.R.S64 R3, R3, 0x1f, R0 ;  /* 0x0000001f0303a819 */ /* 0x000fe40000001000 */
[----:B------:R-:W-:Y:S02]  /*b310*/  @!P2 IADD3 R82, P1, PT, R5, R82, RZ ;  /* 0x000000520552a210 */ /* 0x000fe40007f3e0ff */
[----:B--2---:R-:W-:Y:S02]  /*b320*/  @!P2 IADD3 R84, P0, PT, R3, R84, RZ ;  /* 0x000000540354a210 */ /* 0x004fe40007f1e0ff */
        /* <DEDUP_REMOVED lines=75> */
.L_x_2164:
[----:B------:R-:W-:Y:S02]  /*b7e0*/  ISETP.GT.AND P0, PT, R100, R81, PT ;  /* 0x000000516400720c */ /* 0x000fe40003f04270 */
[----:B------:R-:W-:Y:S02]  /*b7f0*/  IADD3 R86, P2, PT, R86, R93, RZ ;  /* 0x0000005d56567210 */ /* 0x000fe40007f5e0ff */
[----:B------:R-:W-:Y:S03]  /*b800*/  IADD3 R22, P1, PT, R22, R97, RZ ;  /* 0x0000006116167210 */ /* 0x000fe60007f3e0ff */
[----:B------:R-:W-:Y:S02]  /*b810*/  IMAD.X R87, R87, 0x1, R92, P2 ;  /* 0x0000000157577824 */ /* 0x000fe400010e065c */
[----:B------:R-:W-:Y:S04]  /*b820*/  IMAD.X R23, R23, 0x1, R95, P1 ;  /* 0x0000000117177824 */ /* 0x000fe800008e065f */
[----:B------:R-:W-:Y:S05]  /*b830*/  @P0 BRA `(.L_x_2165) ;  /* 0xffffff6800d80947 */ /* 0x000fea000383ffff */
.L_x_2143:
        /* <DEDUP_REMOVED lines=22> */
[----:B------:R-:W-:Y:S02]  /*b9a0*/  ISETP.GE.AND P1, PT, R22, R5, PT ;  /* 0x000000051600720c */ /* 0x000fe40003f26270 */
[----:B-1----:R-:W-:-:S04]  /*b9b0*/  LEA R6, P0, R110, UR8, 0x1 ;  /* 0x000000086e067c11 */ /* 0x002fc8000f8008ff */
[----:B------:R-:W-:-:S07]  /*b9c0*/  LEA.HI.X R7, R110, UR9, R70, 0x1, P0 ;  /* 0x000000096e077c11 */ /* 0x000fce00080f0c46 */
[C---:B------:R-:W-:Y:S01]  /*b9d0*/  @!P1 LEA R8, P0, R49.reuse, R6, 0x1 ;  /* 0x0000000631089211 */ /* 0x040fe200078008ff */
[----:B------:R-:W-:Y:S01]  /*b9e0*/  @!PT LDS RZ, [RZ] ;  /* 0x00000000fffff984 */ /* 0x000fe20000000800 */
[----:B------:R-:W-:Y:S01]  /*b9f0*/  @!PT LDS RZ, [RZ] ;  /* 0x00000000fffff984 */ /* 0x000fe20000000800 */
[----:B------:R-:W-:Y:S01]  /*ba00*/  @!PT LDS RZ, [RZ] ;  /* 0x00000000fffff984 */ /* 0x000fe20000000800 */
[----:B------:R1:W-:Y:S03]  /*ba10*/  @!P2 LDGSTS.E.BYPASS.LTC128B.128 [R239], desc[UR4][R6.64] ;  /* 0x0000000006efafae */ /* 0x0003e6000b981a04 */
[----:B------:R-:W-:Y:S02]  /*ba20*/  @!P1 LEA.HI.X R9, R49, R7, R47, 0x1, P0 ;  /* 0x0000000731099211 */ /* 0x000fe400000f0c2f */
[-C--:B------:R-:W-:Y:S01]  /*ba30*/  ISETP.GE.AND P0, PT, R42, R5.reuse, PT ;  /* 0x000000052a00720c */ /* 0x080fe20003f06270 */
[----:B------:R1:W-:Y:S04]  /*ba40*/  @!P2 LDGSTS.E.BYPASS.LTC128B.128 [R239+0x2000], desc[UR4][R6.64+0x80] ;  /* 0x0200008006efafae */ /* 0x0003e8000b981a04 */
[----:B------:R1:W-:Y:S04]  /*ba50*/  @!P2 LDGSTS.E.BYPASS.LTC128B.128 [R239+0x4000], desc[UR4][R6.64+0x100] ;  /* 0x0400010006efafae */ /* 0x0003e8000b981a04 */
[----:B------:R1:W-:Y:S04]  /*ba60*/  @!P2 LDGSTS.E.BYPASS.LTC128B.128 [R239+0x6000], desc[UR4][R6.64+0x180] ;  /* 0x0600018006efafae */ /* 0x0003e8000b981a04 */
[----:B------:R1:W-:Y:S04]  /*ba70*/  @!P1 LDGSTS.E.BYPASS.LTC128B.128 [R239+0x800], desc[UR4][R8.64] ;  /* 0x0080000008ef9fae */ /* 0x0003e8000b981a04 */
[----:B------:R1:W-:Y:S04]  /*ba80*/  @!P1 LDGSTS.E.BYPASS.LTC128B.128 [R239+0x2800], desc[UR4][R8.64+0x80] ;  /* 0x0280008008ef9fae */ /* 0x0003e8000b981a04 */
[----:B------:R1:W-:Y:S04]  /*ba90*/  @!P1 LDGSTS.E.BYPASS.LTC128B.128 [R239+0x4800], desc[UR4][R8.64+0x100] ;  /* 0x0480010008ef9fae */ /* 0x0003e8000b981a04 */
[----:B------:R1:W-:Y:S01]  /*baa0*/  @!P1 LDGSTS.E.BYPASS.LTC128B.128 [R239+0x6800], desc[UR4][R8.64+0x180] ;  /* 0x0680018008ef9fae */ /* 0x0003e2000b981a04 */
[----:B------:R-:W-:Y:S01]  /*bab0*/  ISETP.GE.AND P1, PT, R46, R5, PT ;  /* 0x000000052e00720c */ /* 0x000fe20003f26270 */
[----:B------:R-:W-:-:S12]  /*bac0*/  @P0 BRA `(.L_x_2169) ;  /* 0x0000000000240947 */ /* 0x000fd80003800000 */
[----:B------:R-:W-:-:S04]  /*bad0*/  LEA R4, P0, R2, R6, 0x6 ;  /* 0x0000000602047211 */ /* 0x000fc800078030ff */
[----:B------:R-:W-:-:S05]  /*bae0*/  LEA.HI.X R5, R2, R7, R3, 0x6, P0 ;  /* 0x0000000702057211 */ /* 0x000fca00000f3403 */
[----:B------:R-:W-:Y:S01]  /*baf0*/  @!PT LDS RZ, [RZ] ;  /* 0x00000000fffff984 */ /* 0x000fe20000000800 */
[----:B------:R-:W-:Y:S01]  /*bb00*/  @!PT LDS RZ, [RZ] ;  /* 0x00000000fffff984 */ /* 0x000fe20000000800 */
[----:B------:R-:W-:Y:S01]  /*bb10*/  @!PT LDS RZ, [RZ] ;  /* 0x00000000fffff984 */ /* 0x000fe20000000800 */
[----:B------:R2:W-:Y:S04]  /*bb20*/  LDGSTS.E.BYPASS.LTC128B.128 [R239+0x1000], desc[UR4][R4.64] ;  /* 0x0100000004ef7fae */ /* 0x0005e8000b981a04 */
[----:B------:R2:W-:Y:S04]  /*bb30*/  LDGSTS.E.BYPASS.LTC128B.128 [R239+0x3000], desc[UR4][R4.64+0x80] ;  /* 0x0300008004ef7fae */ /* 0x0005e8000b981a04 */
[----:B------:R2:W-:Y:S04]  /*bb40*/  LDGSTS.E.BYPASS.LTC128B.128 [R239+0x5000], desc[UR4][R4.64+0x100] ;  /* 0x0500010004ef7fae */ /* 0x0005e8000b981a04 */
[----:B------:R2:W-:Y:S02]  /*bb50*/  LDGSTS.E.BYPASS.LTC128B.128 [R239+0x7000], desc[UR4][R4.64+0x180] ;  /* 0x0700018004ef7fae */ /* 0x0005e4000b981a04 */
.L_x_2169:
[----:B------:R-:W-:Y:S05]  /*bb60*/  BSYNC.RECONVERGENT B0 ;  /* 0x0000000000007941 */ /* 0x000fea0003800200 */
.L_x_2168:
[----:B------:R-:W-:Y:S05]  /*bb70*/  @P1 BRA `(.L_x_2170) ;  /* 0x0000009000681947 */ /* 0x000fea0003800000 */
[----:B------:R-:W-:Y:S02]  /*bb80*/  IMAD R3, R3, 0x60, RZ ;  /* 0x0000006003037824 */ /* 0x000fe400078e02ff */
[----:B-1----:R-:W-:-:S05]  /*bb90*/  IMAD.WIDE.U32 R6, R2, 0x60, R6 ;  /* 0x0000006002067825 */ /* 0x002fca00078e0006 */
[----:B------:R-:W-:-:S05]  /*bba0*/  IADD3 R7, PT, PT, R7, R3, RZ ;  /* 0x0000000307077210 */ /* 0x000fca0007ffe0ff */
[----:B------:R-:W-:Y:S01]  /*bbb0*/  @!PT LDS RZ, [RZ] ;  /* 0x00000000fffff984 */ /* 0x000fe20000000800 */
[----:B------:R-:W-:Y:S01]  /*bbc0*/  @!PT LDS RZ, [RZ] ;  /* 0x00000000fffff984 */ /* 0x000fe20000000800 */
[----:B------:R-:W-:Y:S01]  /*bbd0*/  @!PT LDS RZ, [RZ] ;  /* 0x00000000fffff984 */ /* 0x000fe20000000800 */
[----:B------:R3:W-:Y:S04]  /*bbe0*/  LDGSTS.E.BYPASS.LTC128B.128 [R239+0x1800], desc[UR4][R6.64] ;  /* 0x0180000006ef7fae */ /* 0x0007e8000b981a04 */
[----:B------:R3:W-:Y:S04]  /*bbf0*/  LDGSTS.E.BYPASS.LTC128B.128 [R239+0x3800], desc[UR4][R6.64+0x80] ;  /* 0x0380008006ef7fae */ /* 0x0007e8000b981a04 */
[----:B------:R3:W-:Y:S04]  /*bc00*/  LDGSTS.E.BYPASS.LTC128B.128 [R239+0x5800], desc[UR4][R6.64+0x100] ;  /* 0x0580010006ef7fae */ /* 0x0007e8000b981a04 */
[----:B------:R3:W-:Y:S01]  /*bc10*/  LDGSTS.E.BYPASS.LTC128B.128 [R239+0x7800], desc[UR4][R6.64+0x180] ;  /* 0x0780018006ef7fae */ /* 0x0007e2000b981a04 */
[----:B------:R-:W-:Y:S05]  /*bc20*/  BRA `(.L_x_2170) ;  /* 0x00000090003c7947 */ /* 0x000fea0003800000 */
.L_x_2167:
        /* <DEDUP_REMOVED lines=23> */
[----:B------:R1:W5:Y:S01]  /*bda0*/  LDG.E.128 R24, desc[UR4][R44.64+0x80] ;  /* 0x000080042c187981 */ /* 0x000362000c1e1d00 */
[----:B------:R-:W2:Y:S03]  /*bdb0*/  LDCU.64 UR10, c[0x0][0x4c8] ;  /* 0x00009900ff0a77ac */ /* 0x000ea60008000a00 */
[----:B------:R1:W5:Y:S01]  /*bdc0*/  LDG.E.128 R12, desc[UR4][R44.64+0x100] ;  /* 0x000100042c0c7981 */ /* 0x000362000c1e1d00 */
[----:B------:R-:W3:Y:S03]  /*bdd0*/  LDCU.64 UR8, c[0x0][0x4d0] ;  /* 0x00009a00ff0877ac */ /* 0x000ee60008000a00 */
[----:B------:R1:W5:Y:S04]  /*bde0*/  LDG.E.128 R8, desc[UR4][R44.64+0x180] ;  /* 0x000180042c087981 */ /* 0x000368000c1e1d00 */
[----:B------:R1:W5:Y:S01]  /*bdf0*/  LDG.E.128 R28, desc[UR4][R44.64] ;  /* 0x000000042c1c7981 */ /* 0x000362000c1e1d00 */
[----:B------:R-:W-:Y:S01]  /*be00*/  ISETP.GE.AND P2, PT, R20, R23, PT ;  /* 0x000000171400720c */ /* 0x000fe20003f46270 */
[C---:B------:R-:W-:Y:S01]  /*be10*/  IMAD.SHL.U32 R50, R16.reuse, 0x2, RZ ;  /* 0x0000000210327824 */ /* 0x040fe200078e00ff */
[----:B------:R-:W-:Y:S01]  /*be20*/  SHF.L.U64.HI R0, R16, 0x1, R18 ;  /* 0x0000000110007819 */ /* 0x000fe20000010212 */
[----:B------:R-:W-:Y:S03]  /*be30*/  BSSY.RECONVERGENT B0, `(.L_x_2174) ;  /* 0x000002e000007945 */ /* 0x000fe60003800200 */
[----:B--2---:R-:W-:-:S02]  /*be40*/  IADD3 R38, P1, PT, R50, UR10, RZ ;  /* 0x0000000a32267c10 */ /* 0x004fc4000ff3e0ff */
[----:B---3--:R-:W-:Y:S02]  /*be50*/  IADD3 R50, P0, PT, R50, UR8, RZ ;  /* 0x0000000832327c10 */ /* 0x008fe4000ff1e0ff */
[C---:B------:R-:W-:Y:S02]  /*be60*/  IADD3.X R39, PT, PT, R0.reuse, UR11, RZ, P1, !PT ;  /* 0x0000000b00277c10 */ /* 0x040fe40008ffe4ff */
[----:B------:R-:W-:Y:S01]  /*be70*/  IADD3.X R51, PT, PT, R0, UR9, RZ, P0, !PT ;  /* 0x0000000900337c10 */ /* 0x000fe200087fe4ff */
[----:B------:R-:W-:Y:S08]  /*be80*/  @P2 BRA `(.L_x_2175) ;  /* 0x0000000000a02947 */ /* 0x000ff00003800000 */
[----:B------:R-:W2:Y:S04]  /*be90*/  LDG.E.64 R4, desc[UR4][R50.64] ;  /* 0x0000000432047981 */ /* 0x000ea8000c1e1b00 */
[----:B------:R-:W3:Y:S01]  /*bea0*/  LDG.E.64 R6, desc[UR4][R38.64] ;  /* 0x0000000426067981 */ /* 0x000ee2000c1e1b00 */
[C---:B-----5:R-:W-:Y:S01]  /*beb0*/  IMAD.U32 R35, R31.reuse, 0x10000, RZ ;  /* 0x000100001f237824 */ /* 0x060fe200078e00ff */
[----:B------:R-:W-:Y:S02]  /*bec0*/  LOP3.LUT R34, R31, 0xffff0000, RZ, 0xc0, !PT ;  /* 0xffff00001f227812 */ /* 0x000fe400078ec0ff */
[C---:B------:R-:W-:Y:S02]  /*bed0*/  LOP3.LUT R0, R29.reuse, 0xffff0000, RZ, 0xc0, !PT ;  /* 0xffff00001d007812 */ /* 0x040fe400078ec0ff */
[----:B------:R-:W-:-:S02]  /*bee0*/  SHF.L.U32 R19, R29, 0x10, RZ ;  /* 0x000000101d137819 */ /* 0x000fc400000006ff */
[C---:B------:R-:W-:Y:S02]  /*bef0*/  SHF.L.U32 R22, R28.reuse, 0x10, RZ ;  /* 0x000000101c167819 */ /* 0x040fe400000006ff */
[----:B------:R-:W-:Y:S02]  /*bf00*/  LOP3.LUT R37, R28, 0xffff0000, RZ, 0xc0, !PT ;  /* 0xffff00001c257812 */ /* 0x000fe400078ec0ff */
[C---:B------:R-:W-:Y:S02]  /*bf10*/  SHF.L.U32 R36, R30.reuse, 0x10, RZ ;  /* 0x000000101e247819 */ /* 0x040fe400000006ff */
[----:B------:R-:W-:Y:S02]  /*bf20*/  LOP3.LUT R40, R30, 0xffff0000, RZ, 0xc0, !PT ;  /* 0xffff00001e287812 */ /* 0x000fe400078ec0ff */
[C---:B--2---:R-:W-:Y:S01]  /*bf30*/  LOP3.LUT R31, R4.reuse, 0xffff0000, RZ, 0xc0, !PT ;  /* 0xffff0000041f7812 */ /* 0x044fe200078ec0ff */
[----:B------:R-:W-:Y:S01]  /*bf40*/  IMAD.U32 R4, R4, 0x10000, RZ ;  /* 0x0001000004047824 */ /* 0x000fe200078e00ff */
[----:B------:R-:W-:-:S02]  /*bf50*/  LOP3.LUT R29, R5, 0xffff0000, RZ, 0xc0, !PT ;  /* 0xffff0000051d7812 */ /* 0x000fc400078ec0ff */
[----:B---3--:R-:W-:Y:S01]  /*bf60*/  LOP3.LUT R33, R6, 0xffff0000, RZ, 0xc0, !PT ;  /* 0xffff000006217812 */ /* 0x008fe200078ec0ff */
[----:B------:R-:W-:Y:S01]  /*bf70*/  FMUL.FTZ R28, R0, R31 ;  /* 0x0000001f001c7220 */ /* 0x000fe20000410000 */
[----:B------:R-:W-:Y:S01]  /*bf80*/  LOP3.LUT R32, R7, 0xffff0000, RZ, 0xc0, !PT ;  /* 0xffff000007207812 */ /* 0x000fe200078ec0ff */
[----:B------:R-:W-:Y:S01]  /*bf90*/  FMUL.FTZ R30, R34, R29 ;  /* 0x0000001d221e7220 */ /* 0x000fe20000410000 */
[----:B------:R-:W-:Y:S01]  /*bfa0*/  SHF.L.U32 R6, R6, 0x10, RZ ;  /* 0x0000001006067819 */ /* 0x000fe200000006ff */
[-C--:B------:R-:W-:Y:S01]  /*bfb0*/  FMUL.FTZ R0, R0, R33.reuse ;  /* 0x0000002100007220 */ /* 0x080fe20000410000 */
[----:B------:R-:W-:Y:S01]  /*bfc0*/  SHF.L.U32 R5, R5, 0x10, RZ ;  /* 0x0000001005057819 */ /* 0x000fe200000006ff */
[----:B------:R-:W-:Y:S01]  /*bfd0*/  FFMA.FTZ R28, R19, R33, -R28 ;  /* 0x00000021131c7223 */ /* 0x000fe2000001081c */
[----:B------:R-:W-:Y:S01]  /*bfe0*/  FMUL.FTZ R34, R34, R32 ;  /* 0x0000002022227220 */ /* 0x000fe20000410000 */
[----:B------:R-:W-:Y:S02]  /*bff0*/  IMAD.U32 R7, R7, 0x10000, RZ ;  /* 0x0001000007077824 */ /* 0x000fe400078e00ff */
[----:B------:R-:W-:Y:S01]  /*c000*/  FFMA.FTZ R19, R19, R31, R0 ;  /* 0x0000001f13137223 */ /* 0x000fe20000010000 */
[C---:B------:R-:W-:Y:S01]  /*c010*/  FMUL.FTZ R31, R37.reuse, R4 ;  /* 0x00000004251f7220 */ /* 0x040fe20000410000 */
[----:B------:R-:W-:Y:S01]  /*c020*/  FMUL.FTZ R37, R37, R6 ;  /* 0x0000000625257220 */ /* 0x000fe20000410000 */
[C---:B------:R-:W-:Y:S01]  /*c030*/  FMUL.FTZ R33, R40.reuse, R5 ;  /* 0x0000000528217220 */ /* 0x040fe20000410000 */
[C---:B------:R-:W-:Y:S01]  /*c040*/  FFMA.FTZ R30, R35.reuse, R32, -R30 ;  /* 0x00000020231e7223 */ /* 0x040fe2000001081e */
[----:B------:R-:W-:Y:S01]  /*c050*/  FFMA.FTZ R29, R35, R29, R34 ;  /* 0x0000001d231d7223 */ /* 0x000fe20000010022 */
[-C--:B------:R-:W-:Y:S01]  /*c060*/  FMUL.FTZ R40, R40, R7.reuse ;  /* 0x0000000728287220 */ /* 0x080fe20000410000 */
        /* <DEDUP_REMOVED lines=8> */
[----:B------:R-:W-:Y:S02]  /*c0f0*/  MOV R29, R19 ;  /* 0x00000013001d7202 */ /* 0x000fe40000000f00 */
[----:B------:R-:W-:Y:S02]  /*c100*/  MOV R31, R0 ;  /* 0x00000000001f7202 */ /* 0x000fe40000000f00 */
.L_x_2175:
[----:B------:R-:W-:Y:S05]  /*c110*/  BSYNC.RECONVERGENT B0 ;  /* 0x0000000000007941 */ /* 0x000fea0003800200 */
.L_x_2174:
[----:B-----5:R2:W-:Y:S01]  /*c120*/  STS.128 [R239], R28 ;  /* 0x0000001cef007388 */ /* 0x0205e20000000c00 */
[----:B------:R-:W-:Y:S01]  /*c130*/  LOP3.LUT R0, R20, 0x40, RZ, 0xfc, !PT ;  /* 0x0000004014007812 */ /* 0x000fe200078efcff */
[----:B------:R-:W-:Y:S03]  /*c140*/  BSSY.RECONVERGENT B0, `(.L_x_2176) ;  /* 0x000002b000007945 */ /* 0x000fe60003800200 */
[----:B------:R-:W-:-:S13]  /*c150*/  ISETP.GE.AND P0, PT, R0, R23, PT ;  /* 0x000000170000720c */ /* 0x000fda0003f06270 */
[----:B------:R-:W-:Y:S05]  /*c160*/  @P0 BRA `(.L_x_2177) ;  /* 0x0000000000a00947 */ /* 0x000fea0003800000 */
[----:B------:R-:W3:Y:S04]  /*c170*/  LDG.E.64 R4, desc[UR4][R50.64+0x40] ;  /* 0x0000400432047981 */ /* 0x000ee8000c1e1b00 */
[----:B------:R-:W4:Y:S01]  /*c180*/  LDG.E.64 R6, desc[UR4][R38.64+0x40] ;  /* 0x0000400426067981 */ /* 0x000f22000c1e1b00 */
[C---:B--2---:R-:W-:Y:S01]  /*c190*/  IMAD.U32 R31, R27.reuse, 0x10000, RZ ;  /* 0x000100001b1f7824 */ /* 0x044fe200078e00ff */
[----:B------:R-:W-:Y:S02]  /*c1a0*/  LOP3.LUT R30, R27, 0xffff0000, RZ, 0xc0, !PT ;  /* 0xffff00001b1e7812 */ /* 0x000fe400078ec0ff */
[C---:B------:R-:W-:Y:S02]  /*c1b0*/  LOP3.LUT R0, R25.reuse, 0xffff0000, RZ, 0xc0, !PT ;  /* 0xffff000019007812 */ /* 0x040fe400078ec0ff */
[----:B------:R-:W-:-:S02]  /*c1c0*/  SHF.L.U32 R19, R25, 0x10, RZ ;  /* 0x0000001019137819 */ /* 0x000fc400000006ff */
[C---:B------:R-:W-:Y:S02]  /*c1d0*/  SHF.L.U32 R22, R24.reuse, 0x10, RZ ;  /* 0x0000001018167819 */ /* 0x040fe400000006ff */
[----:B------:R-:W-:Y:S02]  /*c1e0*/  LOP3.LUT R33, R24, 0xffff0000, RZ, 0xc0, !PT ;  /* 0xffff000018217812 */ /* 0x000fe400078ec0ff */
[C---:B------:R-:W-:Y:S02]  /*c1f0*/  SHF.L.U32 R32, R26.reuse, 0x10, RZ ;  /* 0x000000101a207819 */ /* 0x040fe400000006ff */
[----:B------:R-:W-:Y:S02]  /*c200*/  LOP3.LUT R34, R26, 0xffff0000, RZ, 0xc0, !PT ;  /* 0xffff00001a227812 */ /* 0x000fe400078ec0ff */
[C---:B---3--:R-:W-:Y:S01]  /*c210*/  LOP3.LUT R27, R4.reuse, 0xffff0000, RZ, 0xc0, !PT ;  /* 0xffff0000041b7812 */ /* 0x048fe200078ec0ff */
[----:B------:R-:W-:Y:S01]  /*c220*/  IMAD.U32 R4, R4, 0x10000, RZ ;  /* 0x0001000004047824 */ /* 0x000fe200078e00ff */
[----:B------:R-:W-:-:S02]  /*c230*/  LOP3.LUT R25, R5, 0xffff0000, RZ, 0xc0, !PT ;  /* 0xffff000005197812 */ /* 0x000fc400078ec0ff */
[----:B----4-:R-:W-:Y:S01]  /*c240*/  LOP3.LUT R29, R6, 0xffff0000, RZ, 0xc0, !PT ;  /* 0xffff0000061d7812 */ /* 0x010fe200078ec0ff */
        /* <DEDUP_REMOVED lines=26> */
.L_x_2177:
[----:B------:R-:W-:Y:S05]  /*c3f0*/  BSYNC.RECONVERGENT B0 ;  /* 0x0000000000007941 */ /* 0x000fea0003800200 */
.L_x_2176:
[----:B------:R3:W-:Y:S01]  /*c400*/  STS.128 [R239+0x2000], R24 ;  /* 0x00200018ef007388 */ /* 0x0007e20000000c00 */
[----:B------:R-:W-:Y:S01]  /*c410*/  LOP3.LUT R0, R20, 0x80, RZ, 0xfc, !PT ;  /* 0x0000008014007812 */ /* 0x000fe200078efcff */
[----:B------:R-:W-:Y:S03]  /*c420*/  BSSY.RECONVERGENT B0, `(.L_x_2178) ;  /* 0x0000029000007945 */ /* 0x000fe60003800200 */
[----:B------:R-:W-:-:S13]  /*c430*/  ISETP.GE.AND P0, PT, R0, R23, PT ;  /* 0x000000170000720c */ /* 0x000fda0003f06270 */
[----:B------:R-:W-:Y:S05]  /*c440*/  @P0 BRA `(.L_x_2179) ;  /* 0x0000000000980947 */ /* 0x000fea0003800000 */
[----:B------:R-:W4:Y:S04]  /*c450*/  LDG.E.64 R4, desc[UR4][R50.64+0x80] ;  /* 0x0000800432047981 */ /* 0x000f28000c1e1b00 */
[----:B------:R-:W5:Y:S01]  /*c460*/  LDG.E.64 R6, desc[UR4][R38.64+0x80] ;  /* 0x0000800426067981 */ /* 0x000f62000c1e1b00 */
[C---:B------:R-:W-:Y:S01]  /*c470*/  LOP3.LUT R0, R13.reuse, 0xffff0000, RZ, 0xc0, !PT ;  /* 0xffff00000d007812 */ /* 0x040fe200078ec0ff */
[----:B--2---:R-:W-:Y:S01]  /*c480*/  IMAD.U32 R28, R14, 0x10000, RZ ;  /* 0x000100000e1c7824 */ /* 0x004fe200078e00ff */
[----:B------:R-:W-:Y:S02]  /*c490*/  SHF.L.U32 R19, R13, 0x10, RZ ;  /* 0x000000100d137819 */ /* 0x000fe400000006ff */
[C---:B---3--:R-:W-:Y:S02]  /*c4a0*/  SHF.L.U32 R27, R15.reuse, 0x10, RZ ;  /* 0x000000100f1b7819 */ /* 0x048fe400000006ff */
[----:B------:R-:W-:-:S02]  /*c4b0*/  LOP3.LUT R26, R15, 0xffff0000, RZ, 0xc0, !PT ;  /* 0xffff00000f1a7812 */ /* 0x000fc400078ec0ff */
[C---:B------:R-:W-:Y:S02]  /*c4c0*/  SHF.L.U32 R13, R12.reuse, 0x10, RZ ;  /* 0x000000100c0d7819 */ /* 0x040fe400000006ff */
[----:B------:R-:W-:Y:S02]  /*c4d0*/  LOP3.LUT R29, R12, 0xffff0000, RZ, 0xc0, !PT ;  /* 0xffff00000c1d7812 */ /* 0x000fe400078ec0ff */
[----:B------:R-:W-:Y:S02]  /*c4e0*/  LOP3.LUT R14, R14, 0xffff0000, RZ, 0xc0, !PT ;  /* 0xffff00000e0e7812 */ /* 0x000fe400078ec0ff */
[----:B----4-:R-:W-:Y:S02]  /*c4f0*/  LOP3.LUT R22, R4, 0xffff0000, RZ, 0xc0, !PT ;  /* 0xffff000004167812 */ /* 0x010fe400078ec0ff */
[----:B------:R-:W-:Y:S02]  /*c500*/  LOP3.LUT R15, R5, 0xffff0000, RZ, 0xc0, !PT ;  /* 0xffff0000050f7812 */ /* 0x000fe400078ec0ff */
[----:B-----5:R-:W-:Y:S01]  /*c510*/  LOP3.LUT R25, R6, 0xffff0000, RZ, 0xc0, !PT ;  /* 0xffff000006197812 */ /* 0x020fe200078ec0ff */
[-C--:B------:R-:W-:Y:S01]  /*c520*/  FMUL.FTZ R12, R0, R22.reuse ;  /* 0x00000016000c7220 */ /* 0x080fe20000410000 */
[----:B------:R-:W-:Y:S01]  /*c530*/  LOP3.LUT R24, R7, 0xffff0000, RZ, 0xc0, !PT ;  /* 0xffff000007187812 */ /* 0x000fe200078ec0ff */
[----:B------:R-:W-:Y:S01]  /*c540*/  IMAD.U32 R6, R6, 0x10000, RZ ;  /* 0x0001000006067824 */ /* 0x000fe200078e00ff */
[----:B------:R-:W-:Y:S01]  /*c550*/  SHF.L.U32 R4, R4, 0x10, RZ ;  /* 0x0000001004047819 */ /* 0x000fe200000006ff */
[-C--:B------:R-:W-:Y:S01]  /*c560*/  FMUL.FTZ R31, R0, R25.reuse ;  /* 0x00000019001f7220 */ /* 0x080fe20000410000 */
[----:B------:R-:W-:Y:S01]  /*c570*/  SHF.L.U32 R5, R5, 0x10, RZ ;  /* 0x0000001005057819 */ /* 0x000fe200000006ff */
[----:B------:R-:W-:Y:S01]  /*c580*/  FFMA.FTZ R12, R19, R25, -R12 ;  /* 0x00000019130c7223 */ /* 0x000fe2000001080c */
[----:B------:R-:W-:Y:S01]  /*c590*/  SHF.L.U32 R7, R7, 0x10, RZ ;  /* 0x0000001007077819 */ /* 0x000fe200000006ff */
[----:B------:R-:W-:Y:S01]  /*c5a0*/  FFMA.FTZ R31, R19, R22, R31 ;  /* 0x00000016131f7223 */ /* 0x000fe2000001001f */
[----:B------:R-:W-:Y:S01]  /*c5b0*/  FMUL.FTZ R0, R26, R15 ;  /* 0x0000000f1a007220 */ /* 0x000fe20000410000 */
[C---:B------:R-:W-:Y:S01]  /*c5c0*/  FMUL.FTZ R22, R29.reuse, R4 ;  /* 0x000000041d167220 */ /* 0x040fe20000410000 */
[----:B------:R-:W-:Y:S01]  /*c5d0*/  FMUL.FTZ R19, R14, R5 ;  /* 0x000000050e137220 */ /* 0x000fe20000410000 */
[----:B------:R-:W-:Y:S01]  /*c5e0*/  FMUL.FTZ R26, R26, R24 ;  /* 0x000000181a1a7220 */ /* 0x000fe20000410000 */
        /* <DEDUP_REMOVED lines=12> */
.L_x_2179:
[----:B------:R-:W-:Y:S05]  /*c6b0*/  BSYNC.RECONVERGENT B0 ;  /* 0x0000000000007941 */ /* 0x000fea0003800200 */
.L_x_2178:
[----:B------:R4:W-:Y:S01]  /*c6c0*/  STS.128 [R239+0x4000], R12 ;  /* 0x0040000cef007388 */ /* 0x0009e20000000c00 */
[----:B------:R-:W-:Y:S01]  /*c6d0*/  LOP3.LUT R0, R20, 0xc0, RZ, 0xfc, !PT ;  /* 0x000000c014007812 */ /* 0x000fe200078efcff */
[----:B------:R-:W-:Y:S03]  /*c6e0*/  BSSY.RECONVERGENT B0, `(.L_x_2180) ;  /* 0x0000029000007945 */ /* 0x000fe60003800200 */
[----:B------:R-:W-:-:S13]  /*c6f0*/  ISETP.GE.AND P0, PT, R0, R23, PT ;  /* 0x000000170000720c */ /* 0x000fda0003f06270 */
[----:B------:R-:W-:Y:S05]  /*c700*/  @P0 BRA `(.L_x_2181) ;  /* 0x0000000000980947 */ /* 0x000fea0003800000 */
[----:B------:R-:W5:Y:S04]  /*c710*/  LDG.E.64 R4, desc[UR4][R50.64+0xc0] ;  /* 0x0000c00432047981 */ /* 0x000f68000c1e1b00 */
[----:B------:R-:W2:Y:S01]  /*c720*/  LDG.E.64 R6, desc[UR4][R38.64+0xc0] ;  /* 0x0000c00426067981 */ /* 0x000ea2000c1e1b00 */
[C---:B------:R-:W-:Y:S01]  /*c730*/  LOP3.LUT R0, R9.reuse, 0xffff0000, RZ, 0xc0, !PT ;  /* 0xffff000009007812 */ /* 0x040fe200078ec0ff */
[----:B------:R-:W-:Y:S01]  /*c740*/  IMAD.U32 R22, R10, 0x10000, RZ ;  /* 0x000100000a167824 */ /* 0x000fe200078e00ff */
[----:B----4-:R-:W-:Y:S02]  /*c750*/  SHF.L.U32 R12, R9, 0x10, RZ ;  /* 0x00000010090c7819 */ /* 0x010fe400000006ff */
[C---:B------:R-:W-:Y:S02]  /*c760*/  SHF.L.U32 R9, R8.reuse, 0x10, RZ ;  /* 0x0000001008097819 */ /* 0x040fe400000006ff */
[----:B---3--:R-:W-:-:S02]  /*c770*/  LOP3.LUT R24, R8, 0xffff0000, RZ, 0xc0, !PT ;  /* 0xffff000008187812 */ /* 0x008fc400078ec0ff */
[C---:B------:R-:W-:Y:S02]  /*c780*/  SHF.L.U32 R25, R11.reuse, 0x10, RZ ;  /* 0x000000100b197819 */ /* 0x040fe400000006ff */
[----:B------:R-:W-:Y:S02]  /*c790*/  LOP3.LUT R19, R11, 0xffff0000, RZ, 0xc0, !PT ;  /* 0xffff00000b137812 */ /* 0x000fe400078ec0ff */
[----:B------:R-:W-:Y:S02]  /*c7a0*/  LOP3.LUT R26, R10, 0xffff0000, RZ, 0xc0, !PT ;  /* 0xffff00000a1a7812 */ /* 0x000fe400078ec0ff */
[----:B-----5:R-:W-:Y:S02]  /*c7b0*/  LOP3.LUT R13, R4, 0xffff0000, RZ, 0xc0, !PT ;  /* 0xffff0000040d7812 */ /* 0x020fe400078ec0ff */
[----:B------:R-:W-:Y:S02]  /*c7c0*/  LOP3.LUT R8, R5, 0xffff0000, RZ, 0xc0, !PT ;  /* 0xffff000005087812 */ /* 0x000fe400078ec0ff */
[----:B--2---:R-:W-:Y:S01]  /*c7d0*/  LOP3.LUT R15, R6, 0xffff0000, RZ, 0xc0, !PT ;  /* 0xffff0000060f7812 */ /* 0x004fe200078ec0ff */
[C---:B------:R-:W-:Y:S01]  /*c7e0*/  FMUL.FTZ R11, R0.reuse, R13 ;  /* 0x0000000d000b7220 */ /* 0x040fe20000410000 */
[----:B------:R-:W-:Y:S01]  /*c7f0*/  LOP3.LUT R14, R7, 0xffff0000, RZ, 0xc0, !PT ;  /* 0xffff0000070e7812 */ /* 0x000fe200078ec0ff */
[----:B------:R-:W-:Y:S01]  /*c800*/  FMUL.FTZ R10, R19, R8 ;  /* 0x00000008130a7220 */ /* 0x000fe20000410000 */
[----:B------:R-:W-:Y:S01]  /*c810*/  SHF.L.U32 R5, R5, 0x10, RZ ;  /* 0x0000001005057819 */ /* 0x000fe200000006ff */
[-C--:B------:R-:W-:Y:S01]  /*c820*/  FMUL.FTZ R0, R0, R15.reuse ;  /* 0x0000000f00007220 */ /* 0x080fe20000410000 */
[----:B------:R-:W-:Y:S01]  /*c830*/  FFMA.FTZ R11, R12, R15, -R11 ;  /* 0x0000000f0c0b7223 */ /* 0x000fe2000001080b */
[----:B------:R-:W-:Y:S01]  /*c840*/  SHF.L.U32 R4, R4, 0x10, RZ ;  /* 0x0000001004047819 */ /* 0x000fe200000006ff */
[----:B------:R-:W-:-:S02]  /*c850*/  IMAD.U32 R6, R6, 0x10000, RZ ;  /* 0x0001000006067824 */ /* 0x000fc400078e00ff */
[----:B------:R-:W-:Y:S01]  /*c860*/  FFMA.FTZ R0, R12, R13, R0 ;  /* 0x0000000d0c007223 */ /* 0x000fe20000010000 */
[-C--:B------:R-:W-:Y:S01]  /*c870*/  FMUL.FTZ R12, R19, R14.reuse ;  /* 0x0000000e130c7220 */ /* 0x080fe20000410000 */
[----:B------:R-:W-:Y:S01]  /*c880*/  SHF.L.U32 R7, R7, 0x10, RZ ;  /* 0x0000001007077819 */ /* 0x000fe200000006ff */
[C---:B------:R-:W-:Y:S01]  /*c890*/  FFMA.FTZ R10, R25.reuse, R14, -R10 ;  /* 0x0000000e190a7223 */ /* 0x040fe2000001080a */
[----:B------:R-:W-:Y:S01]  /*c8a0*/  FMUL.FTZ R13, R26, R5 ;  /* 0x000000051a0d7220 */ /* 0x000fe20000410000 */
        /* <DEDUP_REMOVED lines=8> */
[----:B------:R-:W-:-:S02]  /*c930*/  F2FP.BF16.F32.PACK_AB R9, R0, R11 ;  /* 0x0000000b0009723e */ /* 0x000fc400000010ff */
[----:B------:R-:W-:Y:S02]  /*c940*/  F2FP.BF16.F32.PACK_AB R11, R25, R10 ;  /* 0x0000000a190b723e */ /* 0x000fe400000010ff */
[----:B------:R-:W-:Y:S02]  /*c950*/  F2FP.BF16.F32.PACK_AB R8, R15, R8 ;  /* 0x000000080f08723e */ /* 0x000fe400000010ff */
[----:B------:R-:W-:Y:S02]  /*c960*/  F2FP.BF16.F32.PACK_AB R10, R26, R13 ;  /* 0x0000000d1a0a723e */ /* 0x000fe400000010ff */
.L_x_2181:
[----:B------:R-:W-:Y:S05]  /*c970*/  BSYNC.RECONVERGENT B0 ;  /* 0x0000000000007941 */ /* 0x000fea0003800200 */
.L_x_2180:
[----:B------:R1:W-:Y:S02]  /*c980*/  STS.128 [R239+0x6000], R8 ;  /* 0x00600008ef007388 */ /* 0x0003e40000000c00 */
.L_x_2173:
[----:B------:R-:W-:Y:S05]  /*c990*/  BSYNC.RECONVERGENT B1 ;  /* 0x0000000000017941 */ /* 0x000fea0003800200 */
.L_x_2172:
[----:B------:R-:W-:Y:S01]  /*c9a0*/  IADD3 R22, PT, PT, R112, 0x10, RZ ;  /* 0x0000001070167810 */ /* 0x000fe20007ffe0ff */
[----:B------:R-:W-:Y:S03]  /*c9b0*/  BSSY.RECONVERGENT B1, `(.L_x_2182) ;  /* 0x00000e1000017945 */ /* 0x000fe60003800200 */
[----:B------:R-:W-:-:S13]  /*c9c0*/  ISETP.GE.AND P0, PT, R22, R17, PT ;  /* 0x000000111600720c */ /* 0x000fda0003f06270 */
[----:B------:R-:W-:Y:S05]  /*c9d0*/  @P0 BRA `(.L_x_2183) ;  /* 0x0000000c00780947 */ /* 0x000fea0003800000 */
[----:B------:R-:W-:-:S04]  /*c9e0*/  LEA R4, P0, R49, R44, 0x1 ;  /* 0x0000002c31047211 */ /* 0x000fc800078008ff */
[----:B------:R-:W-:-:S05]  /*c9f0*/  LEA.HI.X R5, R49, R45, R47, 0x1, P0 ;  /* 0x0000002d31057211 */ /* 0x000fca00000f0c2f */
[----:B---3--:R3:W5:Y:S04]  /*ca00*/  LDG.E.128 R24, desc[UR4][R4.64+0x80] ;  /* 0x0000800404187981 */ /* 0x008768000c1e1d00 */
[----:B----4-:R3:W5:Y:S04]  /*ca10*/  LDG.E.128 R12, desc[UR4][R4.64+0x100] ;  /* 0x00010004040c7981 */ /* 0x010768000c1e1d00 */
[----:B-1----:R3:W5:Y:S04]  /*ca20*/  LDG.E.128 R8, desc[UR4][R4.64+0x180] ;  /* 0x0001800404087981 */ /* 0x002768000c1e1d00 */
[----:B--2---:R3:W5:Y:S01]  /*ca30*/  LDG.E.128 R28, desc[UR4][R4.64] ;  /* 0x00000004041c7981 */ /* 0x004762000c1e1d00 */
[----:B------:R-:W-:Y:S01]  /*ca40*/  ISETP.GE.AND P0, PT, R20, R23, PT ;  /* 0x000000171400720c */ /* 0x000fe20003f06270 */
[----:B------:R-:W-:-:S12]  /*ca50*/  BSSY.RECONVERGENT B0, `(.L_x_2184) ;  /* 0x0000032000007945 */ /* 0x000fd80003800200 */
[----:B------:R-:W-:Y:S05]  /*ca60*/  @P0 BRA `(.L_x_2185) ;  /* 0x0000000000c00947 */ /* 0x000fea0003800000 */
[----:B------:R-:W1:Y:S01]  /*ca70*/  LDCU.64 UR10, c[0x0][0x4c8] ;  /* 0x00009900ff0a77ac */ /* 0x000e620008000a00 */
[C---:B---3--:R-:W-:Y:S01]  /*ca80*/  IADD3 R5, P0, PT, R43.reuse, R16, RZ ;  /* 0x000000102b057210 */ /* 0x048fe20007f1e0ff */
        /* <DEDUP_REMOVED lines=12> */
[C---:B------:R-:W-:Y:S01]  /*cb50*/  LOP3.LUT R34, R31.reuse, 0xffff0000, RZ, 0xc0, !PT ;  /* 0xffff00001f227812 */ /* 0x040fe200078ec0ff */
[----:B------:R-:W-:Y:S01]  /*cb60*/  IMAD.U32 R36, R31, 0x10000, RZ ;  /* 0x000100001f247824 */ /* 0x000fe200078e00ff */
[C---:B------:R-:W-:Y:S02]  /*cb70*/  SHF.L.U32 R29, R28.reuse, 0x10, RZ ;  /* 0x000000101c1d7819 */ /* 0x040fe400000006ff */
[----:B------:R-:W-:-:S02]  /*cb80*/  LOP3.LUT R38, R28, 0xffff0000, RZ, 0xc0, !PT ;  /* 0xffff00001c267812 */ /* 0x000fc400078ec0ff */
[C---:B------:R-:W-:Y:S02]  /*cb90*/  SHF.L.U32 R37, R30.reuse, 0x10, RZ ;  /* 0x000000101e257819 */ /* 0x040fe400000006ff */
[----:B------:R-:W-:Y:S02]  /*cba0*/  LOP3.LUT R30, R30, 0xffff0000, RZ, 0xc0, !PT ;  /* 0xffff00001e1e7812 */ /* 0x000fe400078ec0ff */
[----:B--2---:R-:W-:Y:S02]  /*cbb0*/  LOP3.LUT R35, R6, 0xffff0000, RZ, 0xc0, !PT ;  /* 0xffff000006237812 */ /* 0x004fe400078ec0ff */
[----:B---3--:R-:W-:-:S03]  /*cbc0*/  LOP3.LUT R32, R4, 0xffff0000, RZ, 0xc0, !PT ;  /* 0xffff000004207812 */ /* 0x008fc600078ec0ff */
[C---:B------:R-:W-:Y:S01]  /*cbd0*/  FMUL.FTZ R39, R0.reuse, R35 ;  /* 0x0000002300277220 */ /* 0x040fe20000410000 */
[----:B------:R-:W-:Y:S02]  /*cbe0*/  LOP3.LUT R31, R5, 0xffff0000, RZ, 0xc0, !PT ;  /* 0xffff0000051f7812 */ /* 0x000fe400078ec0ff */
[----:B------:R-:W-:Y:S01]  /*cbf0*/  LOP3.LUT R33, R7, 0xffff0000, RZ, 0xc0, !PT ;  /* 0xffff000007217812 */ /* 0x000fe200078ec0ff */
[-C--:B------:R-:W-:Y:S01]  /*cc00*/  FMUL.FTZ R28, R0, R32.reuse ;  /* 0x00000020001c7220 */ /* 0x080fe20000410000 */
[C---:B------:R-:W-:Y:S01]  /*cc10*/  FFMA.FTZ R39, R19.reuse, R32, R39 ;  /* 0x0000002013277223 */ /* 0x040fe20000010027 */
[----:B------:R-:W-:Y:S01]  /*cc20*/  FMUL.FTZ R41, R34, R31 ;  /* 0x0000001f22297220 */ /* 0x000fe20000410000 */
[----:B------:R-:W-:Y:S01]  /*cc30*/  SHF.L.U32 R6, R6, 0x10, RZ ;  /* 0x0000001006067819 */ /* 0x000fe200000006ff */
[----:B------:R-:W-:Y:S01]  /*cc40*/  FFMA.FTZ R28, R19, R35, -R28 ;  /* 0x00000023131c7223 */ /* 0x000fe2000001081c */
[----:B------:R-:W-:Y:S01]  /*cc50*/  FMUL.FTZ R19, R34, R33 ;  /* 0x0000002122137220 */ /* 0x000fe20000410000 */
[----:B------:R-:W-:Y:S01]  /*cc60*/  IMAD.U32 R5, R5, 0x10000, RZ ;  /* 0x0001000005057824 */ /* 0x000fe200078e00ff */
[----:B------:R-:W-:Y:S01]  /*cc70*/  SHF.L.U32 R7, R7, 0x10, RZ ;  /* 0x0000001007077819 */ /* 0x000fe200000006ff */
[----:B------:R-:W-:-:S02]  /*cc80*/  IMAD.U32 R4, R4, 0x10000, RZ ;  /* 0x0001000004047824 */ /* 0x000fc400078e00ff */
[C---:B------:R-:W-:Y:S01]  /*cc90*/  FFMA.FTZ R41, R36.reuse, R33, -R41 ;  /* 0x0000002124297223 */ /* 0x040fe20000010829 */
[----:B------:R-:W-:Y:S01]  /*cca0*/  FFMA.FTZ R36, R36, R31, R19 ;  /* 0x0000001f24247223 */ /* 0x000fe20000010013 */
[----:B------:R-:W-:Y:S01]  /*ccb0*/  FMUL.FTZ R32, R30, R5 ;  /* 0x000000051e207220 */ /* 0x000fe20000410000 */
[C---:B------:R-:W-:Y:S01]  /*ccc0*/  FMUL.FTZ R0, R38.reuse, R4 ;  /* 0x0000000426007220 */ /* 0x040fe20000410000 */
[-C--:B------:R-:W-:Y:S01]  /*ccd0*/  FMUL.FTZ R19, R38, R6.reuse ;  /* 0x0000000626137220 */ /* 0x080fe20000410000 */
[-C--:B------:R-:W-:Y:S01]  /*cce0*/  FMUL.FTZ R30, R30, R7.reuse ;  /* 0x000000071e1e7220 */ /* 0x080fe20000410000 */
[----:B------:R-:W-:Y:S01]  /*ccf0*/  FFMA.FTZ R32, R37, R7, -R32 ;  /* 0x0000000725207223 */ /* 0x000fe20000010820 */
[C---:B------:R-:W-:Y:S01]  /*cd00*/  FFMA.FTZ R0, R29.reuse, R6, -R0 ;  /* 0x000000061d007223 */ /* 0x040fe20000010800 */
[----:B------:R-:W-:Y:S01]  /*cd10*/  FFMA.FTZ R19, R29, R4, R19 ;  /* 0x000000041d137223 */ /* 0x000fe20000010013 */
[----:B------:R-:W-:Y:S01]  /*cd20*/  FFMA.FTZ R5, R37, R5, R30 ;  /* 0x0000000525057223 */ /* 0x000fe2000001001e */
[----:B------:R-:W-:-:S02]  /*cd30*/  F2FP.BF16.F32.PACK_AB R29, R39, R28 ;  /* 0x0000001c271d723e */ /* 0x000fc400000010ff */
[----:B------:R-:W-:Y:S02]  /*cd40*/  F2FP.BF16.F32.PACK_AB R31, R36, R41 ;  /* 0x00000029241f723e */ /* 0x000fe400000010ff */
[----:B------:R-:W-:Y:S02]  /*cd50*/  F2FP.BF16.F32.PACK_AB R28, R19, R0 ;  /* 0x00000000131c723e */ /* 0x000fe400000010ff */
[----:B------:R-:W-:Y:S02]  /*cd60*/  F2FP.BF16.F32.PACK_AB R30, R5, R32 ;  /* 0x00000020051e723e */ /* 0x000fe400000010ff */
.L_x_2185:
[----:B------:R-:W-:Y:S05]  /*cd70*/  BSYNC.RECONVERGENT B0 ;  /* 0x0000000000007941 */ /* 0x000fea0003800200 */
.L_x_2184:
[----:B-----5:R1:W-:Y:S01]  /*cd80*/  STS.128 [R239+0x800], R28 ;  /* 0x0008001cef007388 */ /* 0x0203e20000000c00 */
[----:B------:R-:W-:Y:S01]  /*cd90*/  LOP3.LUT R0, R20, 0x40, RZ, 0xfc, !PT ;  /* 0x0000004014007812 */ /* 0x000fe200078efcff */
[----:B------:R-:W-:Y:S03]  /*cda0*/  BSSY.RECONVERGENT B0, `(.L_x_2186) ;  /* 0x0000033000007945 */ /* 0x000fe60003800200 */
[----:B------:R-:W-:-:S13]  /*cdb0*/  ISETP.GE.AND P0, PT, R0, R23, PT ;  /* 0x000000170000720c */ /* 0x000fda0003f06270 */
[----:B------:R-:W-:Y:S05]  /*cdc0*/  @P0 BRA `(.L_x_2187) ;  /* 0x0000000000c00947 */ /* 0x000fea0003800000 */
[----:B------:R-:W2:Y:S01]  /*cdd0*/  LDCU.64 UR10, c[0x0][0x4c8] ;  /* 0x00009900ff0a77ac */ /* 0x000ea20008000a00 */
[C---:B---3--:R-:W-:Y:S01]  /*cde0*/  IADD3 R5, P0, PT, R43.reuse, R16, RZ ;  /* 0x000000102b057210 */ /* 0x048fe20007f1e0ff */
[----:B------:R-:W3:Y:S03]  /*cdf0*/  LDCU.64 UR8, c[0x0][0x4d0] ;  /* 0x00009a00ff0877ac */ /* 0x000ee60008000a00 */
[----:B------:R-:W-:Y:S01]  /*ce00*/  LEA.HI.X.SX32 R4, R43, R18, 0x1, P0 ;  /* 0x000000122b047211 */ /* 0x000fe200000f0eff */
[----:B------:R-:W-:-:S03]  /*ce10*/  IMAD.SHL.U32 R0, R5, 0x2, RZ ;  /* 0x0000000205007824 */ /* 0x000fc600078e00ff */
[----:B------:R-:W-:Y:S02]  /*ce20*/  SHF.L.U64.HI R4, R5, 0x1, R4 ;  /* 0x0000000105047819 */ /* 0x000fe40000010204 */
[C---:B--2---:R-:W-:Y:S02]  /*ce30*/  IADD3 R6, P1, PT, R0.reuse, UR10, RZ ;  /* 0x0000000a00067c10 */ /* 0x044fe4000ff3e0ff */
[----:B---3--:R-:W-:Y:S02]  /*ce40*/  IADD3 R36, P0, PT, R0, UR8, RZ ;  /* 0x0000000800247c10 */ /* 0x008fe4000ff1e0ff */
[C---:B------:R-:W-:Y:S02]  /*ce50*/  IADD3.X R7, PT, PT, R4.reuse, UR11, RZ, P1, !PT ;  /* 0x0000000b04077c10 */ /* 0x040fe40008ffe4ff */
[----:B------:R-:W-:-:S04]  /*ce60*/  IADD3.X R37, PT, PT, R4, UR9, RZ, P0, !PT ;  /* 0x0000000904257c10 */ /* 0x000fc800087fe4ff */
[----:B------:R-:W2:Y:S04]  /*ce70*/  LDG.E.64 R6, desc[UR4][R6.64+0x40] ;  /* 0x0000400406067981 */ /* 0x000ea8000c1e1b00 */
[----:B------:R-:W3:Y:S01]  /*ce80*/  LDG.E.64 R4, desc[UR4][R36.64+0x40] ;  /* 0x0000400424047981 */ /* 0x000ee2000c1e1b00 */
[C---:B------:R-:W-:Y:S01]  /*ce90*/  LOP3.LUT R0, R25.reuse, 0xffff0000, RZ, 0xc0, !PT ;  /* 0xffff000019007812 */ /* 0x040fe200078ec0ff */
[----:B------:R-:W-:Y:S01]  /*cea0*/  IMAD.U32 R19, R25, 0x10000, RZ ;  /* 0x0001000019137824 */ /* 0x000fe200078e00ff */
[C---:B-1----:R-:W-:Y:S01]  /*ceb0*/  LOP3.LUT R30, R27.reuse, 0xffff0000, RZ, 0xc0, !PT ;  /* 0xffff00001b1e7812 */ /* 0x042fe200078ec0ff */
        /* <DEDUP_REMOVED lines=33> */
.L_x_2187:
[----:B------:R-:W-:Y:S05]  /*d0d0*/  BSYNC.RECONVERGENT B0 ;  /* 0x0000000000007941 */ /* 0x000fea0003800200 */
.L_x_2186:
[----:B------:R2:W-:Y:S01]  /*d0e0*/  STS.128 [R239+0x2800], R24 ;  /* 0x00280018ef007388 */ /* 0x0005e20000000c00 */
[----:B------:R-:W-:Y:S01]  /*d0f0*/  LOP3.LUT R0, R20, 0x80, RZ, 0xfc, !PT ;  /* 0x0000008014007812 */ /* 0x000fe200078efcff */
[----:B------:R-:W-:Y:S03]  /*d100*/  BSSY.RECONVERGENT B0, `(.L_x_2188) ;  /* 0x0000034000007945 */ /* 0x000fe60003800200 */
[----:B------:R-:W-:-:S13]  /*d110*/  ISETP.GE.AND P0, PT, R0, R23, PT ;  /* 0x000000170000720c */ /* 0x000fda0003f06270 */
[----:B------:R-:W-:Y:S05]  /*d120*/  @P0 BRA `(.L_x_2189) ;  /* 0x0000000000c40947 */ /* 0x000fea0003800000 */
[----:B------:R-:W4:Y:S01]  /*d130*/  LDCU.64 UR10, c[0x0][0x4c8] ;  /* 0x00009900ff0a77ac */ /* 0x000f220008000a00 */
[C---:B---3--:R-:W-:Y:S01]  /*d140*/  IADD3 R5, P0, PT, R43.reuse, R16, RZ ;  /* 0x000000102b057210 */ /* 0x048fe20007f1e0ff */
[----:B------:R-:W3:Y:S03]  /*d150*/  LDCU.64 UR8, c[0x0][0x4d0] ;  /* 0x00009a00ff0877ac */ /* 0x000ee60008000a00 */
[----:B------:R-:W-:Y:S01]  /*d160*/  LEA.HI.X.SX32 R4, R43, R18, 0x1, P0 ;  /* 0x000000122b047211 */ /* 0x000fe200000f0eff */
[----:B------:R-:W-:-:S03]  /*d170*/  IMAD.SHL.U32 R0, R5, 0x2, RZ ;  /* 0x0000000205007824 */ /* 0x000fc600078e00ff */
[----:B------:R-:W-:Y:S02]  /*d180*/  SHF.L.U64.HI R4, R5, 0x1, R4 ;  /* 0x0000000105047819 */ /* 0x000fe40000010204 */
[C---:B----4-:R-:W-:Y:S02]  /*d190*/  IADD3 R6, P1, PT, R0.reuse, UR10, RZ ;  /* 0x0000000a00067c10 */ /* 0x050fe4000ff3e0ff */
[----:B---3--:R-:W-:Y:S02]  /*d1a0*/  IADD3 R32, P0, PT, R0, UR8, RZ ;  /* 0x0000000800207c10 */ /* 0x008fe4000ff1e0ff */
[C---:B------:R-:W-:Y:S02]  /*d1b0*/  IADD3.X R7, PT, PT, R4.reuse, UR11, RZ, P1, !PT ;  /* 0x0000000b04077c10 */ /* 0x040fe40008ffe4ff */
[----:B------:R-:W-:-:S04]  /*d1c0*/  IADD3.X R33, PT, PT, R4, UR9, RZ, P0, !PT ;  /* 0x0000000904217c10 */ /* 0x000fc800087fe4ff */
[----:B------:R-:W3:Y:S04]  /*d1d0*/  LDG.E.64 R6, desc[UR4][R6.64+0x80] ;  /* 0x0000800406067981 */ /* 0x000ee8000c1e1b00 */
[----:B------:R-:W4:Y:S01]  /*d1e0*/  LDG.E.64 R4, desc[UR4][R32.64+0x80] ;  /* 0x0000800420047981 */ /* 0x000f22000c1e1b00 */
[C---:B------:R-:W-:Y:S01]  /*d1f0*/  LOP3.LUT R0, R13.reuse, 0xffff0000, RZ, 0xc0, !PT ;  /* 0xffff00000d007812 */ /* 0x040fe200078ec0ff */
[----:B------:R-:W-:Y:S01]  /*d200*/  IMAD.U32 R19, R13, 0x10000, RZ ;  /* 0x000100000d137824 */ /* 0x000fe200078e00ff */
[C---:B--2---:R-:W-:Y:S01]  /*d210*/  LOP3.LUT R26, R15.reuse, 0xffff0000, RZ, 0xc0, !PT ;  /* 0xffff00000f1a7812 */ /* 0x044fe200078ec0ff */
[----:B-1----:R-:W-:Y:S01]  /*d220*/  IMAD.U32 R28, R15, 0x10000, RZ ;  /* 0x000100000f1c7824 */ /* 0x002fe200078e00ff */
[C---:B------:R-:W-:Y:S02]  /*d230*/  SHF.L.U32 R13, R12.reuse, 0x10, RZ ;  /* 0x000000100c0d7819 */ /* 0x040fe400000006ff */
[----:B------:R-:W-:-:S02]  /*d240*/  LOP3.LUT R30, R12, 0xffff0000, RZ, 0xc0, !PT ;  /* 0xffff00000c1e7812 */ /* 0x000fc400078ec0ff */
[C---:B------:R-:W-:Y:S02]  /*d250*/  SHF.L.U32 R29, R14.reuse, 0x10, RZ ;  /* 0x000000100e1d7819 */ /* 0x040fe400000006ff */
[----:B------:R-:W-:Y:S02]  /*d260*/  LOP3.LUT R14, R14, 0xffff0000, RZ, 0xc0, !PT ;  /* 0xffff00000e0e7812 */ /* 0x000fe400078ec0ff */
[----:B---3--:R-:W-:Y:S02]  /*d270*/  LOP3.LUT R27, R6, 0xffff0000, RZ, 0xc0, !PT ;  /* 0xffff0000061b7812 */ /* 0x008fe400078ec0ff */
[----:B----4-:R-:W-:-:S03]  /*d280*/  LOP3.LUT R24, R4, 0xffff0000, RZ, 0xc0, !PT ;  /* 0xffff000004187812 */ /* 0x010fc600078ec0ff */
        /* <DEDUP_REMOVED lines=27> */
.L_x_2189:
[----:B------:R-:W-:Y:S05]  /*d440*/  BSYNC.RECONVERGENT B0 ;  /* 0x0000000000007941 */ /* 0x000fea0003800200 */
.L_x_2188:
[----:B------:R4:W-:Y:S01]  /*d450*/  STS.128 [R239+0x4800], R12 ;  /* 0x0048000cef007388 */ /* 0x0009e20000000c00 */
[----:B------:R-:W-:Y:S01]  /*d460*/  LOP3.LUT R0, R20, 0xc0, RZ, 0xfc, !PT ;  /* 0x000000c014007812 */ /* 0x000fe200078efcff */
[----:B------:R-:W-:Y:S03]  /*d470*/  BSSY.RECONVERGENT B0, `(.L_x_2190) ;  /* 0x0000033000007945 */ /* 0x000fe60003800200 */
[----:B------:R-:W-:-:S13]  /*d480*/  ISETP.GE.AND P0, PT, R0, R23, PT ;  /* 0x000000170000720c */ /* 0x000fda0003f06270 */
[----:B------:R-:W-:Y:S05]  /*d490*/  @P0 BRA `(.L_x_2191) ;  /* 0x0000000000c00947 */ /* 0x000fea0003800000 */
[----:B------:R-:W5:Y:S01]  /*d4a0*/  LDCU.64 UR10, c[0x0][0x4c8] ;  /* 0x00009900ff0a77ac */ /* 0x000f620008000a00 */
[C---:B------:R-:W-:Y:S01]  /*d4b0*/  IADD3 R0, P0, PT, R43.reuse, R16, RZ ;  /* 0x000000102b007210 */ /* 0x040fe20007f1e0ff */
[----:B------:R-:W1:Y:S03]  /*d4c0*/  LDCU.64 UR8, c[0x0][0x4d0] ;  /* 0x00009a00ff0877ac */ /* 0x000e660008000a00 */
[----:B------:R-:W-:Y:S01]  /*d4d0*/  LEA.HI.X.SX32 R43, R43, R18, 0x1, P0 ;  /* 0x000000122b2b7211 */ /* 0x000fe200000f0eff */
[----:B---3--:R-:W-:-:S03]  /*d4e0*/  IMAD.SHL.U32 R4, R0, 0x2, RZ ;  /* 0x0000000200047824 */ /* 0x008fc600078e00ff */
[----:B------:R-:W-:Y:S02]  /*d4f0*/  SHF.L.U64.HI R43, R0, 0x1, R43 ;  /* 0x00000001002b7819 */ /* 0x000fe4000001022b */
[C---:B-----5:R-:W-:Y:S02]  /*d500*/  IADD3 R6, P1, PT, R4.reuse, UR10, RZ ;  /* 0x0000000a04067c10 */ /* 0x060fe4000ff3e0ff */
[----:B-1----:R-:W-:Y:S02]  /*d510*/  IADD3 R4, P0, PT, R4, UR8, RZ ;  /* 0x0000000804047c10 */ /* 0x002fe4000ff1e0ff */
[C---:B------:R-:W-:Y:S02]  /*d520*/  IADD3.X R7, PT, PT, R43.reuse, UR11, RZ, P1, !PT ;  /* 0x0000000b2b077c10 */ /* 0x040fe40008ffe4ff */
[----:B------:R-:W-:-:S04]  /*d530*/  IADD3.X R5, PT, PT, R43, UR9, RZ, P0, !PT ;  /* 0x000000092b057c10 */ /* 0x000fc800087fe4ff */
[----:B------:R-:W3:Y:S04]  /*d540*/  LDG.E.64 R6, desc[UR4][R6.64+0xc0] ;  /* 0x0000c00406067981 */ /* 0x000ee8000c1e1b00 */
[----:B------:R-:W5:Y:S01]  /*d550*/  LDG.E.64 R4, desc[UR4][R4.64+0xc0] ;  /* 0x0000c00404047981 */ /* 0x000f62000c1e1b00 */
[C---:B------:R-:W-:Y:S01]  /*d560*/  LOP3.LUT R0, R9.reuse, 0xffff0000, RZ, 0xc0, !PT ;  /* 0xffff000009007812 */ /* 0x040fe200078ec0ff */
[----:B----4-:R-:W-:Y:S01]  /*d570*/  IMAD.U32 R12, R9, 0x10000, RZ ;  /* 0x00010000090c7824 */ /* 0x010fe200078e00ff */
[C---:B------:R-:W-:Y:S01]  /*d580*/  SHF.L.U32 R9, R8.reuse, 0x10, RZ ;  /* 0x0000001008097819 */ /* 0x040fe200000006ff */
[C---:B--2---:R-:W-:Y:S01]  /*d590*/  IMAD.U32 R25, R11.reuse, 0x10000, RZ ;  /* 0x000100000b197824 */ /* 0x044fe200078e00ff */
[----:B------:R-:W-:Y:S02]  /*d5a0*/  LOP3.LUT R26, R8, 0xffff0000, RZ, 0xc0, !PT ;  /* 0xffff0000081a7812 */ /* 0x000fe400078ec0ff */
[----:B------:R-:W-:-:S02]  /*d5b0*/  LOP3.LUT R19, R11, 0xffff0000, RZ, 0xc0, !PT ;  /* 0xffff00000b137812 */ /* 0x000fc400078ec0ff */
[C---:B------:R-:W-:Y:S02]  /*d5c0*/  SHF.L.U32 R24, R10.reuse, 0x10, RZ ;  /* 0x000000100a187819 */ /* 0x040fe400000006ff */
[----:B------:R-:W-:Y:S02]  /*d5d0*/  LOP3.LUT R27, R10, 0xffff0000, RZ, 0xc0, !PT ;  /* 0xffff00000a1b7812 */ /* 0x000fe400078ec0ff */
[----:B---3--:R-:W-:Y:S02]  /*d5e0*/  LOP3.LUT R15, R6, 0xffff0000, RZ, 0xc0, !PT ;  /* 0xffff0000060f7812 */ /* 0x008fe400078ec0ff */
[----:B-----5:R-:W-:Y:S02]  /*d5f0*/  LOP3.LUT R13, R4, 0xffff0000, RZ, 0xc0, !PT ;  /* 0xffff0000040d7812 */ /* 0x020fe400078ec0ff */
[----:B------:R-:W-:Y:S02]  /*d600*/  LOP3.LUT R8, R5, 0xffff0000, RZ, 0xc0, !PT ;  /* 0xffff000005087812 */ /* 0x000fe400078ec0ff */
[----:B------:R-:W-:Y:S01]  /*d610*/  LOP3.LUT R14, R7, 0xffff0000, RZ, 0xc0, !PT ;  /* 0xffff0000070e7812 */ /* 0x000fe200078ec0ff */
[C---:B------:R-:W-:Y:S01]  /*d620*/  FMUL.FTZ R11, R0.reuse, R13 ;  /* 0x0000000d000b7220 */ /* 0x040fe20000410000 */
[-C--:B------:R-:W-:Y:S01]  /*d630*/  FMUL.FTZ R0, R0, R15.reuse ;  /* 0x0000000f00007220 */ /* 0x080fe20000410000 */
[C---:B------:R-:W-:Y:S01]  /*d640*/  FMUL.FTZ R10, R19.reuse, R8 ;  /* 0x00000008130a7220 */ /* 0x040fe20000410000 */
[----:B------:R-:W-:Y:S01]  /*d650*/  SHF.L.U32 R6, R6, 0x10, RZ ;  /* 0x0000001006067819 */ /* 0x000fe200000006ff */
[C---:B------:R-:W-:Y:S01]  /*d660*/  FFMA.FTZ R11, R12.reuse, R15, -R11 ;  /* 0x0000000f0c0b7223 */ /* 0x040fe2000001080b */
[----:B------:R-:W-:Y:S01]  /*d670*/  FFMA.FTZ R0, R12, R13, R0 ;  /* 0x0000000d0c007223 */ /* 0x000fe20000010000 */
[----:B------:R-:W-:Y:S01]  /*d680*/  FMUL.FTZ R12, R19, R14 ;  /* 0x0000000e130c7220 */ /* 0x000fe20000410000 */
[----:B------:R-:W-:Y:S01]  /*d690*/  SHF.L.U32 R7, R7, 0x10, RZ ;  /* 0x0000001007077819 */ /* 0x000fe200000006ff */
[----:B------:R-:W-:-:S02]  /*d6a0*/  IMAD.U32 R4, R4, 0x10000, RZ ;  /* 0x0001000004047824 */ /* 0x000fc400078e00ff */
[----:B------:R-:W-:Y:S02]  /*d6b0*/  IMAD.U32 R5, R5, 0x10000, RZ ;  /* 0x0001000005057824 */ /* 0x000fe400078e00ff */
        /* <DEDUP_REMOVED lines=14> */
.L_x_2191:
[----:B------:R-:W-:Y:S05]  /*d7a0*/  BSYNC.RECONVERGENT B0 ;  /* 0x0000000000007941 */ /* 0x000fea0003800200 */
.L_x_2190:
[----:B------:R1:W-:Y:S02]  /*d7b0*/  STS.128 [R239+0x6800], R8 ;  /* 0x00680008ef007388 */ /* 0x0003e40000000c00 */
.L_x_2183:
[----:B------:R-:W-:Y:S05]  /*d7c0*/  BSYNC.RECONVERGENT B1 ;  /* 0x0000000000017941 */ /* 0x000fea0003800200 */
.L_x_2182:
[----:B------:R-:W-:Y:S01]  /*d7d0*/  IADD3 R42, PT, PT, R112, 0x20, RZ ;  /* 0x00000020702a7810 */ /* 0x000fe20007ffe0ff */
[----:B------:R-:W-:Y:S03]  /*d7e0*/  BSSY.RECONVERGENT B1, `(.L_x_2192) ;  /* 0x00000e1000017945 */ /* 0x000fe60003800200 */
[----:B------:R-:W-:-:S13]  /*d7f0*/  ISETP.GE.AND P0, PT, R42, R17, PT ;  /* 0x000000112a00720c */ /* 0x000fda0003f06270 */
[----:B------:R-:W-:Y:S05]  /*d800*/  @P0 BRA `(.L_x_2193) ;  /* 0x0000000c00780947 */ /* 0x000fea0003800000 */
[----:B---3--:R-:W-:-:S04]  /*d810*/  LEA R4, P0, R2, R44, 0x6 ;  /* 0x0000002c02047211 */ /* 0x008fc800078030ff */
[----:B------:R-:W-:-:S05]  /*d820*/  LEA.HI.X R5, R2, R45, R3, 0x6, P0 ;  /* 0x0000002d02057211 */ /* 0x000fca00000f3403 */
[----:B--2---:R2:W5:Y:S04]  /*d830*/  LDG.E.128 R24, desc[UR4][R4.64+0x80] ;  /* 0x0000800404187981 */ /* 0x004568000c1e1d00 */
[----:B----4-:R2:W5:Y:S04]  /*d840*/  LDG.E.128 R12, desc[UR4][R4.64+0x100] ;  /* 0x00010004040c7981 */ /* 0x010568000c1e1d00 */
[----:B-1----:R2:W5:Y:S04]  /*d850*/  LDG.E.128 R8, desc[UR4][R4.64+0x180] ;  /* 0x0001800404087981 */ /* 0x002568000c1e1d00 */
[----:B------:R2:W5:Y:S01]  /*d860*/  LDG.E.128 R28, desc[UR4][R4.64] ;  /* 0x00000004041c7981 */ /* 0x000562000c1e1d00 */
[----:B------:R-:W-:Y:S01]  /*d870*/  ISETP.GE.AND P0, PT, R20, R23, PT ;  /* 0x000000171400720c */ /* 0x000fe20003f06270 */
[----:B------:R-:W-:Y:S01]  /*d880*/  BSSY.RECONVERGENT B0, `(.L_x_2194) ;  /* 0x0000033000007945 */ /* 0x000fe20003800200 */
[----:B------:R-:W-:-:S11]  /*d890*/  IMAD.SHL.U32 R19, R77, 0x20, RZ ;  /* 0x000000204d137824 */ /* 0x000fd600078e00ff */
        /* <DEDUP_REMOVED lines=22> */
[----:B---3--:R-:W-:Y:S02]  /*da00*/  LOP3.LUT R33, R4, 0xffff0000, RZ, 0xc0, !PT ;  /* 0xffff000004217812 */ /* 0x008fe400078ec0ff */
        /* <DEDUP_REMOVED lines=26> */
.L_x_2195:
[----:B------:R-:W-:Y:S05]  /*dbb0*/  BSYNC.RECONVERGENT B0 ;  /* 0x0000000000007941 */ /* 0x000fea0003800200 */
.L_x_2194:
[----:B-----5:R1:W-:Y:S01]  /*dbc0*/  STS.128 [R239+0x1000], R28 ;  /* 0x0010001cef007388 */ /* 0x0203e20000000c00 */
[----:B------:R-:W-:Y:S01]  /*dbd0*/  LOP3.LUT R0, R20, 0x40, RZ, 0xfc, !PT ;  /* 0x0000004014007812 */ /* 0x000fe200078efcff */
[----:B------:R-:W-:Y:S03]  /*dbe0*/  BSSY.RECONVERGENT B0, `(.L_x_2196) ;  /* 0x0000033000007945 */ /* 0x000fe60003800200 */
[----:B------:R-:W-:-:S13]  /*dbf0*/  ISETP.GE.AND P0, PT, R0, R23, PT ;  /* 0x000000170000720c */ /* 0x000fda0003f06270 */
[----:B------:R-:W-:Y:S05]  /*dc00*/  @P0 BRA `(.L_x_2197) ;  /* 0x0000000000c00947 */ /* 0x000fea0003800000 */
[----:B------:R-:W3:Y:S01]  /*dc10*/  LDCU.64 UR10, c[0x0][0x4c8] ;  /* 0x00009900ff0a77ac */ /* 0x000ee20008000a00 */
[C---:B--2---:R-:W-:Y:S01]  /*dc20*/  IADD3 R5, P0, PT, R19.reuse, R16, RZ ;  /* 0x0000001013057210 */ /* 0x044fe20007f1e0ff */
[----:B------:R-:W2:Y:S03]  /*dc30*/  LDCU.64 UR8, c[0x0][0x4d0] ;  /* 0x00009a00ff0877ac */ /* 0x000ea60008000a00 */
[----:B------:R-:W-:Y:S01]  /*dc40*/  LEA.HI.X.SX32 R4, R19, R18, 0x1, P0 ;  /* 0x0000001213047211 */ /* 0x000fe200000f0eff */
[----:B------:R-:W-:-:S03]  /*dc50*/  IMAD.SHL.U32 R0, R5, 0x2, RZ ;  /* 0x0000000205007824 */ /* 0x000fc600078e00ff */
[----:B------:R-:W-:Y:S02]  /*dc60*/  SHF.L.U64.HI R4, R5, 0x1, R4 ;  /* 0x0000000105047819 */ /* 0x000fe40000010204 */
[C---:B---3--:R-:W-:Y:S02]  /*dc70*/  IADD3 R6, P1, PT, R0.reuse, UR10, RZ ;  /* 0x0000000a00067c10 */ /* 0x048fe4000ff3e0ff */
[----:B--2---:R-:W-:Y:S02]  /*dc80*/  IADD3 R36, P0, PT, R0, UR8, RZ ;  /* 0x0000000800247c10 */ /* 0x004fe4000ff1e0ff */
[C---:B------:R-:W-:Y:S02]  /*dc90*/  IADD3.X R7, PT, PT, R4.reuse, UR11, RZ, P1, !PT ;  /* 0x0000000b04077c10 */ /* 0x040fe40008ffe4ff */
[----:B------:R-:W-:-:S04]  /*dca0*/  IADD3.X R37, PT, PT, R4, UR9, RZ, P0, !PT ;  /* 0x0000000904257c10 */ /* 0x000fc800087fe4ff */
[----:B------:R-:W2:Y:S04]  /*dcb0*/  LDG.E.64 R6, desc[UR4][R6.64+0x40] ;  /* 0x0000400406067981 */ /* 0x000ea8000c1e1b00 */
[----:B------:R3:W4:Y:S01]  /*dcc0*/  LDG.E.64 R4, desc[UR4][R36.64+0x40] ;  /* 0x0000400424047981 */ /* 0x000722000c1e1b00 */
[C---:B------:R-:W-:Y:S01]  /*dcd0*/  LOP3.LUT R0, R25.reuse, 0xffff0000, RZ, 0xc0, !PT ;  /* 0xffff000019007812 */ /* 0x040fe200078ec0ff */
[----:B-1----:R-:W-:Y:S01]  /*dce0*/  IMAD.U32 R28, R25, 0x10000, RZ ;  /* 0x00010000191c7824 */ /* 0x002fe200078e00ff */
[C---:B------:R-:W-:Y:S01]  /*dcf0*/  SHF.L.U32 R25, R24.reuse, 0x10, RZ ;  /* 0x0000001018197819 */ /* 0x040fe200000006ff */
[C---:B------:R-:W-:Y:S01]  /*dd00*/  IMAD.U32 R35, R27.reuse, 0x10000, RZ ;  /* 0x000100001b237824 */ /* 0x040fe200078e00ff */
[----:B------:R-:W-:Y:S02]  /*dd10*/  LOP3.LUT R34, R24, 0xffff0000, RZ, 0xc0, !PT ;  /* 0xffff000018227812 */ /* 0x000fe400078ec0ff */
[----:B------:R-:W-:-:S02]  /*dd20*/  LOP3.LUT R33, R27, 0xffff0000, RZ, 0xc0, !PT ;  /* 0xffff00001b217812 */ /* 0x000fc400078ec0ff */
[C---:B------:R-:W-:Y:S02]  /*dd30*/  SHF.L.U32 R32, R26.reuse, 0x10, RZ ;  /* 0x000000101a207819 */ /* 0x040fe400000006ff */
[----:B---3--:R-:W-:Y:S02]  /*dd40*/  LOP3.LUT R36, R26, 0xffff0000, RZ, 0xc0, !PT ;  /* 0xffff00001a247812 */ /* 0x008fe400078ec0ff */
[----:B--2---:R-:W-:Y:S02]  /*dd50*/  LOP3.LUT R31, R6, 0xffff0000, RZ, 0xc0, !PT ;  /* 0xffff0000061f7812 */ /* 0x004fe400078ec0ff */
[----:B----4-:R-:W-:Y:S02]  /*dd60*/  LOP3.LUT R29, R4, 0xffff0000, RZ, 0xc0, !PT ;  /* 0xffff0000041d7812 */ /* 0x010fe400078ec0ff */
        /* <DEDUP_REMOVED lines=26> */
.L_x_2197:
[----:B------:R-:W-:Y:S05]  /*df10*/  BSYNC.RECONVERGENT B0 ;  /* 0x0000000000007941 */ /* 0x000fea0003800200 */
.L_x_2196:
[----:B------:R3:W-:Y:S01]  /*df20*/  STS.128 [R239+0x3000], R24 ;  /* 0x00300018ef007388 */ /* 0x0007e20000000c00 */
[----:B------:R-:W-:Y:S01]  /*df30*/  LOP3.LUT R0, R20, 0x80, RZ, 0xfc, !PT ;  /* 0x0000008014007812 */ /* 0x000fe200078efcff */
[----:B------:R-:W-:Y:S03]  /*df40*/  BSSY.RECONVERGENT B0, `(.L_x_2198) ;  /* 0x0000033000007945 */ /* 0x000fe60003800200 */
[----:B------:R-:W-:-:S13]  /*df50*/  ISETP.GE.AND P0, PT, R0, R23, PT ;  /* 0x000000170000720c */ /* 0x000fda0003f06270 */
        /* <DEDUP_REMOVED lines=12> */
[----:B------:R4:W5:Y:S01]  /*e020*/  LDG.E.64 R4, desc[UR4][R32.64+0x80] ;  /* 0x0000800420047981 */ /* 0x000962000c1e1b00 */
[C---:B------:R-:W-:Y:S01]  /*e030*/  LOP3.LUT R0, R13.reuse, 0xffff0000, RZ, 0xc0, !PT ;  /* 0xffff00000d007812 */ /* 0x040fe200078ec0ff */
[----:B---3--:R-:W-:Y:S01]  /*e040*/  IMAD.U32 R24, R13, 0x10000, RZ ;  /* 0x000100000d187824 */ /* 0x008fe200078e00ff */
[C---:B------:R-:W-:Y:S01]  /*e050*/  SHF.L.U32 R13, R12.reuse, 0x10, RZ ;  /* 0x000000100c0d7819 */ /* 0x040fe200000006ff */
[C---:B-1----:R-:W-:Y:S01]  /*e060*/  IMAD.U32 R31, R15.reuse, 0x10000, RZ ;  /* 0x000100000f1f7824 */ /* 0x042fe200078e00ff */
[----:B------:R-:W-:Y:S02]  /*e070*/  LOP3.LUT R30, R12, 0xffff0000, RZ, 0xc0, !PT ;  /* 0xffff00000c1e7812 */ /* 0x000fe400078ec0ff */
[----:B------:R-:W-:-:S02]  /*e080*/  LOP3.LUT R29, R15, 0xffff0000, RZ, 0xc0, !PT ;  /* 0xffff00000f1d7812 */ /* 0x000fc400078ec0ff */
[C---:B------:R-:W-:Y:S02]  /*e090*/  SHF.L.U32 R28, R14.reuse, 0x10, RZ ;  /* 0x000000100e1c7819 */ /* 0x040fe400000006ff */
[----:B----4-:R-:W-:Y:S02]  /*e0a0*/  LOP3.LUT R32, R14, 0xffff0000, RZ, 0xc0, !PT ;  /* 0xffff00000e207812 */ /* 0x010fe400078ec0ff */
[----:B--2---:R-:W-:Y:S02]  /*e0b0*/  LOP3.LUT R27, R6, 0xffff0000, RZ, 0xc0, !PT ;  /* 0xffff0000061b7812 */ /* 0x004fe400078ec0ff */
        /* <DEDUP_REMOVED lines=27> */
.L_x_2199:
[----:B------:R-:W-:Y:S05]  /*e270*/  BSYNC.RECONVERGENT B0 ;  /* 0x0000000000007941 */ /* 0x000fea0003800200 */
.L_x_2198:
        /* <DEDUP_REMOVED lines=9> */
[----:B--2---:R-:W-:-:S03]  /*e310*/  IMAD.SHL.U32 R4, R0, 0x2, RZ ;  /* 0x0000000200047824 */ /* 0x004fc600078e00ff */
[----:B------:R-:W-:Y:S02]  /*e320*/  SHF.L.U64.HI R19, R0, 0x1, R19 ;  /* 0x0000000100137819 */ /* 0x000fe40000010213 */
[C---:B-----5:R-:W-:Y:S02]  /*e330*/  IADD3 R6, P1, PT, R4.reuse, UR10, RZ ;  /* 0x0000000a04067c10 */ /* 0x060fe4000ff3e0ff */
[----:B-1----:R-:W-:Y:S02]  /*e340*/  IADD3 R4, P0, PT, R4, UR8, RZ ;  /* 0x0000000804047c10 */ /* 0x002fe4000ff1e0ff */
[C---:B------:R-:W-:Y:S02]  /*e350*/  IADD3.X R7, PT, PT, R19.reuse, UR11, RZ, P1, !PT ;  /* 0x0000000b13077c10 */ /* 0x040fe40008ffe4ff */
[----:B------:R-:W-:-:S04]  /*e360*/  IADD3.X R5, PT, PT, R19, UR9, RZ, P0, !PT ;  /* 0x0000000913057c10 */ /* 0x000fc800087fe4ff */
[----:B------:R-:W2:Y:S04]  /*e370*/  LDG.E.64 R6, desc[UR4][R6.64+0xc0] ;  /* 0x0000c00406067981 */ /* 0x000ea8000c1e1b00 */
[----:B------:R-:W5:Y:S01]  /*e380*/  LDG.E.64 R4, desc[UR4][R4.64+0xc0] ;  /* 0x0000c00404047981 */ /* 0x000f62000c1e1b00 */
[C---:B------:R-:W-:Y:S01]  /*e390*/  LOP3.LUT R0, R9.reuse, 0xffff0000, RZ, 0xc0, !PT ;  /* 0xffff000009007812 */ /* 0x040fe200078ec0ff */
[----:B----4-:R-:W-:Y:S01]  /*e3a0*/  IMAD.U32 R12, R9, 0x10000, RZ ;  /* 0x00010000090c7824 */ /* 0x010fe200078e00ff */
[C---:B------:R-:W-:Y:S01]  /*e3b0*/  SHF.L.U32 R9, R8.reuse, 0x10, RZ ;  /* 0x0000001008097819 */ /* 0x040fe200000006ff */
[C---:B---3--:R-:W-:Y:S01]  /*e3c0*/  IMAD.U32 R25, R11.reuse, 0x10000, RZ ;  /* 0x000100000b197824 */ /* 0x048fe200078e00ff */
[----:B------:R-:W-:Y:S02]  /*e3d0*/  LOP3.LUT R26, R8, 0xffff0000, RZ, 0xc0, !PT ;  /* 0xffff0000081a7812 */ /* 0x000fe400078ec0ff */
[----:B------:R-:W-:-:S02]  /*e3e0*/  LOP3.LUT R19, R11, 0xffff0000, RZ, 0xc0, !PT ;  /* 0xffff00000b137812 */ /* 0x000fc400078ec0ff */
[C---:B------:R-:W-:Y:S02]  /*e3f0*/  SHF.L.U32 R24, R10.reuse, 0x10, RZ ;  /* 0x000000100a187819 */ /* 0x040fe400000006ff */
[----:B------:R-:W-:Y:S02]  /*e400*/  LOP3.LUT R27, R10, 0xffff0000, RZ, 0xc0, !PT ;  /* 0xffff00000a1b7812 */ /* 0x000fe400078ec0ff */
        /* <DEDUP_REMOVED lines=28> */
.L_x_2201:
[----:B------:R-:W-:Y:S05]  /*e5d0*/  BSYNC.RECONVERGENT B0 ;  /* 0x0000000000007941 */ /* 0x000fea0003800200 */
.L_x_2200:
[----:B------:R1:W-:Y:S02]  /*e5e0*/  STS.128 [R239+0x7000], R8 ;  /* 0x00700008ef007388 */ /* 0x0003e40000000c00 */
.L_x_2193:
[----:B------:R-:W-:Y:S05]  /*e5f0*/  BSYNC.RECONVERGENT B1 ;  /* 0x0000000000017941 */ /* 0x000fea0003800200 */
.L_x_2192:
[----:B------:R-:W-:-:S04]  /*e600*/  IADD3 R46, PT, PT, R112, 0x30, RZ ;  /* 0x00000030702e7810 */ /* 0x000fc80007ffe0ff */
[----:B------:R-:W-:-:S13]  /*e610*/  ISETP.GE.AND P0, PT, R46, R17, PT ;  /* 0x000000112e00720c */ /* 0x000fda0003f06270 */
[----:B------:R-:W-:Y:S05]  /*e620*/  @P0 BRA `(.L_x_2170) ;  /* 0x0000006400bc0947 */ /* 0x000fea0003800000 */
[----:B-1----:R-:W-:-:S04]  /*e630*/  IMAD.WIDE.U32 R44, R2, 0x60, R44 ;  /* 0x00000060022c7825 */ /* 0x002fc800078e002c */
[----:B------:R-:W-:Y:S01]  /*e640*/  IMAD R3, R3, 0x60, RZ ;  /* 0x0000006003037824 */ /* 0x000fe200078e02ff */
[----:B------:R-:W-:-:S04]  /*e650*/  MOV R2, R44 ;  /* 0x0000002c00027202 */ /* 0x000fc80000000f00 */
[----:B------:R-:W-:-:S05]  /*e660*/  IADD3 R3, PT, PT, R3, R45, RZ ;  /* 0x0000002d03037210 */ /* 0x000fca0007ffe0ff */
[----:B--23--:R1:W5:Y:S04]  /*e670*/  LDG.E.128 R24, desc[UR4][R2.64+0x80] ;  /* 0x0000800402187981 */ /* 0x00c368000c1e1d00 */
[----:B----4-:R1:W5:Y:S04]  /*e680*/  LDG.E.128 R12, desc[UR4][R2.64+0x100] ;  /* 0x00010004020c7981 */ /* 0x010368000c1e1d00 */
[----:B------:R1:W5:Y:S04]  /*e690*/  LDG.E.128 R8, desc[UR4][R2.64+0x180] ;  /* 0x0001800402087981 */ /* 0x000368000c1e1d00 */
[----:B------:R1:W5:Y:S01]  /*e6a0*/  LDG.E.128 R28, desc[UR4][R2.64] ;  /* 0x00000004021c7981 */ /* 0x000362000c1e1d00 */
[----:B------:R-:W-:Y:S01]  /*e6b0*/  ISETP.GE.AND P0, PT, R20, R23, PT ;  /* 0x000000171400720c */ /* 0x000fe20003f06270 */
[----:B------:R-:W-:Y:S01]  /*e6c0*/  BSSY.RECONVERGENT B0, `(.L_x_2202) ;  /* 0x0000034000007945 */ /* 0x000fe20003800200 */
[----:B------:R-:W-:-:S11]  /*e6d0*/  IMAD R77, R77, 0x30, RZ ;  /* 0x000000304d4d7824 */ /* 0x000fd600078e02ff */
[----:B------:R-:W-:Y:S05]  /*e6e0*/  @P0 BRA `(.L_x_2203) ;  /* 0x0000000000c40947 */ /* 0x000fea0003800000 */
[----:B------:R-:W2:Y:S01]  /*e6f0*/  LDCU.64 UR10, c[0x0][0x4c8] ;  /* 0x00009900ff0a77ac */ /* 0x000ea20008000a00 */
[C---:B-1----:R-:W-:Y:S01]  /*e700*/  IADD3 R3, P0, PT, R77.reuse, R16, RZ ;  /* 0x000000104d037210 */ /* 0x042fe20007f1e0ff */
[----:B------:R-:W1:Y:S03]  /*e710*/  LDCU.64 UR8, c[0x0][0x4d0] ;  /* 0x00009a00ff0877ac */ /* 0x000e660008000a00 */
[----:B------:R-:W-:Y:S01]  /*e720*/  LEA.HI.X.SX32 R0, R77, R18, 0x1, P0 ;  /* 0x000000124d007211 */ /* 0x000fe200000f0eff */
[----:B------:R-:W-:-:S03]  /*e730*/  IMAD.SHL.U32 R2, R3, 0x2, RZ ;  /* 0x0000000203027824 */ /* 0x000fc600078e00ff */
[----:B------:R-:W-:Y:S02]  /*e740*/  SHF.L.U64.HI R0, R3, 0x1, R0 ;  /* 0x0000000103007819 */ /* 0x000fe40000010200 */
[C---:B--2---:R-:W-:Y:S02]  /*e750*/  IADD3 R4, P1, PT, R2.reuse, UR10, RZ ;  /* 0x0000000a02047c10 */ /* 0x044fe4000ff3e0ff */
[----:B-1----:R-:W-:Y:S02]  /*e760*/  IADD3 R2, P0, PT, R2, UR8, RZ ;  /* 0x0000000802027c10 */ /* 0x002fe4000ff1e0ff */
[C---:B------:R-:W-:Y:S02]  /*e770*/  IADD3.X R5, PT, PT, R0.reuse, UR11, RZ, P1, !PT ;  /* 0x0000000b00057c10 */ /* 0x040fe40008ffe4ff */
[----:B------:R-:W-:-:S04]  /*e780*/  IADD3.X R3, PT, PT, R0, UR9, RZ, P0, !PT ;  /* 0x0000000900037c10 */ /* 0x000fc800087fe4ff */
[----:B------:R-:W2:Y:S04]  /*e790*/  LDG.E.64 R4, desc[UR4][R4.64] ;  /* 0x0000000404047981 */ /* 0x000ea8000c1e1b00 */
[----:B------:R-:W3:Y:S01]  /*e7a0*/  LDG.E.64 R2, desc[UR4][R2.64] ;  /* 0x0000000402027981 */ /* 0x000ee2000c1e1b00 */
[C---:B-----5:R-:W-:Y:S01]  /*e7b0*/  IMAD.U32 R6, R29.reuse, 0x10000, RZ ;  /* 0x000100001d067824 */ /* 0x060fe200078e00ff */
[----:B------:R-:W-:Y:S01]  /*e7c0*/  LOP3.LUT R0, R29, 0xffff0000, RZ, 0xc0, !PT ;  /* 0xffff00001d007812 */ /* 0x000fe200078ec0ff */
[C---:B------:R-:W-:Y:S01]  /*e7d0*/  IMAD.U32 R33, R31.reuse, 0x10000, RZ ;  /* 0x000100001f217824 */ /* 0x040fe200078e00ff */
[----:B------:R-:W-:Y:S02]  /*e7e0*/  LOP3.LUT R32, R31, 0xffff0000, RZ, 0xc0, !PT ;  /* 0xffff00001f207812 */ /* 0x000fe400078ec0ff */
[----:B------:R-:W-:-:S02]  /*e7f0*/  SHF.L.U32 R7, R28, 0x10, RZ ;  /* 0x000000101c077819 */ /* 0x000fc400000006ff */
[----:B------:R-:W-:Y:S02]  /*e800*/  LOP3.LUT R35, R28, 0xffff0000, RZ, 0xc0, !PT ;  /* 0xffff00001c237812 */ /* 0x000fe400078ec0ff */
[C---:B------:R-:W-:Y:S02]  /*e810*/  LOP3.LUT R36, R30.reuse, 0xffff0000, RZ, 0xc0, !PT ;  /* 0xffff00001e247812 */ /* 0x040fe400078ec0ff */
[----:B------:R-:W-:Y:S02]  /*e820*/  SHF.L.U32 R34, R30, 0x10, RZ ;  /* 0x000000101e227819 */ /* 0x000fe400000006ff */
[----:B--2---:R-:W-:Y:S02]  /*e830*/  LOP3.LUT R31, R4, 0xffff0000, RZ, 0xc0, !PT ;  /* 0xffff0000041f7812 */ /* 0x004fe400078ec0ff */
[----:B---3--:R-:W-:Y:S02]  /*e840*/  LOP3.LUT R29, R2, 0xffff0000, RZ, 0xc0, !PT ;  /* 0xffff0000021d7812 */ /* 0x008fe400078ec0ff */
[C---:B------:R-:W-:Y:S01]  /*e850*/  LOP3.LUT R19, R3.reuse, 0xffff0000, RZ, 0xc0, !PT ;  /* 0xffff000003137812 */ /* 0x040fe200078ec0ff */
[----:B------:R-:W-:Y:S01]  /*e860*/  IMAD.U32 R3, R3, 0x10000, RZ ;  /* 0x0001000003037824 */ /* 0x000fe200078e00ff */
[C---:B------:R-:W-:Y:S01]  /*e870*/  LOP3.LUT R28, R5.reuse, 0xffff0000, RZ, 0xc0, !PT ;  /* 0xffff0000051c7812 */ /* 0x040fe200078ec0ff */
[C---:B------:R-:W-:Y:S01]  /*e880*/  FMUL.FTZ R17, R0.reuse, R29 ;  /* 0x0000001d00117220 */ /* 0x040fe20000410000 */
[----:B------:R-:W-:Y:S01]  /*e890*/  FMUL.FTZ R0, R0, R31 ;  /* 0x0000001f00007220 */ /* 0x000fe20000410000 */
[----:B------:R-:W-:Y:S01]  /*e8a0*/  SHF.L.U32 R5, R5, 0x10, RZ ;  /* 0x0000001005057819 */ /* 0x000fe200000006ff */
[----:B------:R-:W-:Y:S01]  /*e8b0*/  IMAD.U32 R2, R2, 0x10000, RZ ;  /* 0x0001000002027824 */ /* 0x000fe200078e00ff */
[----:B------:R-:W-:Y:S01]  /*e8c0*/  SHF.L.U32 R4, R4, 0x10, RZ ;  /* 0x0000001004047819 */ /* 0x000fe200000006ff */
[----:B------:R-:W-:Y:S01]  /*e8d0*/  FMUL.FTZ R30, R32, R19 ;  /* 0x00000013201e7220 */ /* 0x000fe20000410000 */
[C---:B------:R-:W-:Y:S01]  /*e8e0*/  FFMA.FTZ R0, R6.reuse, R29, R0 ;  /* 0x0000001d06007223 */ /* 0x040fe20000010000 */
[----:B------:R-:W-:Y:S01]  /*e8f0*/  FFMA.FTZ R17, R6, R31, -R17 ;  /* 0x0000001f06117223 */ /* 0x000fe20000010811 */
        /* <DEDUP_REMOVED lines=16> */
.L_x_2203:
[----:B------:R-:W-:Y:S05]  /*ea00*/  BSYNC.RECONVERGENT B0 ;  /* 0x0000000000007941 */ /* 0x000fea0003800200 */
.L_x_2202:
[----:B-----5:R2:W-:Y:S01]  /*ea10*/  STS.128 [R239+0x1800], R28 ;  /* 0x0018001cef007388 */ /* 0x0205e20000000c00 */
[----:B------:R-:W-:Y:S01]  /*ea20*/  LOP3.LUT R0, R20, 0x40, RZ, 0xfc, !PT ;  /* 0x0000004014007812 */ /* 0x000fe200078efcff */
[----:B------:R-:W-:Y:S03]  /*ea30*/  BSSY.RECONVERGENT B0, `(.L_x_2204) ;  /* 0x0000034000007945 */ /* 0x000fe60003800200 */
[----:B------:R-:W-:-:S13]  /*ea40*/  ISETP.GE.AND P0, PT, R0, R23, PT ;  /* 0x000000170000720c */ /* 0x000fda0003f06270 */
[----:B------:R-:W-:Y:S05]  /*ea50*/  @P0 BRA `(.L_x_2205) ;  /* 0x0000000000c40947 */ /* 0x000fea0003800000 */
[----:B------:R-:W3:Y:S01]  /*ea60*/  LDCU.64 UR10, c[0x0][0x4c8] ;  /* 0x00009900ff0a77ac */ /* 0x000ee20008000a00 */
[C---:B-1----:R-:W-:Y:S01]  /*ea70*/  IADD3 R3, P0, PT, R77.reuse, R16, RZ ;  /* 0x000000104d037210 */ /* 0x042fe20007f1e0ff */
[----:B------:R-:W1:Y:S03]  /*ea80*/  LDCU.64 UR8, c[0x0][0x4d0] ;  /* 0x00009a00ff0877ac */ /* 0x000e660008000a00 */
[----:B------:R-:W-:Y:S01]  /*ea90*/  LEA.HI.X.SX32 R2, R77, R18, 0x1, P0 ;  /* 0x000000124d027211 */ /* 0x000fe200000f0eff */
[----:B------:R-:W-:-:S03]  /*eaa0*/  IMAD.SHL.U32 R0, R3, 0x2, RZ ;  /* 0x0000000203007824 */ /* 0x000fc600078e00ff */
[----:B------:R-:W-:Y:S02]  /*eab0*/  SHF.L.U64.HI R2, R3, 0x1, R2 ;  /* 0x0000000103027819 */ /* 0x000fe40000010202 */
[C---:B---3--:R-:W-:Y:S02]  /*eac0*/  IADD3 R4, P1, PT, R0.reuse, UR10, RZ ;  /* 0x0000000a00047c10 */ /* 0x048fe4000ff3e0ff */
[----:B-1----:R-:W-:Y:S02]  /*ead0*/  IADD3 R32, P0, PT, R0, UR8, RZ ;  /* 0x0000000800207c10 */ /* 0x002fe4000ff1e0ff */
[C---:B------:R-:W-:Y:S02]  /*eae0*/  IADD3.X R5, PT, PT, R2.reuse, UR11, RZ, P1, !PT ;  /* 0x0000000b02057c10 */ /* 0x040fe40008ffe4ff */
[----:B------:R-:W-:-:S04]  /*eaf0*/  IADD3.X R33, PT, PT, R2, UR9, RZ, P0, !PT ;  /* 0x0000000902217c10 */ /* 0x000fc800087fe4ff */
[----:B------:R-:W3:Y:S04]  /*eb00*/  LDG.E.64 R4, desc[UR4][R4.64+0x40] ;  /* 0x0000400404047981 */ /* 0x000ee8000c1e1b00 */
[----:B------:R1:W4:Y:S01]  /*eb10*/  LDG.E.64 R2, desc[UR4][R32.64+0x40] ;  /* 0x0000400420027981 */ /* 0x000322000c1e1b00 */
[C---:B------:R-:W-:Y:S01]  /*eb20*/  IMAD.U32 R6, R25.reuse, 0x10000, RZ ;  /* 0x0001000019067824 */ /* 0x040fe200078e00ff */
[----:B------:R-:W-:Y:S01]  /*eb30*/  LOP3.LUT R0, R25, 0xffff0000, RZ, 0xc0, !PT ;  /* 0xffff000019007812 */ /* 0x000fe200078ec0ff */
[C---:B--2---:R-:W-:Y:S01]  /*eb40*/  IMAD.U32 R29, R27.reuse, 0x10000, RZ ;  /* 0x000100001b1d7824 */ /* 0x044fe200078e00ff */
[----:B------:R-:W-:Y:S02]  /*eb50*/  LOP3.LUT R28, R27, 0xffff0000, RZ, 0xc0, !PT ;  /* 0xffff00001b1c7812 */ /* 0x000fe400078ec0ff */
[----:B------:R-:W-:-:S02]  /*eb60*/  SHF.L.U32 R7, R24, 0x10, RZ ;  /* 0x0000001018077819 */ /* 0x000fc400000006ff */
[----:B------:R-:W-:Y:S02]  /*eb70*/  LOP3.LUT R31, R24, 0xffff0000, RZ, 0xc0, !PT ;  /* 0xffff0000181f7812 */ /* 0x000fe400078ec0ff */
[C---:B------:R-:W-:Y:S02]  /*eb80*/  SHF.L.U32 R30, R26.reuse, 0x10, RZ ;  /* 0x000000101a1e7819 */ /* 0x040fe400000006ff */
[----:B-1----:R-:W-:Y:S02]  /*eb90*/  LOP3.LUT R32, R26, 0xffff0000, RZ, 0xc0, !PT ;  /* 0xffff00001a207812 */ /* 0x002fe400078ec0ff */
[----:B---3--:R-:W-:Y:S02]  /*eba0*/  LOP3.LUT R27, R4, 0xffff0000, RZ, 0xc0, !PT ;  /* 0xffff0000041b7812 */ /* 0x008fe400078ec0ff */
[----:B----4-:R-:W-:Y:S02]  /*ebb0*/  LOP3.LUT R25, R2, 0xffff0000, RZ, 0xc0, !PT ;  /* 0xffff000002197812 */ /* 0x010fe400078ec0ff */
        /* <DEDUP_REMOVED lines=27> */
.L_x_2205:
[----:B------:R-:W-:Y:S05]  /*ed70*/  BSYNC.RECONVERGENT B0 ;  /* 0x0000000000007941 */ /* 0x000fea0003800200 */
.L_x_2204:
[----:B------:R3:W-:Y:S01]  /*ed80*/  STS.128 [R239+0x3800], R24 ;  /* 0x00380018ef007388 */ /* 0x0007e20000000c00 */
[----:B------:R-:W-:Y:S01]  /*ed90*/  LOP3.LUT R0, R20, 0x80, RZ, 0xfc, !PT ;  /* 0x0000008014007812 */ /* 0x000fe200078efcff */
[----:B------:R-:W-:Y:S03]  /*eda0*/  BSSY.RECONVERGENT B0, `(.L_x_2206) ;  /* 0x0000034000007945 */ /* 0x000fe60003800200 */
[----:B------:R-:W-:-:S13]  /*edb0*/  ISETP.GE.AND P0, PT, R0, R23, PT ;  /* 0x000000170000720c */ /* 0x000fda0003f06270 */
[----:B------:R-:W-:Y:S05]  /*edc0*/  @P0 BRA `(.L_x_2207) ;  /* 0x0000000000c40947 */ /* 0x000fea0003800000 */
[----:B------:R-:W4:Y:S01]  /*edd0*/  LDCU.64 UR10, c[0x0][0x4c8] ;  /* 0x00009900ff0a77ac */ /* 0x000f220008000a00 */
[C---:B-1----:R-:W-:Y:S01]  /*ede0*/  IADD3 R3, P0, PT, R77.reuse, R16, RZ ;  /* 0x000000104d037210 */ /* 0x042fe20007f1e0ff */
        /* <DEDUP_REMOVED lines=9> */
[----:B------:R1:W4:Y:S01]  /*ee80*/  LDG.E.64 R2, desc[UR4][R28.64+0x80] ;  /* 0x000080041c027981 */ /* 0x000322000c1e1b00 */
[C---:B---3--:R-:W-:Y:S01]  /*ee90*/  IMAD.U32 R25, R15.reuse, 0x10000, RZ ;  /* 0x000100000f197824 */ /* 0x048fe200078e00ff */
[----:B------:R-:W-:Y:S02]  /*eea0*/  LOP3.LUT R24, R15, 0xffff0000, RZ, 0xc0, !PT ;  /* 0xffff00000f187812 */ /* 0x000fe400078ec0ff */
[----:B------:R-:W-:Y:S02]  /*eeb0*/  LOP3.LUT R0, R13, 0xffff0000, RZ, 0xc0, !PT ;  /* 0xffff00000d007812 */ /* 0x000fe400078ec0ff */
[----:B------:R-:W-:-:S02]  /*eec0*/  SHF.L.U32 R7, R12, 0x10, RZ ;  /* 0x000000100c077819 */ /* 0x000fc400000006ff */
[----:B------:R-:W-:Y:S01]  /*eed0*/  LOP3.LUT R27, R12, 0xffff0000, RZ, 0xc0, !PT ;  /* 0xffff00000c1b7812 */ /* 0x000fe200078ec0ff */
[----:B------:R-:W-:Y:S01]  /*eee0*/  IMAD.U32 R6, R13, 0x10000, RZ ;  /* 0x000100000d067824 */ /* 0x000fe200078e00ff */
[C---:B------:R-:W-:Y:S02]  /*eef0*/  SHF.L.U32 R26, R14.reuse, 0x10, RZ ;  /* 0x000000100e1a7819 */ /* 0x040fe400000006ff */
[----:B-1----:R-:W-:Y:S02]  /*ef00*/  LOP3.LUT R28, R14, 0xffff0000, RZ, 0xc0, !PT ;  /* 0xffff00000e1c7812 */ /* 0x002fe400078ec0ff */
[----:B--2---:R-:W-:Y:S02]  /*ef10*/  LOP3.LUT R19, R4, 0xffff0000, RZ, 0xc0, !PT ;  /* 0xffff000004137812 */ /* 0x004fe400078ec0ff */
[----:B----4-:R-:W-:Y:S02]  /*ef20*/  LOP3.LUT R15, R2, 0xffff0000, RZ, 0xc0, !PT ;  /* 0xffff0000020f7812 */ /* 0x010fe400078ec0ff */
[----:B------:R-:W-:-:S02]  /*ef30*/  LOP3.LUT R12, R3, 0xffff0000, RZ, 0xc0, !PT ;  /* 0xffff0000030c7812 */ /* 0x000fc400078ec0ff */
[----:B------:R-:W-:Y:S01]  /*ef40*/  LOP3.LUT R17, R5, 0xffff0000, RZ, 0xc0, !PT ;  /* 0xffff000005117812 */ /* 0x000fe200078ec0ff */
[C---:B------:R-:W-:Y:S01]  /*ef50*/  FMUL.FTZ R13, R0.reuse, R15 ;  /* 0x0000000f000d7220 */ /* 0x040fe20000410000 */
[----:B------:R-:W-:Y:S01]  /*ef60*/  FMUL.FTZ R0, R0, R19 ;  /* 0x0000001300007220 */ /* 0x000fe20000410000 */
[CC--:B------:R-:W-:Y:S01]  /*ef70*/  FMUL.FTZ R14, R24.reuse, R12.reuse ;  /* 0x0000000c180e7220 */ /* 0x0c0fe20000410000 */
[----:B------:R-:W-:Y:S01]  /*ef80*/  IMAD.U32 R3, R3, 0x10000, RZ ;  /* 0x0001000003037824 */ /* 0x000fe200078e00ff */
[----:B------:R-:W-:Y:S01]  /*ef90*/  SHF.L.U32 R5, R5, 0x10, RZ ;  /* 0x0000001005057819 */ /* 0x000fe200000006ff */
[----:B------:R-:W-:Y:S01]  /*efa0*/  FMUL.FTZ R24, R24, R17 ;  /* 0x0000001118187220 */ /* 0x000fe20000410000 */
[----:B------:R-:W-:Y:S01]  /*efb0*/  IMAD.U32 R2, R2, 0x10000, RZ ;  /* 0x0001000002027824 */ /* 0x000fe200078e00ff */
[----:B------:R-:W-:Y:S01]  /*efc0*/  SHF.L.U32 R4, R4, 0x10, RZ ;  /* 0x0000001004047819 */ /* 0x000fe200000006ff */
[C---:B------:R-:W-:Y:S01]  /*efd0*/  FFMA.FTZ R0, R6.reuse, R15, R0 ;  /* 0x0000000f06007223 */ /* 0x040fe20000010000 */
[----:B------:R-:W-:Y:S01]  /*efe0*/  FFMA.FTZ R13, R6, R19, -R13 ;  /* 0x00000013060d7223 */ /* 0x000fe2000001080d */
[C---:B------:R-:W-:Y:S01]  /*eff0*/  FFMA.FTZ R14, R25.reuse, R17, -R14 ;  /* 0x00000011190e7223 */ /* 0x040fe2000001080e */
[C---:B------:R-:W-:Y:S01]  /*f000*/  FMUL.FTZ R15, R28.reuse, R3 ;  /* 0x000000031c0f7220 */ /* 0x040fe20000410000 */
        /* <DEDUP_REMOVED lines=13> */
.L_x_2207:
[----:B------:R-:W-:Y:S05]  /*f0e0*/  BSYNC.RECONVERGENT B0 ;  /* 0x0000000000007941 */ /* 0x000fea0003800200 */
.L_x_2206:
[----:B------:R4:W-:Y:S01]  /*f0f0*/  STS.128 [R239+0x5800], R12 ;  /* 0x0058000cef007388 */ /* 0x0009e20000000c00 */
[----:B------:R-:W-:Y:S01]  /*f100*/  LOP3.LUT R20, R20, 0xc0, RZ, 0xfc, !PT ;  /* 0x000000c014147812 */ /* 0x000fe200078efcff */
[----:B------:R-:W-:Y:S03]  /*f110*/  BSSY.RECONVERGENT B0, `(.L_x_2208) ;  /* 0x0000034000007945 */ /* 0x000fe60003800200 */
[----:B------:R-:W-:-:S13]  /*f120*/  ISETP.GE.AND P0, PT, R20, R23, PT ;  /* 0x000000171400720c */ /* 0x000fda0003f06270 */
[----:B------:R-:W-:Y:S05]  /*f130*/  @P0 BRA `(.L_x_2209) ;  /* 0x0000000000c40947 */ /* 0x000fea0003800000 */
[----:B------:R-:W1:Y:S01]  /*f140*/  LDCU.64 UR8, c[0x0][0x4d0] ;  /* 0x00009a00ff0877ac */ /* 0x000e620008000a00 */
[C---:B------:R-:W-:Y:S01]  /*f150*/  IADD3 R16, P0, PT, R77.reuse, R16, RZ ;  /* 0x000000104d107210 */ /* 0x040fe20007f1e0ff */
[----:B------:R-:W5:Y:S03]  /*f160*/  LDCU.64 UR10, c[0x0][0x4c8] ;  /* 0x00009900ff0a77ac */ /* 0x000f660008000a00 */
[----:B------:R-:W-:Y:S01]  /*f170*/  LEA.HI.X.SX32 R77, R77, R18, 0x1, P0 ;  /* 0x000000124d4d7211 */ /* 0x000fe200000f0eff */
[----:B------:R-:W-:-:S03]  /*f180*/  IMAD.SHL.U32 R0, R16, 0x2, RZ ;  /* 0x0000000210007824 */ /* 0x000fc600078e00ff */
[----:B------:R-:W-:Y:S02]  /*f190*/  SHF.L.U64.HI R77, R16, 0x1, R77 ;  /* 0x00000001104d7819 */ /* 0x000fe4000001024d */
[C---:B-1----:R-:W-:Y:S02]  /*f1a0*/  IADD3 R2, P0, PT, R0.reuse, UR8, RZ ;  /* 0x0000000800027c10 */ /* 0x042fe4000ff1e0ff */
[----:B-----5:R-:W-:Y:S02]  /*f1b0*/  IADD3 R4, P1, PT, R0, UR10, RZ ;  /* 0x0000000a00047c10 */ /* 0x020fe4000ff3e0ff */
[C---:B------:R-:W-:Y:S02]  /*f1c0*/  IADD3.X R3, PT, PT, R77.reuse, UR9, RZ, P0, !PT ;  /* 0x000000094d037c10 */ /* 0x040fe400087fe4ff */
[----:B------:R-:W-:-:S04]  /*f1d0*/  IADD3.X R5, PT, PT, R77, UR11, RZ, P1, !PT ;  /* 0x0000000b4d057c10 */ /* 0x000fc80008ffe4ff */
[----:B------:R-:W5:Y:S04]  /*f1e0*/  LDG.E.64 R2, desc[UR4][R2.64+0xc0] ;  /* 0x0000c00402027981 */ /* 0x000f68000c1e1b00 */
[----:B------:R-:W2:Y:S01]  /*f1f0*/  LDG.E.64 R4, desc[UR4][R4.64+0xc0] ;  /* 0x0000c00404047981 */ /* 0x000ea2000c1e1b00 */
[C---:B------:R-:W-:Y:S01]  /*f200*/  IMAD.U32 R17, R11.reuse, 0x10000, RZ ;  /* 0x000100000b117824 */ /* 0x040fe200078e00ff */
[----:B----4-:R-:W-:Y:S01]  /*f210*/  LOP3.LUT R15, R11, 0xffff0000, RZ, 0xc0, !PT ;  /* 0xffff00000b0f7812 */ /* 0x010fe200078ec0ff */
[C---:B------:R-:W-:Y:S01]  /*f220*/  IMAD.U32 R6, R9.reuse, 0x10000, RZ ;  /* 0x0001000009067824 */ /* 0x040fe200078e00ff */
[----:B------:R-:W-:Y:S02]  /*f230*/  LOP3.LUT R0, R9, 0xffff0000, RZ, 0xc0, !PT ;  /* 0xffff000009007812 */ /* 0x000fe400078ec0ff */
[----:B------:R-:W-:-:S02]  /*f240*/  SHF.L.U32 R7, R8, 0x10, RZ ;  /* 0x0000001008077819 */ /* 0x000fc400000006ff */
[----:B------:R-:W-:Y:S02]  /*f250*/  LOP3.LUT R16, R8, 0xffff0000, RZ, 0xc0, !PT ;  /* 0xffff000008107812 */ /* 0x000fe400078ec0ff */
[C---:B------:R-:W-:Y:S02]  /*f260*/  SHF.L.U32 R14, R10.reuse, 0x10, RZ ;  /* 0x000000100a0e7819 */ /* 0x040fe400000006ff */
[----:B------:R-:W-:Y:S02]  /*f270*/  LOP3.LUT R18, R10, 0xffff0000, RZ, 0xc0, !PT ;  /* 0xffff00000a127812 */ /* 0x000fe400078ec0ff */
[C---:B-----5:R-:W-:Y:S01]  /*f280*/  LOP3.LUT R11, R2.reuse, 0xffff0000, RZ, 0xc0, !PT ;  /* 0xffff0000020b7812 */ /* 0x060fe200078ec0ff */
[----:B------:R-:W-:Y:S01]  /*f290*/  IMAD.U32 R2, R2, 0x10000, RZ ;  /* 0x0001000002027824 */ /* 0x000fe200078e00ff */
[C---:B------:R-:W-:Y:S01]  /*f2a0*/  LOP3.LUT R8, R3.reuse, 0xffff0000, RZ, 0xc0, !PT ;  /* 0xffff000003087812 */ /* 0x040fe200078ec0ff */
[----:B------:R-:W-:Y:S01]  /*f2b0*/  IMAD.U32 R3, R3, 0x10000, RZ ;  /* 0x0001000003037824 */ /* 0x000fe200078e00ff */
        /* <DEDUP_REMOVED lines=12> */
[-C--:B------:R-:W-:Y:S01]  /*f380*/  FMUL.FTZ R18, R18, R5.reuse ;  /* 0x0000000512127220 */ /* 0x080fe20000410000 */
[C---:B------:R-:W-:Y:S01]  /*f390*/  FMUL.FTZ R13, R16.reuse, R4 ;  /* 0x00000004100d7220 */ /* 0x040fe20000410000 */
[----:B------:R-:W-:Y:S01]  /*f3a0*/  FFMA.FTZ R17, R17, R8, R6 ;  /* 0x0000000811117223 */ /* 0x000fe20000010006 */
[-C--:B------:R-:W-:Y:S01]  /*f3b0*/  FMUL.FTZ R6, R16, R2.reuse ;  /* 0x0000000210067220 */ /* 0x080fe20000410000 */
[C---:B------:R-:W-:Y:S01]  /*f3c0*/  FFMA.FTZ R11, R14.reuse, R5, -R11 ;  /* 0x000000050e0b7223 */ /* 0x040fe2000001080b */
[----:B------:R-:W-:Y:S01]  /*f3d0*/  FFMA.FTZ R18, R14, R3, R18 ;  /* 0x000000030e127223 */ /* 0x000fe20000010012 */
[C---:B------:R-:W-:Y:S01]  /*f3e0*/  FFMA.FTZ R13, R7.reuse, R2, R13 ;  /* 0x00000002070d7223 */ /* 0x040fe2000001000d */
[----:B------:R-:W-:Y:S01]  /*f3f0*/  FFMA.FTZ R6, R7, R4, -R6 ;  /* 0x0000000407067223 */ /* 0x000fe20000010806 */
[----:B------:R-:W-:-:S02]  /*f400*/  F2FP.BF16.F32.PACK_AB R17, R17, R10 ;  /* 0x0000000a1111723e */ /* 0x000fc400000010ff */
[----:B------:R-:W-:Y:S02]  /*f410*/  F2FP.BF16.F32.PACK_AB R10, R18, R11 ;  /* 0x0000000b120a723e */ /* 0x000fe400000010ff */
[----:B------:R-:W-:Y:S01]  /*f420*/  F2FP.BF16.F32.PACK_AB R9, R0, R9 ;  /* 0x000000090009723e */ /* 0x000fe200000010ff */
[----:B------:R-:W-:Y:S01]  /*f430*/  IMAD.MOV.U32 R11, RZ, RZ, R17 ;  /* 0x000000ffff0b7224 */ /* 0x000fe200078e0011 */
[----:B------:R-:W-:Y:S02]  /*f440*/  F2FP.BF16.F32.PACK_AB R8, R13, R6 ;  /* 0x000000060d08723e */ /* 0x000fe400000010ff */
.L_x_2209:
[----:B------:R-:W-:Y:S05]  /*f450*/  BSYNC.RECONVERGENT B0 ;  /* 0x0000000000007941 */ /* 0x000fea0003800200 */
.L_x_2208:
[----:B------:R1:W-:Y:S01]  /*f460*/  STS.128 [R239+0x7800], R8 ;  /* 0x00780008ef007388 */ /* 0x0003e20000000c00 */
[----:B------:R-:W-:Y:S05]  /*f470*/  BRA `(.L_x_2170) ;  /* 0x0000005800287947 */ /* 0x000fea0003800000 */
.L_x_2171:
        /* <DEDUP_REMOVED lines=9> */
[----:B------:R1:W5:Y:S04]  /*f510*/  LDG.E.128 R12, desc[UR4][R44.64+0x80] ;  /* 0x000080042c0c7981 */ /* 0x000368000c1e1d00 */
[----:B------:R1:W5:Y:S04]  /*f520*/  LDG.E.128 R8, desc[UR4][R44.64+0x100] ;  /* 0x000100042c087981 */ /* 0x000368000c1e1d00 */
[----:B------:R1:W5:Y:S04]  /*f530*/  LDG.E.128 R4, desc[UR4][R44.64+0x180] ;  /* 0x000180042c047981 */ /* 0x000368000c1e1d00 */
        /* <DEDUP_REMOVED lines=22> */
[C---:B-----5:R-:W-:Y:S01]  /*f6a0*/  LOP3.LUT R22, R33.reuse, 0xffff0000, RZ, 0xc0, !PT ;  /* 0xffff000021167812 */ /* 0x060fe200078ec0ff */
[----:B------:R-:W-:Y:S01]  /*f6b0*/  IMAD.U32 R48, R33, 0x10000, RZ ;  /* 0x0001000021307824 */ /* 0x000fe200078e00ff */
[C---:B------:R-:W-:Y:S01]  /*f6c0*/  LOP3.LUT R33, R35.reuse, 0xffff0000, RZ, 0xc0, !PT ;  /* 0xffff000023217812 */ /* 0x040fe200078ec0ff */
[----:B------:R-:W-:Y:S01]  /*f6d0*/  IMAD.U32 R46, R34, 0x10000, RZ ;  /* 0x00010000222e7824 */ /* 0x000fe200078e00ff */
[----:B------:R-:W-:Y:S02]  /*f6e0*/  SHF.L.U32 R51, R35, 0x10, RZ ;  /* 0x0000001023337819 */ /* 0x000fe400000006ff */
[C---:B------:R-:W-:Y:S02]  /*f6f0*/  SHF.L.U32 R42, R32.reuse, 0x10, RZ ;  /* 0x00000010202a7819 */ /* 0x040fe400000006ff */
[----:B------:R-:W-:Y:S02]  /*f700*/  LOP3.LUT R32, R32, 0xffff0000, RZ, 0xc0, !PT ;  /* 0xffff000020207812 */ /* 0x000fe400078ec0ff */
        /* <DEDUP_REMOVED lines=8> */
[----:B------:R-:W-:Y:S01]  /*f790*/  LOP3.LUT R18, R18, 0xffff0000, RZ, 0xc0, !PT ;  /* 0xffff000012127812 */ /* 0x000fe200078ec0ff */
[----:B------:R-:W-:Y:S01]  /*f7a0*/  @!P1 FADD.FTZ R35, -R35, -RZ ;  /* 0x800000ff23239221 */ /* 0x000fe20000010100 */
[C---:B------:R-:W-:Y:S01]  /*f7b0*/  SHF.L.U32 R17, R19.reuse, 0x10, RZ ;  /* 0x0000001013117819 */ /* 0x040fe200000006ff */
        /* <DEDUP_REMOVED lines=18> */
[C---:B--2---:R-:W-:Y:S01]  /*f8e0*/  IMAD.U32 R18, R24.reuse, 0x10000, RZ ;  /* 0x0001000018127824 */ /* 0x044fe200078e00ff */
[----:B------:R-:W-:Y:S01]  /*f8f0*/  LOP3.LUT R17, R24, 0xffff0000, RZ, 0xc0, !PT ;  /* 0xffff000018117812 */ /* 0x000fe200078ec0ff */
[----:B------:R-:W-:Y:S01]  /*f900*/  FMUL.FTZ R56, R56, R19 ;  /* 0x0000001338387220 */ /* 0x000fe20000410000 */
[----:B------:R-:W-:Y:S01]  /*f910*/  SHF.L.U32 R16, R25, 0x10, RZ ;  /* 0x0000001019107819 */ /* 0x000fe200000006ff */
[----:B------:R-:W-:Y:S01]  /*f920*/  FMUL.FTZ R57, R57, R50 ;  /* 0x0000003239397220 */ /* 0x000fe20000410000 */
[----:B------:R-:W-:Y:S01]  /*f930*/  LOP3.LUT R28, R25, 0xffff0000, RZ, 0xc0, !PT ;  /* 0xffff0000191c7812 */ /* 0x000fe200078ec0ff */
[C---:B------:R-:W-:Y:S01]  /*f940*/  IMAD.U32 R25, R26.reuse, 0x10000, RZ ;  /* 0x000100001a197824 */ /* 0x040fe200078e00ff */
[----:B------:R-:W-:Y:S01]  /*f950*/  LOP3.LUT R24, R26, 0xffff0000, RZ, 0xc0, !PT ;  /* 0xffff00001a187812 */ /* 0x000fe200078ec0ff */
[----:B------:R-:W-:Y:S01]  /*f960*/  FMUL.FTZ R53, R54, R53 ;  /* 0x0000003536357220 */ /* 0x000fe20000410000 */
[----:B------:R-:W-:Y:S01]  /*f970*/  SHF.L.U32 R19, R27, 0x10, RZ ;  /* 0x000000101b137819 */ /* 0x000fe200000006ff */
        /* <DEDUP_REMOVED lines=14> */
.L_x_2213:
[----:B------:R-:W-:Y:S05]  /*fa60*/  BSYNC.RECONVERGENT B0 ;  /* 0x0000000000007941 */ /* 0x000fea0003800200 */
.L_x_2212:
[----:B-----5:R2:W-:Y:S01]  /*fa70*/  STS.128 [R239], R32 ;  /* 0x00000020ef007388 */ /* 0x0205e20000000c00 */
[----:B------:R-:W-:Y:S01]  /*fa80*/  LOP3.LUT R16, R20, 0x40, RZ, 0xfc, !PT ;  /* 0x0000004014107812 */ /* 0x000fe200078efcff */
[----:B------:R-:W-:Y:S03]  /*fa90*/  BSSY.RECONVERGENT B0, `(.L_x_2214) ;  /* 0x0000052000007945 */ /* 0x000fe60003800200 */
[----:B------:R-:W-:-:S13]  /*faa0*/  ISETP.GE.AND P0, PT, R16, R23, PT ;  /* 0x000000171000720c */ /* 0x000fda0003f06270 */
[----:B------:R-:W-:Y:S05]  /*fab0*/  @P0 BRA `(.L_x_2215) ;  /* 0x00000004003c0947 */ /* 0x000fea0003800000 */
[----:B------:R-:W3:Y:S01]  /*fac0*/  LDCU.64 UR8, c[0x0][0x4d0] ;  /* 0x00009a00ff0877ac */ /* 0x000ee20008000a00 */
        /* <DEDUP_REMOVED lines=8> */
[----:B---3--:R-:W-:-:S04]  /*fb50*/  IADD3 R16, P0, PT, R24, UR8, RZ ;  /* 0x0000000818107c10 */ /* 0x008fc8000ff1e0ff */
[----:B------:R-:W-:Y:S01]  /*fb60*/  IADD3.X R17, PT, PT, R22, UR9, RZ, P0, !PT ;  /* 0x0000000916117c10 */ /* 0x000fe200087fe4ff */
[----:B------:R-:W3:Y:S01]  /*fb70*/  LDCU.64 UR8, c[0x0][0x4c8] ;  /* 0x00009900ff0877ac */ /* 0x000ee20008000a00 */
[----:B------:R-:W-:-:S04]  /*fb80*/  IMAD.WIDE R28, R25, 0x2, R44 ;  /* 0x00000002191c7825 */ /* 0x000fc800078e022c */
[----:B------:R-:W4:Y:S04]  /*fb90*/  LDG.E.128 R16, desc[UR4][R16.64+0x80] ;  /* 0x0000800410107981 */ /* 0x000f28000c1e1d00 */
[----:B------:R-:W5:Y:S01]  /*fba0*/  LDG.E.128 R28, desc[UR4][R28.64+0x80] ;  /* 0x000080041c1c7981 */ /* 0x000f62000c1e1d00 */
[----:B---3--:R-:W-:-:S04]  /*fbb0*/  IADD3 R24, P0, PT, R24, UR8, RZ ;  /* 0x0000000818187c10 */ /* 0x008fc8000ff1e0ff */
[----:B------:R-:W-:-:S06]  /*fbc0*/  IADD3.X R25, PT, PT, R22, UR9, RZ, P0, !PT ;  /* 0x0000000916197c10 */ /* 0x000fcc00087fe4ff */
[----:B------:R-:W3:Y:S01]  /*fbd0*/  LDG.E.128 R24, desc[UR4][R24.64+0x80] ;  /* 0x0000800418187981 */ /* 0x000ee2000c1e1d00 */
[C---:B--2---:R-:W-:Y:S01]  /*fbe0*/  SHF.L.U32 R32, R12.reuse, 0x10, RZ ;  /* 0x000000100c207819 */ /* 0x044fe200000006ff */
        /* <DEDUP_REMOVED lines=18> */
[C---:B-----5:R-:W-:Y:S01]  /*fd10*/  SHF.L.U32 R50, R28.reuse, 0x10, RZ ;  /* 0x000000101c327819 */ /* 0x060fe200000006ff */
        /* <DEDUP_REMOVED lines=13> */
[----:B---3--:R-:W-:Y:S01]  /*fdf0*/  SHF.L.U32 R19, R24, 0x10, RZ ;  /* 0x0000001018137819 */ /* 0x008fe200000006ff */
        /* <DEDUP_REMOVED lines=9> */
[C---:B------:R-:W-:Y:S01]  /*fe90*/  SHF.L.U32 R28, R26.reuse, 0x10, RZ ;  /* 0x000000101a1c7819 */ /* 0x040fe200000006ff */
        /* <DEDUP_REMOVED lines=17> */
.L_x_2215:
[----:B------:R-:W-:Y:S05]  /*ffb0*/  BSYNC.RECONVERGENT B0 ;  /* 0x0000000000007941 */ /* 0x000fea0003800200 */
.L_x_2214:
[----:B------:R3:W-:Y:S01]  /*ffc0*/  STS.128 [R239+0x2000], R12 ;  /* 0x0020000cef007388 */ /* 0x0007e20000000c00 */
[----:B------:R-:W-:Y:S01]  /*ffd0*/  LOP3.LUT R16, R20, 0x80, RZ, 0xfc, !PT ;  /* 0x0000008014107812 */ /* 0x000fe200078efcff */
[----:B------:R-:W-:Y:S03]  /*ffe0*/  BSSY.RECONVERGENT B0, `(.L_x_2216) ;  /* 0x0000052000007945 */ /* 0x000fe60003800200 */
[----:B------:R-:W-:-:S13]  /*fff0*/  ISETP.GE.AND P0, PT, R16, R23, PT ;  /* 0x000000171000720c */ /* 0x000fda0003f06270 */
[----:B------:R-:W-:Y:S05]  /*10000*/  @P0 BRA `(.L_x_2217) ;  /* 0x00000004003c0947 */ /* 0x000fea0003800000 */
[----:B------:R-:W4:Y:S01]  /*10010*/  LDCU.64 UR8, c[0x0][0x4d0] ;  /* 0x00009a00ff0877ac */ /* 0x000f220008000a00 */
[----:B------:R-:W-:-:S04]  /*10020*/  ISETP.GE.U32.AND P1, PT, R16, R41, PT ;  /* 0x000000291000720c */ /* 0x000fc80003f26070 */
[----:B---3--:R-:W-:Y:S02]  /*10030*/  SEL R13, R38, RZ, P1 ;  /* 0x000000ff260d7207 */ /* 0x008fe40000800000 */
        /* <DEDUP_REMOVED lines=15> */
[C---:B------:R-:W-:Y:S01]  /*10130*/  SHF.L.U32 R28, R8.reuse, 0x10, RZ ;  /* 0x00000010081c7819 */ /* 0x040fe200000006ff */
[C---:B------:R-:W-:Y:S01]  /*10140*/  IMAD.U32 R30, R9.reuse, 0x10000, RZ ;  /* 0x00010000091e7824 */ /* 0x040fe200078e00ff */
[----:B------:R-:W-:Y:S01]  /*10150*/  LOP3.LUT R22, R8, 0xffff0000, RZ, 0xc0, !PT ;  /* 0xffff000008167812 */ /* 0x000fe200078ec0ff */
[C---:B------:R-:W-:Y:S01]  /*10160*/  IMAD.U32 R29, R10.reuse, 0x10000, RZ ;  /* 0x000100000a1d7824 */ /* 0x040fe200078e00ff */
[----:B------:R-:W-:Y:S02]  /*10170*/  LOP3.LUT R8, R9, 0xffff0000, RZ, 0xc0, !PT ;  /* 0xffff000009087812 */ /* 0x000fe400078ec0ff */
[C---:B------:R-:W-:Y:S02]  /*10180*/  LOP3.LUT R9, R11.reuse, 0xffff0000, RZ, 0xc0, !PT ;  /* 0xffff00000b097812 */ /* 0x040fe400078ec0ff */
[----:B--2---:R-:W-:Y:S02]  /*10190*/  SHF.L.U32 R32, R11, 0x10, RZ ;  /* 0x000000100b207819 */ /* 0x004fe400000006ff */
        /* <DEDUP_REMOVED lines=54> */
.L_x_2217:
[----:B------:R-:W-:Y:S05]  /*10500*/  BSYNC.RECONVERGENT B0 ;  /* 0x0000000000007941 */ /* 0x000fea0003800200 */
.L_x_2216:
[----:B------:R4:W-:Y:S01]  /*10510*/  STS.128 [R239+0x4000], R8 ;  /* 0x00400008ef007388 */ /* 0x0009e20000000c00 */
[----:B---3--:R-:W-:Y:S01]  /*10520*/  LOP3.LUT R12, R20, 0xc0, RZ, 0xfc, !PT ;  /* 0x000000c0140c7812 */ /* 0x008fe200078efcff */
[----:B------:R-:W-:Y:S03]  /*10530*/  BSSY.RECONVERGENT B0, `(.L_x_2218) ;  /* 0x0000052000007945 */ /* 0x000fe60003800200 */
[----:B------:R-:W-:-:S13]  /*10540*/  ISETP.GE.AND P0, PT, R12, R23, PT ;  /* 0x000000170c00720c */ /* 0x000fda0003f06270 */
[----:B------:R-:W-:Y:S05]  /*10550*/  @P0 BRA `(.L_x_2219) ;  /* 0x00000004003c0947 */ /* 0x000fea0003800000 */
[----:B------:R-:W3:Y:S01]  /*10560*/  LDCU.64 UR8, c[0x0][0x4d0] ;  /* 0x00009a00ff0877ac */ /* 0x000ee20008000a00 */
[----:B------:R-:W-:-:S04]  /*10570*/  ISETP.GE.U32.AND P1, PT, R12, R41, PT ;  /* 0x000000290c00720c */ /* 0x000fc80003f26070 */
[----:B----4-:R-:W-:Y:S02]  /*10580*/  SEL R9, R38, RZ, P1 ;  /* 0x000000ff26097207 */ /* 0x010fe40000800000 */
        /* <DEDUP_REMOVED lines=34> */
[C---:B--2---:R-:W-:Y:S01]  /*107b0*/  SHF.L.U32 R32, R16.reuse, 0x10, RZ ;  /* 0x0000001010207819 */ /* 0x044fe200000006ff */
        /* <DEDUP_REMOVED lines=41> */
.L_x_2219:
[----:B------:R-:W-:Y:S05]  /*10a50*/  BSYNC.RECONVERGENT B0 ;  /* 0x0000000000007941 */ /* 0x000fea0003800200 */
.L_x_2218:
[----:B------:R3:W-:Y:S02]  /*10a60*/  STS.128 [R239+0x6000], R4 ;  /* 0x00600004ef007388 */ /* 0x0007e40000000c00 */
.L_x_2211:
[----:B------:R-:W-:Y:S05]  /*10a70*/  BSYNC.RECONVERGENT B1 ;  /* 0x0000000000017941 */ /* 0x000fea0003800200 */
.L_x_2210:
[----:B------:R-:W-:Y:S01]  /*10a80*/  IADD3 R22, PT, PT, R112, 0x10, RZ ;  /* 0x0000001070167810 */ /* 0x000fe20007ffe0ff */
[----:B------:R-:W-:Y:S03]  /*10a90*/  BSSY.RECONVERGENT B1, `(.L_x_2220) ;  /* 0x0000161000017945 */ /* 0x000fe60003800200 */
[----:B------:R-:W-:-:S13]  /*10aa0*/  ISETP.GE.AND P0, PT, R22, R39, PT ;  /* 0x000000271600720c */ /* 0x000fda0003f06270 */
[----:B------:R-:W-:Y:S05]  /*10ab0*/  @P0 BRA `(.L_x_2221) ;  /* 0x0000001400780947 */ /* 0x000fea0003800000 */
[----:B------:R-:W-:-:S04]  /*10ac0*/  LEA R50, P0, R49, R44, 0x1 ;  /* 0x0000002c31327211 */ /* 0x000fc800078008ff */
[----:B------:R-:W-:-:S05]  /*10ad0*/  LEA.HI.X R51, R49, R45, R47, 0x1, P0 ;  /* 0x0000002d31337211 */ /* 0x000fca00000f0c2f */
[----:B------:R1:W5:Y:S04]  /*10ae0*/  LDG.E.128 R12, desc[UR4][R50.64+0x80] ;  /* 0x00008004320c7981 */ /* 0x000368000c1e1d00 */
[----:B----4-:R1:W5:Y:S04]  /*10af0*/  LDG.E.128 R8, desc[UR4][R50.64+0x100] ;  /* 0x0001000432087981 */ /* 0x010368000c1e1d00 */
[----:B---3--:R1:W5:Y:S04]  /*10b00*/  LDG.E.128 R4, desc[UR4][R50.64+0x180] ;  /* 0x0001800432047981 */ /* 0x008368000c1e1d00 */
[----:B--2---:R1:W5:Y:S01]  /*10b10*/  LDG.E.128 R32, desc[UR4][R50.64] ;  /* 0x0000000432207981 */ /* 0x004362000c1e1d00 */
[----:B------:R-:W-:Y:S01]  /*10b20*/  ISETP.GE.AND P0, PT, R20, R23, PT ;  /* 0x000000171400720c */ /* 0x000fe20003f06270 */
[----:B------:R-:W-:-:S12]  /*10b30*/  BSSY.RECONVERGENT B0, `(.L_x_2222) ;  /* 0x0000051000007945 */ /* 0x000fd80003800200 */
[----:B------:R-:W-:Y:S05]  /*10b40*/  @P0 BRA `(.L_x_2223) ;  /* 0x00000004003c0947 */ /* 0x000fea0003800000 */
[----:B------:R-:W2:Y:S01]  /*10b50*/  LDCU.64 UR8, c[0x0][0x4d0] ;  /* 0x00009a00ff0877ac */ /* 0x000ea20008000a00 */
        /* <DEDUP_REMOVED lines=31> */
[----:B----4-:R-:W-:Y:S01]  /*10d50*/  IMAD.U32 R55, R29, 0x10000, RZ ;  /* 0x000100001d377824 */ /* 0x010fe200078e00ff */
[C---:B------:R-:W-:Y:S01]  /*10d60*/  SHF.L.U32 R17, R19.reuse, 0x10, RZ ;  /* 0x0000001013117819 */ /* 0x040fe200000006ff */
[----:B------:R-:W-:Y:S01]  /*10d70*/  IMAD.U32 R56, R28, 0x10000, RZ ;  /* 0x000100001c387824 */ /* 0x000fe200078e00ff */
        /* <DEDUP_REMOVED lines=44> */
.L_x_2223:
[----:B------:R-:W-:Y:S05]  /*11040*/  BSYNC.RECONVERGENT B0 ;  /* 0x0000000000007941 */ /* 0x000fea0003800200 */
.L_x_2222:
[----:B-----5:R2:W-:Y:S01]  /*11050*/  STS.128 [R239+0x800], R32 ;  /* 0x00080020ef007388 */ /* 0x0205e20000000c00 */
[----:B------:R-:W-:Y:S01]  /*11060*/  LOP3.LUT R16, R20, 0x40, RZ, 0xfc, !PT ;  /* 0x0000004014107812 */ /* 0x000fe200078efcff */
[----:B------:R-:W-:Y:S03]  /*11070*/  BSSY.RECONVERGENT B0, `(.L_x_2224) ;  /* 0x0000053000007945 */ /* 0x000fe60003800200 */
[----:B------:R-:W-:-:S13]  /*11080*/  ISETP.GE.AND P0, PT, R16, R23, PT ;  /* 0x000000171000720c */ /* 0x000fda0003f06270 */
        /* <DEDUP_REMOVED lines=20> */
[C---:B--2---:R-:W-:Y:S01]  /*111d0*/  IMAD.U32 R33, R12.reuse, 0x10000, RZ ;  /* 0x000100000c217824 */ /* 0x044fe200078e00ff */
        /* <DEDUP_REMOVED lines=12> */
[----:B-----5:R-:W-:Y:S01]  /*112a0*/  IMAD.U32 R53, R28, 0x10000, RZ ;  /* 0x000100001c357824 */ /* 0x020fe200078e00ff */
        /* <DEDUP_REMOVED lines=8> */
[C---:B------:R-:W-:Y:S01]  /*11330*/  LOP3.LUT R29, R30.reuse, 0xffff0000, RZ, 0xc0, !PT ;  /* 0xffff00001e1d7812 */ /* 0x040fe200078ec0ff */
[----:B------:R-:W-:Y:S01]  /*11340*/  @!P0 FADD.FTZ R15, -R15, -RZ ;  /* 0x800000ff0f0f8221 */ /* 0x000fe20000010100 */
[----:B------:R-:W-:Y:S01]  /*11350*/  LOP3.LUT R19, R19, 0xffff0000, RZ, 0xc0, !PT ;  /* 0xffff000013137812 */ /* 0x000fe200078ec0ff */
[----:B------:R-:W-:Y:S01]  /*11360*/  @!P0 FADD.FTZ R17, -R17, -RZ ;  /* 0x800000ff11118221 */ /* 0x000fe20000010100 */
[----:B------:R-:W-:Y:S01]  /*11370*/  SHF.L.U32 R52, R30, 0x10, RZ ;  /* 0x000000101e347819 */ /* 0x000fe200000006ff */
[C---:B------:R-:W-:Y:S01]  /*11380*/  IMAD.U32 R30, R31.reuse, 0x10000, RZ ;  /* 0x000100001f1e7824 */ /* 0x040fe200078e00ff */
[----:B------:R-:W-:Y:S01]  /*11390*/  LOP3.LUT R54, R31, 0xffff0000, RZ, 0xc0, !PT ;  /* 0xffff00001f367812 */ /* 0x000fe200078ec0ff */
[----:B------:R-:W-:Y:S01]  /*113a0*/  FMUL.FTZ R49, R49, R16 ;  /* 0x0000001031317220 */ /* 0x000fe20000410000 */
[----:B------:R-:W-:Y:S01]  /*113b0*/  FMUL.FTZ R29, R29, R18 ;  /* 0x000000121d1d7220 */ /* 0x000fe20000410000 */
[----:B------:R-:W-:Y:S01]  /*113c0*/  @!P0 FADD.FTZ R48, -R48, -RZ ;  /* 0x800000ff30308221 */ /* 0x000fe20000010100 */
[----:B------:R-:W-:Y:S01]  /*113d0*/  @!P0 FADD.FTZ R19, -R19, -RZ ;  /* 0x800000ff13138221 */ /* 0x000fe20000010100 */
[C---:B---3--:R-:W-:Y:S01]  /*113e0*/  SHF.L.U32 R18, R24.reuse, 0x10, RZ ;  /* 0x0000001018127819 */ /* 0x048fe200000006ff */
[----:B------:R-:W-:Y:S01]  /*113f0*/  FMUL.FTZ R42, R53, R42 ;  /* 0x0000002a352a7220 */ /* 0x000fe20000410000 */
[----:B------:R-:W-:Y:S01]  /*11400*/  LOP3.LUT R16, R24, 0xffff0000, RZ, 0xc0, !PT ;  /* 0xffff000018107812 */ /* 0x000fe200078ec0ff */
[----:B------:R-:W-:Y:S01]  /*11410*/  FMUL.FTZ R28, R28, R15 ;  /* 0x0000000f1c1c7220 */ /* 0x000fe20000410000 */
[----:B------:R-:W-:Y:S01]  /*11420*/  @!P0 FADD.FTZ R47, -R47, -RZ ;  /* 0x800000ff2f2f8221 */ /* 0x000fe20000010100 */
[----:B------:R-:W-:Y:S01]  /*11430*/  FMUL.FTZ R17, R30, R17 ;  /* 0x000000111e117220 */ /* 0x000fe20000410000 */
        /* <DEDUP_REMOVED lines=22> */
.L_x_2225:
[----:B------:R-:W-:Y:S05]  /*115a0*/  BSYNC.RECONVERGENT B0 ;  /* 0x0000000000007941 */ /* 0x000fea0003800200 */
.L_x_2224:
[----:B------:R3:W-:Y:S01]  /*115b0*/  STS.128 [R239+0x2800], R12 ;  /* 0x0028000cef007388 */ /* 0x0007e20000000c00 */
[----:B------:R-:W-:Y:S01]  /*115c0*/  LOP3.LUT R16, R20, 0x80, RZ, 0xfc, !PT ;  /* 0x0000008014107812 */ /* 0x000fe200078efcff */
[----:B------:R-:W-:Y:S03]  /*115d0*/  BSSY.RECONVERGENT B0, `(.L_x_2226) ;  /* 0x0000054000007945 */ /* 0x000fe60003800200 */
[----:B------:R-:W-:-:S13]  /*115e0*/  ISETP.GE.AND P0, PT, R16, R23, PT ;  /* 0x000000171000720c */ /* 0x000fda0003f06270 */
[----:B------:R-:W-:Y:S05]  /*115f0*/  @P0 BRA `(.L_x_2227) ;  /* 0x0000000400440947 */ /* 0x000fea0003800000 */
[----:B------:R-:W4:Y:S01]  /*11600*/  LDCU.64 UR8, c[0x0][0x4d0] ;  /* 0x00009a00ff0877ac */ /* 0x000f220008000a00 */
[----:B------:R-:W-:Y:S02]  /*11610*/  ISETP.GE.U32.AND P0, PT, R16, R41, PT ;  /* 0x000000291000720c */ /* 0x000fe40003f06070 */
[--C-:B---3--:R-:W-:Y:S02]  /*11620*/  SHF.R.S32.HI R13, RZ, 0x1f, R43.reuse ;  /* 0x0000001fff0d7819 */ /* 0x108fe4000001142b */
        /* <DEDUP_REMOVED lines=16> */
[C---:B------:R-:W-:Y:S01]  /*11730*/  IMAD.U32 R29, R8.reuse, 0x10000, RZ ;  /* 0x00010000081d7824 */ /* 0x040fe200078e00ff */
[----:B------:R-:W-:Y:S01]  /*11740*/  LOP3.LUT R28, R8, 0xffff0000, RZ, 0xc0, !PT ;  /* 0xffff0000081c7812 */ /* 0x000fe200078ec0ff */
[----:B--2---:R-:W-:Y:S01]  /*11750*/  IMAD.U32 R33, R11, 0x10000, RZ ;  /* 0x000100000b217824 */ /* 0x004fe200078e00ff */
[C---:B------:R-:W-:Y:S01]  /*11760*/  LOP3.LUT R8, R9.reuse, 0xffff0000, RZ, 0xc0, !PT ;  /* 0xffff000009087812 */ /* 0x040fe200078ec0ff */
[C---:B------:R-:W-:Y:S01]  /*11770*/  IMAD.U32 R30, R10.reuse, 0x10000, RZ ;  /* 0x000100000a1e7824 */ /* 0x040fe200078e00ff */
[----:B------:R-:W-:Y:S02]  /*11780*/  SHF.L.U32 R31, R9, 0x10, RZ ;  /* 0x00000010091f7819 */ /* 0x000fe400000006ff */
[----:B------:R-:W-:Y:S02]  /*11790*/  LOP3.LUT R9, R11, 0xffff0000, RZ, 0xc0, !PT ;  /* 0xffff00000b097812 */ /* 0x000fe400078ec0ff */
[----:B------:R-:W-:-:S02]  /*117a0*/  LOP3.LUT R10, R10, 0xffff0000, RZ, 0xc0, !PT ;  /* 0xffff00000a0a7812 */ /* 0x000fc400078ec0ff */
[C---:B----4-:R-:W-:Y:S01]  /*117b0*/  SHF.L.U32 R32, R12.reuse, 0x10, RZ ;  /* 0x000000100c207819 */ /* 0x050fe200000006ff */
[C---:B------:R-:W-:Y:S01]  /*117c0*/  IMAD.U32 R11, R13.reuse, 0x10000, RZ ;  /* 0x000100000d0b7824 */ /* 0x040fe200078e00ff */
[----:B------:R-:W-:Y:S01]  /*117d0*/  LOP3.LUT R12, R12, 0xffff0000, RZ, 0xc0, !PT ;  /* 0xffff00000c0c7812 */ /* 0x000fe200078ec0ff */
[----:B------:R-:W-:Y:S01]  /*117e0*/  IMAD.U32 R34, R14, 0x10000, RZ ;  /* 0x000100000e227824 */ /* 0x000fe200078e00ff */
[----:B------:R-:W-:Y:S01]  /*117f0*/  LOP3.LUT R35, R13, 0xffff0000, RZ, 0xc0, !PT ;  /* 0xffff00000d237812 */ /* 0x000fe200078ec0ff */
[----:B-----5:R-:W-:Y:S01]  /*11800*/  IMAD.U32 R49, R24, 0x10000, RZ ;  /* 0x0001000018317824 */ /* 0x020fe200078e00ff */
[C---:B------:R-:W-:Y:S01]  /*11810*/  SHF.L.U32 R13, R15.reuse, 0x10, RZ ;  /* 0x000000100f0d7819 */ /* 0x040fe200000006ff */
        /* <DEDUP_REMOVED lines=16> */
[----:B------:R-:W-:Y:S01]  /*11920*/  FMUL.FTZ R24, R24, R11 ;  /* 0x0000000b18187220 */ /* 0x000fe20000410000 */
[----:B------:R-:W-:Y:S01]  /*11930*/  @!P0 FADD.FTZ R14, -R14, -RZ ;  /* 0x800000ff0e0e8221 */ /* 0x000fe20000010100 */
[----:B------:R-:W-:Y:S01]  /*11940*/  FMUL.FTZ R26, R26, R13 ;  /* 0x0000000d1a1a7220 */ /* 0x000fe20000410000 */
[C---:B---3--:R-:W-:Y:S01]  /*11950*/  LOP3.LUT R12, R16.reuse, 0xffff0000, RZ, 0xc0, !PT ;  /* 0xffff0000100c7812 */ /* 0x048fe200078ec0ff */
[----:B------:R-:W-:Y:S01]  /*11960*/  FMUL.FTZ R32, R49, R32 ;  /* 0x0000002031207220 */ /* 0x000fe20000410000 */
[C---:B------:R-:W-:Y:S01]  /*11970*/  SHF.L.U32 R11, R17.reuse, 0x10, RZ ;  /* 0x00000010110b7819 */ /* 0x040fe200000006ff */
        /* <DEDUP_REMOVED lines=25> */
.L_x_2227:
[----:B------:R-:W-:Y:S05]  /*11b10*/  BSYNC.RECONVERGENT B0 ;  /* 0x0000000000007941 */ /* 0x000fea0003800200 */
.L_x_2226:
[----:B------:R4:W-:Y:S01]  /*11b20*/  STS.128 [R239+0x4800], R8 ;  /* 0x00480008ef007388 */ /* 0x0009e20000000c00 */
[----:B---3--:R-:W-:Y:S01]  /*11b30*/  LOP3.LUT R12, R20, 0xc0, RZ, 0xfc, !PT ;  /* 0x000000c0140c7812 */ /* 0x008fe200078efcff */
[----:B------:R-:W-:Y:S03]  /*11b40*/  BSSY.RECONVERGENT B0, `(.L_x_2228) ;  /* 0x0000054000007945 */ /* 0x000fe60003800200 */
[----:B------:R-:W-:-:S13]  /*11b50*/  ISETP.GE.AND P0, PT, R12, R23, PT ;  /* 0x000000170c00720c */ /* 0x000fda0003f06270 */
[----:B------:R-:W-:Y:S05]  /*11b60*/  @P0 BRA `(.L_x_2229) ;  /* 0x0000000400440947 */ /* 0x000fea0003800000 */
[----:B------:R-:W-:Y:S01]  /*11b70*/  ISETP.GE.U32.AND P0, PT, R12, R41, PT ;  /* 0x000000290c00720c */ /* 0x000fe20003f06070 */
[----:B------:R-:W3:Y:S01]  /*11b80*/  LDCU.64 UR8, c[0x0][0x4d0] ;  /* 0x00009a00ff0877ac */ /* 0x000ee20008000a00 */
[--C-:B----4-:R-:W-:Y:S02]  /*11b90*/  SHF.R.S32.HI R9, RZ, 0x1f, R43.reuse ;  /* 0x0000001fff097819 */ /* 0x110fe4000001142b */
        /* <DEDUP_REMOVED lines=16> */
[C---:B------:R-:W-:Y:S01]  /*11ca0*/  IMAD.U32 R25, R4.reuse, 0x10000, RZ ;  /* 0x0001000004197824 */ /* 0x040fe200078e00ff */
[----:B------:R-:W-:Y:S01]  /*11cb0*/  LOP3.LUT R24, R4, 0xffff0000, RZ, 0xc0, !PT ;  /* 0xffff000004187812 */ /* 0x000fe200078ec0ff */
[----:B------:R-:W-:Y:S01]  /*11cc0*/  IMAD.U32 R29, R7, 0x10000, RZ ;  /* 0x00010000071d7824 */ /* 0x000fe200078e00ff */
        /* <DEDUP_REMOVED lines=10> */
[----:B--2---:R-:W-:Y:S01]  /*11d70*/  IMAD.U32 R35, R16, 0x10000, RZ ;  /* 0x0001000010237824 */ /* 0x004fe200078e00ff */
        /* <DEDUP_REMOVED lines=48> */
.L_x_2229:
[----:B------:R-:W-:Y:S05]  /*12080*/  BSYNC.RECONVERGENT B0 ;  /* 0x0000000000007941 */ /* 0x000fea0003800200 */
.L_x_2228:
[----:B------:R3:W-:Y:S02]  /*12090*/  STS.128 [R239+0x6800], R4 ;  /* 0x00680004ef007388 */ /* 0x0007e40000000c00 */
.L_x_2221:
[----:B------:R-:W-:Y:S05]  /*120a0*/  BSYNC.RECONVERGENT B1 ;  /* 0x0000000000017941 */ /* 0x000fea0003800200 */
.L_x_2220:
        /* <DEDUP_REMOVED lines=11> */
[----:B------:R-:W-:Y:S01]  /*12160*/  BSSY.RECONVERGENT B0, `(.L_x_2232) ;  /* 0x0000053000007945 */ /* 0x000fe20003800200 */
[----:B------:R-:W-:-:S11]  /*12170*/  IMAD.SHL.U32 R43, R37, 0x20, RZ ;  /* 0x00000020252b7824 */ /* 0x000fd600078e00ff */
        /* <DEDUP_REMOVED lines=22> */
[----:B-1----:R-:W-:Y:S01]  /*122e0*/  IMAD.U32 R51, R35, 0x10000, RZ ;  /* 0x0001000023337824 */ /* 0x002fe200078e00ff */
        /* <DEDUP_REMOVED lines=58> */
.L_x_2233:
[----:B------:R-:W-:Y:S05]  /*12690*/  BSYNC.RECONVERGENT B0 ;  /* 0x0000000000007941 */ /* 0x000fea0003800200 */
.L_x_2232:
        /* <DEDUP_REMOVED lines=42> */
[----:B-1----:R-:W-:Y:S01]  /*12940*/  LOP3.LUT R51, R28, 0xffff0000, RZ, 0xc0, !PT ;  /* 0xffff00001c337812 */ /* 0x002fe200078ec0ff */
        /* <DEDUP_REMOVED lines=43> */
.L_x_2235:
[----:B------:R-:W-:Y:S05]  /*12c00*/  BSYNC.RECONVERGENT B0 ;  /* 0x0000000000007941 */ /* 0x000fea0003800200 */
.L_x_2234:
        /* <DEDUP_REMOVED lines=48> */
[C---:B-1----:R-:W-:Y:S01]  /*12f10*/  SHF.L.U32 R51, R26.reuse, 0x10, RZ ;  /* 0x000000101a337819 */ /* 0x042fe200000006ff */
        /* <DEDUP_REMOVED lines=37> */
.L_x_2237:
[----:B------:R-:W-:Y:S05]  /*13170*/  BSYNC.RECONVERGENT B0 ;  /* 0x0000000000007941 */ /* 0x000fea0003800200 */
.L_x_2236:
        /* <DEDUP_REMOVED lines=86> */
.L_x_2239:
[----:B------:R-:W-:Y:S05]  /*136e0*/  BSYNC.RECONVERGENT B0 ;  /* 0x0000000000007941 */ /* 0x000fea0003800200 */
.L_x_2238:
[----:B------:R3:W-:Y:S02]  /*136f0*/  STS.128 [R239+0x7000], R4 ;  /* 0x00700004ef007388 */ /* 0x0007e40000000c00 */
.L_x_2231:
[----:B------:R-:W-:Y:S05]  /*13700*/  BSYNC.RECONVERGENT B1 ;  /* 0x0000000000017941 */ /* 0x000fea0003800200 */
.L_x_2230:
[----:B------:R-:W-:-:S04]  /*13710*/  IADD3 R46, PT, PT, R112, 0x30, RZ ;  /* 0x00000030702e7810 */ /* 0x000fc80007ffe0ff */
[----:B------:R-:W-:-:S13]  /*13720*/  ISETP.GE.AND P0, PT, R46, R39, PT ;  /* 0x000000272e00720c */ /* 0x000fda0003f06270 */
[----:B------:R-:W-:Y:S05]  /*13730*/  @P0 BRA `(.L_x_2170) ;  /* 0x0000001400780947 */ /* 0x000fea0003800000 */
[----:B------:R-:W-:-:S04]  /*13740*/  IMAD.WIDE.U32 R48, R2, 0x60, R44 ;  /* 0x0000006002307825 */ /* 0x000fc800078e002c */
[----:B------:R-:W-:-:S05]  /*13750*/  IMAD R3, R3, 0x60, RZ ;  /* 0x0000006003037824 */ /* 0x000fca00078e02ff */
[----:B------:R-:W-:-:S05]  /*13760*/  IADD3 R49, PT, PT, R3, R49, RZ ;  /* 0x0000003103317210 */ /* 0x000fca0007ffe0ff */
[----:B------:R1:W5:Y:S04]  /*13770*/  LDG.E.128 R12, desc[UR4][R48.64+0x80] ;  /* 0x00008004300c7981 */ /* 0x000368000c1e1d00 */
[----:B----4-:R1:W5:Y:S04]  /*13780*/  LDG.E.128 R8, desc[UR4][R48.64+0x100] ;  /* 0x0001000430087981 */ /* 0x010368000c1e1d00 */
[----:B---3--:R1:W5:Y:S04]  /*13790*/  LDG.E.128 R4, desc[UR4][R48.64+0x180] ;  /* 0x0001800430047981 */ /* 0x008368000c1e1d00 */
[----:B------:R1:W5:Y:S01]  /*137a0*/  LDG.E.128 R16, desc[UR4][R48.64] ;  /* 0x0000000430107981 */ /* 0x000362000c1e1d00 */
[----:B------:R-:W-:Y:S01]  /*137b0*/  ISETP.GE.AND P0, PT, R20, R23, PT ;  /* 0x000000171400720c */ /* 0x000fe20003f06270 */
[----:B------:R-:W-:Y:S01]  /*137c0*/  BSSY.RECONVERGENT B0, `(.L_x_2240) ;  /* 0x0000054000007945 */ /* 0x000fe20003800200 */
[----:B------:R-:W-:-:S11]  /*137d0*/  IMAD R3, R37, 0x30, RZ ;  /* 0x0000003025037824 */ /* 0x000fd600078e02ff */
        /* <DEDUP_REMOVED lines=14> */
[----:B--2---:R-:W-:-:S04]  /*138c0*/  IMAD.WIDE R32, R29, 0x2, R48 ;  /* 0x000000021d207825 */ /* 0x004fc800078e0230 */
[----:B------:R-:W2:Y:S04]  /*138d0*/  LDG.E.128 R24, desc[UR4][R24.64] ;  /* 0x0000000418187981 */ /* 0x000ea8000c1e1d00 */
[----:B------:R-:W4:Y:S01]  /*138e0*/  LDG.E.128 R32, desc[UR4][R32.64] ;  /* 0x0000000420207981 */ /* 0x000f22000c1e1d00 */
[----:B---3--:R-:W-:-:S04]  /*138f0*/  IADD3 R28, P1, PT, R28, UR8, RZ ;  /* 0x000000081c1c7c10 */ /* 0x008fc8000ff3e0ff */
[----:B------:R-:W-:-:S06]  /*13900*/  IADD3.X R29, PT, PT, R2, UR9, RZ, P1, !PT ;  /* 0x00000009021d7c10 */ /* 0x000fcc0008ffe4ff */
[----:B------:R-:W3:Y:S01]  /*13910*/  LDG.E.128 R28, desc[UR4][R28.64] ;  /* 0x000000041c1c7981 */ /* 0x000ee2000c1e1d00 */
[----:B-----5:R-:W-:Y:S01]  /*13920*/  LOP3.LUT R2, R17, 0xffff0000, RZ, 0xc0, !PT ;  /* 0xffff000011027812 */ /* 0x020fe200078ec0ff */
[----:B-1----:R-:W-:Y:S01]  /*13930*/  IMAD.U32 R45, R19, 0x10000, RZ ;  /* 0x00010000132d7824 */ /* 0x002fe200078e00ff */
[----:B------:R-:W-:Y:S01]  /*13940*/  SHF.L.U32 R43, R17, 0x10, RZ ;  /* 0x00000010112b7819 */ /* 0x000fe200000006ff */
[----:B------:R-:W-:Y:S01]  /*13950*/  IMAD.U32 R37, R16, 0x10000, RZ ;  /* 0x0001000010257824 */ /* 0x000fe200078e00ff */
[----:B------:R-:W-:Y:S01]  /*13960*/  LOP3.LUT R17, R19, 0xffff0000, RZ, 0xc0, !PT ;  /* 0xffff000013117812 */ /* 0x000fe200078ec0ff */
[----:B------:R-:W-:Y:S01]  /*13970*/  IMAD.U32 R39, R18, 0x10000, RZ ;  /* 0x0001000012277824 */ /* 0x000fe200078e00ff */
[----:B------:R-:W-:Y:S02]  /*13980*/  LOP3.LUT R16, R16, 0xffff0000, RZ, 0xc0, !PT ;  /* 0xffff000010107812 */ /* 0x000fe400078ec0ff */
[----:B------:R-:W-:Y:S02]  /*13990*/  LOP3.LUT R18, R18, 0xffff0000, RZ, 0xc0, !PT ;  /* 0xffff000012127812 */ /* 0x000fe400078ec0ff */
[----:B--2---:R-:W-:Y:S01]  /*139a0*/  SHF.L.U32 R44, R24, 0x10, RZ ;  /* 0x00000010182c7819 */ /* 0x004fe200000006ff */
[C---:B------:R-:W-:Y:S01]  /*139b0*/  IMAD.U32 R19, R25.reuse, 0x10000, RZ ;  /* 0x0001000019137824 */ /* 0x040fe200078e00ff */
[----:B------:R-:W-:Y:S01]  /*139c0*/  LOP3.LUT R50, R25, 0xffff0000, RZ, 0xc0, !PT ;  /* 0xffff000019327812 */ /* 0x000fe200078ec0ff */
[----:B------:R-:W-:Y:S01]  /*139d0*/  IMAD.U32 R47, R26, 0x10000, RZ ;  /* 0x000100001a2f7824 */ /* 0x000fe200078e00ff */
[----:B------:R-:W-:Y:S01]  /*139e0*/  LOP3.LUT R24, R24, 0xffff0000, RZ, 0xc0, !PT ;  /* 0xffff000018187812 */ /* 0x000fe200078ec0ff */
[----:B----4-:R-:W-:Y:S01]  /*139f0*/  IMAD.U32 R53, R32, 0x10000, RZ ;  /* 0x0001000020357824 */ /* 0x010fe200078e00ff */
        /* <DEDUP_REMOVED lines=16> */
[----:B------:R-:W-:Y:S01]  /*13b00*/  @!P0 FADD.FTZ R44, -R44, -RZ ;  /* 0x800000ff2c2c8221 */ /* 0x000fe20000010100 */
[----:B------:R-:W-:Y:S01]  /*13b10*/  FMUL.FTZ R32, R32, R19 ;  /* 0x0000001320207220 */ /* 0x000fe20000410000 */
[----:B------:R-:W-:Y:S01]  /*13b20*/  FMUL.FTZ R51, R51, R24 ;  /* 0x0000001833337220 */ /* 0x000fe20000410000 */
[----:B------:R-:W-:Y:S01]  /*13b30*/  FMUL.FTZ R34, R34, R25 ;  /* 0x0000001922227220 */ /* 0x000fe20000410000 */
[----:B---3--:R-:W-:Y:S01]  /*13b40*/  SHF.L.U32 R19, R29, 0x10, RZ ;  /* 0x000000101d137819 */ /* 0x008fe200000006ff */
[----:B------:R-:W-:Y:S01]  /*13b50*/  FMUL.FTZ R54, R54, R27 ;  /* 0x0000001b36367220 */ /* 0x000fe20000410000 */
[C---:B------:R-:W-:Y:S01]  /*13b60*/  IMAD.U32 R25, R28.reuse, 0x10000, RZ ;  /* 0x000100001c197824 */ /* 0x040fe200078e00ff */
[----:B------:R-:W-:Y:S01]  /*13b70*/  LOP3.LUT R24, R28, 0xffff0000, RZ, 0xc0, !PT ;  /* 0xffff00001c187812 */ /* 0x000fe200078ec0ff */
[----:B------:R-:W-:Y:S01]  /*13b80*/  FMUL.FTZ R55, R55, R50 ;  /* 0x0000003237377220 */ /* 0x000fe20000410000 */
[----:B------:R-:W-:Y:S01]  /*13b90*/  LOP3.LUT R29, R29, 0xffff0000, RZ, 0xc0, !PT ;  /* 0xffff00001d1d7812 */ /* 0x000fe200078ec0ff */
[----:B------:R-:W-:Y:S01]  /*13ba0*/  FMUL.FTZ R33, R33, R26 ;  /* 0x0000001a21217220 */ /* 0x000fe20000410000 */
[C---:B------:R-:W-:Y:S01]  /*13bb0*/  IMAD.U32 R28, R30.reuse, 0x10000, RZ ;  /* 0x000100001e1c7824 */ /* 0x040fe200078e00ff */
[----:B------:R-:W-:Y:S01]  /*13bc0*/  LOP3.LUT R27, R30, 0xffff0000, RZ, 0xc0, !PT ;  /* 0xffff00001e1b7812 */ /* 0x000fe200078ec0ff */
[----:B------:R-:W-:Y:S01]  /*13bd0*/  FMUL.FTZ R44, R53, R44 ;  /* 0x0000002c352c7220 */ /* 0x000fe20000410000 */
[----:B------:R-:W-:Y:S01]  /*13be0*/  SHF.L.U32 R26, R31, 0x10, RZ ;  /* 0x000000101f1a7819 */ /* 0x000fe200000006ff */
[----:B------:R-:W-:Y:S01]  /*13bf0*/  @!P0 FADD.FTZ R47, -R47, -RZ ;  /* 0x800000ff2f2f8221 */ /* 0x000fe20000010100 */
        /* <DEDUP_REMOVED lines=16> */
.L_x_2241:
[----:B------:R-:W-:Y:S05]  /*13d00*/  BSYNC.RECONVERGENT B0 ;  /* 0x0000000000007941 */ /* 0x000fea0003800200 */
.L_x_2240:
[----:B-----5:R3:W-:Y:S01]  /*13d10*/  STS.128 [R239+0x1800], R16 ;  /* 0x00180010ef007388 */ /* 0x0207e20000000c00 */
        /* <DEDUP_REMOVED lines=19> */
[----:B------:R-:W1:Y:S01]  /*13e50*/  LDG.E.128 R28, desc[UR4][R28.64+0x80] ;  /* 0x000080041c1c7981 */ /* 0x000e62000c1e1d00 */
[----:B---3--:R-:W-:-:S04]  /*13e60*/  IADD3 R24, P1, PT, R24, UR8, RZ ;  /* 0x0000000818187c10 */ /* 0x008fc8000ff3e0ff */
[----:B------:R-:W-:-:S06]  /*13e70*/  IADD3.X R25, PT, PT, R2, UR9, RZ, P1, !PT ;  /* 0x0000000902197c10 */ /* 0x000fcc0008ffe4ff */
[----:B------:R-:W3:Y:S01]  /*13e80*/  LDG.E.128 R24, desc[UR4][R24.64+0x80] ;  /* 0x0000800418187981 */ /* 0x000ee2000c1e1d00 */
[----:B------:R-:W-:Y:S01]  /*13e90*/  LOP3.LUT R2, R13, 0xffff0000, RZ, 0xc0, !PT ;  /* 0xffff00000d027812 */ /* 0x000fe200078ec0ff */
[----:B------:R-:W-:Y:S01]  /*13ea0*/  IMAD.U32 R37, R15, 0x10000, RZ ;  /* 0x000100000f257824 */ /* 0x000fe200078e00ff */
[----:B--2---:R-:W-:Y:S01]  /*13eb0*/  SHF.L.U32 R34, R13, 0x10, RZ ;  /* 0x000000100d227819 */ /* 0x004fe200000006ff */
[----:B------:R-:W-:Y:S01]  /*13ec0*/  IMAD.U32 R32, R12, 0x10000, RZ ;  /* 0x000100000c207824 */ /* 0x000fe200078e00ff */
[----:B------:R-:W-:Y:S01]  /*13ed0*/  LOP3.LUT R13, R15, 0xffff0000, RZ, 0xc0, !PT ;  /* 0xffff00000f0d7812 */ /* 0x000fe200078ec0ff */
[----:B------:R-:W-:Y:S01]  /*13ee0*/  IMAD.U32 R33, R14, 0x10000, RZ ;  /* 0x000100000e217824 */ /* 0x000fe200078e00ff */
[----:B------:R-:W-:Y:S02]  /*13ef0*/  LOP3.LUT R12, R12, 0xffff0000, RZ, 0xc0, !PT ;  /* 0xffff00000c0c7812 */ /* 0x000fe400078ec0ff */
[----:B------:R-:W-:Y:S02]  /*13f00*/  LOP3.LUT R14, R14, 0xffff0000, RZ, 0xc0, !PT ;  /* 0xffff00000e0e7812 */ /* 0x000fe400078ec0ff */
[----:B----4-:R-:W-:Y:S01]  /*13f10*/  SHF.L.U32 R35, R16, 0x10, RZ ;  /* 0x0000001010237819 */ /* 0x010fe200000006ff */
[C---:B------:R-:W-:Y:S01]  /*13f20*/  IMAD.U32 R15, R17.reuse, 0x10000, RZ ;  /* 0x00010000110f7824 */ /* 0x040fe200078e00ff */
[----:B------:R-:W-:Y:S01]  /*13f30*/  LOP3.LUT R43, R17, 0xffff0000, RZ, 0xc0, !PT ;  /* 0xffff0000112b7812 */ /* 0x000fe200078ec0ff */
[----:B------:R-:W-:Y:S01]  /*13f40*/  IMAD.U32 R39, R18, 0x10000, RZ ;  /* 0x0001000012277824 */ /* 0x000fe200078e00ff */
[----:B------:R-:W-:Y:S01]  /*13f50*/  LOP3.LUT R16, R16, 0xffff0000, RZ, 0xc0, !PT ;  /* 0xffff000010107812 */ /* 0x000fe200078ec0ff */
[----:B-1----:R-:W-:Y:S01]  /*13f60*/  IMAD.U32 R44, R28, 0x10000, RZ ;  /* 0x000100001c2c7824 */ /* 0x002fe200078e00ff */
[----:B------:R-:W-:Y:S01]  /*13f70*/  LOP3.LUT R18, R18, 0xffff0000, RZ, 0xc0, !PT ;  /* 0xffff000012127812 */ /* 0x000fe200078ec0ff */
[----:B------:R-:W-:Y:S01]  /*13f80*/  @!P0 FADD.FTZ R15, -R15, -RZ ;  /* 0x800000ff0f0f8221 */ /* 0x000fe20000010100 */
[C---:B------:R-:W-:Y:S01]  /*13f90*/  SHF.L.U32 R17, R19.reuse, 0x10, RZ ;  /* 0x0000001013117819 */ /* 0x040fe200000006ff */
[----:B------:R-:W-:Y:S01]  /*13fa0*/  @!P0 FADD.FTZ R16, -R16, -RZ ;  /* 0x800000ff10108221 */ /* 0x000fe20000010100 */
[----:B------:R-:W-:Y:S01]  /*13fb0*/  LOP3.LUT R19, R19, 0xffff0000, RZ, 0xc0, !PT ;  /* 0xffff000013137812 */ /* 0x000fe200078ec0ff */
[----:B------:R-:W-:Y:S01]  /*13fc0*/  @!P0 FADD.FTZ R18, -R18, -RZ ;  /* 0x800000ff12128221 */ /* 0x000fe20000010100 */
[----:B------:R-:W-:Y:S01]  /*13fd0*/  LOP3.LUT R45, R28, 0xffff0000, RZ, 0xc0, !PT ;  /* 0xffff00001c2d7812 */ /* 0x000fe200078ec0ff */
[C---:B------:R-:W-:Y:S01]  /*13fe0*/  IMAD.U32 R28, R29.reuse, 0x10000, RZ ;  /* 0x000100001d1c7824 */ /* 0x040fe200078e00ff */
        /* <DEDUP_REMOVED lines=11> */
[----:B------:R-:W-:Y:S01]  /*140a0*/  @!P0 FADD.FTZ R39, -R39, -RZ ;  /* 0x800000ff27278221 */ /* 0x000fe20000010100 */
[----:B------:R-:W-:Y:S01]  /*140b0*/  FMUL.FTZ R29, R29, R18 ;  /* 0x000000121d1d7220 */ /* 0x000fe20000410000 */
[----:B------:R-:W-:Y:S01]  /*140c0*/  FMUL.FTZ R30, R30, R17 ;  /* 0x000000111e1e7220 */ /* 0x000fe20000410000 */
[C---:B---3--:R-:W-:Y:S01]  /*140d0*/  IMAD.U32 R18, R24.reuse, 0x10000, RZ ;  /* 0x0001000018127824 */ /* 0x048fe200078e00ff */
[----:B------:R-:W-:Y:S01]  /*140e0*/  LOP3.LUT R17, R24, 0xffff0000, RZ, 0xc0, !PT ;  /* 0xffff000018117812 */ /* 0x000fe200078ec0ff */
[----:B------:R-:W-:Y:S01]  /*140f0*/  FMUL.FTZ R54, R54, R19 ;  /* 0x0000001336367220 */ /* 0x000fe20000410000 */
[C---:B------:R-:W-:Y:S01]  /*14100*/  SHF.L.U32 R16, R25.reuse, 0x10, RZ ;  /* 0x0000001019107819 */ /* 0x040fe200000006ff */
[----:B------:R-:W-:Y:S01]  /*14110*/  FMUL.FTZ R43, R52, R43 ;  /* 0x0000002b342b7220 */ /* 0x000fe20000410000 */
[----:B------:R-:W-:Y:S01]  /*14120*/  LOP3.LUT R28, R25, 0xffff0000, RZ, 0xc0, !PT ;  /* 0xffff0000191c7812 */ /* 0x000fe200078ec0ff */
        /* <DEDUP_REMOVED lines=18> */
.L_x_2243:
[----:B------:R-:W-:Y:S05]  /*14250*/  BSYNC.RECONVERGENT B0 ;  /* 0x0000000000007941 */ /* 0x000fea0003800200 */
.L_x_2242:
[----:B------:R4:W-:Y:S01]  /*14260*/  STS.128 [R239+0x3800], R12 ;  /* 0x0038000cef007388 */ /* 0x0009e20000000c00 */
[----:B------:R-:W-:Y:S01]  /*14270*/  LOP3.LUT R2, R20, 0x80, RZ, 0xfc, !PT ;  /* 0x0000008014027812 */ /* 0x000fe200078efcff */
[----:B------:R-:W-:Y:S03]  /*14280*/  BSSY.RECONVERGENT B0, `(.L_x_2244) ;  /* 0x0000052000007945 */ /* 0x000fe60003800200 */
[----:B------:R-:W-:-:S13]  /*14290*/  ISETP.GE.AND P0, PT, R2, R23, PT ;  /* 0x000000170200720c */ /* 0x000fda0003f06270 */
[----:B------:R-:W-:Y:S05]  /*142a0*/  @P0 BRA `(.L_x_2245) ;  /* 0x00000004003c0947 */ /* 0x000fea0003800000 */
[----:B------:R-:W5:Y:S01]  /*142b0*/  LDCU.64 UR8, c[0x0][0x4d0] ;  /* 0x00009a00ff0877ac */ /* 0x000f620008000a00 */
[----:B------:R-:W-:Y:S02]  /*142c0*/  ISETP.GE.U32.AND P0, PT, R2, R41, PT ;  /* 0x000000290200720c */ /* 0x000fe40003f06070 */
[--C-:B----4-:R-:W-:Y:S02]  /*142d0*/  SHF.R.S32.HI R13, RZ, 0x1f, R3.reuse ;  /* 0x0000001fff0d7819 */ /* 0x110fe40000011403 */
[----:B------:R-:W-:Y:S02]  /*142e0*/  SEL R2, R38, RZ, P0 ;  /* 0x000000ff26027207 */ /* 0x000fe40000000000 */
[----:B------:R-:W-:Y:S02]  /*142f0*/  SEL R12, R40, RZ, P0 ;  /* 0x000000ff280c7207 */ /* 0x000fe40000000000 */
[----:B------:R-:W-:Y:S02]  /*14300*/  IADD3 R2, P2, P1, R2, R0, R3 ;  /* 0x0000000002027210 */ /* 0x000fe4000795e003 */
[----:B---3--:R-:W-:-:S02]  /*14310*/  SEL R17, R41, R38, !P0 ;  /* 0x0000002629117207 */ /* 0x008fc40004000000 */
[----:B------:R-:W-:Y:S01]  /*14320*/  IADD3.X R13, PT, PT, R12, R36, R13, P2, P1 ;  /* 0x000000240c0d7210 */ /* 0x000fe200017e240d */
[----:B------:R-:W-:-:S03]  /*14330*/  IMAD.SHL.U32 R16, R2, 0x2, RZ ;  /* 0x0000000202107824 */ /* 0x000fc600078e00ff */
[----:B------:R-:W-:Y:S02]  /*14340*/  SHF.L.U64.HI R2, R2, 0x1, R13 ;  /* 0x0000000102027819 */ /* 0x000fe4000001020d */
[----:B-----5:R-:W-:-:S04]  /*14350*/  IADD3 R12, P1, PT, R16, UR8, RZ ;  /* 0x00000008100c7c10 */ /* 0x020fc8000ff3e0ff */
        /* <DEDUP_REMOVED lines=9> */
[----:B--2---:R-:W-:Y:S01]  /*143f0*/  IMAD.U32 R32, R11, 0x10000, RZ ;  /* 0x000100000b207824 */ /* 0x004fe200078e00ff */
[----:B------:R-:W-:Y:S01]  /*14400*/  SHF.L.U32 R30, R9, 0x10, RZ ;  /* 0x00000010091e7819 */ /* 0x000fe200000006ff */
        /* <DEDUP_REMOVED lines=34> */
[C---:B---3--:R-:W-:Y:S01]  /*14630*/  SHF.L.U32 R12, R17.reuse, 0x10, RZ ;  /* 0x00000010110c7819 */ /* 0x048fe200000006ff */
        /* <DEDUP_REMOVED lines=22> */
.L_x_2245:
[----:B------:R-:W-:Y:S05]  /*147a0*/  BSYNC.RECONVERGENT B0 ;  /* 0x0000000000007941 */ /* 0x000fea0003800200 */
.L_x_2244:
[----:B------:R1:W-:Y:S01]  /*147b0*/  STS.128 [R239+0x5800], R8 ;  /* 0x00580008ef007388 */ /* 0x0003e20000000c00 */
[----:B------:R-:W-:Y:S01]  /*147c0*/  LOP3.LUT R20, R20, 0xc0, RZ, 0xfc, !PT ;  /* 0x000000c014147812 */ /* 0x000fe200078efcff */
[----:B------:R-:W-:Y:S03]  /*147d0*/  BSSY.RECONVERGENT B0, `(.L_x_2246) ;  /* 0x0000053000007945 */ /* 0x000fe60003800200 */
[----:B------:R-:W-:-:S13]  /*147e0*/  ISETP.GE.AND P0, PT, R20, R23, PT ;  /* 0x000000171400720c */ /* 0x000fda0003f06270 */
[----:B------:R-:W-:Y:S05]  /*147f0*/  @P0 BRA `(.L_x_2247) ;  /* 0x0000000400400947 */ /* 0x000fea0003800000 */
[----:B------:R-:W-:Y:S01]  /*14800*/  ISETP.GE.U32.AND P0, PT, R20, R41, PT ;  /* 0x000000291400720c */ /* 0x000fe20003f06070 */
[----:B------:R-:W5:Y:S01]  /*14810*/  LDCU.64 UR8, c[0x0][0x4d0] ;  /* 0x00009a00ff0877ac */ /* 0x000f620008000a00 */
[--C-:B-1----:R-:W-:Y:S02]  /*14820*/  SHF.R.S32.HI R9, RZ, 0x1f, R3.reuse ;  /* 0x0000001fff097819 */ /* 0x102fe40000011403 */
[----:B------:R-:W-:Y:S02]  /*14830*/  SEL R2, R38, RZ, P0 ;  /* 0x000000ff26027207 */ /* 0x000fe40000000000 */
[----:B------:R-:W-:Y:S02]  /*14840*/  SEL R40, R40, RZ, P0 ;  /* 0x000000ff28287207 */ /* 0x000fe40000000000 */
[----:B------:R-:W-:Y:S02]  /*14850*/  IADD3 R2, P2, P1, R2, R0, R3 ;  /* 0x0000000002027210 */ /* 0x000fe4000795e003 */
[----:B------:R-:W-:-:S02]  /*14860*/  SEL R41, R41, R38, !P0 ;  /* 0x0000002629297207 */ /* 0x000fc40004000000 */
[----:B------:R-:W-:Y:S01]  /*14870*/  IADD3.X R9, PT, PT, R40, R36, R9, P2, P1 ;  /* 0x0000002428097210 */ /* 0x000fe200017e2409 */
[C---:B------:R-:W-:Y:S02]  /*14880*/  IMAD.SHL.U32 R0, R2.reuse, 0x2, RZ ;  /* 0x0000000202007824 */ /* 0x040fe400078e00ff */
[----:B---3--:R-:W-:Y:S01]  /*14890*/  IMAD.WIDE R16, R41, 0x2, R48 ;  /* 0x0000000229107825 */ /* 0x008fe200078e0230 */
[----:B------:R-:W-:Y:S02]  /*148a0*/  SHF.L.U64.HI R2, R2, 0x1, R9 ;  /* 0x0000000102027819 */ /* 0x000fe40000010209 */
[----:B-----5:R-:W-:-:S03]  /*148b0*/  IADD3 R8, P1, PT, R0, UR8, RZ ;  /* 0x0000000800087c10 */ /* 0x020fc6000ff3e0ff */
[----:B------:R-:W3:Y:S01]  /*148c0*/  LDG.E.128 R16, desc[UR4][R16.64+0x180] ;  /* 0x0001800410107981 */ /* 0x000ee2000c1e1d00 */
[----:B------:R-:W-:Y:S01]  /*148d0*/  IADD3.X R9, PT, PT, R2, UR9, RZ, P1, !PT ;  /* 0x0000000902097c10 */ /* 0x000fe20008ffe4ff */
[----:B------:R-:W4:Y:S05]  /*148e0*/  LDCU.64 UR8, c[0x0][0x4c8] ;  /* 0x00009900ff0877ac */ /* 0x000f2a0008000a00 */
[----:B------:R-:W5:Y:S01]  /*148f0*/  LDG.E.128 R8, desc[UR4][R8.64+0x180] ;  /* 0x0001800408087981 */ /* 0x000f62000c1e1d00 */
[----:B----4-:R-:W-:-:S04]  /*14900*/  IADD3 R12, P1, PT, R0, UR8, RZ ;  /* 0x00000008000c7c10 */ /* 0x010fc8000ff3e0ff */
[----:B------:R-:W-:-:S06]  /*14910*/  IADD3.X R13, PT, PT, R2, UR9, RZ, P1, !PT ;  /* 0x00000009020d7c10 */ /* 0x000fcc0008ffe4ff */
[----:B------:R-:W4:Y:S01]  /*14920*/  LDG.E.128 R12, desc[UR4][R12.64+0x180] ;  /* 0x000180040c0c7981 */ /* 0x000f22000c1e1d00 */
[C---:B------:R-:W-:Y:S01]  /*14930*/  IMAD.U32 R3, R4.reuse, 0x10000, RZ ;  /* 0x0001000004037824 */ /* 0x040fe200078e00ff */
[----:B------:R-:W-:Y:S01]  /*14940*/  LOP3.LUT R2, R4, 0xffff0000, RZ, 0xc0, !PT ;  /* 0xffff000004027812 */ /* 0x000fe200078ec0ff */
[C---:B------:R-:W-:Y:S01]  /*14950*/  IMAD.U32 R20, R6.reuse, 0x10000, RZ ;  /* 0x0001000006147824 */ /* 0x040fe200078e00ff */
[----:B------:R-:W-:Y:S01]  /*14960*/  LOP3.LUT R0, R5, 0xffff0000, RZ, 0xc0, !PT ;  /* 0xffff000005007812 */ /* 0x000fe200078ec0ff */
[----:B------:R-:W-:Y:S01]  /*14970*/  IMAD.U32 R24, R7, 0x10000, RZ ;  /* 0x0001000007187824 */ /* 0x000fe200078e00ff */
[----:B------:R-:W-:Y:S02]  /*14980*/  SHF.L.U32 R21, R5, 0x10, RZ ;  /* 0x0000001005157819 */ /* 0x000fe400000006ff */
[----:B------:R-:W-:Y:S02]  /*14990*/  LOP3.LUT R5, R6, 0xffff0000, RZ, 0xc0, !PT ;  /* 0xffff000006057812 */ /* 0x000fe400078ec0ff */
[----:B------:R-:W-:-:S02]  /*149a0*/  LOP3.LUT R4, R7, 0xffff0000, RZ, 0xc0, !PT ;  /* 0xffff000007047812 */ /* 0x000fc400078ec0ff */
[C---:B---3--:R-:W-:Y:S01]  /*149b0*/  SHF.L.U32 R23, R16.reuse, 0x10, RZ ;  /* 0x0000001010177819 */ /* 0x048fe200000006ff */
[C---:B------:R-:W-:Y:S01]  /*149c0*/  IMAD.U32 R6, R17.reuse, 0x10000, RZ ;  /* 0x0001000011067824 */ /* 0x040fe200078e00ff */
[----:B------:R-:W-:Y:S01]  /*149d0*/  LOP3.LUT R7, R16, 0xffff0000, RZ, 0xc0, !PT ;  /* 0xffff000010077812 */ /* 0x000fe200078ec0ff */
[C---:B------:R-:W-:Y:S01]  /*149e0*/  IMAD.U32 R25, R18.reuse, 0x10000, RZ ;  /* 0x0001000012197824 */ /* 0x040fe200078e00ff */
[----:B------:R-:W-:Y:S02]  /*149f0*/  LOP3.LUT R26, R17, 0xffff0000, RZ, 0xc0, !PT ;  /* 0xffff0000111a7812 */ /* 0x000fe400078ec0ff */
[----:B------:R-:W-:Y:S02]  /*14a00*/  LOP3.LUT R17, R18, 0xffff0000, RZ, 0xc0, !PT ;  /* 0xffff000012117812 */ /* 0x000fe400078ec0ff */
[C---:B------:R-:W-:Y:S01]  /*14a10*/  SHF.L.U32 R16, R19.reuse, 0x10, RZ ;  /* 0x0000001013107819 */ /* 0x040fe200000006ff */
[C---:B-----5:R-:W-:Y:S01]  /*14a20*/  IMAD.U32 R18, R8.reuse, 0x10000, RZ ;  /* 0x0001000008127824 */ /* 0x060fe200078e00ff */
[----:B------:R-:W-:Y:S01]  /*14a30*/  LOP3.LUT R27, R19, 0xffff0000, RZ, 0xc0, !PT ;  /* 0xffff0000131b7812 */ /* 0x000fe200078ec0ff */
[C---:B------:R-:W-:Y:S01]  /*14a40*/  IMAD.U32 R19, R9.reuse, 0x10000, RZ ;  /* 0x0001000009137824 */ /* 0x040fe200078e00ff */
        /* <DEDUP_REMOVED lines=13> */
[----:B------:R-:W-:Y:S01]  /*14b20*/  FMUL.FTZ R7, R7, R8 ;  /* 0x0000000807077220 */ /* 0x000fe20000410000 */
[----:B------:R-:W-:Y:S01]  /*14b30*/  FMUL.FTZ R6, R6, R19 ;  /* 0x0000001306067220 */ /* 0x000fe20000410000 */
[----:B------:R-:W-:Y:S01]  /*14b40*/  @!P0 FADD.FTZ R30, -R30, -RZ ;  /* 0x800000ff1e1e8221 */ /* 0x000fe20000010100 */
[----:B------:R-:W-:Y:S01]  /*14b50*/  FMUL.FTZ R18, R23, R18 ;  /* 0x0000001217127220 */ /* 0x000fe20000410000 */
[----:B------:R-:W-:Y:S01]  /*14b60*/  @!P0 FADD.FTZ R28, -R28, -RZ ;  /* 0x800000ff1c1c8221 */ /* 0x000fe20000010100 */
[----:B------:R-:W-:Y:S01]  /*14b70*/  FMUL.FTZ R10, R17, R10 ;  /* 0x0000000a110a7220 */ /* 0x000fe20000410000 */
[C---:B----4-:R-:W-:Y:S01]  /*14b80*/  SHF.L.U32 R16, R12.reuse, 0x10, RZ ;  /* 0x000000100c107819 */ /* 0x050fe200000006ff */
[C---:B------:R-:W-:Y:S01]  /*14b90*/  IMAD.U32 R8, R13.reuse, 0x10000, RZ ;  /* 0x000100000d087824 */ /* 0x040fe200078e00ff */
[----:B------:R-:W-:Y:S01]  /*14ba0*/  LOP3.LUT R11, R12, 0xffff0000, RZ, 0xc0, !PT ;  /* 0xffff00000c0b7812 */ /* 0x000fe200078ec0ff */
[----:B------:R-:W-:Y:S01]  /*14bb0*/  FMUL.FTZ R29, R26, R29 ;  /* 0x0000001d1a1d7220 */ /* 0x000fe20000410000 */
[----:B------:R-:W-:Y:S01]  /*14bc0*/  LOP3.LUT R19, R13, 0xffff0000, RZ, 0xc0, !PT ;  /* 0xffff00000d137812 */ /* 0x000fe200078ec0ff */
[----:B------:R-:W-:Y:S01]  /*14bd0*/  FMUL.FTZ R27, R27, R30 ;  /* 0x0000001e1b1b7220 */ /* 0x000fe20000410000 */
[C---:B------:R-:W-:Y:S01]  /*14be0*/  SHF.L.U32 R17, R14.reuse, 0x10, RZ ;  /* 0x000000100e117819 */ /* 0x040fe200000006ff */
[----:B------:R-:W-:Y:S01]  /*14bf0*/  IMAD.U32 R12, R15, 0x10000, RZ ;  /* 0x000100000f0c7824 */ /* 0x000fe200078e00ff */
[----:B------:R-:W-:Y:S01]  /*14c00*/  LOP3.LUT R13, R14, 0xffff0000, RZ, 0xc0, !PT ;  /* 0xffff00000e0d7812 */ /* 0x000fe200078ec0ff */
        /* <DEDUP_REMOVED lines=15> */
.L_x_2247:
[----:B------:R-:W-:Y:S05]  /*14d00*/  BSYNC.RECONVERGENT B0 ;  /* 0x0000000000007941 */ /* 0x000fea0003800200 */
.L_x_2246:
[----:B------:R1:W-:Y:S02]  /*14d10*/  STS.128 [R239+0x7800], R4 ;  /* 0x00780004ef007388 */ /* 0x0003e40000000c00 */
.L_x_2170:
[----:B------:R-:W-:Y:S05]  /*14d20*/  BSYNC.RECONVERGENT B2 ;  /* 0x0000000000027941 */ /* 0x000fea0003800200 */
.L_x_2166:
[----:B-1-3--:R-:W-:Y:S01]  /*14d30*/  IMAD.IADD R7, R69, 0x1, -R58 ;  /* 0x0000000145077824 */ /* 0x00afe200078e0a3a */
[----:B------:R-:W-:Y:S01]  /*14d40*/  LOP3.LUT R67, R67, 0x8, R64, 0x78, !PT ;  /* 0x0000000843437812 */ /* 0x000fe200078e7840 */
[C---:B------:R-:W-:Y:S01]  /*14d50*/  IMAD.SHL.U32 R219, R64.reuse, 0x20, RZ ;  /* 0x0000002040db7824 */ /* 0x040fe200078e00ff */
[----:B------:R-:W1:Y:S01]  /*14d60*/  LDCU UR7, c[0x0][0x508] ;  /* 0x0000a100ff0777ac */ /* 0x000e620008000800 */
[----:B------:R-:W-:Y:S01]  /*14d70*/  IMAD.SHL.U32 R56, R64, 0x40, RZ ;  /* 0x0000004040387824 */ /* 0x000fe200078e00ff */
[-C--:B------:R-:W-:Y:S01]  /*14d80*/  ISETP.GE.AND P4, PT, R42, R7.reuse, PT ;  /* 0x000000072a00720c */ /* 0x080fe20003f86270 */
[----:B------:R-:W-:Y:S01]  /*14d90*/  IMAD.MOV.U32 R57, RZ, RZ, 0x20 ;  /* 0x00000020ff397424 */ /* 0x000fe200078e00ff */
[-C--:B------:R-:W-:Y:S01]  /*14da0*/  ISETP.GE.AND P3, PT, R46, R7.reuse, PT ;  /* 0x000000072e00720c */ /* 0x080fe20003f66270 */
[----:B------:R-:W-:Y:S01]  /*14db0*/  IMAD.MOV.U32 R196, RZ, RZ, 0x40 ;  /* 0x00000040ffc47424 */ /* 0x000fe200078e00ff */
[-C--:B------:R-:W-:Y:S02]  /*14dc0*/  ISETP.GE.AND P6, PT, R112, R7.reuse, PT ;  /* 0x000000077000720c */ /* 0x080fe40003fc6270 */
[----:B------:R-:W-:-:S02]  /*14dd0*/  ISETP.GE.AND P5, PT, R22, R7, PT ;  /* 0x000000071600720c */ /* 0x000fc40003fa6270 */
[-C--:B------:R-:W-:Y:S02]  /*14de0*/  ISETP.GE.AND P1, PT, R42, R7.reuse, PT ;  /* 0x000000072a00720c */ /* 0x080fe40003f26270 */
[----:B------:R-:W-:Y:S02]  /*14df0*/  ISETP.GE.AND P2, PT, R22, R7, PT ;  /* 0x000000071600720c */ /* 0x000fe40003f46270 */
[----:B------:R-:W-:Y:S01]  /*14e00*/  LOP3.LUT R219, R219, 0x7c00, RZ, 0xc0, !PT ;  /* 0x00007c00dbdb7812 */ /* 0x000fe200078ec0ff */
[----:B--2---:R-:W2:Y:S01]  /*14e10*/  @!P4 LDC.64 R4, c[0x0][0x3b8] ;  /* 0x0000ee00ff04cb82 */ /* 0x004ea20000000a00 */
[----:B------:R-:W-:Y:S02]  /*14e20*/  LOP3.LUT R0, R56, 0x400, RZ, 0xc0, !PT ;  /* 0x0000040038007812 */ /* 0x000fe400078ec0ff */
[----:B------:R-:W-:Y:S01]  /*14e30*/  LOP3.LUT R6, R219, 0x200, R56, 0xf8, !PT ;  /* 0x00000200db067812 */ /* 0x000fe200078ef838 */
[----:B------:R-:W-:Y:S02]  /*14e40*/  @!P6 IMAD.MOV.U32 R224, RZ, RZ, R226 ;  /* 0x000000ffffe0e224 */ /* 0x000fe400078e00e2 */
[C---:B----4-:R-:W-:Y:S01]  /*14e50*/  @!P5 LEA R8, P0, R61.reuse, R226, 0x1 ;  /* 0x000000e23d08d211 */ /* 0x050fe200078008ff */
[----:B------:R-:W-:Y:S01]  /*14e60*/  @!P6 IMAD.MOV.U32 R229, RZ, RZ, R227 ;  /* 0x000000ffffe5e224 */ /* 0x000fe200078e00e3 */
[----:B------:R-:W3:Y:S01]  /*14e70*/  @!P3 LDC.64 R2, c[0x0][0x3b8] ;  /* 0x0000ee00ff02bb82 */ /* 0x000ee20000000a00 */
[----:B------:R-:W-:Y:S01]  /*14e80*/  @!PT LDS RZ, [RZ] ;  /* 0x00000000fffff984 */ /* 0x000fe20000000800 */
[----:B------:R-:W-:Y:S01]  /*14e90*/  @!PT LDS RZ, [RZ] ;  /* 0x00000000fffff984 */ /* 0x000fe20000000800 */
[----:B------:R-:W-:Y:S01]  /*14ea0*/  @!PT LDS RZ, [RZ] ;  /* 0x00000000fffff984 */ /* 0x000fe20000000800 */
[----:B------:R-:W-:Y:S01]  /*14eb0*/  @!P6 LDGSTS.E.BYPASS.LTC128B.128 [R239+0x8000], desc[UR4][R224.64] ;  /* 0x08000000e0efefae */ /* 0x000fe2000b981a04 */
[----:B------:R-:W-:Y:S01]  /*14ec0*/  @!P5 LEA.HI.X R9, R61, R225, R60, 0x1, P0 ;  /* 0x000000e13d09d211 */ /* 0x000fe200000f0c3c */
[----:B------:R-:W-:-:S02]  /*14ed0*/  IMAD.IADD R6, R65, 0x1, R6 ;  /* 0x0000000141067824 */ /* 0x000fc400078e0206 */
[----:B------:R-:W-:Y:S01]  /*14ee0*/  @!P6 LDGSTS.E.BYPASS.LTC128B.128 [R239+0xa000], desc[UR4][R224.64+0x80] ;  /* 0x0a000080e0efefae */ /* 0x000fe2000b981a04 */
[----:B------:R-:W-:Y:S02]  /*14ef0*/  IMAD R0, R67, 0x2, R0 ;  /* 0x0000000243007824 */ /* 0x000fe400078e0200 */
[----:B------:R-:W-:Y:S01]  /*14f00*/  LEA R67, R6, UR6, 0x1 ;  /* 0x0000000606437c11 */ /* 0x000fe2000f8e08ff */
[----:B------:R-:W-:Y:S04]  /*14f10*/  @!P6 LDGSTS.E.BYPASS.LTC128B.128 [R239+0xc000], desc[UR4][R224.64+0x100] ;  /* 0x0c000100e0efefae */ /* 0x000fe8000b981a04 */
[----:B------:R4:W-:Y:S01]  /*14f20*/  @!P6 LDGSTS.E.BYPASS.LTC128B.128 [R239+0xe000], desc[UR4][R224.64+0x180] ;  /* 0x0e000180e0efefae */ /* 0x0009e2000b981a04 */
[----:B--2---:R-:W-:-:S03]  /*14f30*/  @!P4 LEA R10, P0, R4, R226, 0x6 ;  /* 0x000000e2040ac211 */ /* 0x004fc600078030ff */
[----:B------:R-:W-:Y:S01]  /*14f40*/  @!P5 LDGSTS.E.BYPASS.LTC128B.128 [R239+0x8800], desc[UR4][R8.64] ;  /* 0x0880000008efdfae */ /* 0x000fe2000b981a04 */
[----:B------:R-:W-:-:S03]  /*14f50*/  @!P4 LEA.HI.X R11, R4, R225, R5, 0x6, P0 ;  /* 0x000000e1040bc211 */ /* 0x000fc600000f3405 */
[----:B------:R-:W-:Y:S01]  /*14f60*/  @!P5 LDGSTS.E.BYPASS.LTC128B.128 [R239+0xa800], desc[UR4][R8.64+0x80] ;  /* 0x0a80008008efdfae */ /* 0x000fe2000b981a04 */
[----:B------:R-:W-:Y:S01]  /*14f70*/  ISETP.GE.AND P0, PT, R46, R7, PT ;  /* 0x000000072e00720c */ /* 0x000fe20003f06270 */
[----:B---3--:R-:W-:Y:S02]  /*14f80*/  @!P3 IMAD R3, R3, 0x60, RZ ;  /* 0x000000600303b824 */ /* 0x008fe400078e02ff */
[----:B------:R-:W-:Y:S04]  /*14f90*/  @!P5 LDGSTS.E.BYPASS.LTC128B.128 [R239+0xc800], desc[UR4][R8.64+0x100] ;  /* 0x0c80010008efdfae */ /* 0x000fe8000b981a04 */
[----:B------:R2:W-:Y:S04]  /*14fa0*/  @!P5 LDGSTS.E.BYPASS.LTC128B.128 [R239+0xe800], desc[UR4][R8.64+0x180] ;  /* 0x0e80018008efdfae */ /* 0x0005e8000b981a04 */
[----:B------:R-:W-:Y:S04]  /*14fb0*/  @!P4 LDGSTS.E.BYPASS.LTC128B.128 [R239+0x9000], desc[UR4][R10.64] ;  /* 0x090000000aefcfae */ /* 0x000fe8000b981a04 */
[----:B------:R-:W-:Y:S01]  /*14fc0*/  @!P4 LDGSTS.E.BYPASS.LTC128B.128 [R239+0xb000], desc[UR4][R10.64+0x80] ;  /* 0x0b0000800aefcfae */ /* 0x000fe2000b981a04 */
[----:B----4-:R-:W-:-:S03]  /*14fd0*/  @!P3 IMAD.MOV.U32 R224, RZ, RZ, R226 ;  /* 0x000000ffffe0b224 */ /* 0x010fc600078e00e2 */
[----:B------:R-:W-:Y:S01]  /*14fe0*/  @!P4 LDGSTS.E.BYPASS.LTC128B.128 [R239+0xd000], desc[UR4][R10.64+0x100] ;  /* 0x0d0001000aefcfae */ /* 0x000fe2000b981a04 */
[----:B------:R-:W-:-:S03]  /*14ff0*/  @!P3 IMAD.WIDE.U32 R4, R2, 0x60, R224 ;  /* 0x000000600204b825 */ /* 0x000fc600078e00e0 */
[----:B------:R3:W-:Y:S01]  /*15000*/  @!P4 LDGSTS.E.BYPASS.LTC128B.128 [R239+0xf000], desc[UR4][R10.64+0x180] ;  /* 0x0f0001800aefcfae */ /* 0x0007e2000b981a04 */
[----:B------:R-:W-:Y:S02]  /*15010*/  @!P3 IMAD.IADD R13, R3, 0x1, R5 ;  /* 0x00000001030db824 */ /* 0x000fe400078e0205 */
[----:B------:R-:W-:Y:S01]  /*15020*/  @!P3 IMAD.MOV.U32 R12, RZ, RZ, R4 ;  /* 0x000000ffff0cb224 */ /* 0x000fe200078e0004 */
[----:B------:R-:W4:Y:S04]  /*15030*/  @!P0 LDC.64 R2, c[0x0][0x3c0] ;  /* 0x0000f000ff028b82 */ /* 0x000f280000000a00 */
[----:B------:R-:W-:Y:S04]  /*15040*/  @!P3 LDGSTS.E.BYPASS.LTC128B.128 [R239+0x9800], desc[UR4][R12.64] ;  /* 0x098000000cefbfae */ /* 0x000fe8000b981a04 */
[----:B------:R-:W-:Y:S01]  /*15050*/  @!P3 LDGSTS.E.BYPASS.LTC128B.128 [R239+0xb800], desc[UR4][R12.64+0x80] ;  /* 0x0b8000800cefbfae */ /* 0x000fe2000b981a04 */
[----:B------:R-:W3:Y:S03]  /*15060*/  @!P1 LDC.64 R4, c[0x0][0x3c0] ;  /* 0x0000f000ff049b82 */ /* 0x000ee60000000a00 */
[----:B------:R-:W-:Y:S04]  /*15070*/  @!P3 LDGSTS.E.BYPASS.LTC128B.128 [R239+0xd800], desc[UR4][R12.64+0x100] ;  /* 0x0d8001000cefbfae */ /* 0x000fe8000b981a04 */
[----:B------:R-:W-:Y:S01]  /*15080*/  @!P3 LDGSTS.E.BYPASS.LTC128B.128 [R239+0xf800], desc[UR4][R12.64+0x180] ;  /* 0x0f8001800cefbfae */ /* 0x000fe2000b981a04 */
[----:B--2---:R-:W-:-:S03]  /*15090*/  @!P2 LEA R8, P3, R63, R228, 0x1 ;  /* 0x000000e43f08a211 */ /* 0x004fc600078608ff */
[----:B------:R-:W0:Y:S01]  /*150a0*/  LDGDEPBAR ;  /* 0x00000000000079af */ /* 0x000e220000000000 */
[----:B------:R-:W-:Y:S01]  /*150b0*/  @!P2 LEA.HI.X R9, R63, R227, R62, 0x1, P3 ;  /* 0x000000e33f09a211 */ /* 0x000fe200018f0c3e */
[----:B------:R-:W-:Y:S02]  /*150c0*/  VIADD R62, R0, UR6 ;  /* 0x00000006003e7c36 */ /* 0x000fe40008000000 */
[----:B----4-:R-:W-:Y:S01]  /*150d0*/  @!P0 IMAD R3, R3, 0x60, RZ ;  /* 0x0000006003038824 */ /* 0x010fe200078e02ff */
[----:B---3--:R-:W-:-:S04]  /*150e0*/  @!P1 LEA R10, P3, R4, R228, 0x6 ;  /* 0x000000e4040a9211 */ /* 0x008fc800078630ff */
[----:B------:R-:W-:Y:S01]  /*150f0*/  @!P1 LEA.HI.X R11, R4, R227, R5, 0x6, P3 ;  /* 0x000000e3040b9211 */ /* 0x000fe200018f3405 */
[----:B------:R-:W-:-:S04]  /*15100*/  DEPBAR.LE SB0, 0x0 ;  /* 0x000080000000791a */ /* 0x000fc80000000000 */
[----:B------:R-:W-:Y:S06]  /*15110*/  BAR.SYNC.DEFER_BLOCKING 0x0 ;  /* 0x0000000000007b1d */ /* 0x000fec0000010000 */
        /* <DEDUP_REMOVED lines=10> */
[----:B------:R-:W-:Y:S01]  /*151c0*/  @P6 STS.128 [R239+0x16000], RZ ;  /* 0x016000ffef006388 */ /* 0x000fe20000000c00 */
[----:B------:R-:W-:-:S03]  /*151d0*/  ISETP.NE.AND P6, PT, R165, 0x1, PT ;  /* 0x00000001a500780c */ /* 0x000fc60003fc5270 */
[----:B------:R-:W-:Y:S04]  /*151e0*/  @P2 STS.128 [R239+0x10800], RZ ;  /* 0x010800ffef002388 */ /* 0x000fe80000000c00 */
[----:B------:R-:W-:Y:S01]  /*151f0*/  @P2 STS.128 [R239+0x12800], RZ ;  /* 0x012800ffef002388 */ /* 0x000fe20000000c00 */
[----:B--2---:R-:W-:-:S03]  /*15200*/  @!P0 IMAD.MOV.U32 R229, RZ, RZ, R227 ;  /* 0x000000ffffe58224 */ /* 0x004fc600078e00e3 */
[----:B------:R-:W-:Y:S01]  /*15210*/  @P2 STS.128 [R239+0x14800], RZ ;  /* 0x014800ffef002388 */ /* 0x000fe20000000c00 */
[----:B------:R-:W-:-:S03]  /*15220*/  @!P0 IMAD.WIDE.U32 R4, R2, 0x60, R228 ;  /* 0x0000006002048825 */ /* 0x000fc600078e00e4 */
[----:B------:R-:W-:Y:S01]  /*15230*/  @P2 STS.128 [R239+0x16800], RZ ;  /* 0x016800ffef002388 */ /* 0x000fe20000000c00 */
[----:B------:R-:W-:-:S03]  /*15240*/  @!P0 IMAD.IADD R5, R3, 0x1, R5 ;  /* 0x0000000103058824 */ /* 0x000fc600078e0205 */
        /* <DEDUP_REMOVED lines=13> */
[----:B------:R-:W-:-:S03]  /*15320*/  IMAD.IADD R3, R62, 0x1, R57 ;  /* 0x000000013e037824 */ /* 0x000fc600078e0239 */
        /* <DEDUP_REMOVED lines=18> */
[----:B------:R3:W-:Y:S01]  /*15450*/  @!P0 LDGSTS.E.BYPASS.LTC128B.128 [R239+0x17800], desc[UR4][R4.64+0x180] ;  /* 0x1780018004ef8fae */ /* 0x0007e2000b981a04 */
[----:B------:R-:W-:-:S02]  /*15460*/  LOP3.LUT P0, RZ, R64, 0x4, RZ, 0xc0, !PT ;  /* 0x0000000440ff7812 */ /* 0x000fc4000780c0ff */
[----:B------:R-:W-:Y:S01]  /*15470*/  SHF.R.U32.HI R64, RZ, 0x2, R64 ;  /* 0x00000002ff407819 */ /* 0x000fe20000011640 */
[----:B------:R-:W-:Y:S01]  /*15480*/  LDSM.16.M88.4 R80, [R67] ;  /* 0x000000004350783b */ /* 0x000fe20000000200 */
[----:B------:R-:W-:Y:S02]  /*15490*/  SEL R196, R196, 0xffffffc0, !P0 ;  /* 0xffffffc0c4c47807 */ /* 0x000fe40004000000 */
[----:B------:R-:W-:Y:S01]  /*154a0*/  LOP3.LUT R64, R64, 0x7, RZ, 0xc0, !PT ;  /* 0x0000000740407812 */ /* 0x000fe200078ec0ff */
[----:B------:R-:W4:Y:S02]  /*154b0*/  LDSM.16.M88.4 R36, [R0+UR6+0x8000] ;  /* 0x008000060024783b */ /* 0x000f240008000200 */
[--C-:B------:R-:W-:Y:S02]  /*154c0*/  IMAD.IADD R70, R67, 0x1, R196.reuse ;  /* 0x0000000143467824 */ /* 0x100fe400078e02c4 */
[----:B------:R-:W5:Y:S01]  /*154d0*/  LDSM.16.M88.4 R28, [R0+UR6+0x8800] ;  /* 0x00880006001c783b */ /* 0x000f620008000200 */
[----:B------:R-:W-:-:S02]  /*154e0*/  IMAD.IADD R62, R62, 0x1, R196 ;  /* 0x000000013e3e7824 */ /* 0x000fc400078e02c4 */
[C---:B------:R-:W-:Y:S01]  /*154f0*/  IMAD.IADD R63, R57.reuse, 0x1, R70 ;  /* 0x00000001393f7824 */ /* 0x040fe200078e0246 */
[----:B------:R-:W1:Y:S01]  /*15500*/  LDSM.16.M88.4 R20, [R0+UR6+0x9000] ;  /* 0x009000060014783b */ /* 0x000e620008000200 */
[----:B------:R-:W-:-:S03]  /*15510*/  IMAD.IADD R2, R57, 0x1, R62 ;  /* 0x0000000139027824 */ /* 0x000fc600078e023e */
[----:B------:R-:W1:Y:S04]  /*15520*/  LDSM.16.M88.4 R72, [R0+UR6+0x9800] ;  /* 0x009800060048783b */ /* 0x000e680008000200 */
[----:B--2---:R-:W-:Y:S04]  /*15530*/  LDSM.16.M88.4 R8, [R3+0x8000] ;  /* 0x008000000308783b */ /* 0x004fe80000000200 */
[----:B---3--:R-:W2:Y:S04]  /*15540*/  LDSM.16.M88.4 R4, [R65] ;  /* 0x000000004104783b */ /* 0x008ea80000000200 */
[----:B------:R-:W3:Y:S04]  /*15550*/  LDSM.16.M88.4 R52, [R3+0x8800] ;  /* 0x008800000334783b */ /* 0x000ee80000000200 */
[----:B------:R-:W3:Y:S04]  /*15560*/  LDSM.16.M88.4 R48, [R3+0x9000] ;  /* 0x009000000330783b */ /* 0x000ee80000000200 */
[----:B------:R-:W3:Y:S04]  /*15570*/  LDSM.16.M88.4 R12, [R3+0x9800] ;  /* 0x00980000030c783b */ /* 0x000ee80000000200 */
[----:B------:R-:W-:Y:S01]  /*15580*/  LDSM.16.M88.4 R16, [R70] ;  /* 0x000000004610783b */ /* 0x000fe20000000200 */
[C---:B----4-:R-:W-:Y:S03]  /*15590*/  HMMA.16816.F32.BF16 R40, R80.reuse, R36, RZ ;  /* 0x000000245028723c */ /* 0x050fe600000418ff */
[----:B------:R-:W-:Y:S04]  /*155a0*/  LDSM.16.M88.4 R44, [R62+0x8000] ;  /* 0x008000003e2c783b */ /* 0x000fe80000000200 */
[----:B------:R-:W-:Y:S01]  /*155b0*/  LDSM.16.M88.4 R88, [R62+0x9000] ;  /* 0x009000003e58783b */ /* 0x000fe20000000200 */
[C---:B------:R-:W-:Y:S03]  /*155c0*/  HMMA.16816.F32.BF16 R36, R80.reuse, R38, RZ ;  /* 0x000000265024723c */ /* 0x040fe600000418ff */
[----:B------:R-:W-:Y:S04]  /*155d0*/  LDSM.16.M88.4 R76, [R62+0x9800] ;  /* 0x009800003e4c783b */ /* 0x000fe80000000200 */
[----:B------:R-:W-:Y:S01]  /*155e0*/  LDSM.16.M88.4 R92, [R3+0xb000] ;  /* 0x00b00000035c783b */ /* 0x000fe20000000200 */
[C---:B-----5:R-:W-:Y:S03]  /*155f0*/  HMMA.16816.F32.BF16 R32, R80.reuse, R28, RZ ;  /* 0x0000001c5020723c */ /* 0x060fe600000418ff */
[----:B------:R-:W-:Y:S04]  /*15600*/  LDSM.16.M88.4 R96, [R3+0xd000] ;  /* 0x00d000000360783b */ /* 0x000fe80000000200 */
[----:B------:R-:W0:Y:S01]  /*15610*/  LDGDEPBAR ;  /* 0x00000000000079af */ /* 0x000e220000000000 */
[C---:B-1----:R-:W-:Y:S08]  /*15620*/  HMMA.16816.F32.BF16 R24, R80.reuse, R20, RZ ;  /* 0x000000145018723c */ /* 0x042ff000000418ff */
[C---:B------:R-:W-:Y:S08]  /*15630*/  HMMA.16816.F32.BF16 R28, R80.reuse, R30, RZ ;  /* 0x0000001e501c723c */ /* 0x040ff000000418ff */
[C---:B------:R-:W-:Y:S08]  /*15640*/  HMMA.16816.F32.BF16 R20, R80.reuse, R22, RZ ;  /* 0x000000165014723c */ /* 0x040ff000000418ff */
[C---:B------:R-:W-:Y:S08]  /*15650*/  HMMA.16816.F32.BF16 R84, R80.reuse, R72, RZ ;  /* 0x000000485054723c */ /* 0x040ff000000418ff */
[----:B------:R-:W-:Y:S01]  /*15660*/  HMMA.16816.F32.BF16 R80, R80, R74, RZ ;  /* 0x0000004a5050723c */ /* 0x000fe200000418ff */
[----:B------:R-:W-:Y:S07]  /*15670*/  LDSM.16.M88.4 R72, [R2+0x8000] ;  /* 0x008000000248783b */ /* 0x000fee0000000200 */
[C---:B--2---:R-:W-:Y:S08]  /*15680*/  HMMA.16816.F32.BF16 R40, R4.reuse, R8, R40 ;  /* 0x000000080428723c */ /* 0x044ff00000041828 */
[C---:B------:R-:W-:Y:S01]  /*15690*/  HMMA.16816.F32.BF16 R36, R4.reuse, R10, R36 ;  /* 0x0000000a0424723c */ /* 0x040fe20000041824 */
[----:B------:R-:W1:Y:S07]  /*156a0*/  LDSM.16.M88.4 R8, [R62+0x8800] ;  /* 0x008800003e08783b */ /* 0x000e6e0000000200 */
[C---:B---3--:R-:W-:Y:S08]  /*156b0*/  HMMA.16816.F32.BF16 R32, R4.reuse, R52, R32 ;  /* 0x000000340420723c */ /* 0x048ff00000041820 */
        /* <DEDUP_REMOVED lines=76> */
[----:B------:R-:W5:Y:S03]  /*15b80*/  LDSM.16.M88.4 R16, [R0+UR6+0xd800] ;  /* 0x00d800060010783b */ /* 0x000f660008000200 */
        /* <DEDUP_REMOVED lines=17> */
[C---:B------:R-:W-:Y:S01]  /*15ca0*/  HMMA.16816.F32.BF16 R20, R12.reuse, R46, R20 ;  /* 0x0000002e0c14723c */ /* 0x040fe20000041814 */
[----:B------:R-:W5:Y:S07]  /*15cb0*/  LDSM.16.M88.4 R44, [R62+0xd800] ;  /* 0x00d800003e2c783b */ /* 0x000f6e0000000200 */
[C---:B------:R-:W-:Y:S08]  /*15cc0*/  HMMA.16816.F32.BF16 R84, R12.reuse, R16, R84 ;  /* 0x000000100c54723c */ /* 0x040ff00000041854 */
[----:B------:R-:W-:Y:S01]  /*15cd0*/  HMMA.16816.F32.BF16 R80, R12, R18, R80 ;  /* 0x000000120c50723c */ /* 0x000fe20000041850 */
[----:B------:R-:W-:Y:S04]  /*15ce0*/  LDSM.16.M88.4 R16, [R63+0x4000] ;  /* 0x004000003f10783b */ /* 0x000fe80000000200 */
[----:B------:R-:W5:Y:S03]  /*15cf0*/  LDSM.16.M88.4 R12, [R2+0xc000] ;  /* 0x00c00000020c783b */ /* 0x000f660000000200 */
[C---:B-1----:R-:W-:Y:S08]  /*15d00*/  HMMA.16816.F32.BF16 R40, R92.reuse, R8, R40 ;  /* 0x000000085c28723c */ /* 0x042ff00000041828 */
[C---:B------:R-:W-:Y:S01]  /*15d10*/  HMMA.16816.F32.BF16 R36, R92.reuse, R10, R36 ;  /* 0x0000000a5c24723c */ /* 0x040fe20000041824 */
[----:B------:R-:W1:Y:S07]  /*15d20*/  LDSM.16.M88.4 R8, [R2+0xc800] ;  /* 0x00c800000208783b */ /* 0x000e6e0000000200 */
[C---:B--2---:R-:W-:Y:S08]  /*15d30*/  HMMA.16816.F32.BF16 R32, R92.reuse, R4, R32 ;  /* 0x000000045c20723c */ /* 0x044ff00000041820 */
[C---:B------:R-:W-:Y:S01]  /*15d40*/  HMMA.16816.F32.BF16 R28, R92.reuse, R6, R28 ;  /* 0x000000065c1c723c */ /* 0x040fe2000004181c */
[----:B------:R-:W2:Y:S07]  /*15d50*/  LDSM.16.M88.4 R4, [R2+0xd000] ;  /* 0x00d000000204783b */ /* 0x000eae0000000200 */
[----:B------:R-:W-:Y:S08]  /*15d60*/  HMMA.16816.F32.BF16 R24, R92, R96, R24 ;  /* 0x000000605c18723c */ /* 0x000ff00000041818 */
[C---:B---3--:R-:W-:Y:S08]  /*15d70*/  HMMA.16816.F32.BF16 R32, R76.reuse, R52, R32 ;  /* 0x000000344c20723c */ /* 0x048ff00000041820 */
[----:B------:R-:W-:Y:S01]  /*15d80*/  HMMA.16816.F32.BF16 R28, R76, R54, R28 ;  /* 0x000000364c1c723c */ /* 0x000fe2000004181c */
[----:B------:R-:W3:Y:S07]  /*15d90*/  LDSM.16.M88.4 R52, [R2+0xd800] ;  /* 0x00d800000234783b */ /* 0x000eee0000000200 */
[C---:B------:R-:W-:Y:S01]  /*15da0*/  HMMA.16816.F32.BF16 R20, R92.reuse, R98, R20 ;  /* 0x000000625c14723c */ /* 0x040fe20000041814 */
[----:B------:R-:W-:Y:S07]  /*15db0*/  LDSM.16.M88.4 R96, [R2+0xf800] ;  /* 0x00f800000260783b */ /* 0x000fee0000000200 */
        /* <DEDUP_REMOVED lines=12> */
[----:B------:R-:W-:Y:S04]  /*15e80*/  LDSM.16.M88.4 R44, [R0+UR6+0xf800] ;  /* 0x00f80006002c783b */ /* 0x000fe80008000200 */
[----:B------:R-:W-:Y:S03]  /*15e90*/  LDSM.16.M88.4 R76, [R70+0x6000] ;  /* 0x00600000464c783b */ /* 0x000fe60000000200 */
[C---:B------:R-:W-:Y:S08]  /*15ea0*/  HMMA.16816.F32.BF16 R40, R16.reuse, R12, R40 ;  /* 0x0000000c1028723c */ /* 0x040ff00000041828 */
[C---:B------:R-:W-:Y:S01]  /*15eb0*/  HMMA.16816.F32.BF16 R36, R16.reuse, R14, R36 ;  /* 0x0000000e1024723c */ /* 0x040fe20000041824 */
[----:B------:R-:W-:Y:S07]  /*15ec0*/  LDSM.16.M88.4 R12, [R0+UR6+0xf000] ;  /* 0x00f00006000c783b */ /* 0x000fee0008000200 */
[C---:B-1----:R-:W-:Y:S08]  /*15ed0*/  HMMA.16816.F32.BF16 R32, R16.reuse, R8, R32 ;  /* 0x000000081020723c */ /* 0x042ff00000041820 */
[C---:B------:R-:W-:Y:S01]  /*15ee0*/  HMMA.16816.F32.BF16 R28, R16.reuse, R10, R28 ;  /* 0x0000000a101c723c */ /* 0x040fe2000004181c */
[----:B------:R-:W1:Y:S07]  /*15ef0*/  LDSM.16.M88.4 R8, [R0+UR6+0xe800] ;  /* 0x00e800060008783b */ /* 0x000e6e0008000200 */
[C---:B--2---:R-:W-:Y:S08]  /*15f00*/  HMMA.16816.F32.BF16 R24, R16.reuse, R4, R24 ;  /* 0x000000041018723c */ /* 0x044ff00000041818 */
[C---:B------:R-:W-:Y:S01]  /*15f10*/  HMMA.16816.F32.BF16 R20, R16.reuse, R6, R20 ;  /* 0x000000061014723c */ /* 0x040fe20000041814 */
[----:B------:R-:W2:Y:S07]  /*15f20*/  LDSM.16.M88.4 R4, [R3+0xe000] ;  /* 0x00e000000304783b */ /* 0x000eae0000000200 */
[C---:B---3--:R-:W-:Y:S08]  /*15f30*/  HMMA.16816.F32.BF16 R84, R16.reuse, R52, R84 ;  /* 0x000000341054723c */ /* 0x048ff00000041854 */
[----:B------:R-:W-:Y:S01]  /*15f40*/  HMMA.16816.F32.BF16 R80, R16, R54, R80 ;  /* 0x000000361050723c */ /* 0x000fe20000041850 */
[----:B------:R-:W3:Y:S04]  /*15f50*/  LDSM.16.M88.4 R16, [R3+0xe800] ;  /* 0x00e800000310783b */ /* 0x000ee80000000200 */
[----:B------:R-:W4:Y:S03]  /*15f60*/  LDSM.16.M88.4 R52, [R3+0xf000] ;  /* 0x00f000000334783b */ /* 0x000f260000000200 */
[C---:B------:R-:W-:Y:S08]  /*15f70*/  HMMA.16816.F32.BF16 R40, R88.reuse, R72, R40 ;  /* 0x000000485828723c */ /* 0x040ff00000041828 */
[C---:B------:R-:W-:Y:S01]  /*15f80*/  HMMA.16816.F32.BF16 R36, R88.reuse, R74, R36 ;  /* 0x0000004a5824723c */ /* 0x040fe20000041824 */
[----:B------:R5:W4:Y:S07]  /*15f90*/  LDSM.16.M88.4 R72, [R3+0xf800] ;  /* 0x00f800000348783b */ /* 0x000b2e0000000200 */
[C---:B-1----:R-:W-:Y:S08]  /*15fa0*/  HMMA.16816.F32.BF16 R32, R88.reuse, R8, R32 ;  /* 0x000000085820723c */ /* 0x042ff00000041820 */
[C---:B------:R-:W-:Y:S01]  /*15fb0*/  HMMA.16816.F32.BF16 R28, R88.reuse, R10, R28 ;  /* 0x0000000a581c723c */ /* 0x040fe2000004181c */
[----:B------:R-:W-:Y:S07]  /*15fc0*/  LDSM.16.M88.4 R8, [R62+0xf000] ;  /* 0x00f000003e08783b */ /* 0x000fee0000000200 */
[----:B------:R-:W-:Y:S01]  /*15fd0*/  HMMA.16816.F32.BF16 R24, R88, R12, R24 ;  /* 0x0000000c5818723c */ /* 0x000fe20000041818 */
[----:B-----5:R-:W-:-:S04]  /*15fe0*/  LOP3.LUT R3, R66, 0x1f0, RZ, 0xc0, !PT ;  /* 0x000001f042037812 */ /* 0x020fc800078ec0ff */
[----:B------:R-:W-:-:S03]  /*15ff0*/  IADD3 R68, PT, PT, R3, 0x1, R68 ;  /* 0x0000000103447810 */ /* 0x000fc60007ffe044 */
[C---:B------:R-:W-:Y:S01]  /*16000*/  HMMA.16816.F32.BF16 R20, R88.reuse, R14, R20 ;  /* 0x0000000e5814723c */ /* 0x040fe20000041814 */
[----:B------:R-:W-:Y:S07]  /*16010*/  LDSM.16.M88.4 R12, [R62+0xe800] ;  /* 0x00e800003e0c783b */ /* 0x000fee0000000200 */
[C---:B------:R-:W-:Y:S08]  /*16020*/  HMMA.16816.F32.BF16 R84, R88.reuse, R44, R84 ;  /* 0x0000002c5854723c */ /* 0x040ff00000041854 */
[----:B------:R-:W-:Y:S01]  /*16030*/  HMMA.16816.F32.BF16 R80, R88, R46, R80 ;  /* 0x0000002e5850723c */ /* 0x000fe20000041850 */
[----:B------:R-:W1:Y:S04]  /*16040*/  LDSM.16.M88.4 R44, [R62+0xe000] ;  /* 0x00e000003e2c783b */ /* 0x000e680000000200 */
[----:B------:R-:W5:Y:S03]  /*16050*/  LDSM.16.M88.4 R88, [R62+0xf800] ;  /* 0x00f800003e58783b */ /* 0x000f660000000200 */
[C---:B--2---:R-:W-:Y:S08]  /*16060*/  HMMA.16816.F32.BF16 R40, R48.reuse, R4, R40 ;  /* 0x000000043028723c */ /* 0x044ff00000041828 */
[C---:B------:R-:W-:Y:S01]  /*16070*/  HMMA.16816.F32.BF16 R36, R48.reuse, R6, R36 ;  /* 0x000000063024723c */ /* 0x040fe20000041824 */
[----:B------:R-:W-:Y:S07]  /*16080*/  LDSM.16.M88.4 R4, [R2+0xf000] ;  /* 0x00f000000204783b */ /* 0x000fee0000000200 */
[C---:B---3--:R-:W-:Y:S08]  /*16090*/  HMMA.16816.F32.BF16 R32, R48.reuse, R16, R32 ;  /* 0x000000103020723c */ /* 0x048ff00000041820 */
[C---:B------:R-:W-:Y:S01]  /*160a0*/  HMMA.16816.F32.BF16 R28, R48.reuse, R18, R28 ;  /* 0x00000012301c723c */ /* 0x040fe2000004181c */
[----:B------:R-:W-:Y:S07]  /*160b0*/  LDSM.16.M88.4 R16, [R2+0xe800] ;  /* 0x00e800000210783b */ /* 0x000fee0000000200 */
[C---:B----4-:R-:W-:Y:S08]  /*160c0*/  HMMA.16816.F32.BF16 R24, R48.reuse, R52, R24 ;  /* 0x000000343018723c */ /* 0x050ff00000041818 */
[----:B------:R-:W-:Y:S01]  /*160d0*/  HMMA.16816.F32.BF16 R20, R48, R54, R20 ;  /* 0x000000363014723c */ /* 0x000fe20000041814 */
[----:B------:R2:W3:Y:S01]  /*160e0*/  LDSM.16.M88.4 R52, [R2+0xe000] ;  /* 0x00e000000234783b */ /* 0x0004e20000000200 */
[----:B------:R-:W-:-:S06]  /*160f0*/  DEPBAR.LE SB0, 0x0 ;  /* 0x000080000000791a */ /* 0x000fcc0000000000 */
[C---:B------:R-:W-:Y:S08]  /*16100*/  HMMA.16816.F32.BF16 R84, R48.reuse, R72, R84 ;  /* 0x000000483054723c */ /* 0x040ff00000041854 */
[----:B------:R-:W-:Y:S08]  /*16110*/  HMMA.16816.F32.BF16 R80, R48, R74, R80 ;  /* 0x0000004a3050723c */ /* 0x000ff00000041850 */
[----:B-1----:R-:W-:Y:S01]  /*16120*/  HMMA.16816.F32.BF16 R40, R76, R44, R40 ;  /* 0x0000002c4c28723c */ /* 0x002fe20000041828 */
[----:B--2---:R-:W-:-:S04]  /*16130*/  IADD3 R2, PT, PT, -R231, R68, R64 ;  /* 0x00000044e7027210 */ /* 0x004fc80007ffe140 */
[----:B------:R-:W-:-:S03]  /*16140*/  IADD3 R2, PT, PT, R2, UR7, R69 ;  /* 0x0000000702027c10 */ /* 0x000fc6000fffe045 */
[----:B------:R-:W-:Y:S01]  /*16150*/  HMMA.16816.F32.BF16 R36, R76, R46, R36 ;  /* 0x0000002e4c24723c */ /* 0x000fe20000041824 */
[C---:B------:R-:W-:Y:S02]  /*16160*/  VIMNMX R0, PT, PT, R2.reuse, R69, PT ;  /* 0x0000004502007248 */ /* 0x040fe40003fe0100 */
[----:B------:R-:W-:-:S05]  /*16170*/  VIADDMNMX R2, R2, 0x8, R69, PT ;  /* 0x0000000802027846 */ /* 0x000fca0003800145 */
[C---:B------:R-:W-:Y:S08]  /*16180*/  HMMA.16816.F32.BF16 R32, R76.reuse, R12, R32 ;  /* 0x0000000c4c20723c */ /* 0x040ff00000041820 */
[C---:B------:R-:W-:Y:S08]  /*16190*/  HMMA.16816.F32.BF16 R28, R76.reuse, R14, R28 ;  /* 0x0000000e4c1c723c */ /* 0x040ff0000004181c */
[C---:B------:R-:W-:Y:S08]  /*161a0*/  HMMA.16816.F32.BF16 R24, R76.reuse, R8, R24 ;  /* 0x000000084c18723c */ /* 0x040ff00000041818 */
[C---:B------:R-:W-:Y:S08]  /*161b0*/  HMMA.16816.F32.BF16 R20, R76.reuse, R10, R20 ;  /* 0x0000000a4c14723c */ /* 0x040ff00000041814 */
[C---:B-----5:R-:W-:Y:S08]  /*161c0*/  HMMA.16816.F32.BF16 R84, R76.reuse, R88, R84 ;  /* 0x000000584c54723c */ /* 0x060ff00000041854 */
[----:B------:R-:W-:Y:S08]  /*161d0*/  HMMA.16816.F32.BF16 R80, R76, R90, R80 ;  /* 0x0000005a4c50723c */ /* 0x000ff00000041850 */
[C---:B---3--:R-:W-:Y:S08]  /*161e0*/  HMMA.16816.F32.BF16 R40, R92.reuse, R52, R40 ;  /* 0x000000345c28723c */ /* 0x048ff00000041828 */
        /* <DEDUP_REMOVED lines=21> */
.L_x_2249:
        /* <DEDUP_REMOVED lines=60> */
.L_x_2250:
[----:B------:R-:W1:Y:S01]  /*16700*/  LDCU UR7, c[0x0][0x3bc] ;  /* 0x00007780ff0777ac */ /* 0x000e620008000800 */
[C---:B------:R-:W-:Y:S01]  /*16710*/  LEA R4, P1, R61.reuse, R226, 0x1 ;  /* 0x000000e23d047211 */ /* 0x040fe200078208ff */
[----:B------:R-:W-:Y:S01]  /*16720*/  IMAD.MOV.U32 R224, RZ, RZ, R226 ;  /* 0x000000ffffe07224 */ /* 0x000fe200078e00e2 */
[----:B------:R-:W-:Y:S02]  /*16730*/  USHF.L.U32 UR8, UR10, 0x5, URZ ;  /* 0x000000050a087899 */ /* 0x000fe400080006ff */
[----:B------:R-:W-:Y:S02]  /*16740*/  LEA.HI.X R5, R61, R225, R60, 0x1, P1 ;  /* 0x000000e13d057211 */ /* 0x000fe400008f0c3c */
[----:B------:R-:W-:Y:S01]  /*16750*/  @!PT LDS RZ, [RZ] ;  /* 0x00000000fffff984 */ /* 0x000fe20000000800 */
[----:B------:R-:W-:Y:S01]  /*16760*/  @!PT LDS RZ, [RZ] ;  /* 0x00000000fffff984 */ /* 0x000fe20000000800 */
[----:B------:R-:W-:Y:S01]  /*16770*/  @!PT LDS RZ, [RZ] ;  /* 0x00000000fffff984 */ /* 0x000fe20000000800 */
[----:B------:R2:W-:Y:S02]  /*16780*/  LDGSTS.E.BYPASS.LTC128B.128 [R239+0x8000], desc[UR4][R224.64] ;  /* 0x08000000e0ef7fae */ /* 0x0005e4000b981a04 */
[----:B------:R-:W-:Y:S02]  /*16790*/  IADD3 R8, P1, PT, R4, UR8, RZ ;  /* 0x0000000804087c10 */ /* 0x000fe4000ff3e0ff */
[----:B------:R2:W-:Y:S04]  /*167a0*/  LDGSTS.E.BYPASS.LTC128B.128 [R239+0xa000], desc[UR4][R224.64+0x80] ;  /* 0x0a000080e0ef7fae */ /* 0x0005e8000b981a04 */
[----:B------:R2:W-:Y:S01]  /*167b0*/  LDGSTS.E.BYPASS.LTC128B.128 [R239+0xc000], desc[UR4][R224.64+0x100] ;  /* 0x0c000100e0ef7fae */ /* 0x0005e2000b981a04 */
[----:B-1----:R-:W-:-:S03]  /*167c0*/  USHF.L.U64.HI UR7, UR10, 0x5, UR7 ;  /* 0x000000050a077899 */ /* 0x002fc60008010207 */
[----:B------:R2:W-:Y:S04]  /*167d0*/  LDGSTS.E.BYPASS.LTC128B.128 [R239+0xe000], desc[UR4][R224.64+0x180] ;  /* 0x0e000180e0ef7fae */ /* 0x0005e8000b981a04 */
[----:B------:R2:W-:Y:S01]  /*167e0*/  LDGSTS.E.BYPASS.LTC128B.128 [R239+0x8800], desc[UR4][R4.64] ;  /* 0x0880000004ef7fae */ /* 0x0005e2000b981a04 */
[----:B------:R-:W-:Y:S02]  /*167f0*/  IADD3.X R9, PT, PT, R5, UR7, RZ, P1, !PT ;  /* 0x0000000705097c10 */ /* 0x000fe40008ffe4ff */
[----:B------:R-:W-:Y:S01]  /*16800*/  IADD3 R6, P1, PT, R8, UR8, RZ ;  /* 0x0000000808067c10 */ /* 0x000fe2000ff3e0ff */
[----:B------:R2:W-:Y:S03]  /*16810*/  LDGSTS.E.BYPASS.LTC128B.128 [R239+0xa800], desc[UR4][R4.64+0x80] ;  /* 0x0a80008004ef7fae */ /* 0x0005e6000b981a04 */
[----:B------:R-:W-:Y:S01]  /*16820*/  IADD3.X R7, PT, PT, R9, UR7, RZ, P1, !PT ;  /* 0x0000000709077c10 */ /* 0x000fe20008ffe4ff */
        /* <DEDUP_REMOVED lines=11> */
.L_x_2248:
[----:B------:R-:W2:Y:S01]  /*168e0*/  S2R R217, SR_TID.X ;  /* 0x0000000000d97919 */ /* 0x000ea20000002100 */
[----:B------:R-:W1:Y:S01]  /*168f0*/  LDCU UR4, c[0x0][0x45c] ;  /* 0x00008b80ff0477ac */ /* 0x000e620008000800 */
[----:B------:R-:W-:Y:S02]  /*16900*/  IMAD.MOV.U32 R236, RZ, RZ, -0x1 ;  /* 0xffffffffffec7424 */ /* 0x000fe400078e00ff */
[C---:B--2---:R-:W-:Y:S02]  /*16910*/  IMAD.SHL.U32 R4, R217.reuse, 0x2, RZ ;  /* 0x00000002d9047824 */ /* 0x044fe400078e00ff */
[----:B------:R-:W-:Y:S01]  /*16920*/  IMAD.SHL.U32 R218, R217, 0x8, RZ ;  /* 0x00000008d9da7824 */ /* 0x000fe200078e00ff */
[----:B------:R-:W-:Y:S02]  /*16930*/  SHF.R.U32.HI R217, RZ, 0x1, R217 ;  /* 0x00000001ffd97819 */ /* 0x000fe400000116d9 */
        /* <DEDUP_REMOVED lines=27> */
[----:B------:R-:W-:-:S02]  /*16af0*/  FSEL R41, R41, -INF , !P4 ;  /* 0xff80000029297808 */ /* 0x000fc40006000000 */
[----:B------:R-:W-:Y:S02]  /*16b00*/  FSEL R43, R43, -INF , !P1 ;  /* 0xff8000002b2b7808 */ /* 0x000fe40004800000 */
[C---:B------:R-:W-:Y:S02]  /*16b10*/  ISETP.GE.AND P3, PT, R5.reuse, R0, PT ;  /* 0x000000000500720c */ /* 0x040fe40003f66270 */
[----:B------:R-:W-:Y:S01]  /*16b20*/  ISETP.GE.AND P5, PT, R5, R2, PT ;  /* 0x000000020500720c */ /* 0x000fe20003fa6270 */
[----:B------:R-:W-:Y:S01]  /*16b30*/  VIADD R5, R19, 0xffffffd1 ;  /* 0xffffffd113057836 */ /* 0x000fe20000000000 */
[C---:B------:R-:W-:Y:S02]  /*16b40*/  ISETP.GE.AND P4, PT, R7.reuse, R0, PT ;  /* 0x000000000700720c */ /* 0x040fe40003f86270 */
[----:B------:R-:W-:Y:S02]  /*16b50*/  ISETP.GE.AND P1, PT, R7, R2, PT ;  /* 0x000000020700720c */ /* 0x000fe40003f26270 */
        /* <DEDUP_REMOVED lines=8> */
[----:B------:R-:W-:-:S02]  /*16be0*/  FMNMX3.FTZ R4, R3, R41, R17, !PT ;  /* 0x0000002903047276 */ /* 0x000fc40007810011 */
[----:B------:R-:W-:Y:S02]  /*16bf0*/  FSEL R11, R34, -INF , !P5 ;  /* 0xff800000220b7808 */ /* 0x000fe40006800000 */
[----:B------:R-:W-:Y:S02]  /*16c00*/  FSEL R33, R33, -INF , !P4 ;  /* 0xff80000021217808 */ /* 0x000fe40006000000 */
[----:B------:R-:W-:Y:S02]  /*16c10*/  FSEL R35, R35, -INF , !P1 ;  /* 0xff80000023237808 */ /* 0x000fe40004800000 */
[----:B------:R-:W-:Y:S02]  /*16c20*/  ISETP.GE.AND P5, PT, R9, R2, PT ;  /* 0x000000020900720c */ /* 0x000fe40003fa6270 */
        /* <DEDUP_REMOVED lines=16> */
[-C--:B------:R-:W-:Y:S02]  /*16d30*/  ISETP.GE.AND P4, PT, R47, R0.reuse, PT ;  /* 0x000000002f00720c */ /* 0x080fe40003f86270 */
[----:B------:R-:W-:Y:S02]  /*16d40*/  FSEL R235, R21, -INF , !P3 ;  /* 0xff80000015eb7808 */ /* 0x000fe40005800000 */
[----:B------:R-:W-:Y:S02]  /*16d50*/  ISETP.GE.AND P3, PT, R45, R0, PT ;  /* 0x000000002d00720c */ /* 0x000fe40003f66270 */
[----:B------:R-:W-:-:S02]  /*16d60*/  FSEL R221, R84, -INF , !P5 ;  /* 0xff80000054dd7808 */ /* 0x000fc40006800000 */
[----:B------:R-:W-:Y:S02]  /*16d70*/  FMNMX3.FTZ R4, R4, R237, R195, !PT ;  /* 0x000000ed04047276 */ /* 0x000fe400078100c3 */
[----:B------:R-:W-:Y:S02]  /*16d80*/  FMNMX3.FTZ R6, R15, R43, R13, !PT ;  /* 0x0000002b0f067276 */ /* 0x000fe4000781000d */
[----:B------:R-:W-:Y:S02]  /*16d90*/  FSEL R215, R85, -INF , !P4 ;  /* 0xff80000055d77808 */ /* 0x000fe40006000000 */
[----:B------:R-:W-:Y:S02]  /*16da0*/  ISETP.GE.AND P5, PT, R19, R0, PT ;  /* 0x000000001300720c */ /* 0x000fe40003fa6270 */
[----:B------:R-:W-:Y:S02]  /*16db0*/  FSEL R213, R80, -INF , !P3 ;  /* 0xff80000050d57808 */ /* 0x000fe40005800000 */
[----:B------:R-:W-:-:S02]  /*16dc0*/  FMNMX3.FTZ R4, R4, R235, R221, !PT ;  /* 0x000000eb04047276 */ /* 0x000fc400078100dd */
[-C--:B------:R-:W-:Y:S02]  /*16dd0*/  ISETP.GE.AND P4, PT, R59, R2.reuse, PT ;  /* 0x000000023b00720c */ /* 0x080fe40003f86270 */
[----:B------:R-:W-:Y:S02]  /*16de0*/  FMNMX3.FTZ R6, R6, R39, R11, !PT ;  /* 0x0000002706067276 */ /* 0x000fe4000781000b */
[----:B------:R-:W-:Y:S02]  /*16df0*/  FSEL R31, R31, -INF , !P1 ;  /* 0xff8000001f1f7808 */ /* 0x000fe40004800000 */
[----:B------:R-:W-:Y:S02]  /*16e00*/  ISETP.GE.AND P3, PT, R55, R2, PT ;  /* 0x000000023700720c */ /* 0x000fe40003f66270 */
[----:B------:R-:W-:Y:S02]  /*16e10*/  FSEL R211, R81, -INF , !P5 ;  /* 0xff80000051d37808 */ /* 0x000fe40006800000 */
[----:B------:R-:W-:-:S02]  /*16e20*/  FMNMX3.FTZ R4, R4, R215, R213, !PT ;  /* 0x000000d704047276 */ /* 0x000fc400078100d5 */
[----:B------:R-:W-:Y:S02]  /*16e30*/  ISETP.GE.AND P1, PT, R53, R2, PT ;  /* 0x000000023500720c */ /* 0x000fe40003f26270 */
[----:B------:R-:W-:Y:S02]  /*16e40*/  FSEL R199, R26, -INF , !P4 ;  /* 0xff8000001ac77808 */ /* 0x000fe40006000000 */
[----:B------:R-:W-:Y:S02]  /*16e50*/  FMNMX3.FTZ R6, R6, R35, R9, !PT ;  /* 0x0000002306067276 */ /* 0x000fe40007810009 */
[----:B------:R-:W-:Y:S02]  /*16e60*/  FMNMX.FTZ R4, R211, R4, !PT ;  /* 0x00000004d3047209 */ /* 0x000fe40007810000 */
[-C--:B------:R-:W-:Y:S02]  /*16e70*/  ISETP.GE.AND P5, PT, R51, R2.reuse, PT ;  /* 0x000000023300720c */ /* 0x080fe40003fa6270 */
[----:B------:R-:W-:Y:S01]  /*16e80*/  ISETP.GE.AND P4, PT, R49, R2, PT ;  /* 0x000000023100720c */ /* 0x000fe20003f86270 */
[----:B------:R-:W2:Y:S01]  /*16e90*/  SHFL.BFLY PT, R21, R4, 0x2, 0x1f ;  /* 0x0c401f0004157f89 */ /* 0x000ea200000e0000 */
[----:B------:R-:W-:-:S02]  /*16ea0*/  FSEL R229, R27, -INF , !P3 ;  /* 0xff8000001be57808 */ /* 0x000fc40005800000 */
[----:B------:R-:W-:Y:S02]  /*16eb0*/  FSEL R201, R22, -INF , !P1 ;  /* 0xff80000016c97808 */ /* 0x000fe40004800000 */
        /* <DEDUP_REMOVED lines=8> */
[----:B------:R-:W-:Y:S02]  /*16f40*/  FSEL R205, R82, -INF , !P1 ;  /* 0xff80000052cd7808 */ /* 0x000fe40004800000 */
[----:B------:R-:W-:Y:S02]  /*16f50*/  FMNMX3.FTZ R6, R6, R223, R209, !PT ;  /* 0x000000df06067276 */ /* 0x000fe400078100d1 */
[----:B------:R-:W-:-:S02]  /*16f60*/  FSEL R203, R83, -INF , !P4 ;  /* 0xff80000053cb7808 */ /* 0x000fc40006000000 */
[----:B------:R-:W-:Y:S02]  /*16f70*/  FMNMX3.FTZ R6, R6, R207, R205, !PT ;  /* 0x000000cf06067276 */ /* 0x000fe400078100cd */
[----:B--2---:R-:W-:Y:S02]  /*16f80*/  FMNMX.FTZ R21, R4, R21, !PT ;  /* 0x0000001504157209 */ /* 0x004fe40007810000 */
[----:B------:R-:W-:-:S03]  /*16f90*/  FMNMX.FTZ R6, R203, R6, !PT ;  /* 0x00000006cb067209 */ /* 0x000fc60007810000 */
[----:B------:R-:W2:Y:S04]  /*16fa0*/  SHFL.BFLY PT, R164, R21, 0x1, 0x1f ;  /* 0x0c201f0015a47f89 */ /* 0x000ea800000e0000 */
[----:B------:R-:W3:Y:S01]  /*16fb0*/  SHFL.BFLY PT, R19, R6, 0x2, 0x1f ;  /* 0x0c401f0006137f89 */ /* 0x000ee200000e0000 */
[----:B--2---:R-:W-:Y:S02]  /*16fc0*/  FMNMX.FTZ R164, R21, R164, !PT ;  /* 0x000000a415a47209 */ /* 0x004fe40007810000 */
[----:B---3--:R-:W-:-:S03]  /*16fd0*/  FMNMX.FTZ R19, R6, R19, !PT ;  /* 0x0000001306137209 */ /* 0x008fc60007810000 */
[C---:B-1----:R-:W-:Y:S01]  /*16fe0*/  FMUL.FTZ R206, R164.reuse, UR4 ;  /* 0x00000004a4ce7c20 */ /* 0x042fe20008410000 */
        /* <DEDUP_REMOVED lines=22> */
[----:B------:R-:W-:Y:S02]  /*17150*/  LOP3.LUT R19, R217, 0x8, RZ, 0xc0, !PT ;  /* 0x00000008d9137812 */ /* 0x000fe400078ec0ff */
[C---:B------:R-:W-:Y:S01]  /*17160*/  FSETP.NEU.FTZ.AND P1, PT, R3.reuse, -INF , PT ;  /* 0xff8000000300780b */ /* 0x040fe20003f3d000 */
[----:B------:R-:W-:Y:S01]  /*17170*/  FMUL.FTZ R202, R3, UR4 ;  /* 0x0000000403ca7c20 */ /* 0x000fe20008410000 */
[----:B------:R-:W-:Y:S01]  /*17180*/  LOP3.LUT R17, R176, R19, RZ, 0x3c, !PT ;  /* 0x00000013b0117212 */ /* 0x000fe200078e3cff */
[----:B------:R-:W-:Y:S03]  /*17190*/  MUFU.EX2 R184, R184 ;  /* 0x000000b800b87308 */ /* 0x000fe60000000800 */
[----:B------:R-:W-:Y:S02]  /*171a0*/  LOP3.LUT R220, R17, 0x200, R56, 0xf8, !PT ;  /* 0x0000020011dc7812 */ /* 0x000fe400078ef838 */
[----:B------:R-:W-:-:S02]  /*171b0*/  FSEL R202, R202, RZ, P1 ;  /* 0x000000ffcaca7208 */ /* 0x000fc40000800000 */
[----:B------:R-:W-:Y:S01]  /*171c0*/  LEA R220, R220, UR6, 0x1 ;  /* 0x00000006dcdc7c11 */ /* 0x000fe2000f8e08ff */
[----:B------:R-:W1:Y:S01]  /*171d0*/  MUFU.EX2 R183, R183 ;  /* 0x000000b700b77308 */ /* 0x000e620000000800 */
[----:B--2---:R-:W-:Y:S01]  /*171e0*/  F2FP.BF16.F32.PACK_AB R152, R187, R188 ;  /* 0x000000bcbb98723e */ /* 0x004fe200000010ff */
[--C-:B------:R-:W-:Y:S01]  /*171f0*/  FFMA.FTZ R190, R15, UR4, -R202.reuse ;  /* 0x000000040fbe7c23 */ /* 0x100fe200080108ca */
[----:B------:R-:W-:Y:S01]  /*17200*/  FFMA.FTZ R189, R43, UR4, -R202 ;  /* 0x000000042bbd7c23 */ /* 0x000fe200080108ca */
[----:B------:R-:W-:Y:S02]  /*17210*/  IMAD.IADD R197, R57, 0x1, R220 ;  /* 0x0000000139c57824 */ /* 0x000fe400078e02dc */
[--C-:B------:R-:W-:Y:S01]  /*17220*/  FFMA.FTZ R186, R13, UR4, -R202.reuse ;  /* 0x000000040dba7c23 */ /* 0x100fe200080108ca */
        /* <DEDUP_REMOVED lines=8> */
[----:B------:R-:W-:-:S02]  /*172b0*/  IMAD.IADD R191, R57, 0x1, R192 ;  /* 0x0000000139bf7824 */ /* 0x000fc400078e02c0 */
        /* <DEDUP_REMOVED lines=9> */
[--C-:B------:R-:W-:Y:S01]  /*17350*/  FFMA.FTZ R201, R201, UR4, -R202.reuse ;  /* 0x00000004c9c97c23 */ /* 0x100fe200080108ca */
[----:B------:R-:W1:Y:S01]  /*17360*/  LDSM.16.MT88.4 R36, [R220+0x10000] ;  /* 0x01000000dc24783b */ /* 0x000e620000004200 */
[--C-:B------:R-:W-:Y:S01]  /*17370*/  FFMA.FTZ R204, R223, UR4, -R202.reuse ;  /* 0x00000004dfcc7c23 */ /* 0x100fe200080108ca */
[----:B------:R-:W-:Y:S01]  /*17380*/  MUFU.EX2 R186, R186 ;  /* 0x000000ba00ba7308 */ /* 0x000fe20000000800 */
[--C-:B------:R-:W-:Y:S01]  /*17390*/  FFMA.FTZ R206, R209, UR4, -R202.reuse ;  /* 0x00000004d1ce7c23 */ /* 0x100fe200080108ca */
[----:B------:R-:W1:Y:S01]  /*173a0*/  LDSM.16.MT88.4 R52, [R192] ;  /* 0x00000000c034783b */ /* 0x000e620000004200 */
[--C-:B------:R-:W-:Y:S01]  /*173b0*/  FFMA.FTZ R207, R207, UR4, -R202.reuse ;  /* 0x00000004cfcf7c23 */ /* 0x100fe200080108ca */
[--C-:B------:R-:W-:Y:S01]  /*173c0*/  FFMA.FTZ R205, R205, UR4, -R202.reuse ;  /* 0x00000004cdcd7c23 */ /* 0x100fe200080108ca */
[----:B------:R-:W-:Y:S01]  /*173d0*/  FFMA.FTZ R202, R203, UR4, -R202 ;  /* 0x00000004cbca7c23 */ /* 0x000fe200080108ca */
[----:B------:R-:W1:Y:S01]  /*173e0*/  LDSM.16.MT88.4 R60, [R191] ;  /* 0x00000000bf3c783b */ /* 0x000e620000004200 */
[----:B------:R-:W-:Y:S01]  /*173f0*/  FADD.FTZ R187, R188, R187 ;  /* 0x000000bbbcbb7221 */ /* 0x000fe20000010000 */
[----:B------:R-:W2:Y:S01]  /*17400*/  MUFU.EX2 R185, R185 ;  /* 0x000000b900b97308 */ /* 0x000ea20000000800 */
[----:B-----5:R-:W-:Y:S01]  /*17410*/  F2FP.BF16.F32.PACK_AB R153, R189, R190 ;  /* 0x000000bebd99723e */ /* 0x020fe200000010ff */
[----:B------:R-:W5:Y:S01]  /*17420*/  LDSM.16.MT88.4 R68, [R220+0x12000] ;  /* 0x01200000dc44783b */ /* 0x000f620000004200 */
[----:B------:R-:W-:Y:S01]  /*17430*/  FADD.FTZ R189, R190, R189 ;  /* 0x000000bdbebd7221 */ /* 0x000fe20000010000 */
[----:B------:R-:W-:-:S02]  /*17440*/  FADD.FTZ R184, R184, R187 ;  /* 0x000000bbb8b87221 */ /* 0x000fc40000010000 */
[----:B------:R-:W5:Y:S02]  /*17450*/  LDSM.16.MT88.4 R84, [R192+0x2000] ;  /* 0x00200000c054783b */ /* 0x000f640000004200 */
[----:B------:R-:W-:Y:S01]  /*17460*/  MUFU.EX2 R182, R182 ;  /* 0x000000b600b67308 */ /* 0x000fe20000000800 */
[----:B------:R-:W-:Y:S01]  /*17470*/  FADD.FTZ R183, R183, R184 ;  /* 0x000000b8b7b77221 */ /* 0x000fe20000010000 */
[----:B------:R-:W5:Y:S04]  /*17480*/  LDSM.16.MT88.4 R92, [R191+0x2000] ;  /* 0x00200000bf5c783b */ /* 0x000f680000004200 */
[----:B------:R-:W5:Y:S02]  /*17490*/  LDSM.16.MT88.4 R100, [R220+0x14000] ;  /* 0x01400000dc64783b */ /* 0x000f640000004200 */
[----:B------:R-:W5:Y:S01]  /*174a0*/  MUFU.EX2 R181, R181 ;  /* 0x000000b500b57308 */ /* 0x000f620000000800 */
[----:B--2---:R-:W-:Y:S01]  /*174b0*/  F2FP.BF16.F32.PACK_AB R155, R185, R186 ;  /* 0x000000bab99b723e */ /* 0x004fe200000010ff */
[----:B------:R-:W2:Y:S01]  /*174c0*/  LDSM.16.MT88.4 R116, [R192+0x4000] ;  /* 0x00400000c074783b */ /* 0x000ea20000004200 */
[----:B------:R-:W-:-:S03]  /*174d0*/  FADD.FTZ R186, R186, R189 ;  /* 0x000000bdbaba7221 */ /* 0x000fc60000010000 */
[----:B------:R-:W2:Y:S01]  /*174e0*/  LDSM.16.MT88.4 R124, [R191+0x4000] ;  /* 0x00400000bf7c783b */ /* 0x000ea20000004200 */
[----:B------:R-:W-:Y:S01]  /*174f0*/  FADD.FTZ R185, R185, R186 ;  /* 0x000000bab9b97221 */ /* 0x000fe20000010000 */
[----:B------:R-:W-:Y:S01]  /*17500*/  MUFU.EX2 R178, R178 ;  /* 0x000000b200b27308 */ /* 0x000fe20000000800 */
[C---:B------:R-:W-:Y:S01]  /*17510*/  HMMA.16816.F32.BF16 R72, R152.reuse, R76, RZ ;  /* 0x0000004c9848723c */ /* 0x040fe200000418ff */
[----:B------:R-:W2:Y:S04]  /*17520*/  LDSM.16.MT88.4 R132, [R220+0x16000] ;  /* 0x01600000dc84783b */ /* 0x000ea80000004200 */
[----:B------:R-:W2:Y:S02]  /*17530*/  LDSM.16.MT88.4 R156, [R192+0x6000] ;  /* 0x00600000c09c783b */ /* 0x000ea40000004200 */
[----:B------:R-:W-:Y:S01]  /*17540*/  MUFU.EX2 R177, R177 ;  /* 0x000000b100b17308 */ /* 0x000fe20000000800 */
[C---:B------:R-:W-:Y:S01]  /*17550*/  HMMA.16816.F32.BF16 R76, R152.reuse, R78, RZ ;  /* 0x0000004e984c723c */ /* 0x040fe200000418ff */
[----:B------:R-:W2:Y:S04]  /*17560*/  LDSM.16.MT88.4 R4, [R191+0x6000] ;  /* 0x00600000bf04783b */ /* 0x000ea80000004200 */
[----:B------:R-:W2:Y:S02]  /*17570*/  LDSM.16.MT88.4 R12, [R197+0x12800] ;  /* 0x01280000c50c783b */ /* 0x000ea40000004200 */
[----:B------:R-:W-:Y:S01]  /*17580*/  MUFU.EX2 R180, R180 ;  /* 0x000000b400b47308 */ /* 0x000fe20000000800 */
[C---:B---3--:R-:W-:Y:S01]  /*17590*/  HMMA.16816.F32.BF16 R104, R152.reuse, R108, RZ ;  /* 0x0000006c9868723c */ /* 0x048fe200000418ff */
[----:B------:R-:W3:Y:S04]  /*175a0*/  LDSM.16.MT88.4 R8, [R197+0x14800] ;  /* 0x01480000c508783b */ /* 0x000ee80000004200 */
[----:B------:R-:W3:Y:S02]  /*175b0*/  LDSM.16.MT88.4 R16, [R197+0x10800] ;  /* 0x01080000c510783b */ /* 0x000ee40000004200 */
[----:B------:R-:W3:Y:S01]  /*175c0*/  MUFU.EX2 R179, R179 ;  /* 0x000000b300b37308 */ /* 0x000ee20000000800 */
[C---:B------:R-:W-:Y:S01]  /*175d0*/  HMMA.16816.F32.BF16 R108, R152.reuse, R110, RZ ;  /* 0x0000006e986c723c */ /* 0x040fe200000418ff */
[----:B------:R-:W3:Y:S04]  /*175e0*/  LDSM.16.MT88.4 R20, [R192+0x800] ;  /* 0x00080000c014783b */ /* 0x000ee80000004200 */
[----:B------:R-:W-:Y:S02]  /*175f0*/  LDSM.16.MT88.4 R172, [R197+0x16800] ;  /* 0x01680000c5ac783b */ /* 0x000fe40000004200 */
[----:B------:R-:W-:Y:S01]  /*17600*/  MUFU.EX2 R167, R167 ;  /* 0x000000a700a77308 */ /* 0x000fe20000000800 */
[C---:B----4-:R-:W-:Y:S01]  /*17610*/  HMMA.16816.F32.BF16 R40, R152.reuse, R44, RZ ;  /* 0x0000002c9828723c */ /* 0x050fe200000418ff */
[----:B------:R-:W-:Y:S04]  /*17620*/  LDSM.16.MT88.4 R168, [R220+0x10800] ;  /* 0x01080000dca8783b */ /* 0x000fe80000004200 */
[----:B------:R-:W-:Y:S02]  /*17630*/  LDSM.16.MT88.4 R32, [R191+0x800] ;  /* 0x00080000bf20783b */ /* 0x000fe40000004200 */
[----:B------:R-:W4:Y:S01]  /*17640*/  MUFU.EX2 R166, R166 ;  /* 0x000000a600a67308 */ /* 0x000f220000000800 */
[C---:B-1----:R-:W-:Y:S01]  /*17650*/  HMMA.16816.F32.BF16 R136, R152.reuse, R140, RZ ;  /* 0x0000008c9888723c */ /* 0x042fe200000418ff */
        /* <DEDUP_REMOVED lines=8> */
[----:B------:R-:W-:Y:S01]  /*176e0*/  MUFU.EX2 R198, R198 ;  /* 0x000000c600c67308 */ /* 0x000fe20000000800 */
[C---:B-----5:R-:W-:Y:S07]  /*176f0*/  HMMA.16816.F32.BF16 R64, R152.reuse, R68, RZ ;  /* 0x000000449840723c */ /* 0x060fee00000418ff */
[----:B------:R-:W-:Y:S01]  /*17700*/  MUFU.EX2 R199, R199 ;  /* 0x000000c700c77308 */ /* 0x000fe20000000800 */
[C---:B------:R-:W-:Y:S07]  /*17710*/  HMMA.16816.F32.BF16 R80, R152.reuse, R84, RZ ;  /* 0x000000549850723c */ /* 0x040fee00000418ff */
[----:B------:R-:W5:Y:S01]  /*17720*/  MUFU.EX2 R200, R200 ;  /* 0x000000c800c87308 */ /* 0x000f620000000800 */
[C---:B------:R-:W-:Y:S07]  /*17730*/  HMMA.16816.F32.BF16 R88, R152.reuse, R92, RZ ;  /* 0x0000005c9858723c */ /* 0x040fee00000418ff */
[----:B------:R-:W-:Y:S01]  /*17740*/  MUFU.EX2 R201, R201 ;  /* 0x000000c900c97308 */ /* 0x000fe20000000800 */
[C---:B------:R-:W-:Y:S07]  /*17750*/  HMMA.16816.F32.BF16 R96, R152.reuse, R100, RZ ;  /* 0x000000649860723c */ /* 0x040fee00000418ff */
[----:B------:R-:W5:Y:S01]  /*17760*/  MUFU.EX2 R204, R204 ;  /* 0x000000cc00cc7308 */ /* 0x000f620000000800 */
[C---:B--2---:R-:W-:Y:S07]  /*17770*/  HMMA.16816.F32.BF16 R112, R152.reuse, R116, RZ ;  /* 0x000000749870723c */ /* 0x044fee00000418ff */
[----:B------:R-:W-:Y:S01]  /*17780*/  MUFU.EX2 R208, R208 ;  /* 0x000000d000d07308 */ /* 0x000fe20000000800 */
[C---:B------:R-:W-:Y:S07]  /*17790*/  HMMA.16816.F32.BF16 R120, R152.reuse, R124, RZ ;  /* 0x0000007c9878723c */ /* 0x040fee00000418ff */
        /* <DEDUP_REMOVED lines=12> */
[----:B------:R-:W2:Y:S01]  /*17860*/  MUFU.EX2 R202, R202 ;  /* 0x000000ca00ca7308 */ /* 0x000ea20000000800 */
        /* <DEDUP_REMOVED lines=12> */
[----:B---3--:R-:W-:-:S03]  /*17930*/  F2FP.BF16.F32.PACK_AB R5, R179, R180 ;  /* 0x000000b4b305723e */ /* 0x008fc600000010ff */
[----:B------:R-:W-:Y:S02]  /*17940*/  FADD.FTZ R181, R181, R182 ;  /* 0x000000b6b5b57221 */ /* 0x000fe40000010000 */
[----:B------:R-:W-:Y:S01]  /*17950*/  HMMA.16816.F32.BF16 R152, R152, R6, RZ ;  /* 0x000000069898723c */ /* 0x000fe200000418ff */
[----:B------:R-:W-:Y:S02]  /*17960*/  F2FP.BF16.F32.PACK_AB R6, R177, R178 ;  /* 0x000000b2b106723e */ /* 0x000fe400000010ff */
[----:B----4-:R-:W-:-:S07]  /*17970*/  F2FP.BF16.F32.PACK_AB R7, R166, R167 ;  /* 0x000000a7a607723e */ /* 0x010fce00000010ff */
        /* <DEDUP_REMOVED lines=8> */
[----:B------:R-:W1:Y:S07]  /*17a00*/  LDSM.16.MT88.4 R16, [R192+0x2800] ;  /* 0x00280000c010783b */ /* 0x000e6e0000004200 */
[C---:B------:R-:W-:Y:S08]  /*17a10*/  HMMA.16816.F32.BF16 R48, R4.reuse, R20, R48 ;  /* 0x000000140430723c */ /* 0x040ff00000041830 */
        /* <DEDUP_REMOVED lines=32> */
[C---:B-----5:R-:W-:Y:S08]  /*17c20*/  HMMA.16816.F32.BF16 R120, R4.reuse, R20, R120 ;  /* 0x000000140478723c */ /* 0x060ff00000041878 */
[C---:B------:R-:W-:Y:S01]  /*17c30*/  HMMA.16816.F32.BF16 R124, R4.reuse, R22, R124 ;  /* 0x00000016047c723c */ /* 0x040fe2000004187c */
[----:B------:R-:W-:Y:S07]  /*17c40*/  LDSM.16.MT88.4 R20, [R197+0x15000] ;  /* 0x01500000c514783b */ /* 0x000fee0000004200 */
[C---:B-1----:R-:W-:Y:S08]  /*17c50*/  HMMA.16816.F32.BF16 R128, R4.reuse, R16, R128 ;  /* 0x000000100480723c */ /* 0x042ff00000041880 */
[----:B------:R-:W-:Y:S01]  /*17c60*/  HMMA.16816.F32.BF16 R132, R4, R18, R132 ;  /* 0x000000120484723c */ /* 0x000fe20000041884 */
[----:B------:R-:W-:Y:S01]  /*17c70*/  F2FP.BF16.F32.PACK_AB R4, R194, R193 ;  /* 0x000000c1c204723e */ /* 0x000fe200000010ff */
[----:B------:R-:W1:Y:S01]  /*17c80*/  LDSM.16.MT88.4 R16, [R220+0x11000] ;  /* 0x01100000dc10783b */ /* 0x000e620000004200 */
[----:B------:R-:W-:-:S02]  /*17c90*/  F2FP.BF16.F32.PACK_AB R5, R200, R199 ;  /* 0x000000c7c805723e */ /* 0x000fc400000010ff */
[----:B------:R-:W-:Y:S02]  /*17ca0*/  F2FP.BF16.F32.PACK_AB R6, R198, R195 ;  /* 0x000000c3c606723e */ /* 0x000fe400000010ff */
[----:B------:R-:W-:-:S07]  /*17cb0*/  F2FP.BF16.F32.PACK_AB R7, R204, R201 ;  /* 0x000000c9cc07723e */ /* 0x000fce00000010ff */
[C---:B---3--:R-:W-:Y:S08]  /*17cc0*/  HMMA.16816.F32.BF16 R72, R4.reuse, R12, R72 ;  /* 0x0000000c0448723c */ /* 0x048ff00000041848 */
[C---:B------:R-:W-:Y:S01]  /*17cd0*/  HMMA.16816.F32.BF16 R76, R4.reuse, R14, R76 ;  /* 0x0000000e044c723c */ /* 0x040fe2000004184c */
[----:B------:R-:W3:Y:S07]  /*17ce0*/  LDSM.16.MT88.4 R12, [R191+0x1000] ;  /* 0x00100000bf0c783b */ /* 0x000eee0000004200 */
        /* <DEDUP_REMOVED lines=39> */
[C---:B-1----:R-:W-:Y:S08]  /*17f60*/  HMMA.16816.F32.BF16 R144, R4.reuse, R16, R144 ;  /* 0x000000100490723c */ /* 0x042ff00000041890 */
[C---:B------:R-:W-:Y:S01]  /*17f70*/  HMMA.16816.F32.BF16 R156, R4.reuse, R18, R156 ;  /* 0x00000012049c723c */ /* 0x040fe2000004189c */
[----:B------:R-:W1:Y:S07]  /*17f80*/  LDSM.16.MT88.4 R16, [R197+0x17800] ;  /* 0x01780000c510783b */ /* 0x000e6e0000004200 */
[C---:B------:R-:W-:Y:S08]  /*17f90*/  HMMA.16816.F32.BF16 R148, R4.reuse, R24, R148 ;  /* 0x000000180494723c */ /* 0x040ff00000041894 */
[----:B------:R-:W-:Y:S01]  /*17fa0*/  HMMA.16816.F32.BF16 R152, R4, R26, R152 ;  /* 0x0000001a0498723c */ /* 0x000fe20000041898 */
[----:B------:R-:W-:Y:S01]  /*17fb0*/  F2FP.BF16.F32.PACK_AB R4, R215, R208 ;  /* 0x000000d0d704723e */ /* 0x000fe200000010ff */
[----:B------:R-:W-:Y:S01]  /*17fc0*/  LDSM.16.MT88.4 R24, [R220+0x13800] ;  /* 0x01380000dc18783b */ /* 0x000fe20000004200 */
[----:B------:R-:W-:-:S02]  /*17fd0*/  F2FP.BF16.F32.PACK_AB R5, R207, R206 ;  /* 0x000000cecf05723e */ /* 0x000fc400000010ff */
[----:B------:R-:W-:Y:S02]  /*17fe0*/  F2FP.BF16.F32.PACK_AB R6, R243, R210 ;  /* 0x000000d2f306723e */ /* 0x000fe400000010ff */
[----:B------:R-:W-:-:S07]  /*17ff0*/  F2FP.BF16.F32.PACK_AB R7, R202, R205 ;  /* 0x000000cdca07723e */ /* 0x000fce00000010ff */
        /* <DEDUP_REMOVED lines=20> */
[----:B------:R-:W1:Y:S07]  /*18140*/  LDSM.16.MT88.4 R16, [R191+0x7800] ;  /* 0x00780000bf10783b */ /* 0x000e6e0000004200 */
[----:B--2---:R-:W-:Y:S01]  /*18150*/  HMMA.16816.F32.BF16 R120, R4, R12, R120 ;  /* 0x0000000c0478723c */ /* 0x004fe20000041878 */
[----:B------:R-:W-:-:S04]  /*18160*/  FADD.FTZ R12, R180, R185 ;  /* 0x000000b9b40c7221 */ /* 0x000fc80000010000 */
[----:B------:R-:W-:-:S03]  /*18170*/  FADD.FTZ R12, R179, R12 ;  /* 0x0000000cb30c7221 */ /* 0x000fc60000010000 */
[----:B------:R-:W-:Y:S01]  /*18180*/  HMMA.16816.F32.BF16 R80, R4, R172, R80 ;  /* 0x000000ac0450723c */ /* 0x000fe20000041850 */
[----:B------:R-:W-:-:S04]  /*18190*/  FADD.FTZ R167, R167, R12 ;  /* 0x0000000ca7a77221 */ /* 0x000fc80000010000 */
[----:B------:R-:W-:-:S03]  /*181a0*/  FADD.FTZ R166, R166, R167 ;  /* 0x000000a7a6a67221 */ /* 0x000fc60000010000 */
[----:B---3--:R-:W-:Y:S01]  /*181b0*/  HMMA.16816.F32.BF16 R128, R4, R8, R128 ;  /* 0x000000080480723c */ /* 0x008fe20000041880 */
        /* <DEDUP_REMOVED lines=30> */
[C---:B------:R-:W-:Y:S08]  /*183a0*/  HMMA.16816.F32.BF16 R124, R4.reuse, R14, R124 ;  /* 0x0000000e047c723c */ /* 0x040ff0000004187c */
[C---:B-1----:R-:W-:Y:S08]  /*183b0*/  HMMA.16816.F32.BF16 R148, R4.reuse, R16, R148 ;  /* 0x000000100494723c */ /* 0x042ff00000041894 */
        /* <DEDUP_REMOVED lines=20> */
[----:B------:R-:W-:-:S04]  /*18500*/  LOP3.LUT R6, R6, R5, RZ, 0x3c, !PT ;  /* 0x0000000506067212 */ /* 0x000fc800078e3cff */
[----:B------:R-:W-:-:S03]  /*18510*/  ISETP.GE.AND P4, PT, R6, RZ, PT ;  /* 0x000000ff0600720c */ /* 0x000fc60003f86270 */
        /* <DEDUP_REMOVED lines=32> */
[----:B-1----:R-:W2:Y:S04]  /*18720*/  LDG.E R9, desc[UR10][R12.64] ;  /* 0x0000000a0c097981 */ /* 0x002ea8000c1e1900 */
        /* <DEDUP_REMOVED lines=15> */
[----:B------:R-:W-:Y:S01]  /*18820*/  LEA.HI.X R227, R8, R227, R5, 0x1, P1 ;  /* 0x000000e308e37211 */ /* 0x000fe200008f0c05 */
[----:B------:R-:W-:Y:S06]  /*18830*/  BRA `(.L_x_2253) ;  /* 0x0000000000207947 */ /* 0x000fec0003800000 */
.L_x_2252:
[----:B------:R-:W2:Y:S01]  /*18840*/  LDCU UR4, c[0x0][0x3c0] ;  /* 0x00007800ff0477ac */ /* 0x000ea20008000800 */
[----:B------:R-:W-:Y:S02]  /*18850*/  UMOV UR5, URZ ;  /* 0x000000ff00057c82 */ /* 0x000fe40008000000 */
[----:B------:R-:W-:Y:S01]  /*18860*/  IADD3 R5, P1, PT, RZ, -UR5, RZ ;  /* 0x80000005ff057c10 */ /* 0x000fe2000ff3e0ff */
[----:B--2---:R-:W-:-:S06]  /*18870*/  USHF.L.U32 UR4, UR4, 0x6, URZ ;  /* 0x0000000604047899 */ /* 0x004fcc00080006ff */
[----:B------:R-:W-:-:S05]  /*18880*/  IMAD.X R4, RZ, RZ, ~UR4, P1 ;  /* 0x80000004ff047e24 */ /* 0x000fca00088e06ff */
[----:B------:R-:W-:-:S04]  /*18890*/  SHF.R.S64 R5, R5, 0x1f, R4 ;  /* 0x0000001f05057819 */ /* 0x000fc80000001004 */
[----:B------:R-:W-:-:S04]  /*188a0*/  IADD3 R228, P1, PT, R5, R228, RZ ;  /* 0x000000e405e47210 */ /* 0x000fc80007f3e0ff */
[----:B------:R-:W-:-:S09]  /*188b0*/  LEA.HI.X.SX32 R227, R4, R227, 0x1, P1 ;  /* 0x000000e304e37211 */ /* 0x000fd200008f0eff */
.L_x_2253:
[----:B------:R-:W2:Y:S01]  /*188c0*/  S2R R166, SR_TID.X ;  /* 0x0000000000a67919 */ /* 0x000ea20000002100 */
[----:B------:R-:W3:Y:S01]  /*188d0*/  LDCU.64 UR4, c[0x0][0x3c0] ;  /* 0x00007800ff0477ac */ /* 0x000ee20008000a00 */
[----:B------:R-:W-:Y:S01]  /*188e0*/  IMAD.MOV.U32 R12, RZ, RZ, R228 ;  /* 0x000000ffff0c7224 */ /* 0x000fe200078e00e4 */
[----:B------:R-:W4:Y:S01]  /*188f0*/  S2R R7, SR_TID.X ;  /* 0x0000000000077919 */ /* 0x000f220000002100 */
[----:B------:R-:W-:Y:S02]  /*18900*/  IMAD.MOV.U32 R13, RZ, RZ, R227 ;  /* 0x000000ffff0d7224 */ /* 0x000fe400078e00e3 */
[----:B------:R-:W-:-:S05]  /*18910*/  IMAD.MOV.U32 R216, RZ, RZ, 0x20 ;  /* 0x00000020ffd87424 */ /* 0x000fca00078e00ff */
[----:B------:R-:W-:Y:S01]  /*18920*/  SEL R216, R216, 0xffffffe0, !P2 ;  /* 0xffffffe0d8d87807 */ /* 0x000fe20005000000 */
[----:B---3--:R-:W-:Y:S02]  /*18930*/  USHF.L.U32 UR7, UR4, 0x5, URZ ;  /* 0x0000000504077899 */ /* 0x008fe400080006ff */
[----:B------:R-:W-:Y:S01]  /*18940*/  USHF.L.U64.HI UR5, UR4, 0x5, UR5 ;  /* 0x0000000504057899 */ /* 0x000fe20008010205 */
[C---:B--2---:R-:W-:Y:S01]  /*18950*/  IMAD.SHL.U32 R239, R166.reuse, 0x8, RZ ;  /* 0x00000008a6ef7824 */ /* 0x044fe200078e00ff */
[--C-:B------:R-:W-:Y:S01]  /*18960*/  SHF.R.U32.HI R217, RZ, 0x1, R166.reuse ;  /* 0x00000001ffd97819 */ /* 0x100fe200000116a6 */
[----:B------:R-:W-:Y:S02]  /*18970*/  IMAD.SHL.U32 R219, R166, 0x20, RZ ;  /* 0x00000020a6db7824 */ /* 0x000fe400078e00ff */
[----:B----4-:R-:W-:Y:S01]  /*18980*/  IMAD.SHL.U32 R4, R7, 0x40, RZ ;  /* 0x0000004007047824 */ /* 0x010fe200078e00ff */
[----:B------:R-:W-:Y:S01]  /*18990*/  LOP3.LUT R5, R239, 0x1f8, RZ, 0xc0, !PT ;  /* 0x000001f8ef057812 */ /* 0x000fe200078ec0ff */
[----:B------:R-:W-:Y:S01]  /*189a0*/  IMAD.SHL.U32 R8, R7, 0x40, RZ ;  /* 0x0000004007087824 */ /* 0x000fe200078e00ff */
[----:B------:R-:W-:Y:S01]  /*189b0*/  LOP3.LUT R219, R219, 0x7c00, RZ, 0xc0, !PT ;  /* 0x00007c00dbdb7812 */ /* 0x000fe200078ec0ff */
[----:B------:R-:W-:Y:S01]  /*189c0*/  IMAD.SHL.U32 R9, R7, 0x8, RZ ;  /* 0x0000000807097824 */ /* 0x000fe200078e00ff */
[----:B------:R-:W-:-:S02]  /*189d0*/  LOP3.LUT R6, R5, 0x38, R166, 0x78, !PT ;  /* 0x0000003805067812 */ /* 0x000fc400078e78a6 */
[----:B------:R-:W-:Y:S02]  /*189e0*/  LOP3.LUT R4, R4, 0x1c0, RZ, 0xc0, !PT ;  /* 0x000001c004047812 */ /* 0x000fe400078ec0ff */
[----:B------:R-:W-:Y:S02]  /*189f0*/  LOP3.LUT R239, R6, 0x1e00, R239, 0xf8, !PT ;  /* 0x00001e0006ef7812 */ /* 0x000fe400078ef8ef */
[----:B------:R-:W-:Y:S02]  /*18a00*/  LOP3.LUT R5, R217, 0x8, RZ, 0xc0, !PT ;  /* 0x00000008d9057812 */ /* 0x000fe400078ec0ff */
[----:B------:R-:W-:Y:S02]  /*18a10*/  LOP3.LUT R6, R219, 0x200, R8, 0xf8, !PT ;  /* 0x00000200db067812 */ /* 0x000fe400078ef808 */
[----:B------:R-:W-:Y:S02]  /*18a20*/  LOP3.LUT R4, R4, 0x38, R9, 0xf8, !PT ;  /* 0x0000003804047812 */ /* 0x000fe400078ef809 */
[----:B------:R-:W-:-:S02]  /*18a30*/  LOP3.LUT R5, R6, R176, R5, 0xf6, !PT ;  /* 0x000000b006057212 */ /* 0x000fc400078ef605 */
[----:B------:R-:W-:Y:S02]  /*18a40*/  IADD3 R6, P1, PT, R228, UR7, RZ ;  /* 0x00000007e4067c10 */ /* 0x000fe4000ff3e0ff */
[----:B------:R-:W-:Y:S02]  /*18a50*/  LEA R239, R239, UR6, 0x1 ;  /* 0x00000006efef7c11 */ /* 0x000fe4000f8e08ff */
[----:B------:R-:W-:Y:S02]  /*18a60*/  LOP3.LUT R4, R4, 0x8, R7, 0x78, !PT ;  /* 0x0000000804047812 */ /* 0x000fe400078e7807 */
[----:B------:R-:W-:Y:S01]  /*18a70*/  IADD3.X R7, PT, PT, R227, UR5, RZ, P1, !PT ;  /* 0x00000005e3077c10 */ /* 0x000fe20008ffe4ff */
[----:B------:R-:W-:Y:S01]  /*18a80*/  @!PT LDS RZ, [RZ] ;  /* 0x00000000fffff984 */ /* 0x000fe20000000800 */
[----:B------:R-:W-:Y:S01]  /*18a90*/  @!PT LDS RZ, [RZ] ;  /* 0x00000000fffff984 */ /* 0x000fe20000000800 */
[----:B------:R-:W-:Y:S01]  /*18aa0*/  @!PT LDS RZ, [RZ] ;  /* 0x00000000fffff984 */ /* 0x000fe20000000800 */
[----:B-1----:R-:W-:Y:S01]  /*18ab0*/  LDGSTS.E.BYPASS.LTC128B.128 [R239+0x10000], desc[UR10][R12.64] ;  /* 0x100000000cef7fae */ /* 0x002fe2000b981a0a */
[----:B------:R-:W-:Y:S02]  /*18ac0*/  IADD3 R10, P1, PT, R6, UR7, RZ ;  /* 0x00000007060a7c10 */ /* 0x000fe4000ff3e0ff */
[----:B------:R-:W-:Y:S01]  /*18ad0*/  LOP3.LUT R229, R8, 0x400, RZ, 0xc0, !PT ;  /* 0x0000040008e57812 */ /* 0x000fe200078ec0ff */
[----:B------:R-:W-:Y:S01]  /*18ae0*/  LDGSTS.E.BYPASS.LTC128B.128 [R239+0x12000], desc[UR10][R12.64+0x80] ;  /* 0x120000800cef7fae */ /* 0x000fe2000b981a0a */
[----:B------:R-:W-:-:S02]  /*18af0*/  IADD3.X R11, PT, PT, R7, UR5, RZ, P1, !PT ;  /* 0x00000005070b7c10 */ /* 0x000fc40008ffe4ff */
[----:B------:R-:W-:Y:S01]  /*18b00*/  IADD3 R8, P1, PT, R10, UR7, RZ ;  /* 0x000000070a087c10 */ /* 0x000fe2000ff3e0ff */
[----:B------:R-:W-:Y:S01]  /*18b10*/  LDGSTS.E.BYPASS.LTC128B.128 [R239+0x14000], desc[UR10][R12.64+0x100] ;  /* 0x140001000cef7fae */ /* 0x000fe2000b981a0a */
[----:B------:R-:W-:Y:S01]  /*18b20*/  IMAD R229, R4, 0x2, R229 ;  /* 0x0000000204e57824 */ /* 0x000fe200078e02e5 */
[----:B------:R-:W-:Y:S02]  /*18b30*/  LEA R209, R5, UR6, 0x1 ;  /* 0x0000000605d17c11 */ /* 0x000fe4000f8e08ff */
[----:B------:R1:W-:Y:S01]  /*18b40*/  LDGSTS.E.BYPASS.LTC128B.128 [R239+0x16000], desc[UR10][R12.64+0x180] ;  /* 0x160001800cef7fae */ /* 0x0003e2000b981a0a */
[----:B------:R-:W-:Y:S01]  /*18b50*/  IADD3.X R9, PT, PT, R11, UR5, RZ, P1, !PT ;  /* 0x000000050b097c10 */ /* 0x000fe20008ffe4ff */
[----:B------:R-:W-:Y:S02]  /*18b60*/  VIADD R221, R229, UR6 ;  /* 0x00000006e5dd7c36 */ /* 0x000fe40008000000 */
[----:B------:R-:W-:Y:S01]  /*18b70*/  LDGSTS.E.BYPASS.LTC128B.128 [R239+0x10800], desc[UR10][R6.64] ;  /* 0x1080000006ef7fae */ /* 0x000fe2000b981a0a */
[----:B------:R-:W-:-:S02]  /*18b80*/  IMAD.IADD R208, R216, 0x1, R209 ;  /* 0x00000001d8d07824 */ /* 0x000fc400078e02d1 */
[C---:B------:R-:W-:Y:S01]  /*18b90*/  IMAD.IADD R222, R221.reuse, 0x1, R216 ;  /* 0x00000001ddde7824 */ /* 0x040fe200078e02d8 */
[----:B------:R-:W-:Y:S01]  /*18ba0*/  LDGSTS.E.BYPASS.LTC128B.128 [R239+0x12800], desc[UR10][R6.64+0x80] ;  /* 0x1280008006ef7fae */ /* 0x000fe2000b981a0a */
[----:B------:R-:W-:Y:S02]  /*18bb0*/  IMAD.IADD R223, R196, 0x1, R209 ;  /* 0x00000001c4df7824 */ /* 0x000fe400078e02d1 */
        /* <DEDUP_REMOVED lines=14> */
[----:B-1----:R-:W1:Y:S04]  /*18ca0*/  LDSM.16.M88.4 R12, [R229+UR6+0x8000] ;  /* 0x00800006e50c783b */ /* 0x002e680008000200 */
[----:B------:R-:W3:Y:S04]  /*18cb0*/  LDSM.16.M88.4 R188, [R229+UR6+0x8800] ;  /* 0x00880006e5bc783b */ /* 0x000ee80008000200 */
[----:B------:R-:W4:Y:S04]  /*18cc0*/  LDSM.16.M88.4 R180, [R229+UR6+0x9000] ;  /* 0x00900006e5b4783b */ /* 0x000f280008000200 */
[----:B------:R-:W5:Y:S04]  /*18cd0*/  LDSM.16.M88.4 R20, [R229+UR6+0x9800] ;  /* 0x00980006e514783b */ /* 0x000f680008000200 */
[----:B------:R-:W-:Y:S04]  /*18ce0*/  LDSM.16.M88.4 R24, [R208] ;  /* 0x00000000d018783b */ /* 0x000fe80000000200 */
[----:B--2---:R-:W2:Y:S04]  /*18cf0*/  LDSM.16.M88.4 R8, [R222+0x8000] ;  /* 0x00800000de08783b */ /* 0x004ea80000000200 */
[----:B------:R-:W2:Y:S04]  /*18d00*/  LDSM.16.M88.4 R32, [R222+0x8800] ;  /* 0x00880000de20783b */ /* 0x000ea80000000200 */
[----:B------:R-:W2:Y:S04]  /*18d10*/  LDSM.16.M88.4 R4, [R222+0x9000] ;  /* 0x00900000de04783b */ /* 0x000ea80000000200 */
[----:B------:R-:W2:Y:S04]  /*18d20*/  LDSM.16.M88.4 R28, [R222+0x9800] ;  /* 0x00980000de1c783b */ /* 0x000ea80000000200 */
[----:B------:R-:W-:Y:S01]  /*18d30*/  LDSM.16.M88.4 R196, [R223] ;  /* 0x00000000dfc4783b */ /* 0x000fe20000000200 */
[C---:B-1----:R-:W-:Y:S03]  /*18d40*/  HMMA.16816.F32.BF16 R16, R172.reuse, R12, RZ ;  /* 0x0000000cac10723c */ /* 0x042fe600000418ff */
        /* <DEDUP_REMOVED lines=13> */
[----:B------:R-:W1:Y:S07]  /*18e20*/  LDSM.16.M88.4 R20, [R221+0x8000] ;  /* 0x00800000dd14783b */ /* 0x000e6e0000000200 */
        /* <DEDUP_REMOVED lines=18> */
[----:B------:R-:W2:Y:S07]  /*18f50*/  LDSM.16.M88.4 R8, [R229+UR6+0xa000] ;  /* 0x00a00006e508783b */ /* 0x000eae0008000200 */
        /* <DEDUP_REMOVED lines=22> */
[----:B------:R-:W2:Y:S07]  /*190c0*/  LDSM.16.M88.4 R8, [R222+0xb000] ;  /* 0x00b00000de08783b */ /* 0x000eae0000000200 */
        /* <DEDUP_REMOVED lines=10> */
[C---:B-1----:R-:W-:Y:S08]  /*19170*/  HMMA.16816.F32.BF16 R16, R4.reuse, R24, R16 ;  /* 0x000000180410723c */ /* 0x042ff00000041810 */
[C---:B------:R-:W-:Y:S01]  /*19180*/  HMMA.16816.F32.BF16 R12, R4.reuse, R26, R12 ;  /* 0x0000001a040c723c */ /* 0x040fe2000004180c */
[----:B------:R-:W1:Y:S07]  /*19190*/  LDSM.16.M88.4 R24, [R221+0xb000] ;  /* 0x00b00000dd18783b */ /* 0x000e6e0000000200 */
[C---:B----4-:R-:W-:Y:S08]  /*191a0*/  HMMA.16816.F32.BF16 R192, R4.reuse, R20, R192 ;  /* 0x0000001404c0723c */ /* 0x050ff000000418c0 */
[C---:B------:R-:W-:Y:S01]  /*191b0*/  HMMA.16816.F32.BF16 R188, R4.reuse, R22, R188 ;  /* 0x0000001604bc723c */ /* 0x040fe200000418bc */
[----:B------:R-:W-:Y:S07]  /*191c0*/  LDSM.16.M88.4 R20, [R216+0xa000] ;  /* 0x00a00000d814783b */ /* 0x000fee0000000200 */
[C---:B--2---:R-:W-:Y:S08]  /*191d0*/  HMMA.16816.F32.BF16 R184, R4.reuse, R8, R184 ;  /* 0x0000000804b8723c */ /* 0x044ff000000418b8 */
[C---:B------:R-:W-:Y:S01]  /*191e0*/  HMMA.16816.F32.BF16 R180, R4.reuse, R10, R180 ;  /* 0x0000000a04b4723c */ /* 0x040fe200000418b4 */
[----:B------:R-:W2:Y:S07]  /*191f0*/  LDSM.16.M88.4 R8, [R224+0x2000] ;  /* 0x00200000e008783b */ /* 0x000eae0000000200 */
        /* <DEDUP_REMOVED lines=10> */
[C---:B-1----:R-:W-:Y:S08]  /*192a0*/  HMMA.16816.F32.BF16 R184, R168.reuse, R24, R184 ;  /* 0x00000018a8b8723c */ /* 0x042ff000000418b8 */
[C---:B------:R-:W-:Y:S01]  /*192b0*/  HMMA.16816.F32.BF16 R180, R168.reuse, R26, R180 ;  /* 0x0000001aa8b4723c */ /* 0x040fe200000418b4 */
[----:B------:R-:W1:Y:S07]  /*192c0*/  LDSM.16.M88.4 R24, [R209+0x4000] ;  /* 0x00400000d118783b */ /* 0x000e6e0000000200 */
[C---:B------:R-:W-:Y:S08]  /*192d0*/  HMMA.16816.F32.BF16 R176, R168.reuse, R196, R176 ;  /* 0x000000c4a8b0723c */ /* 0x040ff000000418b0 */
[----:B------:R-:W-:Y:S01]  /*192e0*/  HMMA.16816.F32.BF16 R172, R168, R198, R172 ;  /* 0x000000c6a8ac723c */ /* 0x000fe200000418ac */
[----:B------:R-:W5:Y:S04]  /*192f0*/  LDSM.16.M88.4 R196, [R229+UR6+0xd000] ;  /* 0x00d00006e5c4783b */ /* 0x000f680008000200 */
[----:B------:R-:W5:Y:S03]  /*19300*/  LDSM.16.M88.4 R168, [R229+UR6+0xd800] ;  /* 0x00d80006e5a8783b */ /* 0x000f660008000200 */
[C---:B--2---:R-:W-:Y:S08]  /*19310*/  HMMA.16816.F32.BF16 R16, R8.reuse, R20, R16 ;  /* 0x000000140810723c */ /* 0x044ff00000041810 */
[C---:B------:R-:W-:Y:S01]  /*19320*/  HMMA.16816.F32.BF16 R12, R8.reuse, R22, R12 ;  /* 0x00000016080c723c */ /* 0x040fe2000004180c */
[----:B------:R-:W-:Y:S07]  /*19330*/  LDSM.16.M88.4 R20, [R222+0xc000] ;  /* 0x00c00000de14783b */ /* 0x000fee0000000200 */
[C---:B----4-:R-:W-:Y:S08]  /*19340*/  HMMA.16816.F32.BF16 R192, R8.reuse, R4, R192 ;  /* 0x0000000408c0723c */ /* 0x050ff000000418c0 */
[C---:B------:R-:W-:Y:S01]  /*19350*/  HMMA.16816.F32.BF16 R188, R8.reuse, R6, R188 ;  /* 0x0000000608bc723c */ /* 0x040fe200000418bc */
[----:B------:R-:W2:Y:S07]  /*19360*/  LDSM.16.M88.4 R4, [R208+0x4000] ;  /* 0x00400000d004783b */ /* 0x000eae0000000200 */
[C---:B------:R-:W-:Y:S08]  /*19370*/  HMMA.16816.F32.BF16 R184, R8.reuse, R204, R184 ;  /* 0x000000cc08b8723c */ /* 0x040ff000000418b8 */
[C---:B------:R-:W-:Y:S01]  /*19380*/  HMMA.16816.F32.BF16 R180, R8.reuse, R206, R180 ;  /* 0x000000ce08b4723c */ /* 0x040fe200000418b4 */
[----:B------:R-:W-:Y:S07]  /*19390*/  LDSM.16.M88.4 R204, [R221+0xd800] ;  /* 0x00d80000ddcc783b */ /* 0x000fee0000000200 */
[C---:B---3--:R-:W-:Y:S08]  /*193a0*/  HMMA.16816.F32.BF16 R176, R8.reuse, R32, R176 ;  /* 0x0000002008b0723c */ /* 0x048ff000000418b0 */
        /* <DEDUP_REMOVED lines=25> */
[C---:B-1----:R-:W-:Y:S08]  /*19540*/  HMMA.16816.F32.BF16 R176, R4.reuse, R28, R176 ;  /* 0x0000001c04b0723c */ /* 0x042ff000000418b0 */
[----:B------:R-:W-:Y:S01]  /*19550*/  HMMA.16816.F32.BF16 R172, R4, R30, R172 ;  /* 0x0000001e04ac723c */ /* 0x000fe200000418ac */
[----:B------:R-:W-:Y:S04]  /*19560*/  LDSM.16.M88.4 R28, [R224+0x4000] ;  /* 0x00400000e01c783b */ /* 0x000fe80000000200 */
[----:B------:R-:W1:Y:S03]  /*19570*/  LDSM.16.M88.4 R4, [R216+0xc000] ;  /* 0x00c00000d804783b */ /* 0x000e660000000200 */
[C---:B-----5:R-:W-:Y:S08]  /*19580*/  HMMA.16816.F32.BF16 R16, R200.reuse, R24, R16 ;  /* 0x00000018c810723c */ /* 0x060ff00000041810 */
[C---:B------:R-:W-:Y:S01]  /*19590*/  HMMA.16816.F32.BF16 R12, R200.reuse, R26, R12 ;  /* 0x0000001ac80c723c */ /* 0x040fe2000004180c */
[----:B------:R-:W-:Y:S07]  /*195a0*/  LDSM.16.M88.4 R24, [R229+UR6+0xe000] ;  /* 0x00e00006e518783b */ /* 0x000fee0008000200 */
[C---:B--2---:R-:W-:Y:S08]  /*195b0*/  HMMA.16816.F32.BF16 R192, R200.reuse, R20, R192 ;  /* 0x00000014c8c0723c */ /* 0x044ff000000418c0 */
[C---:B------:R-:W-:Y:S01]  /*195c0*/  HMMA.16816.F32.BF16 R188, R200.reuse, R22, R188 ;  /* 0x00000016c8bc723c */ /* 0x040fe200000418bc */
[----:B------:R-:W2:Y:S04]  /*195d0*/  LDSM.16.M88.4 R20, [R209+0x6000] ;  /* 0x00600000d114783b */ /* 0x000ea80000000200 */
[----:B------:R-:W-:Y:S03]  /*195e0*/  LDSM.16.M88.4 R208, [R208+0x6000] ;  /* 0x00600000d0d0783b */ /* 0x000fe60000000200 */
[C---:B---3--:R-:W-:Y:S08]  /*195f0*/  HMMA.16816.F32.BF16 R184, R200.reuse, R8, R184 ;  /* 0x00000008c8b8723c */ /* 0x048ff000000418b8 */
[----:B------:R-:W-:Y:S01]  /*19600*/  HMMA.16816.F32.BF16 R180, R200, R10, R180 ;  /* 0x0000000ac8b4723c */ /* 0x000fe200000418b4 */
[----:B------:R-:W3:Y:S07]  /*19610*/  LDSM.16.M88.4 R8, [R229+UR6+0xe800] ;  /* 0x00e80006e508783b */ /* 0x000eee0008000200 */
[C---:B-1----:R-:W-:Y:S08]  /*19620*/  HMMA.16816.F32.BF16 R16, R28.reuse, R4, R16 ;  /* 0x000000041c10723c */ /* 0x042ff00000041810 */
[----:B------:R-:W-:Y:S01]  /*19630*/  HMMA.16816.F32.BF16 R12, R28, R6, R12 ;  /* 0x000000061c0c723c */ /* 0x000fe2000004180c */
[----:B------:R-:W1:Y:S07]  /*19640*/  LDSM.16.M88.4 R4, [R229+UR6+0xf000] ;  /* 0x00f00006e504783b */ /* 0x000e6e0008000200 */
        /* <DEDUP_REMOVED lines=17> */
[C---:B---3--:R-:W-:Y:S08]  /*19760*/  HMMA.16816.F32.BF16 R192, R20.reuse, R8, R192 ;  /* 0x0000000814c0723c */ /* 0x048ff000000418c0 */
[C---:B------:R-:W-:Y:S01]  /*19770*/  HMMA.16816.F32.BF16 R188, R20.reuse, R10, R188 ;  /* 0x0000000a14bc723c */ /* 0x040fe200000418bc */
[----:B------:R-:W-:Y:S07]  /*19780*/  LDSM.16.M88.4 R8, [R224+0x6000] ;  /* 0x00600000e008783b */ /* 0x000fee0000000200 */
[C---:B-1----:R-:W-:Y:S08]  /*19790*/  HMMA.16816.F32.BF16 R184, R20.reuse, R4, R184 ;  /* 0x0000000414b8723c */ /* 0x042ff000000418b8 */
        /* <DEDUP_REMOVED lines=8> */
[----:B------:R-:W-:Y:S08]  /*19820*/  HMMA.16816.F32.BF16 R176, R208, R196, R176 ;  /* 0x000000c4d0b0723c */ /* 0x000ff000000418b0 */
[----:B------:R-:W-:Y:S08]  /*19830*/  HMMA.16816.F32.BF16 R12, R168, R34, R12 ;  /* 0x00000022a80c723c */ /* 0x000ff0000004180c */
[C---:B------:R-:W-:Y:S08]  /*19840*/  HMMA.16816.F32.BF16 R184, R208.reuse, R200, R184 ;  /* 0x000000c8d0b8723c */ /* 0x040ff000000418b8 */
        /* <DEDUP_REMOVED lines=8> */
[----:B------:R-:W-:Y:S03]  /*198d0*/  HMMA.16816.F32.BF16 R192, R208, R204, R192 ;  /* 0x000000ccd0c0723c */ /* 0x000fe600000418c0 */
[C---:B------:R-:W-:Y:S02]  /*198e0*/  ISETP.GE.AND P4, PT, R5.reuse, R0, PT ;  /* 0x000000000500720c */ /* 0x040fe40003f86270 */
[----:B------:R-:W-:Y:S01]  /*198f0*/  ISETP.GE.AND P3, PT, R5, R2, PT ;  /* 0x000000020500720c */ /* 0x000fe20003f66270 */
[----:B------:R-:W-:Y:S01]  /*19900*/  VIADD R5, R20, 0xffffff88 ;  /* 0xffffff8814057836 */ /* 0x000fe20000000000 */
[----:B------:R-:W-:Y:S01]  /*19910*/  FSEL R21, R16, -INF , !P4 ;  /* 0xff80000010157808 */ /* 0x000fe20006000000 */
[----:B------:R-:W-:Y:S01]  /*19920*/  HMMA.16816.F32.BF16 R12, R8, R6, R12 ;  /* 0x00000006080c723c */ /* 0x000fe2000004180c */
[----:B------:R-:W-:Y:S01]  /*19930*/  VIADD R7, R20, 0xffffff81 ;  /* 0xffffff8114077836 */ /* 0x000fe20000000000 */
[----:B------:R-:W-:-:S02]  /*19940*/  FSEL R18, R18, -INF , !P3 ;  /* 0xff80000012127808 */ /* 0x000fc40005800000 */
[-C--:B------:R-:W-:Y:S02]  /*19950*/  ISETP.GE.AND P5, PT, R5, R0.reuse, PT ;  /* 0x000000000500720c */ /* 0x080fe40003fa6270 */
[C---:B------:R-:W-:Y:S02]  /*19960*/  ISETP.GE.AND P1, PT, R7.reuse, R0, PT ;  /* 0x000000000700720c */ /* 0x040fe40003f26270 */
[----:B------:R-:W-:Y:S01]  /*19970*/  HMMA.16816.F32.BF16 R188, R208, R206, R188 ;  /* 0x000000ced0bc723c */ /* 0x000fe200000418bc */
[-C--:B------:R-:W-:Y:S01]  /*19980*/  ISETP.GE.AND P6, PT, R7, R2.reuse, PT ;  /* 0x000000020700720c */ /* 0x080fe20003fc6270 */
[C---:B------:R-:W-:Y:S01]  /*19990*/  VIADD R7, R20.reuse, 0xffffff89 ;  /* 0xffffff8914077836 */ /* 0x040fe20000000000 */
[----:B------:R-:W-:Y:S01]  /*199a0*/  ISETP.GE.AND P4, PT, R5, R2, PT ;  /* 0x000000020500720c */ /* 0x000fe20003f86270 */
[----:B------:R-:W-:Y:S01]  /*199b0*/  VIADD R5, R20, 0xffffff90 ;  /* 0xffffff9014057836 */ /* 0x000fe20000000000 */
[----:B------:R-:W-:Y:S02]  /*199c0*/  FSEL R16, R19, -INF , !P6 ;  /* 0xff80000013107808 */ /* 0x000fe40007000000 */
[----:B------:R-:W-:Y:S01]  /*199d0*/  FSEL R17, R17, -INF , !P1 ;  /* 0xff80000011117808 */ /* 0x000fe20004800000 */
[----:B------:R-:W-:Y:S01]  /*199e0*/  HMMA.16816.F32.BF16 R184, R168, R24, R184 ;  /* 0x00000018a8b8723c */ /* 0x000fe200000418b8 */
[----:B------:R-:W-:-:S02]  /*199f0*/  ISETP.GE.AND P3, PT, R7, R0, PT ;  /* 0x000000000700720c */ /* 0x000fc40003f66270 */
[----:B------:R-:W-:Y:S02]  /*19a00*/  FSEL R19, R12, -INF , !P5 ;  /* 0xff8000000c137808 */ /* 0x000fe40006800000 */
[----:B------:R-:W-:Y:S02]  /*19a10*/  ISETP.GE.AND P1, PT, R7, R2, PT ;  /* 0x000000020700720c */ /* 0x000fe40003f26270 */
[C---:B------:R-:W-:Y:S01]  /*19a20*/  ISETP.GE.AND P6, PT, R5.reuse, R0, PT ;  /* 0x000000000500720c */ /* 0x040fe20003fc6270 */
[----:B------:R-:W-:Y:S01]  /*19a30*/  HMMA.16816.F32.BF16 R180, R168, R26, R180 ;  /* 0x0000001aa8b4723c */ /* 0x000fe200000418b4 */
[----:B------:R-:W1:Y:S01]  /*19a40*/  LDSM.16.M88.4 R24, [R216+0xf000] ;  /* 0x00f00000d818783b */ /* 0x000e620000000200 */
[----:B------:R-:W-:Y:S02]  /*19a50*/  ISETP.GE.AND P5, PT, R5, R2, PT ;  /* 0x000000020500720c */ /* 0x000fe40003fa6270 */
[----:B------:R-:W-:Y:S01]  /*19a60*/  FSEL R14, R14, -INF , !P4 ;  /* 0xff8000000e0e7808 */ /* 0x000fe20006000000 */
[----:B------:R-:W2:Y:S01]  /*19a70*/  LDSM.16.M88.4 R4, [R216+0xf800] ;  /* 0x00f80000d804783b */ /* 0x000ea20000000200 */
[----:B------:R-:W-:Y:S01]  /*19a80*/  FSEL R13, R13, -INF , !P3 ;  /* 0xff8000000d0d7808 */ /* 0x000fe20005800000 */
[----:B------:R-:W-:-:S04]  /*19a90*/  DEPBAR.LE SB0, 0x0 ;  /* 0x000080000000791a */ /* 0x000fc80000000000 */
[----:B------:R-:W-:Y:S01]  /*19aa0*/  HMMA.16816.F32.BF16 R192, R168, R28, R192 ;  /* 0x0000001ca8c0723c */ /* 0x000fe200000418c0 */
[C---:B------:R-:W-:Y:S01]  /*19ab0*/  VIADD R29, R20.reuse, 0xffffff91 ;  /* 0xffffff91141d7836 */ /* 0x040fe20000000000 */
[----:B------:R-:W-:Y:S01]  /*19ac0*/  FSEL R12, R15, -INF , !P1 ;  /* 0xff8000000f0c7808 */ /* 0x000fe20004800000 */
[----:B------:R-:W-:-:S03]  /*19ad0*/  VIADD R15, R20, 0xffffff99 ;  /* 0xffffff99140f7836 */ /* 0x000fc60000000000 */
[C---:B------:R-:W-:Y:S02]  /*19ae0*/  ISETP.GE.AND P4, PT, R29.reuse, R0, PT ;  /* 0x000000001d00720c */ /* 0x040fe40003f86270 */
[----:B------:R-:W-:Y:S01]  /*19af0*/  HMMA.16816.F32.BF16 R188, R168, R30, R188 ;  /* 0x0000001ea8bc723c */ /* 0x000fe200000418bc */
[----:B------:R-:W-:Y:S01]  /*19b00*/  BAR.SYNC.DEFER_BLOCKING 0x0 ;  /* 0x0000000000007b1d */ /* 0x000fe20000010000 */
[----:B------:R-:W-:Y:S01]  /*19b10*/  ISETP.GE.AND P3, PT, R29, R2, PT ;  /* 0x000000021d00720c */ /* 0x000fe20003f66270 */
[----:B------:R-:W-:-:S05]  /*19b20*/  VIADD R29, R20, 0xffffff98 ;  /* 0xffffff98141d7836 */ /* 0x000fca0000000000 */
[----:B------:R-:W-:Y:S01]  /*19b30*/  HMMA.16816.F32.BF16 R172, R208, R198, R172 ;  /* 0x000000c6d0ac723c */ /* 0x000fe200000418ac */
[----:B------:R-:W-:-:S07]  /*19b40*/  ISETP.GE.AND P1, PT, R29, R0, PT ;  /* 0x000000001d00720c */ /* 0x000fce0003f26270 */
[C---:B---3--:R-:W-:Y:S08]  /*19b50*/  HMMA.16816.F32.BF16 R192, R8.reuse, R200, R192 ;  /* 0x000000c808c0723c */ /* 0x048ff000000418c0 */
[C---:B------:R-:W-:Y:S08]  /*19b60*/  HMMA.16816.F32.BF16 R188, R8.reuse, R202, R188 ;  /* 0x000000ca08bc723c */ /* 0x040ff000000418bc */
[----:B-1----:R-:W-:Y:S01]  /*19b70*/  HMMA.16816.F32.BF16 R184, R8, R24, R184 ;  /* 0x0000001808b8723c */ /* 0x002fe200000418b8 */
[----:B------:R-:W-:-:S02]  /*19b80*/  VIADD R25, R20, 0xffffffa1 ;  /* 0xffffffa114197836 */ /* 0x000fc40000000000 */
[----:B------:R-:W-:Y:S02]  /*19b90*/  FSEL R236, R194, -INF , !P5 ;  /* 0xff800000c2ec7808 */ /* 0x000fe40006800000 */
[----:B------:R-:W-:Y:S02]  /*19ba0*/  FSEL R211, R193, -INF , !P4 ;  /* 0xff800000c1d37808 */ /* 0x000fe40006000000 */
[C---:B------:R-:W-:Y:S01]  /*19bb0*/  ISETP.GE.AND P5, PT, R15.reuse, R0, PT ;  /* 0x000000000f00720c */ /* 0x040fe20003fa6270 */
[----:B------:R-:W-:Y:S01]  /*19bc0*/  HMMA.16816.F32.BF16 R180, R8, R26, R180 ;  /* 0x0000001a08b4723c */ /* 0x000fe200000418b4 */
[----:B------:R-:W-:Y:S01]  /*19bd0*/  ISETP.GE.AND P4, PT, R15, R2, PT ;  /* 0x000000020f00720c */ /* 0x000fe20003f86270 */
[----:B------:R-:W-:Y:S01]  /*19be0*/  VIADD R15, R20, 0xffffffa0 ;  /* 0xffffffa0140f7836 */ /* 0x000fe20000000000 */
[----:B------:R-:W-:Y:S02]  /*19bf0*/  FSEL R212, R195, -INF , !P3 ;  /* 0xff800000c3d47808 */ /* 0x000fe40005800000 */
[----:B------:R-:W-:-:S02]  /*19c00*/  FSEL R207, R188, -INF , !P1 ;  /* 0xff800000bccf7808 */ /* 0x000fc40004800000 */
[C---:B------:R-:W-:Y:S01]  /*19c10*/  ISETP.GE.AND P3, PT, R15.reuse, R0, PT ;  /* 0x000000000f00720c */ /* 0x040fe20003f66270 */
[----:B------:R-:W-:Y:S01]  /*19c20*/  HMMA.16816.F32.BF16 R172, R168, R22, R172 ;  /* 0x00000016a8ac723c */ /* 0x000fe200000418ac */
[-C--:B------:R-:W-:Y:S01]  /*19c30*/  ISETP.GE.AND P1, PT, R15, R2.reuse, PT ;  /* 0x000000020f00720c */ /* 0x080fe20003f26270 */
[----:B------:R-:W-:Y:S01]  /*19c40*/  VIADD R15, R20, 0xffffffa9 ;  /* 0xffffffa9140f7836 */ /* 0x000fe20000000000 */
[----:B------:R-:W-:Y:S01]  /*19c50*/  FSEL R209, R192, -INF , !P6 ;  /* 0xff800000c0d17808 */ /* 0x000fe20007000000 */
[----:B------:R-:W-:Y:S01]  /*19c60*/  VIADD R23, R20, 0xffffffa8 ;  /* 0xffffffa814177836 */ /* 0x000fe20000000000 */
[----:B------:R-:W-:Y:S02]  /*19c70*/  FSEL R192, R186, -INF , !P1 ;  /* 0xff800000bac07808 */ /* 0x000fe40004800000 */
[----:B------:R-:W-:Y:S01]  /*19c80*/  ISETP.GE.AND P6, PT, R29, R2, PT ;  /* 0x000000021d00720c */ /* 0x000fe20003fc6270 */
[----:B--2---:R-:W-:Y:S01]  /*19c90*/  HMMA.16816.F32.BF16 R176, R8, R4, R176 ;  /* 0x0000000408b0723c */ /* 0x004fe200000418b0 */
[----:B------:R-:W-:Y:S01]  /*19ca0*/  ISETP.GE.AND P1, PT, R15, R0, PT ;  /* 0x000000000f00720c */ /* 0x000fe20003f26270 */
[----:B------:R-:W-:Y:S01]  /*19cb0*/  VIADD R5, R20, 0xffffffb1 ;  /* 0xffffffb114057836 */ /* 0x000fe20000000000 */
[----:B------:R-:W-:-:S02]  /*19cc0*/  FSEL R210, R190, -INF , !P6 ;  /* 0xff800000bed27808 */ /* 0x000fc40007000000 */
[----:B------:R-:W-:Y:S02]  /*19cd0*/  FSEL R181, R181, -INF , !P1 ;  /* 0xff800000b5b57808 */ /* 0x000fe40004800000 */
[----:B------:R-:W-:Y:S02]  /*19ce0*/  ISETP.GE.AND P6, PT, R25, R0, PT ;  /* 0x000000001900720c */ /* 0x000fe40003fc6270 */
[----:B------:R-:W-:Y:S02]  /*19cf0*/  ISETP.GE.AND P1, PT, R5, R2, PT ;  /* 0x000000020500720c */ /* 0x000fe40003f26270 */
[----:B------:R-:W-:Y:S01]  /*19d00*/  FSEL R168, R191, -INF , !P4 ;  /* 0xff800000bfa87808 */ /* 0x000fe20006000000 */
[----:B------:R-:W-:Y:S01]  /*19d10*/  HMMA.16816.F32.BF16 R172, R8, R6, R172 ;  /* 0x0000000608ac723c */ /* 0x000fe200000418ac */
[----:B------:R-:W-:Y:S01]  /*19d20*/  FSEL R193, R184, -INF , !P3 ;  /* 0xff800000b8c17808 */ /* 0x000fe20005800000 */
[----:B------:R-:W-:Y:S01]  /*19d30*/  VIADD R7, R20, 0xffffffb8 ;  /* 0xffffffb814077836 */ /* 0x000fe20000000000 */
[----:B------:R-:W-:-:S02]  /*19d40*/  FSEL R191, R185, -INF , !P6 ;  /* 0xff800000b9bf7808 */ /* 0x000fc40007000000 */
[----:B------:R-:W-:Y:S02]  /*19d50*/  FSEL R195, R189, -INF , !P5 ;  /* 0xff800000bdc37808 */ /* 0x000fe40006800000 */
[----:B------:R-:W-:Y:S02]  /*19d60*/  FSEL R222, R179, -INF , !P1 ;  /* 0xff800000b3de7808 */ /* 0x000fe40004800000 */
[-C--:B------:R-:W-:Y:S02]  /*19d70*/  ISETP.GE.AND P3, PT, R23, R2.reuse, PT ;  /* 0x000000021700720c */ /* 0x080fe40003f66270 */
[-C--:B------:R-:W-:Y:S01]  /*19d80*/  ISETP.GE.AND P6, PT, R15, R2.reuse, PT ;  /* 0x000000020f00720c */ /* 0x080fe20003fc6270 */
[----:B------:R-:W-:Y:S01]  /*19d90*/  VIADD R15, R20, 0xffffffb0 ;  /* 0xffffffb0140f7836 */ /* 0x000fe20000000000 */
[----:B------:R-:W-:Y:S02]  /*19da0*/  ISETP.GE.AND P1, PT, R165, 0x3, PT ;  /* 0x00000003a500780c */ /* 0x000fe40003f26270 */
[----:B------:R-:W-:-:S02]  /*19db0*/  ISETP.GE.AND P5, PT, R25, R2, PT ;  /* 0x000000021900720c */ /* 0x000fc40003fa6270 */
[-C--:B------:R-:W-:Y:S02]  /*19dc0*/  ISETP.GE.AND P4, PT, R23, R0.reuse, PT ;  /* 0x000000001700720c */ /* 0x080fe40003f86270 */
[----:B------:R-:W-:Y:S02]  /*19dd0*/  FSEL R190, R182, -INF , !P3 ;  /* 0xff800000b6be7808 */ /* 0x000fe40005800000 */
[----:B------:R-:W-:Y:S02]  /*19de0*/  FSEL R194, R187, -INF , !P5 ;  /* 0xff800000bbc27808 */ /* 0x000fe40006800000 */
[----:B------:R-:W-:Y:S02]  /*19df0*/  FSEL R189, R180, -INF , !P4 ;  /* 0xff800000b4bd7808 */ /* 0x000fe40006000000 */
[-C--:B------:R-:W-:Y:S01]  /*19e00*/  ISETP.GE.AND P3, PT, R5, R0.reuse, PT ;  /* 0x000000000500720c */ /* 0x080fe20003f66270 */
[----:B------:R-:W-:Y:S01]  /*19e10*/  VIADD R5, R20, 0xffffffb9 ;  /* 0xffffffb914057836 */ /* 0x000fe20000000000 */
[----:B------:R-:W-:-:S02]  /*19e20*/  ISETP.GE.AND P5, PT, R15, R0, PT ;  /* 0x000000000f00720c */ /* 0x000fc40003fa6270 */
[----:B------:R-:W-:Y:S02]  /*19e30*/  ISETP.GE.AND P4, PT, R15, R2, PT ;  /* 0x000000020f00720c */ /* 0x000fe40003f86270 */
[----:B------:R-:W-:Y:S02]  /*19e40*/  FSEL R188, R183, -INF , !P6 ;  /* 0xff800000b7bc7808 */ /* 0x000fe40007000000 */
[----:B------:R-:W-:Y:S02]  /*19e50*/  FSEL R223, R176, -INF , !P5 ;  /* 0xff800000b0df7808 */ /* 0x000fe40006800000 */
[----:B------:R-:W-:Y:S02]  /*19e60*/  FSEL R224, R178, -INF , !P4 ;  /* 0xff800000b2e07808 */ /* 0x000fe40006000000 */
[----:B------:R-:W-:Y:S02]  /*19e70*/  FSEL R229, R177, -INF , !P3 ;  /* 0xff800000b1e57808 */ /* 0x000fe40005800000 */
[----:B------:R-:W-:-:S02]  /*19e80*/  ISETP.GE.AND P6, PT, R7, R0, PT ;  /* 0x000000000700720c */ /* 0x000fc40003fc6270 */
[----:B------:R-:W-:Y:S02]  /*19e90*/  ISETP.GE.AND P5, PT, R5, R0, PT ;  /* 0x000000000500720c */ /* 0x000fe40003fa6270 */
[-C--:B------:R-:W-:Y:S02]  /*19ea0*/  ISETP.GE.AND P4, PT, R7, R2.reuse, PT ;  /* 0x000000020700720c */ /* 0x080fe40003f86270 */
[----:B------:R-:W-:Y:S02]  /*19eb0*/  ISETP.GE.AND P3, PT, R5, R2, PT ;  /* 0x000000020500720c */ /* 0x000fe40003f66270 */
[----:B------:R-:W-:Y:S02]  /*19ec0*/  FSEL R221, R172, -INF , !P6 ;  /* 0xff800000acdd7808 */ /* 0x000fe40007000000 */
[----:B------:R-:W-:Y:S02]  /*19ed0*/  FSEL R199, R173, -INF , !P5 ;  /* 0xff800000adc77808 */ /* 0x000fe40006800000 */
[----:B------:R-:W-:-:S02]  /*19ee0*/  FSEL R198, R174, -INF , !P4 ;  /* 0xff800000aec67808 */ /* 0x000fc40006000000 */
[----:B------:R-:W-:Y:S01]  /*19ef0*/  FSEL R196, R175, -INF , !P3 ;  /* 0xff800000afc47808 */ /* 0x000fe20005800000 */
[----:B------:R-:W-:Y:S06]  /*19f00*/  @!P1 BRA `(.L_x_2254) ;  /* 0x00000004009c9947 */ /* 0x000fec0003800000 */
[----:B------:R-:W-:Y:S05]  /*19f10*/  BRA.U !UP0, `(.L_x_2255) ;  /* 0x0000000108fc7547 */ /* 0x000fea000b800000 */
[----:B------:R-:W1:Y:S01]  /*19f20*/  LDC R2, c[0x0][0x4f0] ;  /* 0x00013c00ff027b82 */ /* 0x000e620000000800 */
[C---:B------:R-:W-:Y:S01]  /*19f30*/  IADD3 R5, PT, PT, R167.reuse, -0xc0, RZ ;  /* 0xffffff40a7057810 */ /* 0x040fe20007ffe0ff */
[----:B------:R-:W-:Y:S01]  /*19f40*/  VIADD R167, R167, 0xffffff80 ;  /* 0xffffff80a7a77836 */ /* 0x000fe20000000000 */
[----:B------:R-:W2:Y:S02]  /*19f50*/  LDCU.64 UR8, c[0x0][0x3b8] ;  /* 0x00007700ff0877ac */ /* 0x000ea40008000a00 */
[----:B------:R-:W-:Y:S02]  /*19f60*/  IABS R8, R5 ;  /* 0x0000000500087213 */ /* 0x000fe40000000000 */
[----:B------:R-:W-:Y:S01]  /*19f70*/  IABS R6, R167 ;  /* 0x000000a700067213 */ /* 0x000fe20000000000 */
[----:B------:R-:W3:Y:S01]  /*19f80*/  LDCU.64 UR4, c[0x0][0x3a0] ;  /* 0x00007400ff0477ac */ /* 0x000ee20008000a00 */
        /* <DEDUP_REMOVED lines=44> */
[----:B------:R-:W-:Y:S01]  /*1a250*/  IMAD R2, R5, UR9, R2 ;  /* 0x0000000905027c24 */ /* 0x000fe2000f8e0202 */
        /* <DEDUP_REMOVED lines=9> */
[----:B------:R-:W-:Y:S01]  /*1a2f0*/  LEA.HI.X R225, R6, R225, R5, 0x1, P1 ;  /* 0x000000e106e17211 */ /* 0x000fe200008f0c05 */
[----:B------:R-:W-:Y:S06]  /*1a300*/  BRA `(.L_x_2256) ;  /* 0x0000000000207947 */ /* 0x000fec0003800000 */
.L_x_2255:
[----:B------:R-:W1:Y:S01]  /*1a310*/  LDCU UR8, c[0x0][0x3b8] ;  /* 0x00007700ff0877ac */ /* 0x000e620008000800 */
[----:B------:R-:W-:Y:S02]  /*1a320*/  UMOV UR5, URZ ;  /* 0x000000ff00057c82 */ /* 0x000fe40008000000 */
[----:B------:R-:W-:Y:S01]  /*1a330*/  IADD3 R5, P1, PT, RZ, -UR5, RZ ;  /* 0x80000005ff057c10 */ /* 0x000fe2000ff3e0ff */
[----:B-1----:R-:W-:-:S06]  /*1a340*/  USHF.L.U32 UR4, UR8, 0x6, URZ ;  /* 0x0000000608047899 */ /* 0x002fcc00080006ff */
[----:B------:R-:W-:-:S05]  /*1a350*/  IMAD.X R0, RZ, RZ, ~UR4, P1 ;  /* 0x80000004ff007e24 */ /* 0x000fca00088e06ff */
[----:B------:R-:W-:-:S04]  /*1a360*/  SHF.R.S64 R5, R5, 0x1f, R0 ;  /* 0x0000001f05057819 */ /* 0x000fc80000001000 */
[----:B------:R-:W-:-:S04]  /*1a370*/  IADD3 R226, P1, PT, R5, R226, RZ ;  /* 0x000000e205e27210 */ /* 0x000fc80007f3e0ff */
[----:B------:R-:W-:-:S09]  /*1a380*/  LEA.HI.X.SX32 R225, R0, R225, 0x1, P1 ;  /* 0x000000e100e17211 */ /* 0x000fd200008f0eff */
.L_x_2256:
[----:B------:R-:W1:Y:S01]  /*1a390*/  LDCU UR5, c[0x0][0x3bc] ;  /* 0x00007780ff0577ac */ /* 0x000e620008000800 */
[----:B------:R-:W-:Y:S02]  /*1a3a0*/  IMAD.MOV.U32 R4, RZ, RZ, R226 ;  /* 0x000000ffff047224 */ /* 0x000fe400078e00e2 */
[----:B------:R-:W-:Y:S01]  /*1a3b0*/  IMAD.MOV.U32 R5, RZ, RZ, R225 ;  /* 0x000000ffff057224 */ /* 0x000fe200078e00e1 */
[----:B------:R-:W-:-:S04]  /*1a3c0*/  USHF.L.U32 UR4, UR8, 0x5, URZ ;  /* 0x0000000508047899 */ /* 0x000fc800080006ff */
        /* <DEDUP_REMOVED lines=8> */
[----:B------:R2:W-:Y:S03]  /*1a450*/  LDGSTS.E.BYPASS.LTC128B.128 [R239+0xe000], desc[UR10][R4.64+0x180] ;  /* 0x0e00018004ef7fae */ /* 0x0005e6000b981a0a */
[----:B------:R-:W-:Y:S02]  /*1a460*/  IADD3.X R11, PT, PT, R225, UR5, RZ, P1, !PT ;  /* 0x00000005e10b7c10 */ /* 0x000fe40008ffe4ff */
[----:B------:R-:W-:-:S03]  /*1a470*/  IADD3 R8, P1, PT, R10, UR4, RZ ;  /* 0x000000040a087c10 */ /* 0x000fc6000ff3e0ff */
        /* <DEDUP_REMOVED lines=16> */
.L_x_2254:
        /* <DEDUP_REMOVED lines=22> */
[----:B------:R-:W-:Y:S02]  /*1a6e0*/  VIMNMX R165, PT, PT, R165, 0x2, !PT ;  /* 0x00000002a5a57848 */ /* 0x000fe40007fe0100 */
[----:B------:R-:W-:Y:S02]  /*1a6f0*/  IADD3 R216, PT, PT, R206, R220, RZ ;  /* 0x000000dcced87210 */ /* 0x000fe40007ffe0ff */
        /* <DEDUP_REMOVED lines=16> */
[----:B------:R-:W-:Y:S01]  /*1a800*/  FFMA.FTZ R202, R21, UR4, -R234 ;  /* 0x0000000415ca7c23 */ /* 0x000fe200080108ea */
[--C-:B------:R-:W-:Y:S01]  /*1a810*/  FFMA.FTZ R0, R14, UR4, -R197.reuse ;  /* 0x000000040e007c23 */ /* 0x100fe200080108c5 */
[--C-:B------:R-:W-:Y:S01]  /*1a820*/  FFMA.FTZ R205, R12, UR4, -R197.reuse ;  /* 0x000000040ccd7c23 */ /* 0x100fe200080108c5 */
[--C-:B------:R-:W-:Y:S01]  /*1a830*/  FFMA.FTZ R2, R16, UR4, -R197.reuse ;  /* 0x0000000410027c23 */ /* 0x100fe200080108c5 */
[----:B------:R-:W1:Y:S01]  /*1a840*/  LDSM.16.MT88.4 R12, [R220+0x10000] ;  /* 0x01000000dc0c783b */ /* 0x000e620000004200 */
[----:B------:R-:W-:Y:S01]  /*1a850*/  IADD3 R16, PT, PT, R220, 0x10000, RZ ;  /* 0x00010000dc107810 */ /* 0x000fe20007ffe0ff */
[----:B------:R-:W-:Y:S01]  /*1a860*/  FADD.FTZ R3, R3, -R4 ;  /* 0x8000000403037221 */ /* 0x000fe20000010000 */
[--C-:B------:R-:W-:Y:S01]  /*1a870*/  FFMA.FTZ R201, R17, UR4, -R234.reuse ;  /* 0x0000000411c97c23 */ /* 0x100fe200080108ea */
[----:B------:R-:W2:Y:S01]  /*1a880*/  LDSM.16.MT88.4 R20, [R216+0x10000] ;  /* 0x01000000d814783b */ /* 0x000ea20000004200 */
[----:B------:R-:W-:Y:S01]  /*1a890*/  @P0 IADD3 R215, PT, PT, R16, -0x40, RZ ;  /* 0xffffffc010d70810 */ /* 0x000fe20007ffe0ff */
[--C-:B------:R-:W-:Y:S01]  /*1a8a0*/  FFMA.FTZ R200, R19, UR4, -R234.reuse ;  /* 0x0000000413c87c23 */ /* 0x100fe200080108ea */
[--C-:B------:R-:W-:Y:S01]  /*1a8b0*/  FFMA.FTZ R166, R18, UR4, -R197.reuse ;  /* 0x0000000412a67c23 */ /* 0x100fe200080108c5 */
[----:B------:R-:W-:Y:S01]  /*1a8c0*/  FMUL.FTZ R164, R164, UR4 ;  /* 0x00000004a4a47c20 */ /* 0x000fe20008410000 */
[----:B------:R-:W-:Y:S01]  /*1a8d0*/  FMUL.FTZ R3, R3, UR4 ;  /* 0x0000000403037c20 */ /* 0x000fe20008410000 */
[----:B------:R-:W3:Y:S01]  /*1a8e0*/  LDSM.16.MT88.4 R28, [R215] ;  /* 0x00000000d71c783b */ /* 0x000ee20000004200 */
        /* <DEDUP_REMOVED lines=8> */
[----:B------:R-:W4:Y:S01]  /*1a970*/  MUFU.EX2 R201, R201 ;  /* 0x000000c900c97308 */ /* 0x000f220000000800 */
[--C-:B------:R-:W-:Y:S01]  /*1a980*/  FFMA.FTZ R212, R212, UR4, -R197.reuse ;  /* 0x00000004d4d47c23 */ /* 0x100fe200080108c5 */
[--C-:B------:R-:W-:Y:S01]  /*1a990*/  FFMA.FTZ R210, R168, UR4, -R197.reuse ;  /* 0x00000004a8d27c23 */ /* 0x100fe200080108c5 */
[--C-:B------:R-:W-:Y:S01]  /*1a9a0*/  FFMA.FTZ R235, R193, UR4, -R234.reuse ;  /* 0x00000004c1eb7c23 */ /* 0x100fe200080108ea */
[----:B------:R-:W-:Y:S01]  /*1a9b0*/  LDSM.16.MT88.4 R168, [R215+0x4800] ;  /* 0x00480000d7a8783b */ /* 0x000fe20000004200 */
        /* <DEDUP_REMOVED lines=11> */
[----:B------:R-:W5:Y:S01]  /*1aa70*/  MUFU.EX2 R167, R167 ;  /* 0x000000a700a77308 */ /* 0x000f620000000800 */
[----:B----4-:R-:W-:Y:S01]  /*1aa80*/  F2FP.BF16.F32.PACK_AB R4, R201, R202 ;  /* 0x000000cac904723e */ /* 0x010fe200000010ff */
        /* <DEDUP_REMOVED lines=9> */
[----:B------:R-:W4:Y:S01]  /*1ab20*/  MUFU.EX2 R2, R2 ;  /* 0x0000000200027308 */ /* 0x000f220000000800 */
[----:B-----5:R-:W-:-:S07]  /*1ab30*/  F2FP.BF16.F32.PACK_AB R6, R167, R200 ;  /* 0x000000c8a706723e */ /* 0x020fce00000010ff */
[----:B------:R-:W-:Y:S08]  /*1ab40*/  MUFU.EX2 R0, R0 ;  /* 0x0000000000007308 */ /* 0x000ff00000000800 */
[----:B------:R-:W5:Y:S01]  /*1ab50*/  MUFU.EX2 R205, R205 ;  /* 0x000000cd00cd7308 */ /* 0x000f620000000800 */
[----:B----4-:R-:W-:-:S07]  /*1ab60*/  F2FP.BF16.F32.PACK_AB R5, R2, R166 ;  /* 0x000000a60205723e */ /* 0x010fce00000010ff */
[----:B------:R-:W4:Y:S08]  /*1ab70*/  MUFU.EX2 R164, R164 ;  /* 0x000000a400a47308 */ /* 0x000f300000000800 */
[----:B------:R-:W1:Y:S01]  /*1ab80*/  MUFU.EX2 R3, R3 ;  /* 0x0000000300037308 */ /* 0x000e620000000800 */
[----:B-----5:R-:W-:-:S07]  /*1ab90*/  F2FP.BF16.F32.PACK_AB R7, R205, R0 ;  /* 0x00000000cd07723e */ /* 0x020fce00000010ff */
[----:B------:R-:W-:Y:S01]  /*1aba0*/  MUFU.EX2 R209, R209 ;  /* 0x000000d100d17308 */ /* 0x000fe20000000800 */
        /* <DEDUP_REMOVED lines=8> */
[-C--:B-1----:R-:W-:Y:S01]  /*1ac30*/  FMUL.FTZ R10, R162, R3.reuse ;  /* 0x00000003a20a7220 */ /* 0x082fe20000410000 */
        /* <DEDUP_REMOVED lines=217> */
[----:B------:R-:W-:Y:S01]  /*1b9d0*/  HMMA.16816.F32.BF16 R12, R132, R142, R12 ;  /* 0x0000008e840c723c */ /* 0x000fe2000004180c */
[----:B------:R-:W2:Y:S01]  /*1b9e0*/  LDSM.16.MT88.4 R140, [R216+0x12800] ;  /* 0x01280000d88c783b */ /* 0x000ea20000004200 */
        /* <DEDUP_REMOVED lines=156> */
.L_x_2251:
[----:B------:R-:W-:-:S13]  /*1c3b0*/  ISETP.GE.AND P1, PT, R236, RZ, PT ;  /* 0x000000ffec00720c */ /* 0x000fda0003f26270 */
[----:B------:R-:W-:Y:S05]  /*1c3c0*/  @!P1 BRA `(.L_x_2257) ;  /* 0x0000003800d89947 */ /* 0x000fea0003800000 */
[----:B------:R-:W1:Y:S01]  /*1c3d0*/  S2UR UR6, SR_CgaCtaId ;  /* 0x00000000000679c3 */ /* 0x000e620000008800 */
[----:B------:R-:W-:Y:S01]  /*1c3e0*/  UISETP.NE.U32.AND UP0, UPT, UR12, URZ, UPT ;  /* 0x000000ff0c00728c */ /* 0x000fe2000bf05070 */
[----:B------:R-:W-:Y:S01]  /*1c3f0*/  IMAD.MOV.U32 R0, RZ, RZ, R3 ;  /* 0x000000ffff007224 */ /* 0x000fe200078e0003 */
[----:B------:R-:W-:Y:S01]  /*1c400*/  MOV R3, 0x20 ;  /* 0x0000002000037802 */ /* 0x000fe20000000f00 */
[----:B------:R-:W-:Y:S01]  /*1c410*/  IMAD.MOV.U32 R165, RZ, RZ, R164 ;  /* 0x000000ffffa57224 */ /* 0x000fe200078e00a4 */
[----:B------:R-:W-:Y:S01]  /*1c420*/  UISETP.NE.AND.EX UP0, UPT, UR13, URZ, UPT, UP0 ;  /* 0x000000ff0d00728c */ /* 0x000fe2000bf05300 */
[C---:B------:R-:W-:Y:S01]  /*1c430*/  LEA R237, R236.reuse, 0x40, 0x6 ;  /* 0x00000040eced7811 */ /* 0x040fe200078e30ff */
[----:B------:R-:W-:Y:S01]  /*1c440*/  VIADD R236, R236, 0x1 ;  /* 0x00000001ecec7836 */ /* 0x000fe20000000000 */
[----:B------:R-:W-:Y:S01]  /*1c450*/  SEL R3, R3, 0xffffffe0, !P2 ;  /* 0xffffffe003037807 */ /* 0x000fe20005000000 */
[----:B------:R-:W-:Y:S01]  /*1c460*/  VIADD R234, R220, 0x10000 ;  /* 0x00010000dcea7836 */ /* 0x000fe20000000000 */
[----:B------:R-:W-:Y:S01]  /*1c470*/  MOV R235, RZ ;  /* 0x000000ff00eb7202 */ /* 0x000fe20000000f00 */
[----:B------:R-:W-:Y:S01]  /*1c480*/  UMOV UR5, 0x400 ;  /* 0x0000040000057882 */ /* 0x000fe20000000000 */
[----:B------:R-:W-:Y:S01]  /*1c490*/  PLOP3.LUT P1, PT, PT, PT, UP0, 0x80, 0x8 ;  /* 0x000000000008781c */ /* 0x000fe20003f2f008 */
[----:B------:R-:W2:Y:S01]  /*1c4a0*/  LDCU UR4, c[0x0][0x45c] ;  /* 0x00008b80ff0477ac */ /* 0x000ea20008000800 */
[----:B------:R-:W-:Y:S01]  /*1c4b0*/  IADD3 R216, PT, PT, R3, R220, RZ ;  /* 0x000000dc03d87210 */ /* 0x000fe20007ffe0ff */
[----:B------:R-:W3:Y:S01]  /*1c4c0*/  LDCU.64 UR12, c[0x0][0x358] ;  /* 0x00006b00ff0c77ac */ /* 0x000ee20008000a00 */
[----:B------:R-:W4:Y:S01]  /*1c4d0*/  LDCU.64 UR8, c[0x0][0x3a0] ;  /* 0x00007400ff0877ac */ /* 0x000f220008000a00 */
[----:B------:R-:W2:Y:S01]  /*1c4e0*/  LDCU.64 UR10, c[0x0][0x3a8] ;  /* 0x00007500ff0a77ac */ /* 0x000ea20008000a00 */
[----:B-1----:R-:W-:-:S12]  /*1c4f0*/  ULEA UR6, UR6, UR5, 0x18 ;  /* 0x0000000506067291 */ /* 0x002fd8000f8ec0ff */
.L_x_2261:
[----:B------:R-:W-:Y:S01]  /*1c500*/  @!P1 IADD3 R3, P0, PT, RZ, -R235, RZ ;  /* 0x800000ebff039210 */ /* 0x000fe20007f1e0ff */
[----:B------:R-:W1:Y:S01]  /*1c510*/  S2R R2, SR_TID.X ;  /* 0x0000000000027919 */ /* 0x000e620000002100 */
[----:B------:R-:W5:Y:S01]  /*1c520*/  @!P1 LDC R8, c[0x0][0x3c0] ;  /* 0x0000f000ff089b82 */ /* 0x000f620000000800 */
[----:B------:R-:W-:Y:S07]  /*1c530*/  DEPBAR.LE SB0, 0x0 ;  /* 0x000080000000791a */ /* 0x000fee0000000000 */
[----:B------:R-:W2:Y:S08]  /*1c540*/  LDC R7, c[0x0][0x3c4] ;  /* 0x0000f100ff077b82 */ /* 0x000eb00000000800 */
[----:B------:R-:W-:Y:S01]  /*1c550*/  BAR.SYNC.DEFER_BLOCKING 0x0 ;  /* 0x0000000000007b1d */ /* 0x000fe20000010000 */
[----:B------:R-:W-:Y:S02]  /*1c560*/  IMAD.MOV.U32 R4, RZ, RZ, R228 ;  /* 0x000000ffff047224 */ /* 0x000fe400078e00e4 */
[----:B-1----:R-:W-:Y:S02]  /*1c570*/  IMAD.SHL.U32 R218, R2, 0x8, RZ ;  /* 0x0000000802da7824 */ /* 0x002fe400078e00ff */
[----:B-----5:R-:W-:Y:S03]  /*1c580*/  @!P1 IMAD.SHL.U32 R6, R8, 0x40, RZ ;  /* 0x0000004008069824 */ /* 0x020fe600078e00ff */
[----:B------:R-:W-:Y:S01]  /*1c590*/  LOP3.LUT R239, R218, 0x1f8, RZ, 0xc0, !PT ;  /* 0x000001f8daef7812 */ /* 0x000fe200078ec0ff */
[----:B------:R-:W-:Y:S03]  /*1c5a0*/  @!P1 IMAD.X R6, RZ, RZ, ~R6, P0 ;  /* 0x000000ffff069224 */ /* 0x000fe600000e0e06 */
[----:B------:R-:W-:Y:S02]  /*1c5b0*/  LOP3.LUT R239, R239, 0x38, R2, 0x78, !PT ;  /* 0x00000038efef7812 */ /* 0x000fe400078e7802 */
[----:B------:R-:W-:Y:S04]  /*1c5c0*/  @!P1 SHF.R.S64 R3, R3, 0x1f, R6 ;  /* 0x0000001f03039819 */ /* 0x000fe80000001006 */
[----:B------:R-:W-:Y:S01]  /*1c5d0*/  @!P1 IADD3 R228, P0, PT, R228, R3, RZ ;  /* 0x00000003e4e49210 */ /* 0x000fe20007f1e0ff */
[----:B------:R-:W-:Y:S03]  /*1c5e0*/  IMAD.MOV.U32 R3, RZ, RZ, R227 ;  /* 0x000000ffff037224 */ /* 0x000fe600078e00e3 */
[----:B------:R-:W-:Y:S01]  /*1c5f0*/  @!P1 LEA.HI.X.SX32 R227, R6, R227, 0x1, P0 ;  /* 0x000000e306e39211 */ /* 0x000fe200000f0eff */
[----:B--2---:R-:W-:Y:S08]  /*1c600*/  @!P1 BRA `(.L_x_2258) ;  /* 0x0000000000f49947 */ /* 0x004ff00003800000 */
[----:B------:R-:W-:Y:S01]  /*1c610*/  VIADD R9, R237, 0xffffffc0 ;  /* 0xffffffc0ed097836 */ /* 0x000fe20000000000 */
[----:B------:R-:W1:Y:S01]  /*1c620*/  LDC R6, c[0x0][0x4f0] ;  /* 0x00013c00ff067b82 */ /* 0x000e620000000800 */
[----:B------:R-:W-:Y:S03]  /*1c630*/  IABS R11, R237 ;  /* 0x000000ed000b7213 */ /* 0x000fe60000000000 */
[----:B------:R-:W-:Y:S02]  /*1c640*/  IABS R10, R9 ;  /* 0x00000009000a7213 */ /* 0x000fe40000000000 */
[-C--:B-1----:R-:W-:Y:S02]  /*1c650*/  IABS R5, R6.reuse ;  /* 0x0000000600057213 */ /* 0x082fe40000000000 */
[----:B------:R-:W-:Y:S02]  /*1c660*/  LOP3.LUT R9, R9, R6, RZ, 0x3c, !PT ;  /* 0x0000000609097212 */ /* 0x000fe400078e3cff */
[----:B------:R-:W1:Y:S02]  /*1c670*/  I2F.RP R8, R5 ;  /* 0x0000000500087306 */ /* 0x000e640000209400 */
[----:B------:R-:W-:Y:S08]  /*1c680*/  ISETP.GE.AND P0, PT, R9, RZ, PT ;  /* 0x000000ff0900720c */ /* 0x000ff00003f06270 */
        /* <DEDUP_REMOVED lines=12> */
[C---:B------:R-:W-:Y:S01]  /*1c750*/  IMAD R11, R5.reuse, R12, R11 ;  /* 0x0000000c050b7224 */ /* 0x040fe200078e020b */
[----:B------:R-:W1:Y:S02]  /*1c760*/  LDC.64 R8, c[0x0][0x3c0] ;  /* 0x0000f000ff087b82 */ /* 0x000e640000000a00 */
        /* <DEDUP_REMOVED lines=9> */
[-C--:B------:R-:W-:Y:S02]  /*1c800*/  LOP3.LUT R5, R237, R6.reuse, RZ, 0x3c, !PT ;  /* 0x00000006ed057212 */ /* 0x080fe400078e3cff */
[----:B------:R-:W-:Y:S02]  /*1c810*/  LOP3.LUT R11, RZ, R6, RZ, 0x33, !PT ;  /* 0x00000006ff0b7212 */ /* 0x000fe400078e33ff */
        /* <DEDUP_REMOVED lines=12> */
[----:B---3--:R-:W2:Y:S02]  /*1c8e0*/  LDG.E R10, desc[UR12][R18.64] ;  /* 0x0000000c120a7981 */ /* 0x008ea4000c1e1900 */
        /* <DEDUP_REMOVED lines=15> */
.L_x_2258:
[----:B------:R-:W-:Y:S01]  /*1c9e0*/  LOP3.LUT R239, R239, 0x1e00, R218, 0xf8, !PT ;  /* 0x00001e00efef7812 */ /* 0x000fe200078ef8da */
[C---:B------:R-:W-:Y:S01]  /*1c9f0*/  IMAD.SHL.U32 R219, R2.reuse, 0x20, RZ ;  /* 0x0000002002db7824 */ /* 0x040fe200078e00ff */
[--C-:B------:R-:W-:Y:S01]  /*1ca00*/  SHF.R.U32.HI R217, RZ, 0x1, R2.reuse ;  /* 0x00000001ffd97819 */ /* 0x100fe20000011602 */
[----:B------:R-:W-:Y:S01]  /*1ca10*/  IMAD.MOV.U32 R229, RZ, RZ, R227 ;  /* 0x000000ffffe57224 */ /* 0x000fe200078e00e3 */
[----:B------:R-:W-:Y:S01]  /*1ca20*/  LEA R239, R239, UR6, 0x1 ;  /* 0x00000006efef7c11 */ /* 0x000fe2000f8e08ff */
[----:B------:R-:W-:Y:S01]  /*1ca30*/  IMAD.SHL.U32 R223, R2, 0x40, RZ ;  /* 0x0000004002df7824 */ /* 0x000fe200078e00ff */
[----:B------:R-:W-:Y:S01]  /*1ca40*/  LOP3.LUT R218, R218, 0x38, RZ, 0xc0, !PT ;  /* 0x00000038dada7812 */ /* 0x000fe200078ec0ff */
[----:B------:R-:W-:Y:S01]  /*1ca50*/  IMAD.SHL.U32 R9, R8, 0x20, RZ ;  /* 0x0000002008097824 */ /* 0x000fe200078e00ff */
[----:B------:R-:W-:Y:S01]  /*1ca60*/  LOP3.LUT R219, R219, 0x7c00, RZ, 0xc0, !PT ;  /* 0x00007c00dbdb7812 */ /* 0x000fe200078ec0ff */
[----:B------:R-:W-:Y:S01]  /*1ca70*/  @!PT LDS RZ, [RZ] ;  /* 0x00000000fffff984 */ /* 0x000fe20000000800 */
[----:B------:R-:W-:Y:S01]  /*1ca80*/  @!PT LDS RZ, [RZ] ;  /* 0x00000000fffff984 */ /* 0x000fe20000000800 */
[----:B------:R-:W-:Y:S01]  /*1ca90*/  @!PT LDS RZ, [RZ] ;  /* 0x00000000fffff984 */ /* 0x000fe20000000800 */
[----:B---3--:R-:W-:Y:S01]  /*1caa0*/  LDGSTS.E.BYPASS.LTC128B.128 [R239+0x10000], desc[UR12][R228.64] ;  /* 0x10000000e4ef7fae */ /* 0x008fe2000b981a0c */
[--C-:B------:R-:W-:Y:S01]  /*1cab0*/  LOP3.LUT R5, R218, 0x1c0, R223.reuse, 0xf8, !PT ;  /* 0x000001c0da057812 */ /* 0x100fe200078ef8df */
[----:B------:R-:W-:Y:S01]  /*1cac0*/  IMAD.MOV.U32 R221, RZ, RZ, 0x20 ;  /* 0x00000020ffdd7424 */ /* 0x000fe200078e00ff */
[----:B------:R-:W-:Y:S01]  /*1cad0*/  LOP3.LUT R4, R219, 0x200, R223, 0xf8, !PT ;  /* 0x00000200db047812 */ /* 0x000fe200078ef8df */
[----:B------:R-:W-:Y:S01]  /*1cae0*/  LDGSTS.E.BYPASS.LTC128B.128 [R239+0x12000], desc[UR12][R228.64+0x80] ;  /* 0x12000080e4ef7fae */ /* 0x000fe2000b981a0c */
[----:B------:R-:W-:Y:S02]  /*1caf0*/  LOP3.LUT R3, R217, 0x8, RZ, 0xc0, !PT ;  /* 0x00000008d9037812 */ /* 0x000fe400078ec0ff */
[----:B------:R-:W-:Y:S01]  /*1cb00*/  SHF.L.U64.HI R7, R8, 0x5, R7 ;  /* 0x0000000508077819 */ /* 0x000fe20000010207 */
[----:B------:R-:W-:Y:S01]  /*1cb10*/  LDGSTS.E.BYPASS.LTC128B.128 [R239+0x14000], desc[UR12][R228.64+0x100] ;  /* 0x14000100e4ef7fae */ /* 0x000fe2000b981a0c */
[----:B------:R-:W-:Y:S02]  /*1cb20*/  LOP3.LUT R3, R4, R5, R3, 0xf6, !PT ;  /* 0x0000000504037212 */ /* 0x000fe400078ef603 */
[----:B------:R-:W-:Y:S01]  /*1cb30*/  IADD3 R4, P0, PT, R9, R228, RZ ;  /* 0x000000e409047210 */ /* 0x000fe20007f1e0ff */
[----:B------:R-:W-:Y:S01]  /*1cb40*/  LDGSTS.E.BYPASS.LTC128B.128 [R239+0x16000], desc[UR12][R228.64+0x180] ;  /* 0x16000180e4ef7fae */ /* 0x000fe2000b981a0c */
[----:B------:R-:W-:Y:S02]  /*1cb50*/  LOP3.LUT R6, R5, 0x8, R2, 0x78, !PT ;  /* 0x0000000805067812 */ /* 0x000fe400078e7802 */
[----:B------:R-:W-:Y:S01]  /*1cb60*/  IADD3 R12, P2, PT, R9, R4, RZ ;  /* 0x00000004090c7210 */ /* 0x000fe20007f5e0ff */
[----:B------:R-:W-:Y:S01]  /*1cb70*/  IMAD.X R5, R7, 0x1, R227, P0 ;  /* 0x0000000107057824 */ /* 0x000fe200000e06e3 */
[----:B------:R-:W-:Y:S02]  /*1cb80*/  LOP3.LUT R223, R223, 0x400, RZ, 0xc0, !PT ;  /* 0x00000400dfdf7812 */ /* 0x000fe400078ec0ff */
[----:B------:R-:W-:Y:S01]  /*1cb90*/  LEA R224, R3, UR6, 0x1 ;  /* 0x0000000603e07c11 */ /* 0x000fe2000f8e08ff */
[----:B------:R-:W-:Y:S01]  /*1cba0*/  IMAD.X R13, R7, 0x1, R5, P2 ;  /* 0x00000001070d7824 */ /* 0x000fe200010e0605 */
[----:B------:R-:W-:Y:S01]  /*1cbb0*/  LDGSTS.E.BYPASS.LTC128B.128 [R239+0x10800], desc[UR12][R4.64] ;  /* 0x1080000004ef7fae */ /* 0x000fe2000b981a0c */
[----:B------:R-:W-:Y:S01]  /*1cbc0*/  IMAD R223, R6, 0x2, R223 ;  /* 0x0000000206df7824 */ /* 0x000fe200078e02df */
[----:B------:R-:W-:Y:S01]  /*1cbd0*/  IADD3 R6, P0, PT, R9, R12, RZ ;  /* 0x0000000c09067210 */ /* 0x000fe20007f1e0ff */
[----:B------:R-:W-:Y:S01]  /*1cbe0*/  IMAD.MOV.U32 R3, RZ, RZ, 0x40 ;  /* 0x00000040ff037424 */ /* 0x000fe200078e00ff */
[----:B------:R-:W-:Y:S01]  /*1cbf0*/  LDGSTS.E.BYPASS.LTC128B.128 [R239+0x12800], desc[UR12][R4.64+0x80] ;  /* 0x1280008004ef7fae */ /* 0x000fe2000b981a0c */
[----:B------:R-:W-:Y:S01]  /*1cc00*/  VIADD R164, R223, UR6 ;  /* 0x00000006dfa47c36 */ /* 0x000fe20008000000 */
[----:B------:R-:W-:Y:S01]  /*1cc10*/  ISETP.NE.AND P2, PT, R236, 0x1, PT ;  /* 0x00000001ec00780c */ /* 0x000fe20003f45270 */
[----:B------:R-:W-:Y:S01]  /*1cc20*/  IMAD.X R7, R7, 0x1, R13, P0 ;  /* 0x0000000107077824 */ /* 0x000fe200000e060d */
[----:B------:R-:W-:Y:S01]  /*1cc30*/  LDGSTS.E.BYPASS.LTC128B.128 [R239+0x14800], desc[UR12][R4.64+0x100] ;  /* 0x1480010004ef7fae */ /* 0x000fe2000b981a0c */
[C---:B------:R-:W-:Y:S03]  /*1cc40*/  LOP3.LUT P0, RZ, R2.reuse, 0x2, RZ, 0xc0, !PT ;  /* 0x0000000202ff7812 */ /* 0x040fe6000780c0ff */
[----:B------:R-:W-:Y:S01]  /*1cc50*/  LDGSTS.E.BYPASS.LTC128B.128 [R239+0x16800], desc[UR12][R4.64+0x180] ;  /* 0x1680018004ef7fae */ /* 0x000fe2000b981a0c */
[----:B------:R-:W-:Y:S02]  /*1cc60*/  SEL R221, R221, 0xffffffe0, !P0 ;  /* 0xffffffe0dddd7807 */ /* 0x000fe40004000000 */
[----:B------:R-:W-:Y:S01]  /*1cc70*/  LOP3.LUT P0, RZ, R2, 0x4, RZ, 0xc0, !PT ;  /* 0x0000000402ff7812 */ /* 0x000fe2000780c0ff */
[----:B------:R-:W-:Y:S02]  /*1cc80*/  LDGSTS.E.BYPASS.LTC128B.128 [R239+0x11000], desc[UR12][R12.64] ;  /* 0x110000000cef7fae */ /* 0x000fe4000b981a0c */
[--C-:B------:R-:W-:Y:S01]  /*1cc90*/  IMAD.IADD R222, R221, 0x1, R224.reuse ;  /* 0x00000001ddde7824 */ /* 0x100fe200078e02e0 */
[----:B------:R-:W-:Y:S01]  /*1cca0*/  SEL R3, R3, 0xffffffc0, !P0 ;  /* 0xffffffc003037807 */ /* 0x000fe20004000000 */
[----:B------:R-:W-:Y:S01]  /*1ccb0*/  LDGSTS.E.BYPASS.LTC128B.128 [R239+0x13000], desc[UR12][R12.64+0x80] ;  /* 0x130000800cef7fae */ /* 0x000fe2000b981a0c */
[C---:B------:R-:W-:Y:S03]  /*1ccc0*/  IMAD.IADD R167, R164.reuse, 0x1, R221 ;  /* 0x00000001a4a77824 */ /* 0x040fe600078e02dd */
        /* <DEDUP_REMOVED lines=9> */
[----:B------:R1:W-:Y:S04]  /*1cd60*/  LDGSTS.E.BYPASS.LTC128B.128 [R239+0x17800], desc[UR12][R6.64+0x180] ;  /* 0x1780018006ef7fae */ /* 0x0003e8000b981a0c */
[----:B------:R-:W-:Y:S04]  /*1cd70*/  LDSM.16.M88.4 R32, [R224] ;  /* 0x00000000e020783b */ /* 0x000fe80000000200 */
[----:B------:R-:W1:Y:S04]  /*1cd80*/  LDSM.16.M88.4 R8, [R223+UR6+0x8000] ;  /* 0x00800006df08783b */ /* 0x000e680008000200 */
[----:B------:R-:W2:Y:S04]  /*1cd90*/  LDSM.16.M88.4 R16, [R223+UR6+0x8800] ;  /* 0x00880006df10783b */ /* 0x000ea80008000200 */
[----:B------:R-:W3:Y:S04]  /*1cda0*/  LDSM.16.M88.4 R24, [R223+UR6+0x9000] ;  /* 0x00900006df18783b */ /* 0x000ee80008000200 */
[----:B------:R-:W0:Y:S04]  /*1cdb0*/  LDGDEPBAR ;  /* 0x00000000000079af */ /* 0x000e280000000000 */
[----:B------:R-:W5:Y:S04]  /*1cdc0*/  LDSM.16.M88.4 R168, [R223+UR6+0x9800] ;  /* 0x00980006dfa8783b */ /* 0x000f680008000200 */
[----:B------:R-:W-:Y:S04]  /*1cdd0*/  LDSM.16.M88.4 R172, [R222] ;  /* 0x00000000deac783b */ /* 0x000fe80000000200 */
[----:B------:R-:W4:Y:S04]  /*1cde0*/  LDSM.16.M88.4 R176, [R167+0x8000] ;  /* 0x00800000a7b0783b */ /* 0x000f280000000200 */
[----:B------:R-:W4:Y:S04]  /*1cdf0*/  LDSM.16.M88.4 R180, [R167+0x8800] ;  /* 0x00880000a7b4783b */ /* 0x000f280000000200 */
[----:B------:R-:W4:Y:S04]  /*1ce00*/  LDSM.16.M88.4 R184, [R167+0x9000] ;  /* 0x00900000a7b8783b */ /* 0x000f280000000200 */
[----:B------:R-:W4:Y:S01]  /*1ce10*/  LDSM.16.M88.4 R188, [R167+0x9800] ;  /* 0x00980000a7bc783b */ /* 0x000f220000000200 */
        /* <DEDUP_REMOVED lines=10> */
[C---:B---3--:R-:W-:Y:S08]  /*1cec0*/  HMMA.16816.F32.BF16 R20, R32.reuse, R24, RZ ;  /* 0x000000182014723c */ /* 0x048ff000000418ff */
[C---:B------:R-:W-:Y:S08]  /*1ced0*/  HMMA.16816.F32.BF16 R24, R32.reuse, R26, RZ ;  /* 0x0000001a2018723c */ /* 0x040ff000000418ff */
[C---:B-----5:R-:W-:Y:S08]  /*1cee0*/  HMMA.16816.F32.BF16 R28, R32.reuse, R168, RZ ;  /* 0x000000a8201c723c */ /* 0x060ff000000418ff */
[----:B------:R-:W-:Y:S01]  /*1cef0*/  HMMA.16816.F32.BF16 R32, R32, R170, RZ ;  /* 0x000000aa2020723c */ /* 0x000fe200000418ff */
[----:B------:R-:W2:Y:S07]  /*1cf00*/  LDSM.16.M88.4 R168, [R164+0x9000] ;  /* 0x00900000a4a8783b */ /* 0x000eae0000000200 */
[C---:B----4-:R-:W-:Y:S08]  /*1cf10*/  HMMA.16816.F32.BF16 R4, R172.reuse, R176, R4 ;  /* 0x000000b0ac04723c */ /* 0x050ff00000041804 */
        /* <DEDUP_REMOVED lines=262> */
.L_x_2260:
        /* <DEDUP_REMOVED lines=29> */
.L_x_2259:
        /* <DEDUP_REMOVED lines=96> */
[C---:B------:R-:W-:Y:S03]  /*1e750*/  FMUL.FTZ R56, R2.reuse, R56 ;  /* 0x0000003802387220 */ /* 0x040fe60000410000 */
        /* <DEDUP_REMOVED lines=165> */
[----:B------:R-:W-:Y:S01]  /*1f1b0*/  FADD.FTZ R7, R207, R204 ;  /* 0x000000cccf077221 */ /* 0x000fe20000010000 */
[----:B------:R-:W-:Y:S03]  /*1f1c0*/  FADD.FTZ R209, R209, R206 ;  /* 0x000000ced1d17221 */ /* 0x000fe60000010000 */
[----:B------:R-:W-:Y:S01]  /*1f1d0*/  FADD.FTZ R7, R208, R7 ;  /* 0x00000007d0077221 */ /* 0x000fe20000010000 */
[C---:B-1----:R-:W-:Y:S03]  /*1f1e0*/  HMMA.16816.F32.BF16 R112, R160.reuse, R172, R112 ;  /* 0x000000aca070723c */ /* 0x042fe60000041870 */
[----:B------:R-:W-:Y:S05]  /*1f1f0*/  FADD.FTZ R209, R210, R209 ;  /* 0x000000d1d2d17221 */ /* 0x000fea0000010000 */
        /* <DEDUP_REMOVED lines=63> */
[C---:B-----5:R-:W-:Y:S01]  /*1f5f0*/  F2FP.BF16.F32.PACK_AB R20, R189.reuse, R188 ;  /* 0x000000bcbd14723e */ /* 0x060fe200000010ff */
[----:B------:R-:W-:Y:S01]  /*1f600*/  FADD.FTZ R188, R188, R7 ;  /* 0x00000007bcbc7221 */ /* 0x000fe20000010000 */
[C---:B------:R-:W-:Y:S01]  /*1f610*/  HMMA.16816.F32.BF16 R124, R152.reuse, R178, R124 ;  /* 0x000000b2987c723c */ /* 0x040fe2000004187c */
[----:B------:R-:W-:Y:S06]  /*1f620*/  LDSM.16.MT88.4 R176, [R220+0x13000] ;  /* 0x01300000dcb0783b */ /* 0x000fec0000004200 */
[----:B------:R-:W-:Y:S01]  /*1f630*/  MUFU.EX2 R192, R192 ;  /* 0x000000c000c07308 */ /* 0x000fe20000000800 */
[----:B------:R-:W-:Y:S01]  /*1f640*/  FADD.FTZ R189, R189, R188 ;  /* 0x000000bcbdbd7221 */ /* 0x000fe20000010000 */
[C---:B---3--:R-:W-:Y:S08]  /*1f650*/  HMMA.16816.F32.BF16 R128, R152.reuse, R160, R128 ;  /* 0x000000a09880723c */ /* 0x048ff00000041880 */
        /* <DEDUP_REMOVED lines=9> */
[C---:B---3--:R-:W-:Y:S01]  /*1f6f0*/  F2FP.BF16.F32.PACK_AB R22, R193.reuse, R192 ;  /* 0x000000c0c116723e */ /* 0x048fe200000010ff */
[----:B------:R-:W-:Y:S01]  /*1f700*/  FADD.FTZ R192, R192, R189 ;  /* 0x000000bdc0c07221 */ /* 0x000fe20000010000 */
[C---:B------:R-:W-:Y:S01]  /*1f710*/  HMMA.16816.F32.BF16 R140, R152.reuse, R158, R140 ;  /* 0x0000009e988c723c */ /* 0x040fe2000004188c */
[----:B------:R-:W3:Y:S02]  /*1f720*/  LDSM.16.MT88.4 R156, [R220+0x11000] ;  /* 0x01100000dc9c783b */ /* 0x000ee40000004200 */
[----:B------:R-:W-:Y:S05]  /*1f730*/  FADD.FTZ R193, R193, R192 ;  /* 0x000000c0c1c17221 */ /* 0x000fea0000010000 */
        /* <DEDUP_REMOVED lines=62> */
[----:B--2---:R-:W-:Y:S01]  /*1fb20*/  F2FP.BF16.F32.PACK_AB R152, R181, R180 ;  /* 0x000000b4b598723e */ /* 0x004fe200000010ff */
[----:B------:R-:W-:Y:S01]  /*1fb30*/  FADD.FTZ R180, R180, R193 ;  /* 0x000000c1b4b47221 */ /* 0x000fe20000010000 */
[----:B----4-:R-:W-:Y:S01]  /*1fb40*/  F2FP.BF16.F32.PACK_AB R153, R183, R182 ;  /* 0x000000b6b799723e */ /* 0x010fe200000010ff */
[----:B------:R-:W-:Y:S02]  /*1fb50*/  FADD.FTZ R182, R182, R195 ;  /* 0x000000c3b6b67221 */ /* 0x000fe40000010000 */
[C---:B------:R-:W-:Y:S03]  /*1fb60*/  HMMA.16816.F32.BF16 R132, R20.reuse, R154, R132 ;  /* 0x0000009a1484723c */ /* 0x040fe60000041884 */
[----:B-----5:R-:W-:Y:S01]  /*1fb70*/  F2FP.BF16.F32.PACK_AB R154, R185, R184 ;  /* 0x000000b8b99a723e */ /* 0x020fe200000010ff */
[----:B------:R-:W-:Y:S01]  /*1fb80*/  FADD.FTZ R181, R181, R180 ;  /* 0x000000b4b5b57221 */ /* 0x000fe20000010000 */
[----:B---3--:R-:W-:Y:S01]  /*1fb90*/  F2FP.BF16.F32.PACK_AB R155, R187, R186 ;  /* 0x000000babb9b723e */ /* 0x008fe200000010ff */
[----:B------:R-:W-:Y:S02]  /*1fba0*/  FADD.FTZ R183, R183, R182 ;  /* 0x000000b6b7b77221 */ /* 0x000fe40000010000 */
[C---:B------:R-:W-:Y:S03]  /*1fbb0*/  HMMA.16816.F32.BF16 R136, R20.reuse, R156, R136 ;  /* 0x0000009c1488723c */ /* 0x040fe60000041888 */
[----:B------:R-:W-:Y:S01]  /*1fbc0*/  FADD.FTZ R184, R184, R181 ;  /* 0x000000b5b8b87221 */ /* 0x000fe20000010000 */
[----:B------:R-:W-:Y:S03]  /*1fbd0*/  FADD.FTZ R186, R186, R183 ;  /* 0x000000b7baba7221 */ /* 0x000fe60000010000 */
[----:B------:R-:W-:Y:S01]  /*1fbe0*/  FADD.FTZ R243, R185, R184 ;  /* 0x000000b8b9f37221 */ /* 0x000fe20000010000 */
[C---:B------:R-:W-:Y:S01]  /*1fbf0*/  HMMA.16816.F32.BF16 R140, R20.reuse, R158, R140 ;  /* 0x0000009e148c723c */ /* 0x040fe2000004188c */
[----:B------:R-:W-:Y:S02]  /*1fc00*/  LDSM.16.MT88.4 R156, [R221+0x3800] ;  /* 0x00380000dd9c783b */ /* 0x000fe40000004200 */
[----:B------:R-:W-:Y:S05]  /*1fc10*/  FADD.FTZ R241, R187, R186 ;  /* 0x000000babbf17221 */ /* 0x000fea0000010000 */
        /* <DEDUP_REMOVED lines=29> */
[----:B------:R-:W3:Y:S07]  /*1fdf0*/  LDSM.16.MT88.4 R156, [R6+0x7800] ;  /* 0x00780000069c783b */ /* 0x000eee0000004200 */
[C---:B----4-:R-:W-:Y:S08]  /*1fe00*/  HMMA.16816.F32.BF16 R96, R152.reuse, R168, R96 ;  /* 0x000000a89860723c */ /* 0x050ff00000041860 */
[C---:B------:R-:W-:Y:S08]  /*1fe10*/  HMMA.16816.F32.BF16 R100, R152.reuse, R170, R100 ;  /* 0x000000aa9864723c */ /* 0x040ff00000041864 */
[C---:B-----5:R-:W-:Y:S08]  /*1fe20*/  HMMA.16816.F32.BF16 R104, R152.reuse, R172, R104 ;  /* 0x000000ac9868723c */ /* 0x060ff00000041868 */
[C---:B------:R-:W-:Y:S08]  /*1fe30*/  HMMA.16816.F32.BF16 R108, R152.reuse, R174, R108 ;  /* 0x000000ae986c723c */ /* 0x040ff0000004186c */
[C---:B------:R-:W-:Y:S08]  /*1fe40*/  HMMA.16816.F32.BF16 R112, R152.reuse, R176, R112 ;  /* 0x000000b09870723c */ /* 0x040ff00000041870 */
[C---:B------:R-:W-:Y:S08]  /*1fe50*/  HMMA.16816.F32.BF16 R116, R152.reuse, R178, R116 ;  /* 0x000000b29874723c */ /* 0x040ff00000041874 */
[C---:B------:R-:W-:Y:S08]  /*1fe60*/  HMMA.16816.F32.BF16 R120, R152.reuse, R32, R120 ;  /* 0x000000209878723c */ /* 0x040ff00000041878 */
[C---:B------:R-:W-:Y:S08]  /*1fe70*/  HMMA.16816.F32.BF16 R124, R152.reuse, R34, R124 ;  /* 0x00000022987c723c */ /* 0x040ff0000004187c */
[C---:B-1----:R-:W-:Y:S08]  /*1fe80*/  HMMA.16816.F32.BF16 R128, R152.reuse, R20, R128 ;  /* 0x000000149880723c */ /* 0x042ff00000041880 */
[C---:B------:R-:W-:Y:S01]  /*1fe90*/  HMMA.16816.F32.BF16 R132, R152.reuse, R22, R132 ;  /* 0x000000169884723c */ /* 0x040fe20000041884 */
[----:B------:R-:W1:Y:S07]  /*1fea0*/  LDSM.16.MT88.4 R20, [R221+0x7800] ;  /* 0x00780000dd14783b */ /* 0x000e6e0000004200 */
[C---:B--2---:R-:W-:Y:S08]  /*1feb0*/  HMMA.16816.F32.BF16 R136, R152.reuse, R8, R136 ;  /* 0x000000089888723c */ /* 0x044ff00000041888 */
[C---:B------:R-:W-:Y:S08]  /*1fec0*/  HMMA.16816.F32.BF16 R140, R152.reuse, R10, R140 ;  /* 0x0000000a988c723c */ /* 0x040ff0000004188c */
[C---:B---3--:R-:W-:Y:S08]  /*1fed0*/  HMMA.16816.F32.BF16 R144, R152.reuse, R156, R144 ;  /* 0x0000009c9890723c */ /* 0x048ff00000041890 */
[C---:B------:R-:W-:Y:S08]  /*1fee0*/  HMMA.16816.F32.BF16 R156, R152.reuse, R158, R12 ;  /* 0x0000009e989c723c */ /* 0x040ff0000004180c */
[C---:B-1----:R-:W-:Y:S08]  /*1fef0*/  HMMA.16816.F32.BF16 R148, R152.reuse, R20, R148 ;  /* 0x000000149894723c */ /* 0x042ff00000041894 */
[----:B------:R-:W-:Y:S01]  /*1ff00*/  HMMA.16816.F32.BF16 R152, R152, R22, R16 ;  /* 0x000000169898723c */ /* 0x000fe20000041810 */
[----:B------:R-:W-:Y:S08]  /*1ff10*/  @!UPT UIADD3 URZ, UPT, UPT, URZ, URZ, URZ ;  /* 0x000000fffffff290 */ /* 0x000ff0000fffe0ff */
[----:B------:R-:W-:Y:S11]  /*1ff20*/  @P2 BRA `(.L_x_2261) ;  /* 0xffffffc400742947 */ /* 0x000ff6000383ffff */
.L_x_2257:
        /* <DEDUP_REMOVED lines=24> */
[----:B------:R-:W-:Y:S01]  /*200b0*/  FSETP.NE.FTZ.AND P1, PT, R4, RZ, PT ;  /* 0x000000ff0400720b */ /* 0x000fe20003f35000 */
[----:B------:R-:W2:Y:S01]  /*200c0*/  LDCU.64 UR6, c[0x0][0x358] ;  /* 0x00006b00ff0677ac */ /* 0x000ea20008000a00 */
[----:B------:R-:W-:-:S02]  /*200d0*/  SEL R0, R7, 0xffffffe0, !P3 ;  /* 0xffffffe007007807 */ /* 0x000fc40005800000 */
[----:B------:R-:W-:Y:S02]  /*200e0*/  FSETP.NE.FTZ.AND P2, PT, R5, RZ, PT ;  /* 0x000000ff0500720b */ /* 0x000fe40003f55000 */
[----:B------:R-:W3:Y:S01]  /*200f0*/  MUFU.RCP R8, R5 ;  /* 0x0000000500087308 */ /* 0x000ee20000001000 */
[C---:B------:R-:W-:Y:S02]  /*20100*/  IADD3 R13, PT, PT, R9.reuse, 0x40, RZ ;  /* 0x00000040090d7810 */ /* 0x040fe40007ffe0ff */
[----:B------:R-:W-:Y:S02]  /*20110*/  IADD3 R11, PT, PT, R9, R0, RZ ;  /* 0x00000000090b7210 */ /* 0x000fe40007ffe0ff */
[----:B------:R-:W-:Y:S02]  /*20120*/  ISETP.NE.AND P3, PT, R230, -0x1, PT ;  /* 0xffffffffe600780c */ /* 0x000fe40003f65270 */
[----:B------:R-:W4:Y:S01]  /*20130*/  @P1 LDC R18, c[0x0][0x458] ;  /* 0x00011600ff121b82 */ /* 0x000f220000000800 */
[----:B------:R-:W5:Y:S01]  /*20140*/  @P1 MUFU.LG2 R4, R4 ;  /* 0x0000000400041308 */ /* 0x000f620000000c00 */
[----:B-1----:R-:W-:-:S02]  /*20150*/  FSEL R6, R6, 1, P1 ;  /* 0x3f80000006067808 */ /* 0x002fc40000800000 */
[----:B------:R-:W-:-:S03]  /*20160*/  SHF.R.U32.HI R20, RZ, 0x2, R2 ;  /* 0x00000002ff147819 */ /* 0x000fc60000011602 */
        /* <DEDUP_REMOVED lines=65> */
[----:B------:R-:W1:Y:S01]  /*20580*/  @P2 LDC R23, c[0x0][0x458] ;  /* 0x00011600ff172b82 */ /* 0x000e620000000800 */
[----:B---3--:R-:W-:Y:S01]  /*20590*/  FSEL R8, R8, 1, P2 ;  /* 0x3f80000008087808 */ /* 0x008fe20001000000 */
[----:B------:R-:W3:Y:S01]  /*205a0*/  @P2 MUFU.LG2 R5, R5 ;  /* 0x0000000500052308 */ /* 0x000ee20000000c00 */
[----:B------:R-:W-:Y:S01]  /*205b0*/  SEL R6, R6, 0xfffffff0, !P0 ;  /* 0xfffffff006067807 */ /* 0x000fe20004000000 */
[----:B-----5:R-:W-:Y:S01]  /*205c0*/  @P1 FMUL.FTZ R4, R4, 0.69314718246459960938 ;  /* 0x3f31721804041820 */ /* 0x020fe20000410000 */
        /* <DEDUP_REMOVED lines=156> */
[----:B------:R-:W5:Y:S01]  /*20f90*/  LDC.U8 R0, c[0x0][0x548] ;  /* 0x00015200ff007b82 */ /* 0x000f620000000000 */
[----:B------:R-:W-:Y:S01]  /*20fa0*/  F2FP.BF16.F32.PACK_AB R140, R141, R140 ;  /* 0x0000008c8d8c723e */ /* 0x000fe200000010ff */
[----:B------:R-:W-:Y:S01]  /*20fb0*/  STS [R21+0x2400], R94 ;  /* 0x0024005e15007388 */ /* 0x000fe20000000800 */
[----:B------:R-:W-:Y:S01]  /*20fc0*/  F2FP.BF16.F32.PACK_AB R142, R143, R142 ;  /* 0x0000008e8f8e723e */ /* 0x000fe200000010ff */
[----:B---3--:R-:W-:Y:S01]  /*20fd0*/  @P2 FMUL.FTZ R5, R5, 0.69314718246459960938 ;  /* 0x3f31721805052820 */ /* 0x008fe20000410000 */
        /* <DEDUP_REMOVED lines=14> */
[----:B-----5:R-:W-:-:S03]  /*210c0*/  ISETP.NE.AND P4, PT, R0, RZ, PT ;  /* 0x000000ff0000720c */ /* 0x020fc60003f85270 */
[----:B------:R-:W-:Y:S01]  /*210d0*/  STS [R11+0x4400], R106 ;  /* 0x0044006a0b007388 */ /* 0x000fe20000000800 */
[----:B------:R-:W-:-:S03]  /*210e0*/  ISETP.NE.OR P0, PT, R230, -0x1, !P4 ;  /* 0xffffffffe600780c */ /* 0x000fc60006705670 */
[----:B------:R-:W-:Y:S04]  /*210f0*/  STS [R15+0x4000], R108 ;  /* 0x0040006c0f007388 */ /* 0x000fe80000000800 */
[----:B------:R-:W-:Y:S02]  /*21100*/  STS [R15+0x4400], R110 ;  /* 0x0044006e0f007388 */ /* 0x000fe40000000800 */
[----:B------:R-:W3:Y:S02]  /*21110*/  @!P4 LDC R16, c[0x0][0x3e0] ;  /* 0x0000f800ff10cb82 */ /* 0x000ee40000000800 */
        /* <DEDUP_REMOVED lines=16> */
[----:B-----5:R-:W5:Y:S03]  /*21220*/  @P3 LDC.64 R8, c[0x0][0x408] ;  /* 0x00010200ff083b82 */ /* 0x020f660000000a00 */
[----:B------:R-:W-:Y:S04]  /*21230*/  STS [R13+0x6000], R144 ;  /* 0x006000900d007388 */ /* 0x000fe80000000800 */
[----:B------:R-:W-:Y:S01]  /*21240*/  STS [R13+0x6400], R146 ;  /* 0x006400920d007388 */ /* 0x000fe20000000800 */
[----:B--2---:R-:W2:Y:S03]  /*21250*/  @!P3 LDC.64 R6, c[0x0][0x400] ;  /* 0x00010000ff06bb82 */ /* 0x004ea60000000a00 */
[----:B------:R-:W-:Y:S04]  /*21260*/  STS [R19+0x6000], R156 ;  /* 0x0060009c13007388 */ /* 0x000fe80000000800 */
[----:B------:R1:W-:Y:S01]  /*21270*/  STS [R19+0x6400], R158 ;  /* 0x0064009e13007388 */ /* 0x0003e20000000800 */
[----:B----4-:R-:W4:Y:S03]  /*21280*/  LDC.64 R10, c[0x0][0x408] ;  /* 0x00010200ff0a7b82 */ /* 0x010f260000000a00 */
[----:B------:R-:W-:Y:S04]  /*21290*/  STS [R17+0x6000], R148 ;  /* 0x0060009411007388 */ /* 0x000fe80000000800 */
[----:B------:R3:W-:Y:S04]  /*212a0*/  STS [R17+0x6400], R150 ;  /* 0x0064009611007388 */ /* 0x0007e80000000800 */
[----:B------:R-:W-:Y:S04]  /*212b0*/  STS [R21+0x6000], R152 ;  /* 0x0060009815007388 */ /* 0x000fe80000000800 */
[----:B------:R5:W-:Y:S01]  /*212c0*/  STS [R21+0x6400], R154 ;  /* 0x0064009a15007388 */ /* 0x000be20000000800 */
[----:B------:R-:W-:Y:S08]  /*212d0*/  BAR.SYNC.DEFER_BLOCKING 0x0 ;  /* 0x0000000000007b1d */ /* 0x000ff00000010000 */
[----:B-1----:R-:W1:Y:S01]  /*212e0*/  @P4 LDC R19, c[0x0][0x454] ;  /* 0x00011500ff134b82 */ /* 0x002e620000000800 */
[----:B------:R-:W2:Y:S07]  /*212f0*/  S2R R0, SR_CTAID.Y ;  /* 0x0000000000007919 */ /* 0x000eae0000002600 */
[----:B---3--:R-:W3:Y:S01]  /*21300*/  LDC R17, c[0x0][0x434] ;  /* 0x00010d00ff117b82 */ /* 0x008ee20000000800 */
[----:B-----5:R-:W-:Y:S01]  /*21310*/  MOV R21, 0x7f800000 ;  /* 0x7f80000000157802 */ /* 0x020fe20000000f00 */
[----:B------:R-:W-:Y:S01]  /*21320*/  @P2 FFMA.FTZ R21, R164, R23, R5 ;  /* 0x00000017a4152223 */ /* 0x000fe20000010005 */
[----:B------:R-:W-:Y:S01]  /*21330*/  LOP3.LUT P2, RZ, R2, 0x3, RZ, 0xc0, !PT ;  /* 0x0000000302ff7812 */ /* 0x000fe2000784c0ff */
[----:B------:R1:W1:Y:S01]  /*21340*/  LDS.128 R12, [R239+0x1800] ;  /* 0x00180000ef0c7984 */ /* 0x0002620000000c00 */
[----:B------:R-:W-:Y:S01]  /*21350*/  @P3 IMAD.WIDE.U32 R22, R230, R8, RZ ;  /* 0x00000008e6163225 */ /* 0x000fe200078e00ff */
[----:B------:R-:W-:-:S03]  /*21360*/  MOV R5, 0x7f800000 ;  /* 0x7f80000000057802 */ /* 0x000fc60000000f00 */
[----:B------:R-:W-:Y:S01]  /*21370*/  @P1 FFMA.FTZ R5, R3, R18, R4 ;  /* 0x0000001203051223 */ /* 0x000fe20000010004 */
[----:B--2---:R-:W-:-:S04]  /*21380*/  @!P3 IMAD.WIDE.U32 R24, R0, R6, RZ ;  /* 0x000000060018b225 */ /* 0x004fc800078e00ff */
[C---:B------:R-:W-:Y:S02]  /*21390*/  @!P3 IMAD R7, R0.reuse, R7, R25 ;  /* 0x000000070007b224 */ /* 0x040fe400078e0219 */
[----:B------:R-:W-:Y:S02]  /*213a0*/  @!P4 IMAD R16, R0, R16, R29 ;  /* 0x000000100010c224 */ /* 0x000fe400078e021d */
[----:B------:R-:W-:Y:S02]  /*213b0*/  @P3 IMAD R7, R230, R9, R23 ;  /* 0x00000009e6073224 */ /* 0x000fe400078e0217 */
[-C--:B---3--:R-:W-:Y:S02]  /*213c0*/  @!P0 IMAD R230, R0, R17.reuse, RZ ;  /* 0x0000001100e68224 */ /* 0x088fe400078e02ff */
[----:B------:R-:W-:Y:S02]  /*213d0*/  @!P4 IMAD R16, R16, R17, RZ ;  /* 0x000000111010c224 */ /* 0x000fe400078e02ff */
[----:B-1----:R-:W-:Y:S01]  /*213e0*/  @P4 IMAD R16, R29, R19, R230 ;  /* 0x000000131d104224 */ /* 0x002fe200078e02e6 */
[----:B----4-:R-:W-:Y:S06]  /*213f0*/  @P2 BRA `(.L_x_2263) ;  /* 0x0000000000302947 */ /* 0x010fec0003800000 */
        /* <DEDUP_REMOVED lines=12> */
.L_x_2263:
[----:B------:R-:W-:Y:S05]  /*214c0*/  BSYNC.RECONVERGENT B0 ;  /* 0x0000000000007941 */ /* 0x000fea0003800200 */
.L_x_2262:
[----:B------:R-:W-:Y:S01]  /*214d0*/  IMAD.MOV.U32 R219, RZ, RZ, RZ ;  /* 0x000000ffffdb7224 */ /* 0x000fe200078e00ff */
[----:B------:R-:W-:Y:S01]  /*214e0*/  SHF.R.U32.HI R2, RZ, 0x3, R2 ;  /* 0x00000003ff027819 */ /* 0x000fe20000011602 */
[----:B------:R-:W-:Y:S01]  /*214f0*/  VIADD R231, R231, -UR8 ;  /* 0x80000008e7e77c36 */ /* 0x000fe20008000000 */
[----:B------:R-:W-:Y:S01]  /*21500*/  @P3 MOV R24, R22 ;  /* 0x0000001600183202 */ /* 0x000fe20000000f00 */
[----:B-1----:R-:W-:Y:S01]  /*21510*/  IMAD.WIDE.U32 R8, R10, UR8, R218 ;  /* 0x000000080a087c25 */ /* 0x002fe2000f8e00da */
[----:B------:R-:W-:Y:S01]  /*21520*/  IADD3 R6, PT, PT, R2, 0x10, RZ ;  /* 0x0000001002067810 */ /* 0x000fe20007ffe0ff */
[----:B------:R1:W2:Y:S01]  /*21530*/  LDS.128 R20, [R239+0x2000] ;  /* 0x00200000ef147984 */ /* 0x0002a20000000c00 */
[----:B------:R-:W3:Y:S01]  /*21540*/  LDCU.64 UR4, c[0x0][0x410] ;  /* 0x00008200ff0477ac */ /* 0x000ee20008000a00 */
[----:B------:R-:W-:Y:S01]  /*21550*/  IMAD R0, R11, UR8, R9 ;  /* 0x000000080b007c24 */ /* 0x000fe2000f8e0209 */
[----:B------:R-:W-:Y:S01]  /*21560*/  IADD3 R8, P0, PT, R24, R8, RZ ;  /* 0x0000000818087210 */ /* 0x000fe20007f1e0ff */
[----:B------:R-:W-:Y:S01]  /*21570*/  VIADD R4, R2, 0x20 ;  /* 0x0000002002047836 */ /* 0x000fe20000000000 */
[-C--:B------:R-:W-:Y:S01]  /*21580*/  ISETP.GE.AND P3, PT, R6, R231.reuse, PT ;  /* 0x000000e70600720c */ /* 0x080fe20003f66270 */
[----:B------:R1:W4:Y:S01]  /*21590*/  LDS.128 R24, [R239] ;  /* 0x00000000ef187984 */ /* 0x0003220000000c00 */
[----:B------:R-:W-:Y:S01]  /*215a0*/  IADD3.X R9, PT, PT, R7, R0, RZ, P0, !PT ;  /* 0x0000000007097210 */ /* 0x000fe200007fe4ff */
[----:B------:R-:W-:Y:S01]  /*215b0*/  VIADD R0, R2, 0x30 ;  /* 0x0000003002007836 */ /* 0x000fe20000000000 */
[-C--:B------:R-:W-:Y:S01]  /*215c0*/  ISETP.GE.AND P2, PT, R4, R231.reuse, PT ;  /* 0x000000e70400720c */ /* 0x080fe20003f46270 */
[----:B------:R1:W1:Y:S01]  /*215d0*/  LDS.128 R16, [R239+0x4000] ;  /* 0x00400000ef107984 */ /* 0x0002620000000c00 */
[-C--:B------:R-:W-:Y:S01]  /*215e0*/  ISETP.GE.AND P0, PT, R2, R231.reuse, PT ;  /* 0x000000e70200720c */ /* 0x080fe20003f06270 */
[----:B------:R-:W-:Y:S01]  /*215f0*/  BSSY.RECONVERGENT B0, `(.L_x_2264) ;  /* 0x0000010000007945 */ /* 0x000fe20003800200 */
[----:B------:R-:W-:Y:S01]  /*21600*/  ISETP.GE.AND P1, PT, R0, R231, PT ;  /* 0x000000e70000720c */ /* 0x000fe20003f26270 */
[----:B------:R1:W1:Y:S01]  /*21610*/  LDS.128 R4, [R239+0x6000] ;  /* 0x00600000ef047984 */ /* 0x0002620000000c00 */
[----:B---3--:R-:W-:-:S04]  /*21620*/  IMAD.WIDE.U32 R8, R29, UR4, R8 ;  /* 0x000000041d087c25 */ /* 0x008fc8000f8e0008 */
[----:B------:R-:W-:-:S05]  /*21630*/  IMAD R29, R29, UR5, R9 ;  /* 0x000000051d1d7c24 */ /* 0x000fca000f8e0209 */
[----:B------:R-:W-:Y:S05]  /*21640*/  @P0 BRA `(.L_x_2265) ;  /* 0x0000000000280947 */ /* 0x000fea0003800000 */
[----:B------:R-:W3:Y:S01]  /*21650*/  LDCU.64 UR4, c[0x0][0x3f0] ;  /* 0x00007e00ff0477ac */ /* 0x000ee20008000a00 */
[----:B------:R-:W-:-:S05]  /*21660*/  MOV R28, R8 ;  /* 0x00000008001c7202 */ /* 0x000fca0000000f00 */
[----:B------:R-:W-:-:S04]  /*21670*/  IMAD.WIDE.U32 R30, R2, R10, R28 ;  /* 0x0000000a021e7225 */ /* 0x000fc800078e001c */
[----:B------:R-:W-:Y:S01]  /*21680*/  IMAD R0, R2, R11, R31 ;  /* 0x0000000b02007224 */ /* 0x000fe200078e021f */
[----:B---3--:R-:W-:-:S04]  /*21690*/  LEA R32, P0, R30, UR4, 0x1 ;  /* 0x000000041e207c11 */ /* 0x008fc8000f8008ff */
[----:B------:R-:W-:-:S05]  /*216a0*/  LEA.HI.X R33, R30, UR5, R0, 0x1, P0 ;  /* 0x000000051e217c11 */ /* 0x000fca00080f0c00 */
[----:B----4-:R3:W-:Y:S04]  /*216b0*/  STG.E.128 desc[UR6][R32.64], R24 ;  /* 0x0000001820007986 */ /* 0x0107e8000c101d06 */
[----:B--2---:R3:W-:Y:S04]  /*216c0*/  STG.E.128 desc[UR6][R32.64+0x80], R20 ;  /* 0x0000801420007986 */ /* 0x0047e8000c101d06 */
[----:B-1----:R3:W-:Y:S04]  /*216d0*/  STG.E.128 desc[UR6][R32.64+0x100], R16 ;  /* 0x0001001020007986 */ /* 0x0027e8000c101d06 */
[----:B------:R3:W-:Y:S02]  /*216e0*/  STG.E.128 desc[UR6][R32.64+0x180], R4 ;  /* 0x0001800420007986 */ /* 0x0007e4000c101d06 */
.L_x_2265:
[----:B------:R-:W-:Y:S05]  /*216f0*/  BSYNC.RECONVERGENT B0 ;  /* 0x0000000000007941 */ /* 0x000fea0003800200 */
.L_x_2264:
[----:B---34-:R3:W4:Y:S01]  /*21700*/  LDS.128 R24, [R239+0x800] ;  /* 0x00080000ef187984 */ /* 0x0187220000000c00 */
[----:B------:R-:W-:Y:S03]  /*21710*/  BSSY.RECONVERGENT B0, `(.L_x_2266) ;  /* 0x0000014000007945 */ /* 0x000fe60003800200 */
[----:B--2---:R3:W2:Y:S04]  /*21720*/  LDS.128 R20, [R239+0x2800] ;  /* 0x00280000ef147984 */ /* 0x0046a80000000c00 */
[----:B-1----:R3:W1:Y:S04]  /*21730*/  LDS.128 R16, [R239+0x4800] ;  /* 0x00480000ef107984 */ /* 0x0026680000000c00 */
        /* <DEDUP_REMOVED lines=13> */
[----:B----4-:R4:W-:Y:S04]  /*21810*/  STG.E.128 desc[UR6][R32.64], R24 ;  /* 0x0000001820007986 */ /* 0x0109e8000c101d06 */
[----:B--2---:R4:W-:Y:S04]  /*21820*/  STG.E.128 desc[UR6][R32.64+0x80], R20 ;  /* 0x0000801420007986 */ /* 0x0049e8000c101d06 */
[----:B-1----:R4:W-:Y:S04]  /*21830*/  STG.E.128 desc[UR6][R32.64+0x100], R16 ;  /* 0x0001001020007986 */ /* 0x0029e8000c101d06 */
[----:B------:R4:W-:Y:S02]  /*21840*/  STG.E.128 desc[UR6][R32.64+0x180], R4 ;  /* 0x0001800420007986 */ /* 0x0009e4000c101d06 */
.L_x_2267:
[----:B------:R-:W-:Y:S05]  /*21850*/  BSYNC.RECONVERGENT B0 ;  /* 0x0000000000007941 */ /* 0x000fea0003800200 */
.L_x_2266:
[----:B----4-:R4:W3:Y:S01]  /*21860*/  LDS.128 R24, [R239+0x1000] ;  /* 0x00100000ef187984 */ /* 0x0108e20000000c00 */
        /* <DEDUP_REMOVED lines=18> */
[----:B-1----:R3:W-:Y:S04]  /*21990*/  STG.E.128 desc[UR6][R32.64+0x100], R16 ;  /* 0x0001001020007986 */ /* 0x0027e8000c101d06 */
[----:B------:R3:W-:Y:S02]  /*219a0*/  STG.E.128 desc[UR6][R32.64+0x180], R4 ;  /* 0x0001800420007986 */ /* 0x0007e4000c101d06 */
.L_x_2269:
[----:B------:R-:W-:Y:S05]  /*219b0*/  BSYNC.RECONVERGENT B0 ;  /* 0x0000000000007941 */ /* 0x000fea0003800200 */
.L_x_2268:
[----:B-1-3--:R1:W3:Y:S04]  /*219c0*/  LDS.128 R16, [R239+0x3800] ;  /* 0x00380000ef107984 */ /* 0x00a2e80000000c00 */
[----:B------:R1:W1:Y:S04]  /*219d0*/  LDS.128 R4, [R239+0x5800] ;  /* 0x00580000ef047984 */ /* 0x0002680000000c00 */
[----:B--2---:R2:W1:Y:S01]  /*219e0*/  LDS.128 R20, [R239+0x7800] ;  /* 0x00780000ef147984 */ /* 0x0044620000000c00 */
        /* <DEDUP_REMOVED lines=16> */
.L_x_2270:
        /* <DEDUP_REMOVED lines=9> */
.L_x_4072:


//--------------------- .text._ZN5flash24flash_fwd_splitkv_kernelI23Flash_fwd_kernel_traitsILi256ELi64ELi64ELi4ELb0ELb0EN7cutlass10bfloat16_tE19Flash_kernel_traitsILi256ELi64ELi64ELi4ES3_EELb1ELb0ELb0ELb0ELb1ELb1ELb0ELb1EEEvNS_16Flash_fwd_paramsE --------------------------
	.section	.text._ZN5flash24flash_fwd_splitkv_kernelI23Flash_fwd_kernel_traitsILi256ELi64ELi64ELi4ELb0ELb0EN7cutlass10bfloat16_tE19Flash_kernel_traitsILi256ELi64ELi64ELi4ES3_EELb1ELb0ELb0ELb0ELb1ELb1ELb0ELb1EEEvNS_16Flash_fwd_paramsE,"ax",@progbits
	.align	128
        .global         _ZN5flash24flash_fwd_splitkv_kernelI23Flash_fwd_kernel_traitsILi256ELi64ELi64ELi4ELb0ELb0EN7cutlass10bfloat16_tE19Flash_kernel_traitsILi256ELi64ELi64ELi4ES3_EELb1ELb0ELb0ELb0ELb1ELb1ELb0ELb1EEEvNS_16Flash_fwd_paramsE
        .type           _ZN5flash24flash_fwd_splitkv_kernelI23Flash_fwd_kernel_traitsILi256ELi64ELi64ELi4ELb0ELb0EN7cutlass10bfloat16_tE19Flash_kernel_traitsILi256ELi64ELi64ELi4ES3_EELb1ELb0ELb0ELb0ELb1ELb1ELb0ELb1EEEvNS_16Flash_fwd_paramsE,@function
        .size           _ZN5flash24flash_fwd_splitkv_kernelI23Flash_fwd_kernel_traitsILi256ELi64ELi64ELi4ELb0ELb0EN7cutlass10bfloat16_tE19Flash_kernel_traitsILi256ELi64ELi64ELi4ES3_EELb1ELb0ELb0ELb0ELb1ELb1ELb0ELb1EEEvNS_16Flash_fwd_paramsE,(.L_x_4073 - _ZN5flash24flash_fwd_splitkv_kernelI23Flash_fwd_kernel_traitsILi256ELi64ELi64ELi4ELb0ELb0EN7cutlass10bfloat16_tE19Flash_kernel_traitsILi256ELi64ELi64ELi4ES3_EELb1ELb0ELb0ELb0ELb1ELb1ELb0ELb1EEEvNS_16Flash_fwd_paramsE)
        .other          _ZN5flash24flash_fwd_splitkv_kernelI23Flash_fwd_kernel_traitsILi256ELi64ELi64ELi4ELb0ELb0EN7cutlass10bfloat16_tE19Flash_kernel_traitsILi256ELi64ELi64ELi4ES3_EELb1ELb0ELb0ELb0ELb1ELb1ELb0ELb1EEEvNS_16Flash_fwd_paramsE,@"STO_CUDA_ENTRY STV_DEFAULT"
_ZN5flash24flash_fwd_splitkv_kernelI23Flash_fwd_kernel_traitsILi256ELi64ELi64ELi4ELb0ELb0EN7cutlass10bfloat16_tE19Flash_kernel_traitsILi256ELi64ELi64ELi4ES3_EELb1ELb0ELb0ELb0ELb1ELb1ELb0ELb1EEEvNS_16Flash_fwd_paramsE:
.text._ZN5flash24flash_fwd_splitkv_kernelI23Flash_fwd_kernel_traitsILi256ELi64ELi64ELi4ELb0ELb0EN7cutlass10bfloat16_tE19Flash_kernel_traitsILi256ELi64ELi64ELi4ES3_EELb1ELb0ELb0ELb0ELb1ELb1ELb0ELb1EEEvNS_16Flash_fwd_paramsE:
        /* <DEDUP_REMOVED lines=51> */
.L_x_2271:
        /* <DEDUP_REMOVED lines=72> */
.L_x_2274:
[----:B------:R-:W-:Y:S05]  /*07b0*/  BSYNC.RECONVERGENT B0 ;  /* 0x0000000000007941 */ /* 0x000fea0003800200 */
.L_x_2273:
        /* <DEDUP_REMOVED lines=17> */
.L_x_2276:
[----:B------:R-:W-:Y:S05]  /*08d0*/  BSYNC.RECONVERGENT B0 ;  /* 0x0000000000007941 */ /* 0x000fea0003800200 */
.L_x_2275:
        /* <DEDUP_REMOVED lines=17> */
.L_x_2278:
[----:B------:R-:W-:Y:S05]  /*09f0*/  BSYNC.RECONVERGENT B0 ;  /* 0x0000000000007941 */ /* 0x000fea0003800200 */
.L_x_2277:
        /* <DEDUP_REMOVED lines=16> */
.L_x_2280:
[----:B------:R-:W-:Y:S05]  /*0b00*/  BSYNC.RECONVERGENT B0 ;  /* 0x0000000000007941 */ /* 0x000fea0003800200 */
.L_x_2279:
        /* <DEDUP_REMOVED lines=20> */
.L_x_2272:
        /* <DEDUP_REMOVED lines=10> */
.L_x_2281:
        /* <DEDUP_REMOVED lines=103> */
.L_x_2282:
        /* <DEDUP_REMOVED lines=15> */
.L_x_2284:
[----:B------:R-:W2:Y:S01]  /*1450*/  LDC.64 R8, c[0x0][0x3b8] ;  /* 0x0000ee00ff087b82 */ /* 0x000ea20000000a00 */
[----:B------:R-:W-:-:S05]  /*1460*/  IADD3 R16, PT, PT, R0, R13, RZ ;  /* 0x0000000d00107210 */ /* 0x000fca0007ffe0ff */
[C---:B--2---:R-:W-:Y:S02]  /*1470*/  IMAD R5, R16.reuse, R9, RZ ;  /* 0x0000000910057224 */ /* 0x044fe400078e02ff */
[----:B------:R-:W-:-:S05]  /*1480*/  IMAD.WIDE.U32 R16, R16, R8, RZ ;  /* 0x0000000810107225 */ /* 0x000fca00078e00ff */
[----:B------:R-:W-:Y:S02]  /*1490*/  IADD3 R5, PT, PT, R17, R5, RZ ;  /* 0x0000000511057210 */ /* 0x000fe40007ffe0ff */
.L_x_2285:
        /* <DEDUP_REMOVED lines=14> */
.L_x_2286:
[----:B-1----:R-:W1:Y:S01]  /*1580*/  LDC.64 R2, c[0x0][0x3c0] ;  /* 0x0000f000ff027b82 */ /* 0x002e620000000a00 */
[----:B------:R-:W-:-:S05]  /*1590*/  IADD3 R0, PT, PT, R0, R13, RZ ;  /* 0x0000000d00007210 */ /* 0x000fca0007ffe0ff */
[C---:B-1----:R-:W-:Y:S02]  /*15a0*/  IMAD R17, R0.reuse, R3, RZ ;  /* 0x0000000300117224 */ /* 0x042fe400078e02ff */
[----:B------:R-:W-:-:S05]  /*15b0*/  IMAD.WIDE.U32 R18, R0, R2, RZ ;  /* 0x0000000200127225 */ /* 0x000fca00078e00ff */
[----:B------:R-:W-:-:S07]  /*15c0*/  IADD3 R17, PT, PT, R19, R17, RZ ;  /* 0x0000001113117210 */ /* 0x000fce0007ffe0ff */
.L_x_2287:
        /* <DEDUP_REMOVED lines=49> */
.L_x_2283:
        /* <DEDUP_REMOVED lines=172> */
.L_x_2310:
        /* <DEDUP_REMOVED lines=120> */
.L_x_2290:
        /* <DEDUP_REMOVED lines=190> */
.L_x_2294:
[----:B----4-:R-:W-:Y:S05]  /*3700*/  BSYNC.RECONVERGENT B0 ;  /* 0x0000000000007941 */ /* 0x010fea0003800200 */
.L_x_2293:
        /* <DEDUP_REMOVED lines=186> */
.L_x_2296:
[----:B------:R-:W-:Y:S05]  /*42b0*/  BSYNC.RECONVERGENT B0 ;  /* 0x0000000000007941 */ /* 0x000fea0003800200 */
.L_x_2295:
        /* <DEDUP_REMOVED lines=192> */
.L_x_2298:
[----:B------:R-:W-:Y:S05]  /*4ec0*/  BSYNC.RECONVERGENT B0 ;  /* 0x0000000000007941 */ /* 0x000fea0003800200 */
.L_x_2297:
        /* <DEDUP_REMOVED lines=195> */
.L_x_2300:
[----:B------:R-:W-:Y:S05]  /*5b00*/  BSYNC.RECONVERGENT B0 ;  /* 0x0000000000007941 */ /* 0x000fea0003800200 */
.L_x_2299:
[----:B------:R-:W2:Y:S01]  /*5b10*/  LDC R26, c[0x0][0x450] ;  /* 0x00011400ff1a7b82 */ /* 0x000ea20000000800 */
[----:B-1----:R-:W-:Y:S05]  /*5b20*/  IMAD.U32 R109, R109, -0x20, RZ ;  /* 0xffffffe06d6d7824 */ /* 0x002fea00078e00ff */
[C---:B------:R-:W-:Y:S02]  /*5b30*/  LEA R24, P1, R109.reuse, R24, 0x1 ;  /* 0x000000186d187211 */ /* 0x040fe400078208ff */
[C---:B------:R-:W-:Y:S02]  /*5b40*/  LEA R52, P0, R109.reuse, R52, 0x1 ;  /* 0x000000346d347211 */ /* 0x040fe400078008ff */
[C---:B------:R-:W-:Y:S02]  /*5b50*/  LEA.HI.X.SX32 R25, R109.reuse, R25, 0x1, P1 ;  /* 0x000000196d197211 */ /* 0x040fe400008f0eff */
[----:B------:R-:W-:Y:S01]  /*5b60*/  LEA.HI.X.SX32 R53, R109, R53, 0x1, P0 ;  /* 0x000000356d357211 */ /* 0x000fe200000f0eff */
[----:B------:R-:W-:Y:S05]  /*5b70*/  BRA `(.L_x_2291) ;  /* 0x0000005400ac7947 */ /* 0x000fea0003800000 */
.L_x_2292:
        /* <DEDUP_REMOVED lines=343> */
.L_x_2302:
[----:B----4-:R-:W-:Y:S05]  /*70f0*/  BSYNC.RECONVERGENT B0 ;  /* 0x0000000000007941 */ /* 0x010fea0003800200 */
.L_x_2301:
        /* <DEDUP_REMOVED lines=342> */
.L_x_2304:
[----:B------:R-:W-:Y:S05]  /*8660*/  BSYNC.RECONVERGENT B0 ;  /* 0x0000000000007941 */ /* 0x000fea0003800200 */
.L_x_2303:
        /* <DEDUP_REMOVED lines=345> */
.L_x_2306:
[----:B------:R-:W-:Y:S05]  /*9c00*/  BSYNC.RECONVERGENT B0 ;  /* 0x0000000000007941 */ /* 0x000fea0003800200 */
.L_x_2305:
        /* <DEDUP_REMOVED lines=347> */
.L_x_2308:
[----:B------:R-:W-:Y:S05]  /*b1c0*/  BSYNC.RECONVERGENT B0 ;  /* 0x0000000000007941 */ /* 0x000fea0003800200 */
.L_x_2307:
[----:B------:R-:W2:Y:S01]  /*b1d0*/  LDC R26, c[0x0][0x450] ;  /* 0x00011400ff1a7b82 */ /* 0x000ea20000000800 */
[----:B-1----:R-:W-:Y:S05]  /*b1e0*/  IMAD.U32 R3, R48, -0x20, RZ ;  /* 0xffffffe030037824 */ /* 0x002fea00078e00ff */
[C---:B------:R-:W-:Y:S02]  /*b1f0*/  LEA R90, P1, R3.reuse, R90, 0x1 ;  /* 0x0000005a035a7211 */ /* 0x040fe400078208ff */
[C---:B------:R-:W-:Y:S02]  /*b200*/  LEA R88, P0, R3.reuse, R88, 0x1 ;  /* 0x0000005803587211 */ /* 0x040fe400078008ff */
[C---:B------:R-:W-:Y:S02]  /*b210*/  LEA.HI.X.SX32 R91, R3.reuse, R91, 0x1, P1 ;  /* 0x0000005b035b7211 */ /* 0x040fe400008f0eff */
[----:B------:R-:W-:Y:S09]  /*b220*/  LEA.HI.X.SX32 R89, R3, R89, 0x1, P0 ;  /* 0x0000005903597211 */ /* 0x000ff200000f0eff */
.L_x_2291:
[----:B------:R-:W-:Y:S05]  /*b230*/  BSYNC.RECONVERGENT B1 ;  /* 0x0000000000017941 */ /* 0x000fea0003800200 */
.L_x_2289:
        /* <DEDUP_REMOVED lines=90> */
.L_x_2309:
[----:B------:R-:W-:Y:S02]  /*b7e0*/  ISETP.GT.AND P0, PT, R100, R81, PT ;  /* 0x000000516400720c */ /* 0x000fe40003f04270 */
[----:B------:R-:W-:Y:S02]  /*b7f0*/  IADD3 R86, P2, PT, R86, R93, RZ ;  /* 0x0000005d56567210 */ /* 0x000fe40007f5e0ff */
[----:B------:R-:W-:Y:S03]  /*b800*/  IADD3 R22, P1, PT, R22, R97, RZ ;  /* 0x0000006116167210 */ /* 0x000fe60007f3e0ff */
[----:B------:R-:W-:Y:S02]  /*b810*/  IMAD.X R87, R87, 0x1, R92, P2 ;  /* 0x0000000157577824 */ /* 0x000fe400010e065c */
[----:B------:R-:W-:Y:S04]  /*b820*/  IMAD.X R23, R23, 0x1, R95, P1 ;  /* 0x0000000117177824 */ /* 0x000fe800008e065f */
[----:B------:R-:W-:Y:S05]  /*b830*/  @P0 BRA `(.L_x_2310) ;  /* 0xffffff6800d80947 */ /* 0x000fea000383ffff */
.L_x_2288:
        /* <DEDUP_REMOVED lines=50> */
.L_x_2314:
[----:B------:R-:W-:Y:S05]  /*bb60*/  BSYNC.RECONVERGENT B0 ;  /* 0x0000000000007941 */ /* 0x000fea0003800200 */
.L_x_2313:
        /* <DEDUP_REMOVED lines=12> */
.L_x_2312:
        /* <DEDUP_REMOVED lines=78> */
.L_x_2320:
[----:B------:R-:W-:Y:S05]  /*c110*/  BSYNC.RECONVERGENT B0 ;  /* 0x0000000000007941 */ /* 0x000fea0003800200 */
.L_x_2319:
        /* <DEDUP_REMOVED lines=45> */
.L_x_2322:
[----:B------:R-:W-:Y:S05]  /*c3f0*/  BSYNC.RECONVERGENT B0 ;  /* 0x0000000000007941 */ /* 0x000fea0003800200 */
.L_x_2321:
        /* <DEDUP_REMOVED lines=43> */
.L_x_2324:
[----:B------:R-:W-:Y:S05]  /*c6b0*/  BSYNC.RECONVERGENT B0 ;  /* 0x0000000000007941 */ /* 0x000fea0003800200 */
.L_x_2323:
        /* <DEDUP_REMOVED lines=43> */
.L_x_2326:
[----:B------:R-:W-:Y:S05]  /*c970*/  BSYNC.RECONVERGENT B0 ;  /* 0x0000000000007941 */ /* 0x000fea0003800200 */
.L_x_2325:
[----:B------:R1:W-:Y:S02]  /*c980*/  STS.128 [R239+0x6000], R8 ;  /* 0x00600008ef007388 */ /* 0x0003e40000000c00 */
.L_x_2318:
[----:B------:R-:W-:Y:S05]  /*c990*/  BSYNC.RECONVERGENT B1 ;  /* 0x0000000000017941 */ /* 0x000fea0003800200 */
.L_x_2317:
        /* <DEDUP_REMOVED lines=61> */
.L_x_2330:
[----:B------:R-:W-:Y:S05]  /*cd70*/  BSYNC.RECONVERGENT B0 ;  /* 0x0000000000007941 */ /* 0x000fea0003800200 */
.L_x_2329:
        /* <DEDUP_REMOVED lines=53> */
.L_x_2332:
[----:B------:R-:W-:Y:S05]  /*d0d0*/  BSYNC.RECONVERGENT B0 ;  /* 0x0000000000007941 */ /* 0x000fea0003800200 */
.L_x_2331:
        /* <DEDUP_REMOVED lines=54> */
.L_x_2334:
[----:B------:R-:W-:Y:S05]  /*d440*/  BSYNC.RECONVERGENT B0 ;  /* 0x0000000000007941 */ /* 0x000fea0003800200 */
.L_x_2333:
        /* <DEDUP_REMOVED lines=53> */
.L_x_2336:
[----:B------:R-:W-:Y:S05]  /*d7a0*/  BSYNC.RECONVERGENT B0 ;  /* 0x0000000000007941 */ /* 0x000fea0003800200 */
.L_x_2335:
[----:B------:R1:W-:Y:S02]  /*d7b0*/  STS.128 [R239+0x6800], R8 ;  /* 0x00680008ef007388 */ /* 0x0003e40000000c00 */
.L_x_2328:
[----:B------:R-:W-:Y:S05]  /*d7c0*/  BSYNC.RECONVERGENT B1 ;  /* 0x0000000000017941 */ /* 0x000fea0003800200 */
.L_x_2327:
        /* <DEDUP_REMOVED lines=62> */
.L_x_2340:
[----:B------:R-:W-:Y:S05]  /*dbb0*/  BSYNC.RECONVERGENT B0 ;  /* 0x0000000000007941 */ /* 0x000fea0003800200 */
.L_x_2339:
        /* <DEDUP_REMOVED lines=53> */
.L_x_2342:
[----:B------:R-:W-:Y:S05]  /*df10*/  BSYNC.RECONVERGENT B0 ;  /* 0x0000000000007941 */ /* 0x000fea0003800200 */
.L_x_2341:
        /* <DEDUP_REMOVED lines=53> */
.L_x_2344:
[----:B------:R-:W-:Y:S05]  /*e270*/  BSYNC.RECONVERGENT B0 ;  /* 0x0000000000007941 */ /* 0x000fea0003800200 */
.L_x_2343:
        /* <DEDUP_REMOVED lines=53> */
.L_x_2346:
[----:B------:R-:W-:Y:S05]  /*e5d0*/  BSYNC.RECONVERGENT B0 ;  /* 0x0000000000007941 */ /* 0x000fea0003800200 */
.L_x_2345:
[----:B------:R1:W-:Y:S02]  /*e5e0*/  STS.128 [R239+0x7000], R8 ;  /* 0x00700008ef007388 */ /* 0x0003e40000000c00 */
.L_x_2338:
[----:B------:R-:W-:Y:S05]  /*e5f0*/  BSYNC.RECONVERGENT B1 ;  /* 0x0000000000017941 */ /* 0x000fea0003800200 */
.L_x_2337:
        /* <DEDUP_REMOVED lines=64> */
.L_x_2348:
[----:B------:R-:W-:Y:S05]  /*ea00*/  BSYNC.RECONVERGENT B0 ;  /* 0x0000000000007941 */ /* 0x000fea0003800200 */
.L_x_2347:
        /* <DEDUP_REMOVED lines=54> */
.L_x_2350:
[----:B------:R-:W-:Y:S05]  /*ed70*/  BSYNC.RECONVERGENT B0 ;  /* 0x0000000000007941 */ /* 0x000fea0003800200 */
.L_x_2349:
        /* <DEDUP_REMOVED lines=54> */
.L_x_2352:
[----:B------:R-:W-:Y:S05]  /*f0e0*/  BSYNC.RECONVERGENT B0 ;  /* 0x0000000000007941 */ /* 0x000fea0003800200 */
.L_x_2351:
        /* <DEDUP_REMOVED lines=54> */
.L_x_2354:
[----:B------:R-:W-:Y:S05]  /*f450*/  BSYNC.RECONVERGENT B0 ;  /* 0x0000000000007941 */ /* 0x000fea0003800200 */
.L_x_2353:
[----:B------:R1:W-:Y:S01]  /*f460*/  STS.128 [R239+0x7800], R8 ;  /* 0x00780008ef007388 */ /* 0x0003e20000000c00 */
[----:B------:R-:W-:Y:S05]  /*f470*/  BRA `(.L_x_2315) ;  /* 0x0000005800287947 */ /* 0x000fea0003800000 */
.L_x_2316:
        /* <DEDUP_REMOVED lines=94> */
.L_x_2358:
[----:B------:R-:W-:Y:S05]  /*fa60*/  BSYNC.RECONVERGENT B0 ;  /* 0x0000000000007941 */ /* 0x000fea0003800200 */
.L_x_2357:
        /* <DEDUP_REMOVED lines=84> */
.L_x_2360:
[----:B------:R-:W-:Y:S05]  /*ffb0*/  BSYNC.RECONVERGENT B0 ;  /* 0x0000000000007941 */ /* 0x000fea0003800200 */
.L_x_2359:
        /* <DEDUP_REMOVED lines=84> */
.L_x_2362:
[----:B------:R-:W-:Y:S05]  /*10500*/  BSYNC.RECONVERGENT B0 ;  /* 0x0000000000007941 */ /* 0x000fea0003800200 */
.L_x_2361:
        /* <DEDUP_REMOVED lines=84> */
.L_x_2364:
[----:B------:R-:W-:Y:S05]  /*10a50*/  BSYNC.RECONVERGENT B0 ;  /* 0x0000000000007941 */ /* 0x000fea0003800200 */
.L_x_2363:
[----:B------:R3:W-:Y:S02]  /*10a60*/  STS.128 [R239+0x6000], R4 ;  /* 0x00600004ef007388 */ /* 0x0007e40000000c00 */
.L_x_2356:
[----:B------:R-:W-:Y:S05]  /*10a70*/  BSYNC.RECONVERGENT B1 ;  /* 0x0000000000017941 */ /* 0x000fea0003800200 */
.L_x_2355:
        /* <DEDUP_REMOVED lines=92> */
.L_x_2368:
[----:B------:R-:W-:Y:S05]  /*11040*/  BSYNC.RECONVERGENT B0 ;  /* 0x0000000000007941 */ /* 0x000fea0003800200 */
.L_x_2367:
        /* <DEDUP_REMOVED lines=85> */
.L_x_2370:
[----:B------:R-:W-:Y:S05]  /*115a0*/  BSYNC.RECONVERGENT B0 ;  /* 0x0000000000007941 */ /* 0x000fea0003800200 */
.L_x_2369:
        /* <DEDUP_REMOVED lines=86> */
.L_x_2372:
[----:B------:R-:W-:Y:S05]  /*11b10*/  BSYNC.RECONVERGENT B0 ;  /* 0x0000000000007941 */ /* 0x000fea0003800200 */
.L_x_2371:
        /* <DEDUP_REMOVED lines=86> */
.L_x_2374:
[----:B------:R-:W-:Y:S05]  /*12080*/  BSYNC.RECONVERGENT B0 ;  /* 0x0000000000007941 */ /* 0x000fea0003800200 */
.L_x_2373:
[----:B------:R3:W-:Y:S02]  /*12090*/  STS.128 [R239+0x6800], R4 ;  /* 0x00680004ef007388 */ /* 0x0007e40000000c00 */
.L_x_2366:
[----:B------:R-:W-:Y:S05]  /*120a0*/  BSYNC.RECONVERGENT B1 ;  /* 0x0000000000017941 */ /* 0x000fea0003800200 */
.L_x_2365:
        /* <DEDUP_REMOVED lines=94> */
.L_x_2378:
[----:B------:R-:W-:Y:S05]  /*12690*/  BSYNC.RECONVERGENT B0 ;  /* 0x0000000000007941 */ /* 0x000fea0003800200 */
.L_x_2377:
        /* <DEDUP_REMOVED lines=86> */
.L_x_2380:
[----:B------:R-:W-:Y:S05]  /*12c00*/  BSYNC.RECONVERGENT B0 ;  /* 0x0000000000007941 */ /* 0x000fea0003800200 */
.L_x_2379:
        /* <DEDUP_REMOVED lines=86> */
.L_x_2382:
[----:B------:R-:W-:Y:S05]  /*13170*/  BSYNC.RECONVERGENT B0 ;  /* 0x0000000000007941 */ /* 0x000fea0003800200 */
.L_x_2381:
        /* <DEDUP_REMOVED lines=86> */
.L_x_2384:
[----:B------:R-:W-:Y:S05]  /*136e0*/  BSYNC.RECONVERGENT B0 ;  /* 0x0000000000007941 */ /* 0x000fea0003800200 */
.L_x_2383:
[----:B------:R3:W-:Y:S02]  /*136f0*/  STS.128 [R239+0x7000], R4 ;  /* 0x00700004ef007388 */ /* 0x0007e40000000c00 */
.L_x_2376:
[----:B------:R-:W-:Y:S05]  /*13700*/  BSYNC.RECONVERGENT B1 ;  /* 0x0000000000017941 */ /* 0x000fea0003800200 */
.L_x_2375:
        /* <DEDUP_REMOVED lines=95> */
.L_x_2386:
[----:B------:R-:W-:Y:S05]  /*13d00*/  BSYNC.RECONVERGENT B0 ;  /* 0x0000000000007941 */ /* 0x000fea0003800200 */
.L_x_2385:
        /* <DEDUP_REMOVED lines=84> */
.L_x_2388:
[----:B------:R-:W-:Y:S05]  /*14250*/  BSYNC.RECONVERGENT B0 ;  /* 0x0000000000007941 */ /* 0x000fea0003800200 */
.L_x_2387:
        /* <DEDUP_REMOVED lines=84> */
.L_x_2390:
[----:B------:R-:W-:Y:S05]  /*147a0*/  BSYNC.RECONVERGENT B0 ;  /* 0x0000000000007941 */ /* 0x000fea0003800200 */
.L_x_2389:
        /* <DEDUP_REMOVED lines=85> */
.L_x_2392:
[----:B------:R-:W-:Y:S05]  /*14d00*/  BSYNC.RECONVERGENT B0 ;  /* 0x0000000000007941 */ /* 0x000fea0003800200 */
.L_x_2391:
[----:B------:R1:W-:Y:S02]  /*14d10*/  STS.128 [R239+0x7800], R4 ;  /* 0x00780004ef007388 */ /* 0x0003e40000000c00 */
.L_x_2315:
[----:B------:R-:W-:Y:S05]  /*14d20*/  BSYNC.RECONVERGENT B2 ;  /* 0x0000000000027941 */ /* 0x000fea0003800200 */
.L_x_2311:
[----:B-1-3--:R-:W-:Y:S01]  /*14d30*/  IADD3 R7, PT, PT, -R58, R69, RZ ;  /* 0x000000453a077210 */ /* 0x00afe20007ffe1ff */
[C---:B------:R-:W-:Y:S01]  /*14d40*/  IMAD.SHL.U32 R217, R64.reuse, 0x20, RZ ;  /* 0x0000002040d97824 */ /* 0x040fe200078e00ff */
[----:B------:R-:W-:Y:S01]  /*14d50*/  SHF.L.U32 R56, R64, 0x6, RZ ;  /* 0x0000000640387819 */ /* 0x000fe200000006ff */
[----:B------:R-:W1:Y:S01]  /*14d60*/  LDCU UR8, c[0x0][0x50c] ;  /* 0x0000a180ff0877ac */ /* 0x000e620008000800 */
[-C--:B------:R-:W-:Y:S02]  /*14d70*/  ISETP.GE.AND P4, PT, R42, R7.reuse, PT ;  /* 0x000000072a00720c */ /* 0x080fe40003f86270 */
[-C--:B------:R-:W-:Y:S01]  /*14d80*/  ISETP.GE.AND P3, PT, R46, R7.reuse, PT ;  /* 0x000000072e00720c */ /* 0x080fe20003f66270 */
[----:B------:R-:W3:Y:S01]  /*14d90*/  LDCU UR7, c[0x0][0x508] ;  /* 0x0000a100ff0777ac */ /* 0x000ee20008000800 */
[-C--:B------:R-:W-:Y:S02]  /*14da0*/  ISETP.GE.AND P6, PT, R112, R7.reuse, PT ;  /* 0x000000077000720c */ /* 0x080fe40003fc6270 */
[----:B------:R-:W-:-:S02]  /*14db0*/  ISETP.GE.AND P5, PT, R22, R7, PT ;  /* 0x000000071600720c */ /* 0x000fc40003fa6270 */
[-C--:B------:R-:W-:Y:S02]  /*14dc0*/  ISETP.GE.AND P1, PT, R42, R7.reuse, PT ;  /* 0x000000072a00720c */ /* 0x080fe40003f26270 */
[----:B------:R-:W-:Y:S02]  /*14dd0*/  ISETP.GE.AND P2, PT, R22, R7, PT ;  /* 0x000000071600720c */ /* 0x000fe40003f46270 */
[----:B------:R-:W-:Y:S01]  /*14de0*/  LOP3.LUT R217, R217, 0x7c00, RZ, 0xc0, !PT ;  /* 0x00007c00d9d97812 */ /* 0x000fe200078ec0ff */
[----:B--2---:R-:W2:Y:S01]  /*14df0*/  @!P4 LDC.64 R4, c[0x0][0x3b8] ;  /* 0x0000ee00ff04cb82 */ /* 0x004ea20000000a00 */
[----:B------:R-:W-:Y:S02]  /*14e00*/  LOP3.LUT R67, R67, 0x8, R64, 0x78, !PT ;  /* 0x0000000843437812 */ /* 0x000fe400078e7840 */
[----:B------:R-:W-:Y:S01]  /*14e10*/  LOP3.LUT R6, R217, 0x200, R56, 0xf8, !PT ;  /* 0x00000200d9067812 */ /* 0x000fe200078ef838 */
[----:B------:R-:W-:Y:S01]  /*14e20*/  @!P6 IMAD.MOV.U32 R224, RZ, RZ, R226 ;  /* 0x000000ffffe0e224 */ /* 0x000fe200078e00e2 */
[----:B------:R-:W-:Y:S01]  /*14e30*/  LOP3.LUT R0, R56, 0x400, RZ, 0xc0, !PT ;  /* 0x0000040038007812 */ /* 0x000fe200078ec0ff */
[----:B------:R-:W-:Y:S01]  /*14e40*/  @!P6 IMAD.MOV.U32 R229, RZ, RZ, R227 ;  /* 0x000000ffffe5e224 */ /* 0x000fe200078e00e3 */
[----:B----4-:R-:W-:Y:S01]  /*14e50*/  @!P5 LEA R8, P0, R61, R226, 0x1 ;  /* 0x000000e23d08d211 */ /* 0x010fe200078008ff */
[----:B------:R-:W4:Y:S01]  /*14e60*/  @!P3 LDC.64 R2, c[0x0][0x3b8] ;  /* 0x0000ee00ff02bb82 */ /* 0x000f220000000a00 */
[----:B------:R-:W-:Y:S01]  /*14e70*/  @!PT LDS RZ, [RZ] ;  /* 0x00000000fffff984 */ /* 0x000fe20000000800 */
[----:B------:R-:W-:Y:S01]  /*14e80*/  @!PT LDS RZ, [RZ] ;  /* 0x00000000fffff984 */ /* 0x000fe20000000800 */
[----:B------:R-:W-:Y:S01]  /*14e90*/  @!PT LDS RZ, [RZ] ;  /* 0x00000000fffff984 */ /* 0x000fe20000000800 */
[----:B------:R-:W-:Y:S01]  /*14ea0*/  @!P6 LDGSTS.E.BYPASS.LTC128B.128 [R239+0x8000], desc[UR4][R224.64] ;  /* 0x08000000e0efefae */ /* 0x000fe2000b981a04 */
[----:B------:R-:W-:Y:S01]  /*14eb0*/  IADD3 R6, PT, PT, R65, R6, RZ ;  /* 0x0000000641067210 */ /* 0x000fe20007ffe0ff */
[----:B------:R-:W-:Y:S01]  /*14ec0*/  IMAD R0, R67, 0x2, R0 ;  /* 0x0000000243007824 */ /* 0x000fe200078e0200 */
[----:B------:R-:W-:Y:S01]  /*14ed0*/  @!P5 LEA.HI.X R9, R61, R225, R60, 0x1, P0 ;  /* 0x000000e13d09d211 */ /* 0x000fe200000f0c3c */
[----:B------:R-:W-:Y:S01]  /*14ee0*/  @!P6 LDGSTS.E.BYPASS.LTC128B.128 [R239+0xa000], desc[UR4][R224.64+0x80] ;  /* 0x0a000080e0efefae */ /* 0x000fe2000b981a04 */
[----:B------:R-:W-:-:S02]  /*14ef0*/  LEA R67, R6, UR6, 0x1 ;  /* 0x0000000606437c11 */ /* 0x000fc4000f8e08ff */
[----:B------:R-:W-:Y:S01]  /*14f00*/  MOV R57, 0x20 ;  /* 0x0000002000397802 */ /* 0x000fe20000000f00 */
[----:B------:R-:W-:Y:S01]  /*14f10*/  @!P6 LDGSTS.E.BYPASS.LTC128B.128 [R239+0xc000], desc[UR4][R224.64+0x100] ;  /* 0x0c000100e0efefae */ /* 0x000fe2000b981a04 */
[----:B------:R-:W-:-:S03]  /*14f20*/  MOV R170, 0x40 ;  /* 0x0000004000aa7802 */ /* 0x000fc60000000f00 */
[----:B------:R5:W-:Y:S01]  /*14f30*/  @!P6 LDGSTS.E.BYPASS.LTC128B.128 [R239+0xe000], desc[UR4][R224.64+0x180] ;  /* 0x0e000180e0efefae */ /* 0x000be2000b981a04 */
[----:B--2---:R-:W-:-:S03]  /*14f40*/  @!P4 LEA R10, P0, R4, R226, 0x6 ;  /* 0x000000e2040ac211 */ /* 0x004fc600078030ff */
[----:B------:R-:W-:Y:S01]  /*14f50*/  @!P5 LDGSTS.E.BYPASS.LTC128B.128 [R239+0x8800], desc[UR4][R8.64] ;  /* 0x0880000008efdfae */ /* 0x000fe2000b981a04 */
[----:B------:R-:W-:-:S03]  /*14f60*/  @!P4 LEA.HI.X R11, R4, R225, R5, 0x6, P0 ;  /* 0x000000e1040bc211 */ /* 0x000fc600000f3405 */
[----:B------:R-:W-:Y:S01]  /*14f70*/  @!P5 LDGSTS.E.BYPASS.LTC128B.128 [R239+0xa800], desc[UR4][R8.64+0x80] ;  /* 0x0a80008008efdfae */ /* 0x000fe2000b981a04 */
[----:B------:R-:W-:Y:S01]  /*14f80*/  ISETP.GE.AND P0, PT, R46, R7, PT ;  /* 0x000000072e00720c */ /* 0x000fe20003f06270 */
[----:B----4-:R-:W-:Y:S02]  /*14f90*/  @!P3 IMAD R3, R3, 0x60, RZ ;  /* 0x000000600303b824 */ /* 0x010fe400078e02ff */
[----:B------:R-:W-:Y:S04]  /*14fa0*/  @!P5 LDGSTS.E.BYPASS.LTC128B.128 [R239+0xc800], desc[UR4][R8.64+0x100] ;  /* 0x0c80010008efdfae */ /* 0x000fe8000b981a04 */
[----:B------:R2:W-:Y:S04]  /*14fb0*/  @!P5 LDGSTS.E.BYPASS.LTC128B.128 [R239+0xe800], desc[UR4][R8.64+0x180] ;  /* 0x0e80018008efdfae */ /* 0x0005e8000b981a04 */
[----:B------:R-:W-:Y:S04]  /*14fc0*/  @!P4 LDGSTS.E.BYPASS.LTC128B.128 [R239+0x9000], desc[UR4][R10.64] ;  /* 0x090000000aefcfae */ /* 0x000fe8000b981a04 */
[----:B------:R-:W-:Y:S01]  /*14fd0*/  @!P4 LDGSTS.E.BYPASS.LTC128B.128 [R239+0xb000], desc[UR4][R10.64+0x80] ;  /* 0x0b0000800aefcfae */ /* 0x000fe2000b981a04 */
[----:B-----5:R-:W-:-:S03]  /*14fe0*/  @!P3 MOV R224, R226 ;  /* 0x000000e200e0b202 */ /* 0x020fc60000000f00 */
[----:B------:R-:W-:Y:S02]  /*14ff0*/  @!P4 LDGSTS.E.BYPASS.LTC128B.128 [R239+0xd000], desc[UR4][R10.64+0x100] ;  /* 0x0d0001000aefcfae */ /* 0x000fe4000b981a04 */
[----:B------:R-:W-:Y:S02]  /*15000*/  @!P3 IMAD.WIDE.U32 R4, R2, 0x60, R224 ;  /* 0x000000600204b825 */ /* 0x000fe400078e00e0 */
[----:B------:R4:W-:Y:S02]  /*15010*/  @!P4 LDGSTS.E.BYPASS.LTC128B.128 [R239+0xf000], desc[UR4][R10.64+0x180] ;  /* 0x0f0001800aefcfae */ /* 0x0009e4000b981a04 */
[----:B------:R-:W-:Y:S01]  /*15020*/  @!P3 IMAD.IADD R13, R3, 0x1, R5 ;  /* 0x00000001030db824 */ /* 0x000fe200078e0205 */
[----:B------:R-:W-:Y:S01]  /*15030*/  @!P3 MOV R12, R4 ;  /* 0x00000004000cb202 */ /* 0x000fe20000000f00 */
[----:B------:R-:W5:Y:S04]  /*15040*/  @!P0 LDC.64 R2, c[0x0][0x3c0] ;  /* 0x0000f000ff028b82 */ /* 0x000f680000000a00 */
[----:B------:R-:W-:Y:S04]  /*15050*/  @!P3 LDGSTS.E.BYPASS.LTC128B.128 [R239+0x9800], desc[UR4][R12.64] ;  /* 0x098000000cefbfae */ /* 0x000fe8000b981a04 */
[----:B------:R-:W-:Y:S01]  /*15060*/  @!P3 LDGSTS.E.BYPASS.LTC128B.128 [R239+0xb800], desc[UR4][R12.64+0x80] ;  /* 0x0b8000800cefbfae */ /* 0x000fe2000b981a04 */
[----:B------:R-:W4:Y:S03]  /*15070*/  @!P1 LDC.64 R4, c[0x0][0x3c0] ;  /* 0x0000f000ff049b82 */ /* 0x000f260000000a00 */
[----:B------:R-:W-:Y:S04]  /*15080*/  @!P3 LDGSTS.E.BYPASS.LTC128B.128 [R239+0xd800], desc[UR4][R12.64+0x100] ;  /* 0x0d8001000cefbfae */ /* 0x000fe8000b981a04 */
[----:B------:R-:W-:Y:S01]  /*15090*/  @!P3 LDGSTS.E.BYPASS.LTC128B.128 [R239+0xf800], desc[UR4][R12.64+0x180] ;  /* 0x0f8001800cefbfae */ /* 0x000fe2000b981a04 */
[----:B--2---:R-:W-:-:S03]  /*150a0*/  @!P2 LEA R8, P3, R63, R228, 0x1 ;  /* 0x000000e43f08a211 */ /* 0x004fc600078608ff */
[----:B------:R-:W0:Y:S01]  /*150b0*/  LDGDEPBAR ;  /* 0x00000000000079af */ /* 0x000e220000000000 */
[----:B------:R-:W-:Y:S01]  /*150c0*/  @!P2 LEA.HI.X R9, R63, R227, R62, 0x1, P3 ;  /* 0x000000e33f09a211 */ /* 0x000fe200018f0c3e */
[----:B------:R-:W-:Y:S02]  /*150d0*/  VIADD R62, R0, UR6 ;  /* 0x00000006003e7c36 */ /* 0x000fe40008000000 */
[----:B-----5:R-:W-:Y:S01]  /*150e0*/  @!P0 IMAD R3, R3, 0x60, RZ ;  /* 0x0000006003038824 */ /* 0x020fe200078e02ff */
[----:B----4-:R-:W-:-:S04]  /*150f0*/  @!P1 LEA R10, P3, R4, R228, 0x6 ;  /* 0x000000e4040a9211 */ /* 0x010fc800078630ff */
        /* <DEDUP_REMOVED lines=17> */
[----:B--2---:R-:W-:-:S03]  /*15210*/  @!P0 MOV R229, R227 ;  /* 0x000000e300e58202 */ /* 0x004fc60000000f00 */
[----:B------:R-:W-:Y:S04]  /*15220*/  @P2 STS.128 [R239+0x14800], RZ ;  /* 0x014800ffef002388 */ /* 0x000fe80000000c00 */
[----:B------:R-:W-:Y:S01]  /*15230*/  @P2 STS.128 [R239+0x16800], RZ ;  /* 0x016800ffef002388 */ /* 0x000fe20000000c00 */
[----:B------:R-:W-:-:S03]  /*15240*/  @!P0 IMAD.WIDE.U32 R4, R2, 0x60, R228 ;  /* 0x0000006002048825 */ /* 0x000fc600078e00e4 */
[----:B------:R-:W-:Y:S01]  /*15250*/  @!PT LDS RZ, [RZ] ;  /* 0x00000000fffff984 */ /* 0x000fe20000000800 */
[----:B------:R-:W-:Y:S01]  /*15260*/  @!PT LDS RZ, [RZ] ;  /* 0x00000000fffff984 */ /* 0x000fe20000000800 */
[----:B------:R-:W-:Y:S01]  /*15270*/  @!PT LDS RZ, [RZ] ;  /* 0x00000000fffff984 */ /* 0x000fe20000000800 */
[----:B------:R-:W-:Y:S01]  /*15280*/  @!P2 LDGSTS.E.BYPASS.LTC128B.128 [R239+0x10800], desc[UR4][R8.64] ;  /* 0x1080000008efafae */ /* 0x000fe2000b981a04 */
[----:B------:R-:W-:-:S03]  /*15290*/  @!P0 IMAD.IADD R5, R3, 0x1, R5 ;  /* 0x0000000103058824 */ /* 0x000fc600078e0205 */
        /* <DEDUP_REMOVED lines=8> */
[----:B------:R-:W-:Y:S02]  /*15320*/  IMAD.IADD R3, R62, 0x1, R57 ;  /* 0x000000013e037824 */ /* 0x000fe400078e0239 */
        /* <DEDUP_REMOVED lines=25> */
[----:B------:R-:W4:Y:S01]  /*154c0*/  LDSM.16.M88.4 R20, [R0+UR6+0x8000] ;  /* 0x008000060014783b */ /* 0x000f220008000200 */
[----:B------:R-:W-:Y:S01]  /*154d0*/  IADD3 R70, PT, PT, R67, R170, RZ ;  /* 0x000000aa43467210 */ /* 0x000fe20007ffe0ff */
[----:B------:R-:W-:Y:S02]  /*154e0*/  IMAD.IADD R62, R62, 0x1, R170 ;  /* 0x000000013e3e7824 */ /* 0x000fe400078e02aa */
[----:B------:R-:W5:Y:S01]  /*154f0*/  LDSM.16.M88.4 R12, [R0+UR6+0x8800] ;  /* 0x00880006000c783b */ /* 0x000f620008000200 */
[----:B------:R-:W-:-:S02]  /*15500*/  IADD3 R63, PT, PT, R57, R70, RZ ;  /* 0x00000046393f7210 */ /* 0x000fc40007ffe0ff */
[----:B------:R-:W-:Y:S01]  /*15510*/  IADD3 R2, PT, PT, R57, R62, RZ ;  /* 0x0000003e39027210 */ /* 0x000fe20007ffe0ff */
[----:B------:R-:W1:Y:S04]  /*15520*/  LDSM.16.M88.4 R72, [R0+UR6+0x9000] ;  /* 0x009000060048783b */ /* 0x000e680008000200 */
[----:B------:R-:W3:Y:S04]  /*15530*/  LDSM.16.M88.4 R28, [R0+UR6+0x9800] ;  /* 0x00980006001c783b */ /* 0x000ee80008000200 */
[----:B------:R-:W-:Y:S04]  /*15540*/  LDSM.16.M88.4 R32, [R3+0x8000] ;  /* 0x008000000320783b */ /* 0x000fe80000000200 */
[----:B--2---:R-:W2:Y:S04]  /*15550*/  LDSM.16.M88.4 R4, [R65] ;  /* 0x000000004104783b */ /* 0x004ea80000000200 */
[----:B------:R-:W2:Y:S04]  /*15560*/  LDSM.16.M88.4 R8, [R3+0x8800] ;  /* 0x008800000308783b */ /* 0x000ea80000000200 */
[----:B------:R-:W2:Y:S04]  /*15570*/  LDSM.16.M88.4 R88, [R3+0x9000] ;  /* 0x009000000358783b */ /* 0x000ea80000000200 */
[----:B------:R-:W2:Y:S04]  /*15580*/  LDSM.16.M88.4 R44, [R3+0x9800] ;  /* 0x00980000032c783b */ /* 0x000ea80000000200 */
[----:B------:R-:W-:Y:S01]  /*15590*/  LDSM.16.M88.4 R36, [R62+0x8000] ;  /* 0x008000003e24783b */ /* 0x000fe20000000200 */
[C---:B----4-:R-:W-:Y:S03]  /*155a0*/  HMMA.16816.F32.BF16 R24, R48.reuse, R20, RZ ;  /* 0x000000143018723c */ /* 0x050fe600000418ff */
        /* <DEDUP_REMOVED lines=9> */
[C---:B---3--:R-:W-:Y:S08]  /*15640*/  HMMA.16816.F32.BF16 R52, R48.reuse, R28, RZ ;  /* 0x0000001c3034723c */ /* 0x048ff000000418ff */
[----:B------:R-:W-:Y:S01]  /*15650*/  HMMA.16816.F32.BF16 R48, R48, R30, RZ ;  /* 0x0000001e3030723c */ /* 0x000fe200000418ff */
[----:B------:R-:W1:Y:S07]  /*15660*/  LDSM.16.M88.4 R28, [R70] ;  /* 0x00000000461c783b */ /* 0x000e6e0000000200 */
[C---:B--2---:R-:W-:Y:S08]  /*15670*/  HMMA.16816.F32.BF16 R24, R4.reuse, R32, R24 ;  /* 0x000000200418723c */ /* 0x044ff00000041818 */
        /* <DEDUP_REMOVED lines=153> */
[----:B------:R-:W2:Y:S07]  /*16010*/  LDSM.16.M88.4 R4, [R3+0xf000] ;  /* 0x00f000000304783b */ /* 0x000eae0000000200 */
[----:B------:R-:W-:Y:S01]  /*16020*/  HMMA.16816.F32.BF16 R20, R88, R30, R20 ;  /* 0x0000001e5814723c */ /* 0x000fe20000041814 */
[----:B------:R-:W3:Y:S07]  /*16030*/  LDSM.16.M88.4 R28, [R0+UR6+0xf800] ;  /* 0x00f80006001c783b */ /* 0x000eee0008000200 */
[----:B----4-:R-:W-:Y:S08]  /*16040*/  HMMA.16816.F32.BF16 R24, R40, R32, R24 ;  /* 0x000000202818723c */ /* 0x010ff00000041818 */
[----:B------:R-:W-:Y:S01]  /*16050*/  HMMA.16816.F32.BF16 R36, R44, R48, R16 ;  /* 0x000000302c24723c */ /* 0x000fe20000041810 */
[----:B------:R-:W4:Y:S07]  /*16060*/  LDSM.16.M88.4 R16, [R2+0xe800] ;  /* 0x00e800000210783b */ /* 0x000f2e0000000200 */
[----:B------:R-:W-:Y:S01]  /*16070*/  HMMA.16816.F32.BF16 R20, R40, R34, R20 ;  /* 0x000000222814723c */ /* 0x000fe20000041814 */
[----:B------:R-:W5:Y:S02]  /*16080*/  LDSM.16.M88.4 R32, [R3+0xf800] ;  /* 0x00f800000320783b */ /* 0x000f640000000200 */
[----:B------:R-:W-:Y:S01]  /*16090*/  FMUL.FTZ R24, R24, UR8 ;  /* 0x0000000818187c20 */ /* 0x000fe20008410000 */
[----:B------:R-:W-:Y:S01]  /*160a0*/  FMUL.FTZ R49, R25, UR8 ;  /* 0x0000000819317c20 */ /* 0x000fe20008410000 */
[----:B------:R-:W-:-:S02]  /*160b0*/  FMUL.FTZ R63, R26, UR8 ;  /* 0x000000081a3f7c20 */ /* 0x000fc40008410000 */
[----:B------:R3:W2:Y:S01]  /*160c0*/  MUFU.TANH R48, R24 ;  /* 0x0000001800307308 */ /* 0x0006a20000002400 */
[----:B------:R-:W-:Y:S01]  /*160d0*/  HMMA.16816.F32.BF16 R12, R44, R50, R12 ;  /* 0x000000322c0c723c */ /* 0x000fe2000004180c */
[----:B------:R-:W-:-:S06]  /*160e0*/  FMUL.FTZ R50, R27, UR8 ;  /* 0x000000081b327c20 */ /* 0x000fcc0008410000 */
[----:B------:R-:W4:Y:S01]  /*160f0*/  MUFU.TANH R49, R49 ;  /* 0x0000003100317308 */ /* 0x000f220000002400 */
[----:B-1----:R-:W-:Y:S03]  /*16100*/  HMMA.16816.F32.BF16 R36, R88, R8, R36 ;  /* 0x000000085824723c */ /* 0x002fe60000041824 */
[----:B------:R-:W-:Y:S01]  /*16110*/  FMUL.FTZ R20, R20, UR8 ;  /* 0x0000000814147c20 */ /* 0x000fe20008410000 */
[----:B------:R-:W-:Y:S01]  /*16120*/  FMUL.FTZ R21, R21, UR8 ;  /* 0x0000000815157c20 */ /* 0x000fe20008410000 */
[----:B------:R-:W-:Y:S01]  /*16130*/  FMUL.FTZ R22, R22, UR8 ;  /* 0x0000000816167c20 */ /* 0x000fe20008410000 */
[----:B------:R-:W-:Y:S01]  /*16140*/  FMUL.FTZ R23, R23, UR8 ;  /* 0x0000000817177c20 */ /* 0x000fe20008410000 */
[----:B------:R-:W1:Y:S01]  /*16150*/  MUFU.TANH R63, R63 ;  /* 0x0000003f003f7308 */ /* 0x000e620000002400 */
[----:B--2---:R-:W-:Y:S01]  /*16160*/  HMMA.16816.F32.BF16 R76, R44, R4, R76 ;  /* 0x000000042c4c723c */ /* 0x004fe2000004184c */
[----:B---3--:R-:W2:Y:S06]  /*16170*/  LDSM.16.M88.4 R24, [R62+0xf000] ;  /* 0x00f000003e18783b */ /* 0x008eac0000000200 */
[----:B------:R-:W3:Y:S01]  /*16180*/  MUFU.TANH R50, R50 ;  /* 0x0000003200327308 */ /* 0x000ee20000002400 */
[----:B------:R-:W-:Y:S01]  /*16190*/  HMMA.16816.F32.BF16 R12, R88, R10, R12 ;  /* 0x0000000a580c723c */ /* 0x000fe2000004180c */
[----:B------:R-:W-:Y:S06]  /*161a0*/  LDSM.16.M88.4 R8, [R2+0xf000] ;  /* 0x00f000000208783b */ /* 0x000fec0000000200 */
[----:B------:R-:W1:Y:S01]  /*161b0*/  MUFU.TANH R20, R20 ;  /* 0x0000001400147308 */ /* 0x000e620000002400 */
[----:B------:R-:W-:Y:S01]  /*161c0*/  HMMA.16816.F32.BF16 R72, R44, R6, R72 ;  /* 0x000000062c48723c */ /* 0x000fe20000041848 */
[----:B------:R-:W3:Y:S06]  /*161d0*/  LDSM.16.M88.4 R4, [R62+0xf800] ;  /* 0x00f800003e04783b */ /* 0x000eec0000000200 */
[----:B------:R-:W1:Y:S01]  /*161e0*/  MUFU.TANH R21, R21 ;  /* 0x0000001500157308 */ /* 0x000e620000002400 */
[C---:B------:R-:W-:Y:S07]  /*161f0*/  HMMA.16816.F32.BF16 R52, R84.reuse, R28, R52 ;  /* 0x0000001c5434723c */ /* 0x040fee0000041834 */
[----:B------:R-:W1:Y:S01]  /*16200*/  MUFU.TANH R22, R22 ;  /* 0x0000001600167308 */ /* 0x000e620000002400 */
[----:B------:R-:W-:Y:S07]  /*16210*/  HMMA.16816.F32.BF16 R80, R84, R30, R80 ;  /* 0x0000001e5450723c */ /* 0x000fee0000041850 */
[----:B------:R-:W1:Y:S01]  /*16220*/  MUFU.TANH R23, R23 ;  /* 0x0000001700177308 */ /* 0x000e620000002400 */
[C---:B----4-:R-:W-:Y:S08]  /*16230*/  HMMA.16816.F32.BF16 R36, R40.reuse, R16, R36 ;  /* 0x000000102824723c */ /* 0x050ff00000041824 */
[----:B------:R-:W-:Y:S01]  /*16240*/  HMMA.16816.F32.BF16 R12, R40, R18, R12 ;  /* 0x00000012280c723c */ /* 0x000fe2000004180c */
[----:B------:R4:W1:Y:S01]  /*16250*/  LDSM.16.M88.4 R16, [R2+0xf800] ;  /* 0x00f800000210783b */ /* 0x0008620000000200 */
[----:B------:R-:W-:-:S06]  /*16260*/  DEPBAR.LE SB0, 0x0 ;  /* 0x000080000000791a */ /* 0x000fcc0000000000 */
[----:B-----5:R-:W-:Y:S03]  /*16270*/  HMMA.16816.F32.BF16 R52, R44, R32, R52 ;  /* 0x000000202c34723c */ /* 0x020fe60000041834 */
        /* <DEDUP_REMOVED lines=14> */
[----:B------:R-:W-:Y:S01]  /*16360*/  HMMA.16816.F32.BF16 R80, R88, R6, R80 ;  /* 0x000000065850723c */ /* 0x000fe20000041850 */
[----:B------:R-:W-:Y:S02]  /*16370*/  LOP3.LUT R7, R66, 0x1f0, RZ, 0xc0, !PT ;  /* 0x000001f042077812 */ /* 0x000fe400078ec0ff */
[----:B------:R1:W1:Y:S02]  /*16380*/  MUFU.TANH R26, R12 ;  /* 0x0000000c001a7308 */ /* 0x0002640000002400 */
[----:B------:R-:W-:-:S03]  /*16390*/  IADD3 R68, PT, PT, R7, 0x1, R68 ;  /* 0x0000000107447810 */ /* 0x000fc60007ffe044 */
[----:B------:R-:W-:Y:S01]  /*163a0*/  HMMA.16816.F32.BF16 R76, R40, R8, R76 ;  /* 0x00000008284c723c */ /* 0x000fe2000004184c */
[----:B------:R-:W-:Y:S01]  /*163b0*/  FMUL.FTZ R8, R13, UR8 ;  /* 0x000000080d087c20 */ /* 0x000fe20008410000 */
[----:B------:R-:W-:Y:S01]  /*163c0*/  FMUL.FTZ R9, R14, UR8 ;  /* 0x000000080e097c20 */ /* 0x000fe20008410000 */
[----:B------:R-:W2:Y:S01]  /*163d0*/  MUFU.TANH R5, R5 ;  /* 0x0000000500057308 */ /* 0x000ea20000002400 */
[----:B----4-:R-:W-:-:S04]  /*163e0*/  IADD3 R2, PT, PT, -R231, R68, R64 ;  /* 0x00000044e7027210 */ /* 0x010fc80007ffe140 */
[C---:B------:R-:W-:Y:S01]  /*163f0*/  HMMA.16816.F32.BF16 R72, R40.reuse, R10, R72 ;  /* 0x0000000a2848723c */ /* 0x040fe20000041848 */
[--C-:B------:R-:W-:Y:S02]  /*16400*/  IADD3 R2, PT, PT, R2, UR7, R69.reuse ;  /* 0x0000000702027c10 */ /* 0x100fe4000fffe045 */
[----:B------:R-:W4:Y:S02]  /*16410*/  MUFU.TANH R8, R8 ;  /* 0x0000000800087308 */ /* 0x000f240000002400 */
[C---:B------:R-:W-:Y:S02]  /*16420*/  VIMNMX R0, PT, PT, R2.reuse, R69, PT ;  /* 0x0000004502007248 */ /* 0x040fe40003fe0100 */
[----:B------:R-:W-:Y:S01]  /*16430*/  VIADDMNMX R2, R2, 0x8, R69, PT ;  /* 0x0000000802027846 */ /* 0x000fe20003800145 */
[C---:B-1----:R-:W-:Y:S03]  /*16440*/  HMMA.16816.F32.BF16 R52, R40.reuse, R16, R52 ;  /* 0x000000102834723c */ /* 0x042fe60000041834 */
        /* <DEDUP_REMOVED lines=48> */
.L_x_2394:
        /* <DEDUP_REMOVED lines=42> */
[C---:B------:R-:W-:Y:S02]  /*169f0*/  IMAD.WIDE R14, R11.reuse, 0x4, R232 ;  /* 0x000000040b0e7825 */ /* 0x040fe400078e02e8 */
[----:B------:R-:W2:Y:S04]  /*16a00*/  LDG.E R13, desc[UR4][R12.64] ;  /* 0x000000040c0d7981 */ /* 0x000ea8000c1e1900 */
[----:B------:R-:W2:Y:S01]  /*16a10*/  LDG.E R4, desc[UR4][R14.64] ;  /* 0x000000040e047981 */ /* 0x000ea2000c1e1900 */
[----:B------:R-:W-:-:S04]  /*16a20*/  IMAD.IADD R6, R11, 0x1, -R6 ;  /* 0x000000010b067824 */ /* 0x000fc800078e0a06 */
[----:B------:R-:W-:-:S04]  /*16a30*/  IMAD R7, R6, R7, -0x40 ;  /* 0xffffffc006077424 */ /* 0x000fc800078e0207 */
[----:B---3--:R-:W-:Y:S01]  /*16a40*/  IMAD.WIDE.U32 R10, R7, UR10, RZ ;  /* 0x0000000a070a7c25 */ /* 0x008fe2000f8e00ff */
[----:B------:R-:W-:-:S05]  /*16a50*/  SHF.R.S32.HI R6, RZ, 0x1f, R7 ;  /* 0x0000001fff067819 */ /* 0x000fca0000011407 */
[----:B------:R-:W-:-:S04]  /*16a60*/  IMAD R6, R6, UR10, RZ ;  /* 0x0000000a06067c24 */ /* 0x000fc8000f8e02ff */
[----:B------:R-:W-:-:S04]  /*16a70*/  IMAD R6, R7, UR11, R6 ;  /* 0x0000000b07067c24 */ /* 0x000fc8000f8e0206 */
        /* <DEDUP_REMOVED lines=8> */
[----:B------:R-:W-:-:S07]  /*16b00*/  LEA.HI.X R225, R10, R225, R7, 0x1, P1 ;  /* 0x000000e10ae17211 */ /* 0x000fce00008f0c07 */
.L_x_2395:
[----:B------:R-:W2:Y:S01]  /*16b10*/  LDCU UR7, c[0x0][0x3bc] ;  /* 0x00007780ff0777ac */ /* 0x000ea20008000800 */
[C---:B------:R-:W-:Y:S01]  /*16b20*/  LEA R6, P1, R61.reuse, R226, 0x1 ;  /* 0x000000e23d067211 */ /* 0x040fe200078208ff */
[----:B------:R-:W-:Y:S01]  /*16b30*/  IMAD.MOV.U32 R10, RZ, RZ, R226 ;  /* 0x000000ffff0a7224 */ /* 0x000fe200078e00e2 */
[----:B------:R-:W-:Y:S01]  /*16b40*/  USHF.L.U32 UR8, UR10, 0x5, URZ ;  /* 0x000000050a087899 */ /* 0x000fe200080006ff */
[----:B------:R-:W-:Y:S01]  /*16b50*/  IMAD.MOV.U32 R11, RZ, RZ, R225 ;  /* 0x000000ffff0b7224 */ /* 0x000fe200078e00e1 */
[----:B------:R-:W-:-:S04]  /*16b60*/  LEA.HI.X R7, R61, R225, R60, 0x1, P1 ;  /* 0x000000e13d077211 */ /* 0x000fc800008f0c3c */
[----:B------:R-:W-:Y:S01]  /*16b70*/  IADD3 R14, P1, PT, R6, UR8, RZ ;  /* 0x00000008060e7c10 */ /* 0x000fe2000ff3e0ff */
[----:B------:R-:W-:Y:S01]  /*16b80*/  @!PT LDS RZ, [RZ] ;  /* 0x00000000fffff984 */ /* 0x000fe20000000800 */
[----:B------:R-:W-:Y:S01]  /*16b90*/  @!PT LDS RZ, [RZ] ;  /* 0x00000000fffff984 */ /* 0x000fe20000000800 */
[----:B------:R-:W-:Y:S01]  /*16ba0*/  @!PT LDS RZ, [RZ] ;  /* 0x00000000fffff984 */ /* 0x000fe20000000800 */
[----:B------:R3:W-:Y:S04]  /*16bb0*/  LDGSTS.E.BYPASS.LTC128B.128 [R239+0x8000], desc[UR4][R10.64] ;  /* 0x080000000aef7fae */ /* 0x0007e8000b981a04 */
[----:B------:R3:W-:Y:S01]  /*16bc0*/  LDGSTS.E.BYPASS.LTC128B.128 [R239+0xa000], desc[UR4][R10.64+0x80] ;  /* 0x0a0000800aef7fae */ /* 0x0007e2000b981a04 */
[----:B--2---:R-:W-:-:S03]  /*16bd0*/  USHF.L.U64.HI UR7, UR10, 0x5, UR7 ;  /* 0x000000050a077899 */ /* 0x004fc60008010207 */
        /* <DEDUP_REMOVED lines=18> */
.L_x_2393:
[----:B------:R-:W2:Y:S01]  /*16d00*/  S2R R171, SR_TID.X ;  /* 0x0000000000ab7919 */ /* 0x000ea20000002100 */
[----:B------:R-:W4:Y:S01]  /*16d10*/  LDCU UR4, c[0x0][0x45c] ;  /* 0x00008b80ff0477ac */ /* 0x000f220008000800 */
[C---:B--2---:R-:W-:Y:S02]  /*16d20*/  IMAD.SHL.U32 R4, R171.reuse, 0x2, RZ ;  /* 0x00000002ab047824 */ /* 0x044fe400078e00ff */
[----:B------:R-:W-:Y:S01]  /*16d30*/  IMAD.SHL.U32 R216, R171, 0x8, RZ ;  /* 0x00000008abd87824 */ /* 0x000fe200078e00ff */
[----:B------:R-:W-:Y:S02]  /*16d40*/  SHF.R.U32.HI R171, RZ, 0x1, R171 ;  /* 0x00000001ffab7819 */ /* 0x000fe400000116ab */
[----:B------:R-:W-:Y:S02]  /*16d50*/  LOP3.LUT R4, R4, 0x6, RZ, 0xc0, !PT ;  /* 0x0000000604047812 */ /* 0x000fe400078ec0ff */
[----:B------:R-:W-:-:S03]  /*16d60*/  LOP3.LUT R216, R216, 0x38, RZ, 0xc0, !PT ;  /* 0x00000038d8d87812 */ /* 0x000fc600078ec0ff */
[----:B------:R-:W-:Y:S01]  /*16d70*/  IMAD R4, R165, 0x40, R4 ;  /* 0x00000040a5047824 */ /* 0x000fe200078e0204 */
[----:B------:R-:W-:-:S03]  /*16d80*/  LOP3.LUT R167, R216, 0x1c0, R56, 0xf8, !PT ;  /* 0x000001c0d8a77812 */ /* 0x000fc600078ef838 */
[C---:B---3--:R-:W-:Y:S02]  /*16d90*/  VIADD R11, R4.reuse, 0xffffffc0 ;  /* 0xffffffc0040b7836 */ /* 0x048fe40000000000 */
[C---:B------:R-:W-:Y:S02]  /*16da0*/  VIADD R7, R4.reuse, 0xffffffc1 ;  /* 0xffffffc104077836 */ /* 0x040fe40000000000 */
[C---:B------:R-:W-:Y:S01]  /*16db0*/  VIADD R19, R4.reuse, 0xffffffe1 ;  /* 0xffffffe104137836 */ /* 0x040fe20000000000 */
[C---:B------:R-:W-:Y:S01]  /*16dc0*/  ISETP.GE.AND P3, PT, R11.reuse, R0, PT ;  /* 0x000000000b00720c */ /* 0x040fe20003f66270 */
[C---:B------:R-:W-:Y:S01]  /*16dd0*/  VIADD R17, R4.reuse, 0xffffffe8 ;  /* 0xffffffe804117836 */ /* 0x040fe20000000000 */
[----:B------:R-:W-:Y:S01]  /*16de0*/  ISETP.GE.AND P5, PT, R11, R2, PT ;  /* 0x000000020b00720c */ /* 0x000fe20003fa6270 */
[----:B------:R-:W-:Y:S01]  /*16df0*/  VIADD R11, R4, 0xffffffc8 ;  /* 0xffffffc8040b7836 */ /* 0x000fe20000000000 */
[----:B------:R-:W-:Y:S01]  /*16e00*/  FSEL R48, R48, -INF , !P3 ;  /* 0xff80000030307808 */ /* 0x000fe20005800000 */
[C---:B------:R-:W-:Y:S01]  /*16e10*/  VIADD R15, R4.reuse, 0xffffffe9 ;  /* 0xffffffe9040f7836 */ /* 0x040fe20000000000 */
[----:B------:R-:W-:Y:S01]  /*16e20*/  FSEL R30, R63, -INF , !P5 ;  /* 0xff8000003f1e7808 */ /* 0x000fe20006800000 */
[----:B------:R-:W-:Y:S01]  /*16e30*/  VIADD R13, R4, 0xfffffff0 ;  /* 0xfffffff0040d7836 */ /* 0x000fe20000000000 */
[----:B------:R-:W-:-:S02]  /*16e40*/  ISETP.GE.AND P4, PT, R7, R0, PT ;  /* 0x000000000700720c */ /* 0x000fc40003f86270 */
[----:B------:R-:W-:Y:S01]  /*16e50*/  ISETP.GE.AND P1, PT, R7, R2, PT ;  /* 0x000000020700720c */ /* 0x000fe20003f26270 */
[C---:B------:R-:W-:Y:S01]  /*16e60*/  VIADD R7, R4.reuse, 0xffffffc9 ;  /* 0xffffffc904077836 */ /* 0x040fe20000000000 */
[C---:B------:R-:W-:Y:S02]  /*16e70*/  ISETP.GE.AND P3, PT, R11.reuse, R0, PT ;  /* 0x000000000b00720c */ /* 0x040fe40003f66270 */
[----:B------:R-:W-:Y:S01]  /*16e80*/  ISETP.GE.AND P5, PT, R11, R2, PT ;  /* 0x000000020b00720c */ /* 0x000fe20003fa6270 */
[----:B------:R-:W-:Y:S01]  /*16e90*/  VIADD R11, R4, 0xffffffd0 ;  /* 0xffffffd0040b7836 */ /* 0x000fe20000000000 */
[----:B------:R-:W-:Y:S02]  /*16ea0*/  FSEL R36, R49, -INF , !P4 ;  /* 0xff80000031247808 */ /* 0x000fe40006000000 */
[----:B------:R-:W-:Y:S02]  /*16eb0*/  FSEL R50, R50, -INF , !P1 ;  /* 0xff80000032327808 */ /* 0x000fe40004800000 */
[----:B------:R-:W-:-:S02]  /*16ec0*/  FSEL R34, R20, -INF , !P3 ;  /* 0xff80000014227808 */ /* 0x000fc40005800000 */
[----:B------:R-:W-:Y:S02]  /*16ed0*/  FSEL R22, R22, -INF , !P5 ;  /* 0xff80000016167808 */ /* 0x000fe40006800000 */
[C---:B------:R-:W-:Y:S02]  /*16ee0*/  ISETP.GE.AND P4, PT, R7.reuse, R0, PT ;  /* 0x000000000700720c */ /* 0x040fe40003f86270 */
[----:B------:R-:W-:Y:S01]  /*16ef0*/  ISETP.GE.AND P1, PT, R7, R2, PT ;  /* 0x000000020700720c */ /* 0x000fe20003f26270 */
[C---:B------:R-:W-:Y:S01]  /*16f00*/  VIADD R7, R4.reuse, 0xffffffd1 ;  /* 0xffffffd104077836 */ /* 0x040fe20000000000 */
[C---:B------:R-:W-:Y:S02]  /*16f10*/  ISETP.GE.AND P3, PT, R11.reuse, R0, PT ;  /* 0x000000000b00720c */ /* 0x040fe40003f66270 */
[----:B------:R-:W-:Y:S01]  /*16f20*/  ISETP.GE.AND P5, PT, R11, R2, PT ;  /* 0x000000020b00720c */ /* 0x000fe20003fa6270 */
[C---:B------:R-:W-:Y:S01]  /*16f30*/  VIADD R11, R4.reuse, 0xffffffd8 ;  /* 0xffffffd8040b7836 */ /* 0x040fe20000000000 */
[----:B------:R-:W-:Y:S01]  /*16f40*/  FSEL R32, R21, -INF , !P4 ;  /* 0xff80000015207808 */ /* 0x000fe20006000000 */
[----:B------:R-:W-:Y:S01]  /*16f50*/  VIADD R21, R4, 0xffffffe0 ;  /* 0xffffffe004157836 */ /* 0x000fe20000000000 */
[----:B------:R-:W-:-:S02]  /*16f60*/  FSEL R20, R23, -INF , !P1 ;  /* 0xff80000017147808 */ /* 0x000fc40004800000 */
[----:B------:R-:W-:Y:S02]  /*16f70*/  FSEL R14, R24, -INF , !P5 ;  /* 0xff800000180e7808 */ /* 0x000fe40006800000 */
[C---:B------:R-:W-:Y:S02]  /*16f80*/  ISETP.GE.AND P4, PT, R7.reuse, R0, PT ;  /* 0x000000000700720c */ /* 0x040fe40003f86270 */
[-C--:B------:R-:W-:Y:S01]  /*16f90*/  ISETP.GE.AND P1, PT, R7, R2.reuse, PT ;  /* 0x000000020700720c */ /* 0x080fe20003f26270 */
[C---:B------:R-:W-:Y:S01]  /*16fa0*/  VIADD R7, R4.reuse, 0xffffffd9 ;  /* 0xffffffd904077836 */ /* 0x040fe20000000000 */
[----:B------:R-:W-:Y:S02]  /*16fb0*/  ISETP.GE.AND P5, PT, R11, R2, PT ;  /* 0x000000020b00720c */ /* 0x000fe40003fa6270 */
[----:B------:R-:W-:Y:S01]  /*16fc0*/  FSEL R18, R3, -INF , !P3 ;  /* 0xff80000003127808 */ /* 0x000fe20005800000 */
[C---:B------:R-:W-:Y:S01]  /*16fd0*/  VIADD R3, R4.reuse, 0xfffffff9 ;  /* 0xfffffff904037836 */ /* 0x040fe20000000000 */
[----:B------:R-:W-:Y:S01]  /*16fe0*/  ISETP.GE.AND P3, PT, R11, R0, PT ;  /* 0x000000000b00720c */ /* 0x000fe20003f66270 */
[----:B------:R-:W-:Y:S01]  /*16ff0*/  VIADD R11, R4, 0xfffffff1 ;  /* 0xfffffff1040b7836 */ /* 0x000fe20000000000 */
[----:B-1----:R-:W-:-:S02]  /*17000*/  FSEL R10, R9, -INF , !P5 ;  /* 0xff800000090a7808 */ /* 0x002fc40006800000 */
[----:B------:R-:W-:Y:S02]  /*17010*/  FSEL R6, R28, -INF , !P4 ;  /* 0xff8000001c067808 */ /* 0x000fe40006000000 */
[----:B------:R-:W-:Y:S02]  /*17020*/  FSEL R12, R25, -INF , !P1 ;  /* 0xff800000190c7808 */ /* 0x000fe40004800000 */
[----:B------:R-:W-:Y:S02]  /*17030*/  FMNMX3.FTZ R9, R48, R36, R34, !PT ;  /* 0x0000002430097276 */ /* 0x000fe40007810022 */
[C---:B------:R-:W-:Y:S02]  /*17040*/  ISETP.GE.AND P4, PT, R7.reuse, R0, PT ;  /* 0x000000000700720c */ /* 0x040fe40003f86270 */
[----:B------:R-:W-:Y:S01]  /*17050*/  ISETP.GE.AND P1, PT, R7, R2, PT ;  /* 0x000000020700720c */ /* 0x000fe20003f26270 */
[----:B------:R-:W-:Y:S01]  /*17060*/  VIADD R7, R4, 0xfffffff8 ;  /* 0xfffffff804077836 */ /* 0x000fe20000000000 */
[----:B------:R-:W-:-:S02]  /*17070*/  FSEL R4, R26, -INF , !P3 ;  /* 0xff8000001a047808 */ /* 0x000fc40005800000 */
[----:B------:R-:W-:Y:S02]  /*17080*/  ISETP.GE.AND P3, PT, R21, R0, PT ;  /* 0x000000001500720c */ /* 0x000fe40003f66270 */
[----:B------:R-:W-:Y:S02]  /*17090*/  FMNMX3.FTZ R9, R9, R32, R18, !PT ;  /* 0x0000002009097276 */ /* 0x000fe40007810012 */
[-C--:B------:R-:W-:Y:S02]  /*170a0*/  ISETP.GE.AND P5, PT, R19, R0.reuse, PT ;  /* 0x000000001300720c */ /* 0x080fe40003fa6270 */
[----:B------:R-:W-:Y:S02]  /*170b0*/  FSEL R16, R8, -INF , !P4 ;  /* 0xff80000008107808 */ /* 0x000fe40006000000 */
[----:B------:R-:W-:Y:S02]  /*170c0*/  ISETP.GE.AND P4, PT, R17, R0, PT ;  /* 0x000000001100720c */ /* 0x000fe40003f86270 */
[----:B------:R-:W-:-:S02]  /*170d0*/  FSEL R238, R238, -INF , !P3 ;  /* 0xff800000eeee7808 */ /* 0x000fc40005800000 */
[----:B------:R-:W-:Y:S02]  /*170e0*/  FMNMX3.FTZ R9, R9, R6, R4, !PT ;  /* 0x0000000609097276 */ /* 0x000fe40007810004 */
[-C--:B------:R-:W-:Y:S02]  /*170f0*/  ISETP.GE.AND P3, PT, R15, R0.reuse, PT ;  /* 0x000000000f00720c */ /* 0x080fe40003f66270 */
        /* <DEDUP_REMOVED lines=17> */
[----:B------:R-:W-:Y:S02]  /*17210*/  FSEL R8, R5, -INF , !P1 ;  /* 0xff80000005087808 */ /* 0x000fe40004800000 */
[----:B------:R-:W-:Y:S02]  /*17220*/  FMNMX.FTZ R5, R212, R19, !PT ;  /* 0x00000013d4057209 */ /* 0x000fe40007810000 */
[----:B------:R-:W-:Y:S02]  /*17230*/  ISETP.GE.AND P4, PT, R21, R2, PT ;  /* 0x000000021500720c */ /* 0x000fe40003f86270 */
[----:B------:R-:W-:Y:S01]  /*17240*/  FMNMX3.FTZ R9, R9, R20, R14, !PT ;  /* 0x0000001409097276 */ /* 0x000fe2000781000e */
        /* <DEDUP_REMOVED lines=54> */
[----:B------:R-:W-:Y:S03]  /*175b0*/  MUFU.EX2 R187, R187 ;  /* 0x000000bb00bb7308 */ /* 0x000fe60000000800 */
[----:B------:R-:W-:Y:S02]  /*175c0*/  LOP3.LUT R218, R5, 0x200, R56, 0xf8, !PT ;  /* 0x0000020005da7812 */ /* 0x000fe400078ef838 */
[----:B------:R-:W-:Y:S02]  /*175d0*/  FSEL R203, R203, RZ, P1 ;  /* 0x000000ffcbcb7208 */ /* 0x000fe40000800000 */
[----:B------:R-:W-:Y:S01]  /*175e0*/  LEA R218, R218, UR6, 0x1 ;  /* 0x00000006dada7c11 */ /* 0x000fe2000f8e08ff */
[----:B------:R-:W1:Y:S01]  /*175f0*/  MUFU.EX2 R184, R184 ;  /* 0x000000b800b87308 */ /* 0x000e620000000800 */
[----:B--2---:R-:W-:Y:S01]  /*17600*/  F2FP.BF16.F32.PACK_AB R128, R188, R191 ;  /* 0x000000bfbc80723e */ /* 0x004fe200000010ff */
[--C-:B------:R-:W-:Y:S01]  /*17610*/  FFMA.FTZ R193, R30, UR4, -R203.reuse ;  /* 0x000000041ec17c23 */ /* 0x100fe200080108cb */
[----:B------:R-:W-:Y:S01]  /*17620*/  FFMA.FTZ R190, R50, UR4, -R203 ;  /* 0x0000000432be7c23 */ /* 0x000fe200080108cb */
[----:B------:R-:W-:-:S02]  /*17630*/  IMAD.IADD R199, R57, 0x1, R218 ;  /* 0x0000000139c77824 */ /* 0x000fc400078e02da */
[--C-:B------:R-:W-:Y:S01]  /*17640*/  FFMA.FTZ R189, R22, UR4, -R203.reuse ;  /* 0x0000000416bd7c23 */ /* 0x100fe200080108cb */
[----:B------:R-:W-:Y:S02]  /*17650*/  VIADD R5, R218, 0x10000 ;  /* 0x00010000da057836 */ /* 0x000fe40000000000 */
        /* <DEDUP_REMOVED lines=57> */
[C---:B----4-:R-:W-:Y:S01]  /*179f0*/  HMMA.16816.F32.BF16 R44, R128.reuse, R48, RZ ;  /* 0x00000030802c723c */ /* 0x050fe200000418ff */
[----:B------:R-:W4:Y:S04]  /*17a00*/  LDSM.16.MT88.4 R20, [R194+0x800] ;  /* 0x00080000c214783b */ /* 0x000f280000004200 */
[----:B------:R-:W-:Y:S02]  /*17a10*/  LDSM.16.MT88.4 R176, [R199+0x16800] ;  /* 0x01680000c7b0783b */ /* 0x000fe40000004200 */
[----:B------:R-:W-:Y:S01]  /*17a20*/  MUFU.EX2 R169, R169 ;  /* 0x000000a900a97308 */ /* 0x000fe20000000800 */
[C---:B-1----:R-:W-:Y:S01]  /*17a30*/  HMMA.16816.F32.BF16 R108, R128.reuse, R112, RZ ;  /* 0x00000070806c723c */ /* 0x042fe200000418ff */
[----:B------:R-:W-:Y:S04]  /*17a40*/  LDSM.16.MT88.4 R172, [R218+0x10800] ;  /* 0x01080000daac783b */ /* 0x000fe80000004200 */
[----:B------:R-:W-:Y:S02]  /*17a50*/  LDSM.16.MT88.4 R32, [R192+0x800] ;  /* 0x00080000c020783b */ /* 0x000fe40000004200 */
[----:B------:R-:W1:Y:S01]  /*17a60*/  MUFU.EX2 R166, R166 ;  /* 0x000000a600a67308 */ /* 0x000e620000000800 */
[C---:B------:R-:W-:Y:S01]  /*17a70*/  HMMA.16816.F32.BF16 R160, R128.reuse, R156, RZ ;  /* 0x0000009c80a0723c */ /* 0x040fe200000418ff */
[----:B------:R-:W-:Y:S04]  /*17a80*/  LDSM.16.MT88.4 R28, [R218+0x12800] ;  /* 0x01280000da1c783b */ /* 0x000fe80000004200 */
[----:B------:R-:W-:Y:S02]  /*17a90*/  LDSM.16.MT88.4 R24, [R192+0x2800] ;  /* 0x00280000c018783b */ /* 0x000fe40000004200 */
[----:B------:R-:W-:Y:S01]  /*17aa0*/  MUFU.EX2 R195, R195 ;  /* 0x000000c300c37308 */ /* 0x000fe20000000800 */
[C---:B------:R-:W-:Y:S07]  /*17ab0*/  HMMA.16816.F32.BF16 R144, R128.reuse, R140, RZ ;  /* 0x0000008c8090723c */ /* 0x040fee00000418ff */
[----:B------:R-:W4:Y:S01]  /*17ac0*/  MUFU.EX2 R196, R196 ;  /* 0x000000c400c47308 */ /* 0x000f220000000800 */
[C---:B------:R-:W-:Y:S07]  /*17ad0*/  HMMA.16816.F32.BF16 R136, R128.reuse, R132, RZ ;  /* 0x000000848088723c */ /* 0x040fee00000418ff */
[----:B------:R-:W-:Y:S01]  /*17ae0*/  MUFU.EX2 R197, R197 ;  /* 0x000000c500c57308 */ /* 0x000fe20000000800 */
[C---:B-----5:R-:W-:Y:S07]  /*17af0*/  HMMA.16816.F32.BF16 R36, R128.reuse, R40, RZ ;  /* 0x000000288024723c */ /* 0x060fee00000418ff */
[----:B------:R-:W-:Y:S01]  /*17b00*/  MUFU.EX2 R198, R198 ;  /* 0x000000c600c67308 */ /* 0x000fe20000000800 */
[C---:B------:R-:W-:Y:S07]  /*17b10*/  HMMA.16816.F32.BF16 R52, R128.reuse, R56, RZ ;  /* 0x000000388034723c */ /* 0x040fee00000418ff */
[----:B------:R-:W-:Y:S01]  /*17b20*/  MUFU.EX2 R200, R200 ;  /* 0x000000c800c87308 */ /* 0x000fe20000000800 */
[C---:B------:R-:W-:Y:S07]  /*17b30*/  HMMA.16816.F32.BF16 R60, R128.reuse, R64, RZ ;  /* 0x00000040803c723c */ /* 0x040fee00000418ff */
[----:B------:R-:W5:Y:S01]  /*17b40*/  MUFU.EX2 R201, R201 ;  /* 0x000000c900c97308 */ /* 0x000f620000000800 */
[C---:B------:R-:W-:Y:S07]  /*17b50*/  HMMA.16816.F32.BF16 R68, R128.reuse, R72, RZ ;  /* 0x000000488044723c */ /* 0x040fee00000418ff */
[----:B------:R-:W-:Y:S01]  /*17b60*/  MUFU.EX2 R202, R202 ;  /* 0x000000ca00ca7308 */ /* 0x000fe20000000800 */
[C---:B--2---:R-:W-:Y:S07]  /*17b70*/  HMMA.16816.F32.BF16 R84, R128.reuse, R88, RZ ;  /* 0x000000588054723c */ /* 0x044fee00000418ff */
[----:B------:R-:W2:Y:S01]  /*17b80*/  MUFU.EX2 R205, R205 ;  /* 0x000000cd00cd7308 */ /* 0x000ea20000000800 */
[C---:B------:R-:W-:Y:S07]  /*17b90*/  HMMA.16816.F32.BF16 R92, R128.reuse, R96, RZ ;  /* 0x00000060805c723c */ /* 0x040fee00000418ff */
        /* <DEDUP_REMOVED lines=27> */
[----:B---3--:R-:W-:Y:S01]  /*17d50*/  F2FP.BF16.F32.PACK_AB R5, R180, R183 ;  /* 0x000000b7b405723e */ /* 0x008fe200000010ff */
        /* <DEDUP_REMOVED lines=17> */
[C---:B----4-:R-:W-:Y:S08]  /*17e70*/  HMMA.16816.F32.BF16 R144, R4.reuse, R20, R144 ;  /* 0x000000140490723c */ /* 0x050ff00000041890 */
        /* <DEDUP_REMOVED lines=29> */
[C---:B----4-:R-:W-:Y:S08]  /*18050*/  HMMA.16816.F32.BF16 R92, R4.reuse, R20, R92 ;  /* 0x00000014045c723c */ /* 0x050ff0000004185c */
[C---:B------:R-:W-:Y:S01]  /*18060*/  HMMA.16816.F32.BF16 R96, R4.reuse, R22, R96 ;  /* 0x000000160460723c */ /* 0x040fe20000041860 */
[----:B------:R-:W-:Y:S07]  /*18070*/  LDSM.16.MT88.4 R20, [R199+0x15000] ;  /* 0x01500000c714783b */ /* 0x000fee0000004200 */
[C---:B---3--:R-:W-:Y:S08]  /*18080*/  HMMA.16816.F32.BF16 R100, R4.reuse, R16, R100 ;  /* 0x000000100464723c */ /* 0x048ff00000041864 */
[C---:B------:R-:W-:Y:S01]  /*18090*/  HMMA.16816.F32.BF16 R104, R4.reuse, R18, R104 ;  /* 0x000000120468723c */ /* 0x040fe20000041868 */
[----:B------:R-:W-:Y:S07]  /*180a0*/  LDSM.16.MT88.4 R16, [R218+0x11000] ;  /* 0x01100000da10783b */ /* 0x000fee0000004200 */
[C---:B-----5:R-:W-:Y:S08]  /*180b0*/  HMMA.16816.F32.BF16 R116, R4.reuse, R12, R116 ;  /* 0x0000000c0474723c */ /* 0x060ff00000041874 */
[----:B------:R-:W-:Y:S01]  /*180c0*/  HMMA.16816.F32.BF16 R120, R4, R14, R120 ;  /* 0x0000000e0478723c */ /* 0x000fe20000041878 */
[----:B------:R-:W3:Y:S01]  /*180d0*/  LDSM.16.MT88.4 R12, [R199+0x13000] ;  /* 0x01300000c70c783b */ /* 0x000ee20000004200 */
[----:B------:R-:W-:Y:S01]  /*180e0*/  F2FP.BF16.F32.PACK_AB R4, R196, R195 ;  /* 0x000000c3c404723e */ /* 0x000fe200000010ff */
[----:B------:R-:W-:Y:S01]  /*180f0*/  FADD.FTZ R195, R195, R168 ;  /* 0x000000a8c3c37221 */ /* 0x000fe20000010000 */
[----:B------:R-:W-:-:S02]  /*18100*/  F2FP.BF16.F32.PACK_AB R5, R201, R200 ;  /* 0x000000c8c905723e */ /* 0x000fc400000010ff */
[----:B------:R-:W-:Y:S01]  /*18110*/  F2FP.BF16.F32.PACK_AB R6, R198, R197 ;  /* 0x000000c5c606723e */ /* 0x000fe200000010ff */
[----:B------:R-:W-:Y:S01]  /*18120*/  FADD.FTZ R196, R196, R195 ;  /* 0x000000c3c4c47221 */ /* 0x000fe20000010000 */
[----:B--2---:R-:W-:-:S03]  /*18130*/  F2FP.BF16.F32.PACK_AB R7, R205, R202 ;  /* 0x000000cacd07723e */ /* 0x004fc600000010ff */
        /* <DEDUP_REMOVED lines=178> */
.L_x_2397:
        /* <DEDUP_REMOVED lines=8> */
.L_x_2398:
[----:B------:R-:W2:Y:S01]  /*18ce0*/  S2R R166, SR_TID.X ;  /* 0x0000000000a67919 */ /* 0x000ea20000002100 */
[----:B------:R-:W3:Y:S01]  /*18cf0*/  LDCU.64 UR4, c[0x0][0x3c0] ;  /* 0x00007800ff0477ac */ /* 0x000ee20008000a00 */
[----:B------:R-:W-:Y:S01]  /*18d00*/  IMAD.MOV.U32 R229, RZ, RZ, R227 ;  /* 0x000000ffffe57224 */ /* 0x000fe200078e00e3 */
[----:B------:R-:W4:Y:S01]  /*18d10*/  S2R R8, SR_TID.X ;  /* 0x0000000000087919 */ /* 0x000f220000002100 */
[----:B------:R-:W-:-:S05]  /*18d20*/  IMAD.MOV.U32 R28, RZ, RZ, 0x20 ;  /* 0x00000020ff1c7424 */ /* 0x000fca00078e00ff */
[----:B------:R-:W-:Y:S01]  /*18d30*/  SEL R28, R28, 0xffffffe0, !P2 ;  /* 0xffffffe01c1c7807 */ /* 0x000fe20005000000 */
[----:B---3--:R-:W-:Y:S02]  /*18d40*/  USHF.L.U32 UR7, UR4, 0x5, URZ ;  /* 0x0000000504077899 */ /* 0x008fe400080006ff */
[----:B------:R-:W-:Y:S01]  /*18d50*/  USHF.L.U64.HI UR5, UR4, 0x5, UR5 ;  /* 0x0000000504057899 */ /* 0x000fe20008010205 */
[----:B------:R-:W3:Y:S01]  /*18d60*/  LDCU UR4, c[0x0][0x50c] ;  /* 0x0000a180ff0477ac */ /* 0x000ee20008000800 */
[C---:B--2---:R-:W-:Y:S01]  /*18d70*/  IMAD.SHL.U32 R239, R166.reuse, 0x8, RZ ;  /* 0x00000008a6ef7824 */ /* 0x044fe200078e00ff */
[----:B------:R-:W-:Y:S01]  /*18d80*/  SHF.R.U32.HI R171, RZ, 0x1, R166 ;  /* 0x00000001ffab7819 */ /* 0x000fe200000116a6 */
[----:B------:R-:W-:Y:S02]  /*18d90*/  IMAD.SHL.U32 R217, R166, 0x20, RZ ;  /* 0x00000020a6d97824 */ /* 0x000fe400078e00ff */
[C---:B----4-:R-:W-:Y:S01]  /*18da0*/  IMAD.SHL.U32 R5, R8.reuse, 0x40, RZ ;  /* 0x0000004008057824 */ /* 0x050fe200078e00ff */
[----:B------:R-:W-:Y:S01]  /*18db0*/  LOP3.LUT R7, R239, 0x1f8, RZ, 0xc0, !PT ;  /* 0x000001f8ef077812 */ /* 0x000fe200078ec0ff */
[----:B------:R-:W-:Y:S01]  /*18dc0*/  IMAD.SHL.U32 R4, R8, 0x8, RZ ;  /* 0x0000000808047824 */ /* 0x000fe200078e00ff */
[----:B------:R-:W-:-:S02]  /*18dd0*/  LOP3.LUT R217, R217, 0x7c00, RZ, 0xc0, !PT ;  /* 0x00007c00d9d97812 */ /* 0x000fc400078ec0ff */
[----:B------:R-:W-:Y:S02]  /*18de0*/  LOP3.LUT R5, R5, 0x1c0, RZ, 0xc0, !PT ;  /* 0x000001c005057812 */ /* 0x000fe400078ec0ff */
[----:B------:R-:W-:Y:S02]  /*18df0*/  LOP3.LUT R6, R7, 0x38, R166, 0x78, !PT ;  /* 0x0000003807067812 */ /* 0x000fe400078e78a6 */
[----:B------:R-:W-:Y:S01]  /*18e00*/  LOP3.LUT R5, R5, 0x38, R4, 0xf8, !PT ;  /* 0x0000003805057812 */ /* 0x000fe200078ef804 */
[----:B------:R-:W-:Y:S01]  /*18e10*/  IMAD.SHL.U32 R4, R8, 0x40, RZ ;  /* 0x0000004008047824 */ /* 0x000fe200078e00ff */
[----:B------:R-:W-:Y:S02]  /*18e20*/  LOP3.LUT R239, R6, 0x1e00, R239, 0xf8, !PT ;  /* 0x00001e0006ef7812 */ /* 0x000fe400078ef8ef */
[----:B------:R-:W-:Y:S02]  /*18e30*/  LOP3.LUT R5, R5, 0x8, R8, 0x78, !PT ;  /* 0x0000000805057812 */ /* 0x000fe400078e7808 */
[----:B------:R-:W-:-:S02]  /*18e40*/  IADD3 R8, P1, PT, R228, UR7, RZ ;  /* 0x00000007e4087c10 */ /* 0x000fc4000ff3e0ff */
[----:B------:R-:W-:Y:S02]  /*18e50*/  LEA R239, R239, UR6, 0x1 ;  /* 0x00000006efef7c11 */ /* 0x000fe4000f8e08ff */
[----:B------:R-:W-:Y:S02]  /*18e60*/  LOP3.LUT R7, R217, 0x200, R4, 0xf8, !PT ;  /* 0x00000200d9077812 */ /* 0x000fe400078ef804 */
[----:B------:R-:W-:Y:S01]  /*18e70*/  LOP3.LUT R6, R171, 0x8, RZ, 0xc0, !PT ;  /* 0x00000008ab067812 */ /* 0x000fe200078ec0ff */
[----:B------:R-:W-:Y:S01]  /*18e80*/  @!PT LDS RZ, [RZ] ;  /* 0x00000000fffff984 */ /* 0x000fe20000000800 */
[----:B------:R-:W-:Y:S01]  /*18e90*/  @!PT LDS RZ, [RZ] ;  /* 0x00000000fffff984 */ /* 0x000fe20000000800 */
[----:B------:R-:W-:Y:S01]  /*18ea0*/  @!PT LDS RZ, [RZ] ;  /* 0x00000000fffff984 */ /* 0x000fe20000000800 */
[----:B-1----:R-:W-:Y:S01]  /*18eb0*/  LDGSTS.E.BYPASS.LTC128B.128 [R239+0x10000], desc[UR10][R228.64] ;  /* 0x10000000e4ef7fae */ /* 0x002fe2000b981a0a */
[----:B------:R-:W-:Y:S02]  /*18ec0*/  LOP3.LUT R4, R4, 0x400, RZ, 0xc0, !PT ;  /* 0x0000040004047812 */ /* 0x000fe400078ec0ff */
[----:B------:R-:W-:Y:S01]  /*18ed0*/  IADD3.X R9, PT, PT, R227, UR5, RZ, P1, !PT ;  /* 0x00000005e3097c10 */ /* 0x000fe20008ffe4ff */
[----:B------:R-:W-:Y:S01]  /*18ee0*/  LDGSTS.E.BYPASS.LTC128B.128 [R239+0x12000], desc[UR10][R228.64+0x80] ;  /* 0x12000080e4ef7fae */ /* 0x000fe2000b981a0a */
[----:B------:R-:W-:-:S02]  /*18ef0*/  IADD3 R10, P1, PT, R8, UR7, RZ ;  /* 0x00000007080a7c10 */ /* 0x000fc4000ff3e0ff */
[----:B------:R-:W-:Y:S01]  /*18f00*/  LOP3.LUT R6, R7, R167, R6, 0xf6, !PT ;  /* 0x000000a707067212 */ /* 0x000fe200078ef606 */
[----:B------:R-:W-:Y:S01]  /*18f10*/  IMAD R167, R5, 0x2, R4 ;  /* 0x0000000205a77824 */ /* 0x000fe200078e0204 */
[----:B------:R-:W-:Y:S01]  /*18f20*/  LDGSTS.E.BYPASS.LTC128B.128 [R239+0x14000], desc[UR10][R228.64+0x100] ;  /* 0x14000100e4ef7fae */ /* 0x000fe2000b981a0a */
[----:B------:R-:W-:Y:S02]  /*18f30*/  IADD3.X R11, PT, PT, R9, UR5, RZ, P1, !PT ;  /* 0x00000005090b7c10 */ /* 0x000fe40008ffe4ff */
[----:B------:R-:W-:Y:S01]  /*18f40*/  IADD3 R4, P1, PT, R10, UR7, RZ ;  /* 0x000000070a047c10 */ /* 0x000fe2000ff3e0ff */
[----:B------:R-:W-:Y:S01]  /*18f50*/  LDGSTS.E.BYPASS.LTC128B.128 [R239+0x16000], desc[UR10][R228.64+0x180] ;  /* 0x16000180e4ef7fae */ /* 0x000fe2000b981a0a */
[----:B------:R-:W-:Y:S02]  /*18f60*/  LEA R223, R6, UR6, 0x1 ;  /* 0x0000000606df7c11 */ /* 0x000fe4000f8e08ff */
[----:B------:R-:W-:Y:S01]  /*18f70*/  IADD3.X R5, PT, PT, R11, UR5, RZ, P1, !PT ;  /* 0x000000050b057c10 */ /* 0x000fe20008ffe4ff */
[----:B------:R-:W-:Y:S02]  /*18f80*/  LDGSTS.E.BYPASS.LTC128B.128 [R239+0x10800], desc[UR10][R8.64] ;  /* 0x1080000008ef7fae */ /* 0x000fe4000b981a0a */
[----:B------:R-:W-:-:S02]  /*18f90*/  IMAD.IADD R222, R28, 0x1, R223 ;  /* 0x000000011cde7824 */ /* 0x000fc400078e02df */
[----:B------:R-:W-:Y:S01]  /*18fa0*/  LDGSTS.E.BYPASS.LTC128B.128 [R239+0x12800], desc[UR10][R8.64+0x80] ;  /* 0x1280008008ef7fae */ /* 0x000fe2000b981a0a */
[----:B------:R-:W-:-:S03]  /*18fb0*/  IMAD.IADD R221, R170, 0x1, R223 ;  /* 0x00000001aadd7824 */ /* 0x000fc600078e02df */
        /* <DEDUP_REMOVED lines=8> */
[----:B------:R-:W-:Y:S01]  /*19040*/  LDGSTS.E.BYPASS.LTC128B.128 [R239+0x13800], desc[UR10][R4.64+0x80] ;  /* 0x1380008004ef7fae */ /* 0x000fe2000b981a0a */
[----:B-1----:R-:W-:-:S03]  /*19050*/  VIADD R9, R167, UR6 ;  /* 0x00000006a7097c36 */ /* 0x002fc60008000000 */
[----:B------:R-:W-:Y:S01]  /*19060*/  LDGSTS.E.BYPASS.LTC128B.128 [R239+0x15800], desc[UR10][R4.64+0x100] ;  /* 0x1580010004ef7fae */ /* 0x000fe2000b981a0a */
[----:B------:R-:W-:-:S03]  /*19070*/  IMAD.IADD R169, R9, 0x1, R28 ;  /* 0x0000000109a97824 */ /* 0x000fc600078e021c */
[----:B------:R1:W-:Y:S01]  /*19080*/  LDGSTS.E.BYPASS.LTC128B.128 [R239+0x17800], desc[UR10][R4.64+0x180] ;  /* 0x1780018004ef7fae */ /* 0x0003e2000b981a0a */
[----:B------:R-:W-:-:S03]  /*19090*/  IMAD.IADD R170, R9, 0x1, R170 ;  /* 0x0000000109aa7824 */ /* 0x000fc600078e02aa */
[----:B------:R-:W-:Y:S01]  /*190a0*/  LDSM.16.M88.4 R176, [R223] ;  /* 0x00000000dfb0783b */ /* 0x000fe20000000200 */
[----:B------:R-:W-:-:S03]  /*190b0*/  IMAD.IADD R219, R28, 0x1, R170 ;  /* 0x000000011cdb7824 */ /* 0x000fc600078e02aa */
[----:B------:R-:W2:Y:S04]  /*190c0*/  LDSM.16.M88.4 R12, [R167+UR6+0x8000] ;  /* 0x00800006a70c783b */ /* 0x000ea80008000200 */
[----:B------:R-:W4:Y:S04]  /*190d0*/  LDSM.16.M88.4 R192, [R167+UR6+0x8800] ;  /* 0x00880006a7c0783b */ /* 0x000f280008000200 */
[----:B------:R-:W5:Y:S04]  /*190e0*/  LDSM.16.M88.4 R184, [R167+UR6+0x9000] ;  /* 0x00900006a7b8783b */ /* 0x000f680008000200 */
[----:B------:R-:W3:Y:S04]  /*190f0*/  LDSM.16.M88.4 R24, [R167+UR6+0x9800] ;  /* 0x00980006a718783b */ /* 0x000ee80008000200 */
        /* <DEDUP_REMOVED lines=8> */
[----:B------:R-:W2:Y:S01]  /*19180*/  LDSM.16.M88.4 R212, [R170+0x8800] ;  /* 0x00880000aad4783b */ /* 0x000ea20000000200 */
[C---:B------:R-:W-:Y:S03]  /*19190*/  HMMA.16816.F32.BF16 R12, R176.reuse, R14, RZ ;  /* 0x0000000eb00c723c */ /* 0x040fe600000418ff */
[----:B------:R-:W2:Y:S04]  /*191a0*/  LDSM.16.M88.4 R28, [R170+0x9000] ;  /* 0x00900000aa1c783b */ /* 0x000ea80000000200 */
[----:B------:R-:W-:Y:S01]  /*191b0*/  LDSM.16.M88.4 R172, [R220] ;  /* 0x00000000dcac783b */ /* 0x000fe20000000200 */
[C---:B----4-:R-:W-:Y:S03]  /*191c0*/  HMMA.16816.F32.BF16 R196, R176.reuse, R192, RZ ;  /* 0x000000c0b0c4723c */ /* 0x050fe600000418ff */
[----:B------:R-:W0:Y:S05]  /*191d0*/  LDGDEPBAR ;  /* 0x00000000000079af */ /* 0x000e2a0000000000 */
[C---:B-----5:R-:W-:Y:S08]  /*191e0*/  HMMA.16816.F32.BF16 R188, R176.reuse, R184, RZ ;  /* 0x000000b8b0bc723c */ /* 0x060ff000000418ff */
[C---:B------:R-:W-:Y:S08]  /*191f0*/  HMMA.16816.F32.BF16 R192, R176.reuse, R194, RZ ;  /* 0x000000c2b0c0723c */ /* 0x040ff000000418ff */
[C---:B------:R-:W-:Y:S08]  /*19200*/  HMMA.16816.F32.BF16 R184, R176.reuse, R186, RZ ;  /* 0x000000bab0b8723c */ /* 0x040ff000000418ff */
[C---:B---3--:R-:W-:Y:S08]  /*19210*/  HMMA.16816.F32.BF16 R180, R176.reuse, R24, RZ ;  /* 0x00000018b0b4723c */ /* 0x048ff000000418ff */
[----:B------:R-:W-:Y:S01]  /*19220*/  HMMA.16816.F32.BF16 R176, R176, R26, RZ ;  /* 0x0000001ab0b0723c */ /* 0x000fe200000418ff */
[----:B------:R-:W3:Y:S07]  /*19230*/  LDSM.16.M88.4 R24, [R170+0x9800] ;  /* 0x00980000aa18783b */ /* 0x000eee0000000200 */
        /* <DEDUP_REMOVED lines=21> */
[----:B------:R-:W-:Y:S07]  /*19390*/  LDSM.16.M88.4 R28, [R167+UR6+0xa800] ;  /* 0x00a80006a71c783b */ /* 0x000fee0008000200 */
[C---:B---3--:R-:W-:Y:S08]  /*193a0*/  HMMA.16816.F32.BF16 R180, R20.reuse, R24, R180 ;  /* 0x0000001814b4723c */ /* 0x048ff000000418b4 */
[----:B------:R-:W-:Y:S01]  /*193b0*/  HMMA.16816.F32.BF16 R176, R20, R26, R176 ;  /* 0x0000001a14b0723c */ /* 0x000fe200000418b0 */
[----:B------:R-:W3:Y:S04]  /*193c0*/  LDSM.16.M88.4 R24, [R167+UR6+0xb000] ;  /* 0x00b00006a718783b */ /* 0x000ee80008000200 */
[----:B------:R-:W3:Y:S03]  /*193d0*/  LDSM.16.M88.4 R20, [R167+UR6+0xb800] ;  /* 0x00b80006a714783b */ /* 0x000ee60008000200 */
[C---:B-1----:R-:W-:Y:S08]  /*193e0*/  HMMA.16816.F32.BF16 R16, R172.reuse, R4, R16 ;  /* 0x00000004ac10723c */ /* 0x042ff00000041810 */
[C---:B------:R-:W-:Y:S01]  /*193f0*/  HMMA.16816.F32.BF16 R12, R172.reuse, R6, R12 ;  /* 0x00000006ac0c723c */ /* 0x040fe2000004180c */
[----:B------:R-:W1:Y:S07]  /*19400*/  LDSM.16.M88.4 R4, [R169+0xa000] ;  /* 0x00a00000a904783b */ /* 0x000e6e0000000200 */
        /* <DEDUP_REMOVED lines=25> */
[----:B------:R-:W1:Y:S07]  /*195a0*/  LDSM.16.M88.4 R4, [R219+0xa000] ;  /* 0x00a00000db04783b */ /* 0x000e6e0000000200 */
[C---:B----4-:R-:W-:Y:S08]  /*195b0*/  HMMA.16816.F32.BF16 R180, R212.reuse, R200, R180 ;  /* 0x000000c8d4b4723c */ /* 0x050ff000000418b4 */
[C---:B-----5:R-:W-:Y:S08]  /*195c0*/  HMMA.16816.F32.BF16 R196, R212.reuse, R208, R196 ;  /* 0x000000d0d4c4723c */ /* 0x060ff000000418c4 */
[C---:B------:R-:W-:Y:S01]  /*195d0*/  HMMA.16816.F32.BF16 R192, R212.reuse, R210, R192 ;  /* 0x000000d2d4c0723c */ /* 0x040fe200000418c0 */
[----:B------:R-:W-:Y:S07]  /*195e0*/  LDSM.16.M88.4 R208, [R219+0xb000] ;  /* 0x00b00000dbd0783b */ /* 0x000fee0000000200 */
[C---:B------:R-:W-:Y:S08]  /*195f0*/  HMMA.16816.F32.BF16 R188, R212.reuse, R204, R188 ;  /* 0x000000ccd4bc723c */ /* 0x040ff000000418bc */
[C---:B------:R-:W-:Y:S01]  /*19600*/  HMMA.16816.F32.BF16 R184, R212.reuse, R206, R184 ;  /* 0x000000ced4b8723c */ /* 0x040fe200000418b8 */
[----:B------:R-:W-:Y:S07]  /*19610*/  LDSM.16.M88.4 R204, [R219+0xb800] ;  /* 0x00b80000dbcc783b */ /* 0x000fee0000000200 */
[----:B------:R-:W-:Y:S01]  /*19620*/  HMMA.16816.F32.BF16 R200, R212, R202, R176 ;  /* 0x000000cad4c8723c */ /* 0x000fe200000418b0 */
[----:B------:R-:W4:Y:S07]  /*19630*/  LDSM.16.M88.4 R176, [R219+0xa800] ;  /* 0x00a80000dbb0783b */ /* 0x000f2e0000000200 */
[C---:B--2---:R-:W-:Y:S08]  /*19640*/  HMMA.16816.F32.BF16 R16, R172.reuse, R32, R16 ;  /* 0x00000020ac10723c */ /* 0x044ff00000041810 */
[C---:B------:R-:W-:Y:S01]  /*19650*/  HMMA.16816.F32.BF16 R12, R172.reuse, R34, R12 ;  /* 0x00000022ac0c723c */ /* 0x040fe2000004180c */
[----:B------:R-:W-:Y:S07]  /*19660*/  LDSM.16.M88.4 R32, [R223+0x4000] ;  /* 0x00400000df20783b */ /* 0x000fee0000000200 */
[C---:B---3--:R-:W-:Y:S08]  /*19670*/  HMMA.16816.F32.BF16 R188, R172.reuse, R24, R188 ;  /* 0x00000018acbc723c */ /* 0x048ff000000418bc */
[C---:B------:R-:W-:Y:S01]  /*19680*/  HMMA.16816.F32.BF16 R184, R172.reuse, R26, R184 ;  /* 0x0000001aacb8723c */ /* 0x040fe200000418b8 */
[----:B------:R-:W2:Y:S07]  /*19690*/  LDSM.16.M88.4 R24, [R167+UR6+0xc800] ;  /* 0x00c80006a718783b */ /* 0x000eae0008000200 */
[C---:B------:R-:W-:Y:S08]  /*196a0*/  HMMA.16816.F32.BF16 R180, R172.reuse, R20, R180 ;  /* 0x00000014acb4723c */ /* 0x040ff000000418b4 */
[C---:B------:R-:W-:Y:S01]  /*196b0*/  HMMA.16816.F32.BF16 R200, R172.reuse, R22, R200 ;  /* 0x00000016acc8723c */ /* 0x040fe200000418c8 */
[----:B------:R-:W3:Y:S07]  /*196c0*/  LDSM.16.M88.4 R20, [R167+UR6+0xd000] ;  /* 0x00d00006a714783b */ /* 0x000eee0008000200 */
[C---:B------:R-:W-:Y:S08]  /*196d0*/  HMMA.16816.F32.BF16 R196, R172.reuse, R28, R196 ;  /* 0x0000001cacc4723c */ /* 0x040ff000000418c4 */
[----:B------:R-:W-:Y:S01]  /*196e0*/  HMMA.16816.F32.BF16 R192, R172, R30, R192 ;  /* 0x0000001eacc0723c */ /* 0x000fe200000418c0 */
[----:B------:R-:W5:Y:S04]  /*196f0*/  LDSM.16.M88.4 R28, [R167+UR6+0xc000] ;  /* 0x00c00006a71c783b */ /* 0x000f680008000200 */
[----:B------:R-:W-:Y:S03]  /*19700*/  LDSM.16.M88.4 R172, [R169+0xd000] ;  /* 0x00d00000a9ac783b */ /* 0x000fe60000000200 */
[C---:B-1----:R-:W-:Y:S08]  /*19710*/  HMMA.16816.F32.BF16 R16, R8.reuse, R4, R16 ;  /* 0x000000040810723c */ /* 0x042ff00000041810 */
[C---:B------:R-:W-:Y:S01]  /*19720*/  HMMA.16816.F32.BF16 R12, R8.reuse, R6, R12 ;  /* 0x00000006080c723c */ /* 0x040fe2000004180c */
[----:B------:R-:W1:Y:S07]  /*19730*/  LDSM.16.M88.4 R4, [R167+UR6+0xd800] ;  /* 0x00d80006a704783b */ /* 0x000e6e0008000200 */
[C---:B----4-:R-:W-:Y:S08]  /*19740*/  HMMA.16816.F32.BF16 R196, R8.reuse, R176, R196 ;  /* 0x000000b008c4723c */ /* 0x050ff000000418c4 */
[C---:B------:R-:W-:Y:S01]  /*19750*/  HMMA.16816.F32.BF16 R192, R8.reuse, R178, R192 ;  /* 0x000000b208c0723c */ /* 0x040fe200000418c0 */
[----:B------:R-:W-:Y:S07]  /*19760*/  LDSM.16.M88.4 R176, [R169+0xc800] ;  /* 0x00c80000a9b0783b */ /* 0x000fee0000000200 */
[C---:B------:R-:W-:Y:S08]  /*19770*/  HMMA.16816.F32.BF16 R188, R8.reuse, R208, R188 ;  /* 0x000000d008bc723c */ /* 0x040ff000000418bc */
[C---:B------:R-:W-:Y:S01]  /*19780*/  HMMA.16816.F32.BF16 R184, R8.reuse, R210, R184 ;  /* 0x000000d208b8723c */ /* 0x040fe200000418b8 */
[----:B------:R-:W-:Y:S07]  /*19790*/  LDSM.16.M88.4 R208, [R222+0x4000] ;  /* 0x00400000ded0783b */ /* 0x000fee0000000200 */
[C---:B------:R-:W-:Y:S01]  /*197a0*/  HMMA.16816.F32.BF16 R212, R8.reuse, R204, R180 ;  /* 0x000000cc08d4723c */ /* 0x040fe200000418b4 */
[----:B------:R-:W4:Y:S07]  /*197b0*/  LDSM.16.M88.4 R180, [R169+0xc000] ;  /* 0x00c00000a9b4783b */ /* 0x000f2e0000000200 */
        /* <DEDUP_REMOVED lines=8> */
[----:B------:R-:W2:Y:S07]  /*19840*/  LDSM.16.M88.4 R20, [R170+0xc000] ;  /* 0x00c00000aa14783b */ /* 0x000eae0000000200 */
[C---:B-----5:R-:W-:Y:S08]  /*19850*/  HMMA.16816.F32.BF16 R16, R32.reuse, R28, R16 ;  /* 0x0000001c2010723c */ /* 0x060ff00000041810 */
[C---:B------:R-:W-:Y:S01]  /*19860*/  HMMA.16816.F32.BF16 R12, R32.reuse, R30, R12 ;  /* 0x0000001e200c723c */ /* 0x040fe2000004180c */
[----:B------:R-:W3:Y:S07]  /*19870*/  LDSM.16.M88.4 R28, [R170+0xc800] ;  /* 0x00c80000aa1c783b */ /* 0x000eee0000000200 */
        /* <DEDUP_REMOVED lines=9> */
[----:B------:R-:W4:Y:S07]  /*19910*/  LDSM.16.M88.4 R8, [R219+0xc000] ;  /* 0x00c00000db08783b */ /* 0x000f2e0000000200 */
[C---:B------:R-:W-:Y:S08]  /*19920*/  HMMA.16816.F32.BF16 R196, R208.reuse, R176, R196 ;  /* 0x000000b0d0c4723c */ /* 0x040ff000000418c4 */
[C---:B------:R-:W-:Y:S01]  /*19930*/  HMMA.16816.F32.BF16 R192, R208.reuse, R178, R192 ;  /* 0x000000b2d0c0723c */ /* 0x040fe200000418c0 */
[----:B------:R-:W-:Y:S07]  /*19940*/  LDSM.16.M88.4 R176, [R223+0x6000] ;  /* 0x00600000dfb0783b */ /* 0x000fee0000000200 */
[C---:B------:R-:W-:Y:S08]  /*19950*/  HMMA.16816.F32.BF16 R188, R208.reuse, R172, R188 ;  /* 0x000000acd0bc723c */ /* 0x040ff000000418bc */
[----:B------:R-:W-:Y:S01]  /*19960*/  HMMA.16816.F32.BF16 R184, R208, R174, R184 ;  /* 0x000000aed0b8723c */ /* 0x000fe200000418b8 */
[----:B------:R-:W5:Y:S07]  /*19970*/  LDSM.16.M88.4 R172, [R170+0xd800] ;  /* 0x00d80000aaac783b */ /* 0x000f6e0000000200 */
[C---:B--2---:R-:W-:Y:S08]  /*19980*/  HMMA.16816.F32.BF16 R16, R24.reuse, R20, R16 ;  /* 0x000000141810723c */ /* 0x044ff00000041810 */
[C---:B------:R-:W-:Y:S01]  /*19990*/  HMMA.16816.F32.BF16 R12, R24.reuse, R22, R12 ;  /* 0x00000016180c723c */ /* 0x040fe2000004180c */
[----:B------:R-:W2:Y:S07]  /*199a0*/  LDSM.16.M88.4 R20, [R219+0xc800] ;  /* 0x00c80000db14783b */ /* 0x000eae0000000200 */
[C---:B---3--:R-:W-:Y:S08]  /*199b0*/  HMMA.16816.F32.BF16 R196, R24.reuse, R28, R196 ;  /* 0x0000001c18c4723c */ /* 0x048ff000000418c4 */
[C---:B------:R-:W-:Y:S01]  /*199c0*/  HMMA.16816.F32.BF16 R192, R24.reuse, R30, R192 ;  /* 0x0000001e18c0723c */ /* 0x040fe200000418c0 */
[----:B------:R-:W3:Y:S07]  /*199d0*/  LDSM.16.M88.4 R28, [R167+UR6+0xe000] ;  /* 0x00e00006a71c783b */ /* 0x000eee0008000200 */
[C---:B-1----:R-:W-:Y:S08]  /*199e0*/  HMMA.16816.F32.BF16 R188, R24.reuse, R4, R188 ;  /* 0x0000000418bc723c */ /* 0x042ff000000418bc */
[----:B------:R-:W-:Y:S01]  /*199f0*/  HMMA.16816.F32.BF16 R184, R24, R6, R184 ;  /* 0x0000000618b8723c */ /* 0x000fe200000418b8 */
[----:B------:R-:W-:Y:S07]  /*19a00*/  LDSM.16.M88.4 R4, [R169+0xe000] ;  /* 0x00e00000a904783b */ /* 0x000fee0000000200 */
[C---:B----4-:R-:W-:Y:S01]  /*19a10*/  HMMA.16816.F32.BF16 R208, R32.reuse, R8, R16 ;  /* 0x0000000820d0723c */ /* 0x050fe20000041810 */
[----:B------:R-:W1:Y:S07]  /*19a20*/  LDSM.16.M88.4 R16, [R222+0x6000] ;  /* 0x00600000de10783b */ /* 0x000e6e0000000200 */
[----:B------:R-:W-:Y:S01]  /*19a30*/  HMMA.16816.F32.BF16 R12, R32, R10, R12 ;  /* 0x0000000a200c723c */ /* 0x000fe2000004180c */
[----:B------:R-:W-:Y:S07]  /*19a40*/  LDSM.16.M88.4 R8, [R170+0xe000] ;  /* 0x00e00000aa08783b */ /* 0x000fee0000000200 */
[C---:B-----5:R-:W-:Y:S08]  /*19a50*/  HMMA.16816.F32.BF16 R212, R24.reuse, R172, R212 ;  /* 0x000000ac18d4723c */ /* 0x060ff000000418d4 */
[----:B------:R-:W-:Y:S01]  /*19a60*/  HMMA.16816.F32.BF16 R200, R24, R174, R200 ;  /* 0x000000ae18c8723c */ /* 0x000fe200000418c8 */
[----:B------:R-:W4:Y:S04]  /*19a70*/  LDSM.16.M88.4 R24, [R167+UR6+0xe800] ;  /* 0x00e80006a718783b */ /* 0x000f280008000200 */
[----:B------:R-:W-:Y:S03]  /*19a80*/  LDSM.16.M88.4 R172, [R220+0x6000] ;  /* 0x00600000dcac783b */ /* 0x000fe60000000200 */
[C---:B--2---:R-:W-:Y:S08]  /*19a90*/  HMMA.16816.F32.BF16 R196, R32.reuse, R20, R196 ;  /* 0x0000001420c4723c */ /* 0x044ff000000418c4 */
[----:B------:R-:W-:Y:S01]  /*19aa0*/  HMMA.16816.F32.BF16 R192, R32, R22, R192 ;  /* 0x0000001620c0723c */ /* 0x000fe200000418c0 */
[----:B------:R-:W2:Y:S07]  /*19ab0*/  LDSM.16.M88.4 R20, [R221+0x6000] ;  /* 0x00600000dd14783b */ /* 0x000eae0000000200 */
        /* <DEDUP_REMOVED lines=9> */
[C---:B-1----:R-:W-:Y:S08]  /*19b50*/  HMMA.16816.F32.BF16 R208, R16.reuse, R4, R208 ;  /* 0x0000000410d0723c */ /* 0x042ff000000418d0 */
[----:B------:R-:W-:Y:S01]  /*19b60*/  HMMA.16816.F32.BF16 R12, R16, R6, R12 ;  /* 0x00000006100c723c */ /* 0x000fe2000004180c */
[----:B------:R-:W1:Y:S07]  /*19b70*/  LDSM.16.M88.4 R4, [R170+0xe800] ;  /* 0x00e80000aa04783b */ /* 0x000e6e0000000200 */
[----:B----4-:R-:W-:Y:S08]  /*19b80*/  HMMA.16816.F32.BF16 R196, R176, R24, R196 ;  /* 0x00000018b0c4723c */ /* 0x010ff000000418c4 */
[----:B--2---:R-:W-:Y:S08]  /*19b90*/  HMMA.16816.F32.BF16 R208, R20, R8, R208 ;  /* 0x0000000814d0723c */ /* 0x004ff000000418d0 */
[----:B------:R-:W-:Y:S01]  /*19ba0*/  HMMA.16816.F32.BF16 R192, R176, R26, R192 ;  /* 0x0000001ab0c0723c */ /* 0x000fe200000418c0 */
[----:B------:R-:W-:Y:S07]  /*19bb0*/  LDSM.16.M88.4 R24, [R219+0xe800] ;  /* 0x00e80000db18783b */ /* 0x000fee0000000200 */
[----:B------:R-:W-:Y:S01]  /*19bc0*/  HMMA.16816.F32.BF16 R12, R20, R10, R12 ;  /* 0x0000000a140c723c */ /* 0x000fe2000004180c */
[----:B------:R-:W2:Y:S07]  /*19bd0*/  LDSM.16.M88.4 R8, [R167+UR6+0xf000] ;  /* 0x00f00006a708783b */ /* 0x000eae0008000200 */
[C---:B---3--:R-:W-:Y:S08]  /*19be0*/  HMMA.16816.F32.BF16 R196, R16.reuse, R32, R196 ;  /* 0x0000002010c4723c */ /* 0x048ff000000418c4 */
[----:B------:R-:W-:Y:S01]  /*19bf0*/  HMMA.16816.F32.BF16 R192, R16, R34, R192 ;  /* 0x0000002210c0723c */ /* 0x000fe200000418c0 */
[----:B------:R-:W3:Y:S07]  /*19c00*/  LDSM.16.M88.4 R32, [R169+0xf000] ;  /* 0x00f00000a920783b */ /* 0x000eee0000000200 */
[C---:B------:R-:W-:Y:S08]  /*19c10*/  HMMA.16816.F32.BF16 R208, R172.reuse, R28, R208 ;  /* 0x0000001cacd0723c */ /* 0x040ff000000418d0 */
[----:B------:R-:W-:Y:S01]  /*19c20*/  HMMA.16816.F32.BF16 R12, R172, R30, R12 ;  /* 0x0000001eac0c723c */ /* 0x000fe2000004180c */
[----:B------:R4:W5:Y:S07]  /*19c30*/  LDSM.16.M88.4 R28, [R167+UR6+0xf800] ;  /* 0x00f80006a71c783b */ /* 0x00096e0008000200 */
[----:B-1----:R-:W-:Y:S03]  /*19c40*/  HMMA.16816.F32.BF16 R196, R20, R4, R196 ;  /* 0x0000000414c4723c */ /* 0x002fe600000418c4 */
[----:B------:R-:W-:Y:S01]  /*19c50*/  FMUL.FTZ R204, R208, UR4 ;  /* 0x00000004d0cc7c20 */ /* 0x000fe20008410000 */
[----:B------:R-:W-:Y:S01]  /*19c60*/  FMUL.FTZ R207, R211, UR4 ;  /* 0x00000004d3cf7c20 */ /* 0x000fe20008410000 */
[----:B------:R-:W-:Y:S01]  /*19c70*/  FMUL.FTZ R206, R210, UR4 ;  /* 0x00000004d2ce7c20 */ /* 0x000fe20008410000 */
[----:B------:R-:W-:-:S02]  /*19c80*/  FMUL.FTZ R205, R209, UR4 ;  /* 0x00000004d1cd7c20 */ /* 0x000fc40008410000 */
[----:B--2---:R-:W-:Y:S01]  /*19c90*/  HMMA.16816.F32.BF16 R188, R176, R8, R188 ;  /* 0x00000008b0bc723c */ /* 0x004fe200000418bc */
[----:B------:R-:W1:Y:S02]  /*19ca0*/  MUFU.TANH R204, R204 ;  /* 0x000000cc00cc7308 */ /* 0x000e640000002400 */
[----:B------:R-:W-:Y:S01]  /*19cb0*/  FMUL.FTZ R12, R12, UR4 ;  /* 0x000000040c0c7c20 */ /* 0x000fe20008410000 */
[----:B------:R-:W-:Y:S01]  /*19cc0*/  FMUL.FTZ R13, R13, UR4 ;  /* 0x000000040d0d7c20 */ /* 0x000fe20008410000 */
[----:B------:R-:W-:Y:S01]  /*19cd0*/  FMUL.FTZ R14, R14, UR4 ;  /* 0x000000040e0e7c20 */ /* 0x000fe20008410000 */
[----:B------:R-:W-:Y:S02]  /*19ce0*/  FMUL.FTZ R15, R15, UR4 ;  /* 0x000000040f0f7c20 */ /* 0x000fe40008410000 */
[----:B------:R-:W-:Y:S01]  /*19cf0*/  HMMA.16816.F32.BF16 R192, R20, R6, R192 ;  /* 0x0000000614c0723c */ /* 0x000fe200000418c0 */
[----:B------:R-:W2:Y:S01]  /*19d00*/  LDSM.16.M88.4 R4, [R170+0xf000] ;  /* 0x00f00000aa04783b */ /* 0x000ea20000000200 */
[----:B------:R-:W-:Y:S01]  /*19d10*/  MUFU.TANH R208, R12 ;  /* 0x0000000c00d07308 */ /* 0x000fe20000002400 */
[----:B----4-:R-:W-:-:S05]  /*19d20*/  IMAD.SHL.U32 R167, R166, 0x2, RZ ;  /* 0x00000002a6a77824 */ /* 0x010fca00078e00ff */
[----:B------:R-:W-:Y:S01]  /*19d30*/  HMMA.16816.F32.BF16 R184, R176, R10, R184 ;  /* 0x0000000ab0b8723c */ /* 0x000fe200000418b8 */
[----:B------:R-:W4:Y:S01]  /*19d40*/  LDSM.16.M88.4 R8, [R169+0xf800] ;  /* 0x00f80000a908783b */ /* 0x000f220000000200 */
[----:B------:R-:W1:Y:S06]  /*19d50*/  MUFU.TANH R207, R207 ;  /* 0x000000cf00cf7308 */ /* 0x000e6c0000002400 */
[----:B------:R-:W-:Y:S02]  /*19d60*/  HMMA.16816.F32.BF16 R196, R172, R24, R196 ;  /* 0x00000018acc4723c */ /* 0x000fe400000418c4 */
[----:B------:R-:W-:Y:S06]  /*19d70*/  MUFU.TANH R24, R13 ;  /* 0x0000000d00187308 */ /* 0x000fec0000002400 */
[C---:B---3--:R-:W-:Y:S02]  /*19d80*/  HMMA.16816.F32.BF16 R188, R16.reuse, R32, R188 ;  /* 0x0000002010bc723c */ /* 0x048fe400000418bc */
[----:B------:R-:W-:Y:S06]  /*19d90*/  MUFU.TANH R25, R14 ;  /* 0x0000000e00197308 */ /* 0x000fec0000002400 */
[----:B------:R-:W-:Y:S02]  /*19da0*/  HMMA.16816.F32.BF16 R184, R16, R34, R184 ;  /* 0x0000002210b8723c */ /* 0x000fe400000418b8 */
[----:B------:R3:W-:Y:S01]  /*19db0*/  MUFU.TANH R32, R15 ;  /* 0x0000000f00207308 */ /* 0x0007e20000002400 */
[----:B------:R-:W-:Y:S01]  /*19dc0*/  FMUL.FTZ R33, R198, UR4 ;  /* 0x00000004c6217c20 */ /* 0x000fe20008410000 */
[----:B------:R-:W-:Y:S01]  /*19dd0*/  FMUL.FTZ R196, R196, UR4 ;  /* 0x00000004c4c47c20 */ /* 0x000fe20008410000 */
[----:B------:R-:W-:-:S03]  /*19de0*/  FMUL.FTZ R34, R199, UR4 ;  /* 0x00000004c7227c20 */ /* 0x000fc60008410000 */
[----:B-----5:R-:W-:Y:S02]  /*19df0*/  HMMA.16816.F32.BF16 R212, R176, R28, R212 ;  /* 0x0000001cb0d4723c */ /* 0x020fe400000418d4 */
[----:B------:R-:W5:Y:S06]  /*19e00*/  MUFU.TANH R206, R206 ;  /* 0x000000ce00ce7308 */ /* 0x000f6c0000002400 */
[C---:B--2---:R-:W-:Y:S02]  /*19e10*/  HMMA.16816.F32.BF16 R188, R20.reuse, R4, R188 ;  /* 0x0000000414bc723c */ /* 0x044fe400000418bc */
[----:B------:R-:W2:Y:S01]  /*19e20*/  MUFU.TANH R205, R205 ;  /* 0x000000cd00cd7308 */ /* 0x000ea20000002400 */
[----:B---3--:R-:W3:Y:S05]  /*19e30*/  LDSM.16.M88.4 R12, [R170+0xf800] ;  /* 0x00f80000aa0c783b */ /* 0x008eea0000000200 */
[----:B------:R-:W-:Y:S01]  /*19e40*/  HMMA.16816.F32.BF16 R184, R20, R6, R184 ;  /* 0x0000000614b8723c */ /* 0x000fe200000418b8 */
[----:B------:R-:W2:Y:S01]  /*19e50*/  LDSM.16.M88.4 R4, [R219+0xf800] ;  /* 0x00f80000db04783b */ /* 0x000ea20000000200 */
[----:B------:R-:W2:Y:S01]  /*19e60*/  MUFU.TANH R33, R33 ;  /* 0x0000002100217308 */ /* 0x000ea20000002400 */
[----:B------:R-:W-:-:S05]  /*19e70*/  DEPBAR.LE SB0, 0x0 ;  /* 0x000080000000791a */ /* 0x000fca0000000000 */
[----:B------:R-:W-:Y:S01]  /*19e80*/  HMMA.16816.F32.BF16 R200, R176, R30, R200 ;  /* 0x0000001eb0c8723c */ /* 0x000fe200000418c8 */
[----:B------:R-:W-:Y:S01]  /*19e90*/  IMAD.SHL.U32 R30, R165, 0x40, RZ ;  /* 0x00000040a51e7824 */ /* 0x000fe200078e00ff */
[----:B------:R-:W-:Y:S04]  /*19ea0*/  MUFU.TANH R34, R34 ;  /* 0x0000002200227308 */ /* 0x000fe80000002400 */
[----:B------:R-:W-:Y:S02]  /*19eb0*/  LOP3.LUT R30, R30, 0x6, R167, 0xf8, !PT ;  /* 0x000000061e1e7812 */ /* 0x000fe400078ef8a7 */
[----:B----4-:R-:W-:Y:S03]  /*19ec0*/  HMMA.16816.F32.BF16 R212, R16, R8, R212 ;  /* 0x0000000810d4723c */ /* 0x010fe600000418d4 */
[----:B------:R-:W-:-:S05]  /*19ed0*/  VIADD R167, R30, 0xffffff80 ;  /* 0xffffff801ea77836 */ /* 0x000fca0000000000 */
[----:B------:R-:W-:Y:S01]  /*19ee0*/  HMMA.16816.F32.BF16 R192, R172, R26, R192 ;  /* 0x0000001aacc0723c */ /* 0x000fe200000418c0 */
[----:B------:R-:W-:Y:S01]  /*19ef0*/  FMUL.FTZ R26, R197, UR4 ;  /* 0x00000004c51a7c20 */ /* 0x000fe20008410000 */
[C---:B------:R-:W-:Y:S01]  /*19f00*/  ISETP.GE.AND P4, PT, R167.reuse, R0, PT ;  /* 0x00000000a700720c */ /* 0x040fe20003f86270 */
[----:B------:R-:W-:Y:S01]  /*19f10*/  MUFU.TANH R27, R196 ;  /* 0x000000c4001b7308 */ /* 0x000fe20000002400 */
[----:B------:R-:W-:Y:S01]  /*19f20*/  ISETP.GE.AND P3, PT, R167, R2, PT ;  /* 0x00000002a700720c */ /* 0x000fe20003f66270 */
[----:B------:R-:W-:-:S03]  /*19f30*/  VIADD R167, R30, 0xffffff81 ;  /* 0xffffff811ea77836 */ /* 0x000fc60000000000 */
[----:B------:R-:W-:Y:S01]  /*19f40*/  HMMA.16816.F32.BF16 R200, R16, R10, R200 ;  /* 0x0000000a10c8723c */ /* 0x000fe200000418c8 */
[C---:B------:R-:W-:Y:S01]  /*19f50*/  VIADD R11, R30.reuse, 0xffffff88 ;  /* 0xffffff881e0b7836 */ /* 0x040fe20000000000 */
[----:B------:R-:W-:Y:S01]  /*19f60*/  ISETP.GE.AND P6, PT, R167, R2, PT ;  /* 0x00000002a700720c */ /* 0x000fe20003fc6270 */
[----:B------:R-:W4:Y:S01]  /*19f70*/  MUFU.TANH R26, R26 ;  /* 0x0000001a001a7308 */ /* 0x000f220000002400 */
[----:B------:R-:W-:Y:S01]  /*19f80*/  VIADD R17, R30, 0xffffff89 ;  /* 0xffffff891e117836 */ /* 0x000fe20000000000 */
[----:B-1----:R-:W-:Y:S01]  /*19f90*/  FSEL R10, R204, -INF , !P4 ;  /* 0xff800000cc0a7808 */ /* 0x002fe20006000000 */
[----:B------:R-:W-:Y:S01]  /*19fa0*/  VIADD R19, R30, 0xffffffa1 ;  /* 0xffffffa11e137836 */ /* 0x000fe20000000000 */
[C---:B------:R-:W-:Y:S01]  /*19fb0*/  ISETP.GE.AND P5, PT, R11.reuse, R0, PT ;  /* 0x000000000b00720c */ /* 0x040fe20003fa6270 */
[----:B---3--:R-:W-:Y:S01]  /*19fc0*/  HMMA.16816.F32.BF16 R212, R20, R12, R212 ;  /* 0x0000000c14d4723c */ /* 0x008fe200000418d4 */
[----:B------:R-:W-:Y:S02]  /*19fd0*/  ISETP.GE.AND P4, PT, R11, R2, PT ;  /* 0x000000020b00720c */ /* 0x000fe40003f86270 */
[----:B------:R-:W-:Y:S01]  /*19fe0*/  FSEL R207, R207, -INF , !P6 ;  /* 0xff800000cfcf7808 */ /* 0x000fe20007000000 */
[----:B------:R-:W-:Y:S01]  /*19ff0*/  FMUL.FTZ R28, R192, UR4 ;  /* 0x00000004c01c7c20 */ /* 0x000fe20008410000 */
[----:B------:R-:W-:Y:S01]  /*1a000*/  FSEL R18, R208, -INF , !P5 ;  /* 0xff800000d0127808 */ /* 0x000fe20006800000 */
[----:B------:R-:W-:Y:S01]  /*1a010*/  FMUL.FTZ R35, R194, UR4 ;  /* 0x00000004c2237c20 */ /* 0x000fe20008410000 */
[----:B-----5:R-:W-:Y:S01]  /*1a020*/  FSEL R11, R206, -INF , !P3 ;  /* 0xff800000ce0b7808 */ /* 0x020fe20005800000 */
[----:B------:R-:W-:Y:S01]  /*1a030*/  HMMA.16816.F32.BF16 R188, R172, R180, R188 ;  /* 0x000000b4acbc723c */ /* 0x000fe200000418bc */
[-C--:B------:R-:W-:Y:S01]  /*1a040*/  ISETP.GE.AND P3, PT, R17, R0.reuse, PT ;  /* 0x000000001100720c */ /* 0x080fe20003f66270 */
[----:B------:R-:W1:Y:S01]  /*1a050*/  MUFU.TANH R28, R28 ;  /* 0x0000001c001c7308 */ /* 0x000e620000002400 */
[----:B------:R-:W-:Y:S01]  /*1a060*/  FSEL R25, R25, -INF , !P4 ;  /* 0xff80000019197808 */ /* 0x000fe20006000000 */
[----:B------:R-:W-:Y:S01]  /*1a070*/  FMUL.FTZ R29, R193, UR4 ;  /* 0x00000004c11d7c20 */ /* 0x000fe20008410000 */
[----:B------:R-:W-:Y:S01]  /*1a080*/  FSEL R24, R24, -INF , !P3 ;  /* 0xff80000018187808 */ /* 0x000fe20005800000 */
[----:B------:R-:W-:Y:S01]  /*1a090*/  FMUL.FTZ R8, R195, UR4 ;  /* 0x00000004c3087c20 */ /* 0x000fe20008410000 */
[----:B------:R-:W-:Y:S01]  /*1a0a0*/  ISETP.GE.AND P1, PT, R167, R0, PT ;  /* 0x00000000a700720c */ /* 0x000fe20003f26270 */
[----:B------:R-:W-:Y:S02]  /*1a0b0*/  HMMA.16816.F32.BF16 R200, R20, R14, R200 ;  /* 0x0000000e14c8723c */ /* 0x000fe400000418c8 */
[----:B------:R-:W3:Y:S01]  /*1a0c0*/  MUFU.TANH R35, R35 ;  /* 0x0000002300237308 */ /* 0x000ee20000002400 */
[----:B--2---:R-:W-:-:S02]  /*1a0d0*/  FSEL R16, R205, -INF , !P1 ;  /* 0xff800000cd107808 */ /* 0x004fc40004800000 */
[----:B------:R-:W-:Y:S01]  /*1a0e0*/  ISETP.GE.AND P1, PT, R17, R2, PT ;  /* 0x000000021100720c */ /* 0x000fe20003f26270 */
[C---:B------:R-:W-:Y:S02]  /*1a0f0*/  VIADD R17, R30.reuse, 0xffffff98 ;  /* 0xffffff981e117836 */ /* 0x040fe40000000000 */
[C---:B------:R-:W-:Y:S01]  /*1a100*/  HMMA.16816.F32.BF16 R212, R172.reuse, R4, R212 ;  /* 0x00000004acd4723c */ /* 0x040fe200000418d4 */
[----:B------:R-:W-:Y:S01]  /*1a110*/  VIADD R5, R30, 0xffffff90 ;  /* 0xffffff901e057836 */ /* 0x000fe20000000000 */
[----:B------:R-:W-:Y:S01]  /*1a120*/  FSEL R15, R32, -INF , !P1 ;  /* 0xff800000200f7808 */ /* 0x000fe20004800000 */
[----:B------:R-:W-:Y:S01]  /*1a130*/  FMUL.FTZ R9, R188, UR4 ;  /* 0x00000004bc097c20 */ /* 0x000fe20008410000 */
[----:B------:R-:W-:Y:S01]  /*1a140*/  FMUL.FTZ R12, R191, UR4 ;  /* 0x00000004bf0c7c20 */ /* 0x000fe20008410000 */
[----:B------:R-:W-:Y:S01]  /*1a150*/  FMUL.FTZ R190, R190, UR4 ;  /* 0x00000004bebe7c20 */ /* 0x000fe20008410000 */
[----:B------:R-:W-:Y:S01]  /*1a160*/  ISETP.GE.AND P6, PT, R5, R0, PT ;  /* 0x000000000500720c */ /* 0x000fe20003fc6270 */
[----:B------:R-:W-:Y:S01]  /*1a170*/  FMUL.FTZ R31, R189, UR4 ;  /* 0x00000004bd1f7c20 */ /* 0x000fe20008410000 */
[----:B------:R-:W-:Y:S01]  /*1a180*/  HMMA.16816.F32.BF16 R184, R172, R182, R184 ;  /* 0x000000b6acb8723c */ /* 0x000fe200000418b8 */
[----:B------:R-:W-:Y:S01]  /*1a190*/  ISETP.GE.AND P5, PT, R5, R2, PT ;  /* 0x000000020500720c */ /* 0x000fe20003fa6270 */
[----:B------:R-:W-:Y:S01]  /*1a1a0*/  VIADD R5, R30, 0xffffff91 ;  /* 0xffffff911e057836 */ /* 0x000fe20000000000 */
[----:B------:R-:W2:Y:S01]  /*1a1b0*/  MUFU.TANH R9, R9 ;  /* 0x0000000900097308 */ /* 0x000ea20000002400 */
[----:B------:R-:W-:-:S02]  /*1a1c0*/  ISETP.GE.AND P1, PT, R17, R0, PT ;  /* 0x000000001100720c */ /* 0x000fc40003f26270 */
[----:B------:R-:W-:Y:S02]  /*1a1d0*/  FSEL R191, R33, -INF , !P5 ;  /* 0xff80000021bf7808 */ /* 0x000fe40006800000 */
[C---:B------:R-:W-:Y:S02]  /*1a1e0*/  ISETP.GE.AND P4, PT, R5.reuse, R0, PT ;  /* 0x000000000500720c */ /* 0x040fe40003f86270 */
[----:B------:R-:W-:Y:S01]  /*1a1f0*/  ISETP.GE.AND P3, PT, R5, R2, PT ;  /* 0x000000020500720c */ /* 0x000fe20003f66270 */
[----:B------:R-:W-:Y:S01]  /*1a200*/  VIADD R5, R30, 0xffffff99 ;  /* 0xffffff991e057836 */ /* 0x000fe20000000000 */
[----:B----4-:R-:W-:Y:S01]  /*1a210*/  FSEL R188, R26, -INF , !P4 ;  /* 0xff8000001abc7808 */ /* 0x010fe20006000000 */
[----:B------:R4:W5:Y:S01]  /*1a220*/  MUFU.TANH R13, R190 ;  /* 0x000000be000d7308 */ /* 0x0009620000002400 */
[----:B------:R-:W-:Y:S01]  /*1a230*/  FMUL.FTZ R197, R215, UR4 ;  /* 0x00000004d7c57c20 */ /* 0x000fe20008410000 */
[----:B------:R-:W-:Y:S01]  /*1a240*/  FSEL R193, R34, -INF , !P3 ;  /* 0xff80000022c17808 */ /* 0x000fe20005800000 */
[----:B------:R-:W-:Y:S01]  /*1a250*/  FMUL.FTZ R14, R212, UR4 ;  /* 0x00000004d40e7c20 */ /* 0x000fe20008410000 */
[----:B------:R-:W-:Y:S01]  /*1a260*/  ISETP.GE.AND P5, PT, R5, R0, PT ;  /* 0x000000000500720c */ /* 0x000fe20003fa6270 */
[----:B------:R-:W-:Y:S01]  /*1a270*/  FMUL.FTZ R204, R213, UR4 ;  /* 0x00000004d5cc7c20 */ /* 0x000fe20008410000 */
[----:B------:R-:W-:Y:S01]  /*1a280*/  ISETP.GE.AND P4, PT, R5, R2, PT ;  /* 0x000000020500720c */ /* 0x000fe20003f86270 */
[----:B------:R-:W-:Y:S01]  /*1a290*/  FMUL.FTZ R176, R185, UR4 ;  /* 0x00000004b9b07c20 */ /* 0x000fe20008410000 */
[----:B------:R-:W-:Y:S01]  /*1a2a0*/  HMMA.16816.F32.BF16 R4, R172, R6, R200 ;  /* 0x00000006ac04723c */ /* 0x000fe200000418c8 */
[----:B------:R-:W-:Y:S01]  /*1a2b0*/  FMUL.FTZ R179, R186, UR4 ;  /* 0x00000004bab37c20 */ /* 0x000fe20008410000 */
[----:B------:R-:W-:Y:S01]  /*1a2c0*/  MUFU.TANH R31, R31 ;  /* 0x0000001f001f7308 */ /* 0x000fe20000002400 */
[----:B------:R-:W-:Y:S01]  /*1a2d0*/  FMUL.FTZ R178, R184, UR4 ;  /* 0x00000004b8b27c20 */ /* 0x000fe20008410000 */
[----:B-1----:R-:W-:Y:S01]  /*1a2e0*/  FSEL R174, R28, -INF , !P1 ;  /* 0xff8000001cae7808 */ /* 0x002fe20004800000 */
[----:B------:R-:W-:Y:S01]  /*1a2f0*/  FMUL.FTZ R177, R187, UR4 ;  /* 0x00000004bbb17c20 */ /* 0x000fe20008410000 */
[----:B------:R-:W-:Y:S01]  /*1a300*/  FMUL.FTZ R199, R214, UR4 ;  /* 0x00000004d6c77c20 */ /* 0x000fe20008410000 */
[----:B----4-:R-:W-:-:S03]  /*1a310*/  FSEL R190, R27, -INF , !P6 ;  /* 0xff8000001bbe7808 */ /* 0x010fc60007000000 */
[----:B------:R-:W1:Y:S01]  /*1a320*/  MUFU.TANH R176, R176 ;  /* 0x000000b000b07308 */ /* 0x000e620000002400 */
[----:B------:R-:W-:Y:S01]  /*1a330*/  ISETP.GE.AND P6, PT, R17, R2, PT ;  /* 0x000000021100720c */ /* 0x000fe20003fc6270 */
[----:B------:R-:W-:-:S03]  /*1a340*/  VIADD R17, R30, 0xffffffa0 ;  /* 0xffffffa01e117836 */ /* 0x000fc60000000000 */
[----:B---3--:R-:W-:Y:S02]  /*1a350*/  FSEL R175, R35, -INF , !P6 ;  /* 0xff80000023af7808 */ /* 0x008fe40007000000 */
[C---:B------:R-:W-:Y:S01]  /*1a360*/  ISETP.GE.AND P3, PT, R17.reuse, R0, PT ;  /* 0x000000001100720c */ /* 0x040fe20003f66270 */
[----:B------:R-:W3:Y:S01]  /*1a370*/  MUFU.TANH R197, R197 ;  /* 0x000000c500c57308 */ /* 0x000ee20000002400 */
[----:B------:R-:W-:Y:S01]  /*1a380*/  ISETP.GE.AND P1, PT, R17, R2, PT ;  /* 0x000000021100720c */ /* 0x000fe20003f26270 */
[----:B------:R-:W-:Y:S01]  /*1a390*/  FMUL.FTZ R198, R5, UR4 ;  /* 0x0000000405c67c20 */ /* 0x000fe20008410000 */
[----:B--2---:R-:W-:Y:S01]  /*1a3a0*/  FSEL R208, R9, -INF , !P3 ;  /* 0xff80000009d07808 */ /* 0x004fe20005800000 */
[C---:B------:R-:W-:Y:S01]  /*1a3b0*/  VIADD R9, R30.reuse, 0xffffffa9 ;  /* 0xffffffa91e097836 */ /* 0x040fe20000000000 */
[----:B-----5:R-:W-:Y:S01]  /*1a3c0*/  FSEL R205, R13, -INF , !P1 ;  /* 0xff8000000dcd7808 */ /* 0x020fe20004800000 */
[----:B------:R-:W-:Y:S02]  /*1a3d0*/  VIADD R5, R30, 0xffffffb1 ;  /* 0xffffffb11e057836 */ /* 0x000fe40000000000 */
[----:B------:R-:W-:Y:S01]  /*1a3e0*/  FMUL.FTZ R181, R7, UR4 ;  /* 0x0000000407b57c20 */ /* 0x000fe20008410000 */
[----:B------:R-:W2:Y:S01]  /*1a3f0*/  MUFU.TANH R29, R29 ;  /* 0x0000001d001d7308 */ /* 0x000ea20000002400 */
[-C--:B------:R-:W-:Y:S01]  /*1a400*/  ISETP.GE.AND P1, PT, R9, R0.reuse, PT ;  /* 0x000000000900720c */ /* 0x080fe20003f26270 */
[----:B------:R-:W-:Y:S01]  /*1a410*/  FMUL.FTZ R4, R4, UR4 ;  /* 0x0000000404047c20 */ /* 0x000fe20008410000 */
[----:B------:R-:W-:Y:S01]  /*1a420*/  FMUL.FTZ R6, R6, UR4 ;  /* 0x0000000406067c20 */ /* 0x000fe20008410000 */
[----:B------:R-:W-:Y:S01]  /*1a430*/  VIADD R17, R30, 0xffffffa8 ;  /* 0xffffffa81e117836 */ /* 0x000fe20000000000 */
[----:B-1----:R-:W-:Y:S01]  /*1a440*/  FSEL R176, R176, -INF , !P1 ;  /* 0xff800000b0b07808 */ /* 0x002fe20004800000 */
[----:B------:R-:W-:Y:S01]  /*1a450*/  VIADD R7, R30, 0xffffffb8 ;  /* 0xffffffb81e077836 */ /* 0x000fe20000000000 */
[----:B------:R-:W-:Y:S01]  /*1a460*/  ISETP.GE.AND P6, PT, R19, R0, PT ;  /* 0x000000001300720c */ /* 0x000fe20003fc6270 */
[----:B------:R-:W1:Y:S01]  /*1a470*/  MUFU.TANH R8, R8 ;  /* 0x0000000800087308 */ /* 0x000e620000002400 */
[----:B------:R-:W-:-:S02]  /*1a480*/  ISETP.GE.AND P1, PT, R5, R2, PT ;  /* 0x000000020500720c */ /* 0x000fc40003f26270 */
[----:B------:R-:W-:Y:S02]  /*1a490*/  FSEL R206, R31, -INF , !P6 ;  /* 0xff8000001fce7808 */ /* 0x000fe40007000000 */
[----:B---3--:R-:W-:Y:S02]  /*1a4a0*/  FSEL R197, R197, -INF , !P1 ;  /* 0xff800000c5c57808 */ /* 0x008fe40004800000 */
[-C--:B------:R-:W-:Y:S01]  /*1a4b0*/  ISETP.GE.AND P3, PT, R17, R2.reuse, PT ;  /* 0x000000021100720c */ /* 0x080fe20003f66270 */
[----:B------:R-:W3:Y:S01]  /*1a4c0*/  MUFU.TANH R179, R179 ;  /* 0x000000b300b37308 */ /* 0x000ee20000002400 */
[----:B--2---:R-:W-:Y:S02]  /*1a4d0*/  FSEL R172, R29, -INF , !P5 ;  /* 0xff8000001dac7808 */ /* 0x004fe40006800000 */
[----:B------:R-:W-:Y:S01]  /*1a4e0*/  ISETP.GE.AND P6, PT, R9, R2, PT ;  /* 0x000000020900720c */ /* 0x000fe20003fc6270 */
[----:B------:R-:W-:Y:S01]  /*1a4f0*/  VIADD R9, R30, 0xffffffb0 ;  /* 0xffffffb01e097836 */ /* 0x000fe20000000000 */
[----:B------:R-:W-:-:S02]  /*1a500*/  ISETP.GE.AND P1, PT, R165, 0x3, PT ;  /* 0x00000003a500780c */ /* 0x000fc40003f26270 */
[----:B------:R-:W-:Y:S01]  /*1a510*/  ISETP.GE.AND P5, PT, R19, R2, PT ;  /* 0x000000021300720c */ /* 0x000fe20003fa6270 */
[----:B------:R-:W2:Y:S01]  /*1a520*/  MUFU.TANH R12, R12 ;  /* 0x0000000c000c7308 */ /* 0x000ea20000002400 */
[----:B-1----:R-:W-:Y:S02]  /*1a530*/  FSEL R173, R8, -INF , !P4 ;  /* 0xff80000008ad7808 */ /* 0x002fe40006000000 */
[----:B------:R-:W-:-:S05]  /*1a540*/  ISETP.GE.AND P4, PT, R17, R0, PT ;  /* 0x000000001100720c */ /* 0x000fca0003f86270 */
[----:B------:R-:W1:Y:S01]  /*1a550*/  MUFU.TANH R178, R178 ;  /* 0x000000b200b27308 */ /* 0x000e620000002400 */
[----:B---3--:R-:W-:Y:S02]  /*1a560*/  FSEL R179, R179, -INF , !P3 ;  /* 0xff800000b3b37808 */ /* 0x008fe40005800000 */
[----:B------:R-:W-:Y:S01]  /*1a570*/  ISETP.GE.AND P3, PT, R5, R0, PT ;  /* 0x000000000500720c */ /* 0x000fe20003f66270 */
[----:B------:R-:W-:-:S04]  /*1a580*/  VIADD R5, R30, 0xffffffb9 ;  /* 0xffffffb91e057836 */ /* 0x000fc80000000000 */
[----:B------:R-:W3:Y:S01]  /*1a590*/  MUFU.TANH R177, R177 ;  /* 0x000000b100b17308 */ /* 0x000ee20000002400 */
[----:B--2---:R-:W-:Y:S02]  /*1a5a0*/  FSEL R203, R12, -INF , !P5 ;  /* 0xff8000000ccb7808 */ /* 0x004fe40006800000 */
[----:B------:R-:W-:-:S05]  /*1a5b0*/  ISETP.GE.AND P5, PT, R9, R0, PT ;  /* 0x000000000900720c */ /* 0x000fca0003fa6270 */
[----:B------:R-:W2:Y:S01]  /*1a5c0*/  MUFU.TANH R14, R14 ;  /* 0x0000000e000e7308 */ /* 0x000ea20000002400 */
[----:B-1----:R-:W-:Y:S02]  /*1a5d0*/  FSEL R178, R178, -INF , !P4 ;  /* 0xff800000b2b27808 */ /* 0x002fe40006000000 */
[----:B------:R-:W-:-:S05]  /*1a5e0*/  ISETP.GE.AND P4, PT, R9, R2, PT ;  /* 0x000000020900720c */ /* 0x000fca0003f86270 */
[----:B------:R-:W1:Y:S01]  /*1a5f0*/  MUFU.TANH R204, R204 ;  /* 0x000000cc00cc7308 */ /* 0x000e620000002400 */
[----:B---3--:R-:W-:Y:S02]  /*1a600*/  FSEL R177, R177, -INF , !P6 ;  /* 0xff800000b1b17808 */ /* 0x008fe40007000000 */
[----:B------:R-:W-:-:S05]  /*1a610*/  ISETP.GE.AND P6, PT, R7, R0, PT ;  /* 0x000000000700720c */ /* 0x000fca0003fc6270 */
[----:B------:R-:W3:Y:S01]  /*1a620*/  MUFU.TANH R199, R199 ;  /* 0x000000c700c77308 */ /* 0x000ee20000002400 */
[----:B--2---:R-:W-:Y:S01]  /*1a630*/  FSEL R202, R14, -INF , !P5 ;  /* 0xff8000000eca7808 */ /* 0x004fe20006800000 */
[----:B------:R-:W-:Y:S01]  /*1a640*/  BAR.SYNC.DEFER_BLOCKING 0x0 ;  /* 0x0000000000007b1d */ /* 0x000fe20000010000 */
        /* <DEDUP_REMOVED lines=8> */
[----:B--2---:R-:W-:-:S07]  /*1a6d0*/  FSEL R200, R200, -INF , !P6 ;  /* 0xff800000c8c87808 */ /* 0x004fce0007000000 */
[----:B------:R-:W2:Y:S01]  /*1a6e0*/  MUFU.TANH R181, R181 ;  /* 0x000000b500b57308 */ /* 0x000ea20000002400 */
[----:B-1----:R-:W-:Y:S02]  /*1a6f0*/  FSEL R198, R198, -INF , !P5 ;  /* 0xff800000c6c67808 */ /* 0x002fe40006800000 */
[----:B---3--:R-:W-:Y:S02]  /*1a700*/  FSEL R183, R183, -INF , !P4 ;  /* 0xff800000b7b77808 */ /* 0x008fe40006000000 */
[----:B--2---:R-:W-:Y:S01]  /*1a710*/  FSEL R181, R181, -INF , !P3 ;  /* 0xff800000b5b57808 */ /* 0x004fe20005800000 */
[----:B------:R-:W-:Y:S06]  /*1a720*/  @!P1 BRA `(.L_x_2399) ;  /* 0x0000000400989947 */ /* 0x000fec0003800000 */
[----:B------:R-:W-:Y:S05]  /*1a730*/  BRA.U !UP0, `(.L_x_2400) ;  /* 0x0000000108fc7547 */ /* 0x000fea000b800000 */
[----:B------:R-:W1:Y:S01]  /*1a740*/  LDC R2, c[0x0][0x4f0] ;  /* 0x00013c00ff027b82 */ /* 0x000e620000000800 */
[C---:B------:R-:W-:Y:S01]  /*1a750*/  VIADD R9, R168.reuse, 0xffffff80 ;  /* 0xffffff80a8097836 */ /* 0x040fe20000000000 */
[----:B------:R-:W-:Y:S01]  /*1a760*/  IADD3 R5, PT, PT, R168, -0xc0, RZ ;  /* 0xffffff40a8057810 */ /* 0x000fe20007ffe0ff */
[----:B------:R-:W2:Y:S03]  /*1a770*/  LDCU.64 UR8, c[0x0][0x3b8] ;  /* 0x00007700ff0877ac */ /* 0x000ea60008000a00 */
[----:B------:R-:W-:Y:S01]  /*1a780*/  IABS R6, R9 ;  /* 0x0000000900067213 */ /* 0x000fe20000000000 */
[----:B------:R-:W3:Y:S01]  /*1a790*/  LDCU.64 UR4, c[0x0][0x3a0] ;  /* 0x00007400ff0477ac */ /* 0x000ee20008000a00 */
        /* <DEDUP_REMOVED lines=57> */
.L_x_2400:
        /* <DEDUP_REMOVED lines=8> */
.L_x_2401:
[----:B------:R-:W1:Y:S01]  /*1abb0*/  LDCU UR5, c[0x0][0x3bc] ;  /* 0x00007780ff0577ac */ /* 0x000e620008000800 */
        /* <DEDUP_REMOVED lines=29> */
.L_x_2399:
[----:B--2---:R-:W-:Y:S01]  /*1ad90*/  FMNMX3.FTZ R7, R164, R10, R16, !PT ;  /* 0x0000000aa4077276 */ /* 0x004fe20007810010 */
        /* <DEDUP_REMOVED lines=18> */
[----:B------:R-:W-:-:S03]  /*1aec0*/  VIMNMX R165, PT, PT, R165, 0x2, !PT ;  /* 0x00000002a5a57848 */ /* 0x000fc60007fe0100 */
[----:B------:R-:W3:Y:S01]  /*1aed0*/  SHFL.BFLY PT, R5, R2, 0x2, 0x1f ;  /* 0x0c401f0002057f89 */ /* 0x000ee200000e0000 */
[----:B------:R-:W-:Y:S02]  /*1aee0*/  IADD3 R236, PT, PT, R165, -0x3, RZ ;  /* 0xfffffffda5ec7810 */ /* 0x000fe40007ffe0ff */
        /* <DEDUP_REMOVED lines=15> */
[----:B------:R-:W-:-:S02]  /*1afe0*/  FADD.FTZ R3, R3, -R4 ;  /* 0x8000000403037221 */ /* 0x000fc40000010000 */
        /* <DEDUP_REMOVED lines=15> */
[----:B------:R-:W-:Y:S01]  /*1b0e0*/  MOV R25, 0x20 ;  /* 0x0000002000197802 */ /* 0x000fe20000000f00 */
[----:B------:R-:W-:Y:S01]  /*1b0f0*/  LDSM.16.MT88.4 R12, [R218+0x10000] ;  /* 0x01000000da0c783b */ /* 0x000fe20000004200 */
[--C-:B------:R-:W-:Y:S01]  /*1b100*/  FFMA.FTZ R189, R188, UR4, -R201.reuse ;  /* 0x00000004bcbd7c23 */ /* 0x100fe200080108c9 */
[--C-:B------:R-:W-:Y:S01]  /*1b110*/  FFMA.FTZ R194, R191, UR4, -R182.reuse ;  /* 0x00000004bfc27c23 */ /* 0x100fe200080108b6 */
[----:B------:R-:W-:Y:S01]  /*1b120*/  SEL R25, R25, 0xffffffe0, !P2 ;  /* 0xffffffe019197807 */ /* 0x000fe20005000000 */
[--C-:B------:R-:W-:Y:S01]  /*1b130*/  FFMA.FTZ R190, R190, UR4, -R201.reuse ;  /* 0x00000004bebe7c23 */ /* 0x100fe200080108c9 */
[--C-:B------:R-:W-:Y:S01]  /*1b140*/  FFMA.FTZ R195, R174, UR4, -R201.reuse ;  /* 0x00000004aec37c23 */ /* 0x100fe200080108c9 */
[----:B------:R-:W-:Y:S01]  /*1b150*/  MUFU.EX2 R170, R170 ;  /* 0x000000aa00aa7308 */ /* 0x000fe20000000800 */
[-C--:B-1----:R-:W-:Y:S01]  /*1b160*/  FMUL.FTZ R32, R140, R164.reuse ;  /* 0x000000a48c207220 */ /* 0x082fe20000410000 */
[----:B------:R-:W-:Y:S01]  /*1b170*/  FMUL.FTZ R33, R141, R164 ;  /* 0x000000a48d217220 */ /* 0x000fe20000410000 */
[C---:B------:R-:W-:Y:S01]  /*1b180*/  IADD3 R180, PT, PT, R25.reuse, R218, RZ ;  /* 0x000000da19b47210 */ /* 0x040fe20007ffe0ff */
[----:B------:R-:W-:Y:S01]  /*1b190*/  FMUL.FTZ R24, R144, R164 ;  /* 0x000000a490187220 */ /* 0x000fe20000410000 */
[----:B------:R-:W-:Y:S01]  /*1b1a0*/  IADD3 R186, PT, PT, R25, R196, RZ ;  /* 0x000000c419ba7210 */ /* 0x000fe20007ffe0ff */
        /* <DEDUP_REMOVED lines=16> */
[----:B------:R-:W4:Y:S01]  /*1b2b0*/  LDSM.16.MT88.4 R144, [R196+0x2000] ;  /* 0x00200000c490783b */ /* 0x000f220000004200 */
        /* <DEDUP_REMOVED lines=63> */
[----:B------:R-:W-:Y:S01]  /*1b6b0*/  LDSM.16.MT88.4 R20, [R180+0x10000] ;  /* 0x01000000b414783b */ /* 0x000fe20000004200 */
        /* <DEDUP_REMOVED lines=45> */
[--C-:B------:R-:W-:Y:S01]  /*1b990*/  FFMA.FTZ R188, R172, UR4, -R201.reuse ;  /* 0x00000004acbc7c23 */ /* 0x100fe200080108c9 */
[--C-:B------:R-:W-:Y:S01]  /*1b9a0*/  FFMA.FTZ R193, R193, UR4, -R182.reuse ;  /* 0x00000004c1c17c23 */ /* 0x100fe200080108b6 */
[--C-:B------:R-:W-:Y:S01]  /*1b9b0*/  FFMA.FTZ R192, R175, UR4, -R182.reuse ;  /* 0x00000004afc07c23 */ /* 0x100fe200080108b6 */
[--C-:B------:R-:W-:Y:S01]  /*1b9c0*/  FFMA.FTZ R191, R173, UR4, -R182.reuse ;  /* 0x00000004adbf7c23 */ /* 0x100fe200080108b6 */
        /* <DEDUP_REMOVED lines=16> */
[C---:B---3--:R-:W-:Y:S01]  /*1bad0*/  HMMA.16816.F32.BF16 R60, R4.reuse, R140, R60 ;  /* 0x0000008c043c723c */ /* 0x048fe2000004183c */
        /* <DEDUP_REMOVED lines=19> */
[--C-:B------:R-:W-:Y:S01]  /*1bc10*/  FFMA.FTZ R207, R208, UR4, -R201.reuse ;  /* 0x00000004d0cf7c23 */ /* 0x100fe200080108c9 */
[--C-:B------:R-:W-:Y:S01]  /*1bc20*/  FFMA.FTZ R210, R203, UR4, -R182.reuse ;  /* 0x00000004cbd27c23 */ /* 0x100fe200080108b6 */
[----:B------:R-:W-:Y:S01]  /*1bc30*/  LDSM.16.MT88.4 R160, [R196+0x2800] ;  /* 0x00280000c4a0783b */ /* 0x000fe20000004200 */
[--C-:B------:R-:W-:Y:S01]  /*1bc40*/  FFMA.FTZ R206, R206, UR4, -R201.reuse ;  /* 0x00000004cece7c23 */ /* 0x100fe200080108c9 */
[C---:B------:R-:W-:Y:S01]  /*1bc50*/  HMMA.16816.F32.BF16 R80, R4.reuse, R146, R80 ;  /* 0x000000920450723c */ /* 0x040fe20000041850 */
[--C-:B------:R-:W-:Y:S01]  /*1bc60*/  FFMA.FTZ R208, R178, UR4, -R201.reuse ;  /* 0x00000004b2d07c23 */ /* 0x100fe200080108c9 */
[----:B------:R-:W4:Y:S01]  /*1bc70*/  LDSM.16.MT88.4 R144, [R218+0x16000] ;  /* 0x01600000da90783b */ /* 0x000f220000004200 */
[----:B------:R-:W-:Y:S01]  /*1bc80*/  MUFU.EX2 R194, R194 ;  /* 0x000000c200c27308 */ /* 0x000fe20000000800 */
[--C-:B------:R-:W-:Y:S01]  /*1bc90*/  FFMA.FTZ R209, R176, UR4, -R201.reuse ;  /* 0x00000004b0d17c23 */ /* 0x100fe200080108c9 */
[--C-:B------:R-:W-:Y:S01]  /*1bca0*/  FFMA.FTZ R205, R205, UR4, -R182.reuse ;  /* 0x00000004cdcd7c23 */ /* 0x100fe200080108b6 */
[--C-:B------:R-:W-:Y:S01]  /*1bcb0*/  FFMA.FTZ R203, R179, UR4, -R182.reuse ;  /* 0x00000004b3cb7c23 */ /* 0x100fe200080108b6 */
[--C-:B------:R-:W-:Y:S01]  /*1bcc0*/  FFMA.FTZ R212, R177, UR4, -R182.reuse ;  /* 0x00000004b1d47c23 */ /* 0x100fe200080108b6 */
[C---:B------:R-:W-:Y:S01]  /*1bcd0*/  HMMA.16816.F32.BF16 R132, R4.reuse, R154, R132 ;  /* 0x0000009a0484723c */ /* 0x040fe20000041884 */
[----:B------:R-:W-:Y:S01]  /*1bce0*/  LDSM.16.MT88.4 R152, [R186+0x6000] ;  /* 0x00600000ba98783b */ /* 0x000fe20000004200 */
[--C-:B------:R-:W-:Y:S01]  /*1bcf0*/  FFMA.FTZ R202, R202, UR4, -R201.reuse ;  /* 0x00000004caca7c23 */ /* 0x100fe200080108c9 */
[----:B------:R-:W5:Y:S01]  /*1bd00*/  MUFU.EX2 R193, R193 ;  /* 0x000000c100c17308 */ /* 0x000f620000000800 */
[--C-:B------:R-:W-:Y:S01]  /*1bd10*/  FFMA.FTZ R211, R204, UR4, -R201.reuse ;  /* 0x00000004ccd37c23 */ /* 0x100fe200080108c9 */
[----:B------:R-:W-:Y:S01]  /*1bd20*/  LDSM.16.MT88.4 R176, [R186+0x1000] ;  /* 0x00100000bab0783b */ /* 0x000fe20000004200 */
[--C-:B------:R-:W-:Y:S01]  /*1bd30*/  FFMA.FTZ R200, R200, UR4, -R201.reuse ;  /* 0x00000004c8c87c23 */ /* 0x100fe200080108c9 */
[----:B------:R-:W-:Y:S01]  /*1bd40*/  FFMA.FTZ R201, R198, UR4, -R201 ;  /* 0x00000004c6c97c23 */ /* 0x000fe200080108c9 */
[C---:B-1----:R-:W-:Y:S01]  /*1bd50*/  HMMA.16816.F32.BF16 R68, R4.reuse, R136, R68 ;  /* 0x000000880444723c */ /* 0x042fe20000041844 */
[--C-:B------:R-:W-:Y:S01]  /*1bd60*/  FFMA.FTZ R198, R199, UR4, -R182.reuse ;  /* 0x00000004c7c67c23 */ /* 0x100fe200080108b6 */
[--C-:B------:R-:W-:Y:S01]  /*1bd70*/  FFMA.FTZ R197, R197, UR4, -R182.reuse ;  /* 0x00000004c5c57c23 */ /* 0x100fe200080108b6 */
[----:B------:R-:W-:Y:S01]  /*1bd80*/  MUFU.EX2 R192, R192 ;  /* 0x000000c000c07308 */ /* 0x000fe20000000800 */
[--C-:B------:R-:W-:Y:S01]  /*1bd90*/  FFMA.FTZ R199, R183, UR4, -R182.reuse ;  /* 0x00000004b7c77c23 */ /* 0x100fe200080108b6 */
[----:B------:R-:W-:Y:S01]  /*1bda0*/  FFMA.FTZ R204, R181, UR4, -R182 ;  /* 0x00000004b5cc7c23 */ /* 0x000fe200080108b6 */
[----:B------:R-:W-:Y:S01]  /*1bdb0*/  FFMA.FTZ R164, R243, R164, R170 ;  /* 0x000000a4f3a47223 */ /* 0x000fe200000100aa */
[----:B------:R-:W-:Y:S01]  /*1bdc0*/  FFMA.FTZ R3, R241, R3, R166 ;  /* 0x00000003f1037223 */ /* 0x000fe200000100a6 */
[----:B------:R-:W-:Y:S01]  /*1bdd0*/  HMMA.16816.F32.BF16 R72, R4, R138, R72 ;  /* 0x0000008a0448723c */ /* 0x000fe20000041848 */
[----:B------:R-:W1:Y:S01]  /*1bde0*/  LDSM.16.MT88.4 R136, [R186+0x4000] ;  /* 0x00400000ba88783b */ /* 0x000e620000004200 */
[----:B------:R-:W-:Y:S01]  /*1bdf0*/  FADD.FTZ R169, R169, R164 ;  /* 0x000000a4a9a97221 */ /* 0x000fe20000010000 */
[----:B------:R-:W5:Y:S01]  /*1be00*/  MUFU.EX2 R191, R191 ;  /* 0x000000bf00bf7308 */ /* 0x000f620000000800 */
[----:B------:R-:W-:Y:S01]  /*1be10*/  FADD.FTZ R3, R2, R3 ;  /* 0x0000000302037221 */ /* 0x000fe20000010000 */
[----:B------:R-:W-:Y:S01]  /*1be20*/  MOV R164, R185 ;  /* 0x000000b900a47202 */ /* 0x000fe20000000f00 */
[----:B------:R-:W-:-:S02]  /*1be30*/  FADD.FTZ R168, R168, R169 ;  /* 0x000000a9a8a87221 */ /* 0x000fc40000010000 */
[----:B---3--:R-:W-:Y:S01]  /*1be40*/  HMMA.16816.F32.BF16 R84, R4, R140, R84 ;  /* 0x0000008c0454723c */ /* 0x008fe20000041854 */
[----:B------:R-:W-:Y:S01]  /*1be50*/  FADD.FTZ R0, R0, R3 ;  /* 0x0000000300007221 */ /* 0x000fe20000010000 */
[----:B------:R-:W-:Y:S01]  /*1be60*/  FADD.FTZ R167, R167, R168 ;  /* 0x000000a8a7a77221 */ /* 0x000fe20000010000 */
[----:B------:R-:W-:Y:S01]  /*1be70*/  MUFU.EX2 R207, R207 ;  /* 0x000000cf00cf7308 */ /* 0x000fe20000000800 */
[----:B------:R-:W-:Y:S01]  /*1be80*/  MOV R3, R184 ;  /* 0x000000b800037202 */ /* 0x000fe20000000f00 */
[----:B------:R-:W-:-:S03]  /*1be90*/  FADD.FTZ R187, R187, R0 ;  /* 0x00000000bbbb7221 */ /* 0x000fc60000010000 */
        /* <DEDUP_REMOVED lines=210> */
.L_x_2396:
        /* <DEDUP_REMOVED lines=17> */
[----:B------:R-:W3:Y:S01]  /*1ccd0*/  LDCU UR4, c[0x0][0x45c] ;  /* 0x00008b80ff0477ac */ /* 0x000ee20008000800 */
[----:B------:R-:W4:Y:S01]  /*1cce0*/  LDCU.64 UR12, c[0x0][0x358] ;  /* 0x00006b00ff0c77ac */ /* 0x000f220008000a00 */
[----:B------:R-:W2:Y:S01]  /*1ccf0*/  LDCU.64 UR8, c[0x0][0x3a0] ;  /* 0x00007400ff0877ac */ /* 0x000ea20008000a00 */
[----:B------:R-:W2:Y:S01]  /*1cd00*/  LDCU.64 UR10, c[0x0][0x3a8] ;  /* 0x00007500ff0a77ac */ /* 0x000ea20008000a00 */
[----:B-1----:R-:W-:-:S12]  /*1cd10*/  ULEA UR6, UR6, UR7, 0x18 ;  /* 0x0000000706067291 */ /* 0x002fd8000f8ec0ff */
.L_x_2406:
        /* <DEDUP_REMOVED lines=78> */
.L_x_2403:
[----:B------:R-:W-:Y:S01]  /*1d200*/  LOP3.LUT R239, R239, 0x1e00, R216, 0xf8, !PT ;  /* 0x00001e00efef7812 */ /* 0x000fe200078ef8d8 */
[----:B------:R-:W-:Y:S01]  /*1d210*/  IMAD.MOV.U32 R229, RZ, RZ, R227 ;  /* 0x000000ffffe57224 */ /* 0x000fe200078e00e3 */
[C---:B------:R-:W-:Y:S01]  /*1d220*/  SHF.L.U32 R217, R2.reuse, 0x5, RZ ;  /* 0x0000000502d97819 */ /* 0x040fe200000006ff */
[----:B------:R-:W-:Y:S01]  /*1d230*/  IMAD.MOV.U32 R219, RZ, RZ, 0x20 ;  /* 0x00000020ffdb7424 */ /* 0x000fe200078e00ff */
[----:B------:R-:W-:Y:S02]  /*1d240*/  LEA R239, R239, UR6, 0x1 ;  /* 0x00000006efef7c11 */ /* 0x000fe4000f8e08ff */
[--C-:B------:R-:W-:Y:S02]  /*1d250*/  SHF.R.U32.HI R171, RZ, 0x1, R2.reuse ;  /* 0x00000001ffab7819 */ /* 0x100fe40000011602 */
[----:B------:R-:W-:Y:S01]  /*1d260*/  SHF.L.U32 R223, R2, 0x6, RZ ;  /* 0x0000000602df7819 */ /* 0x000fe200000006ff */
[----:B------:R-:W-:Y:S01]  /*1d270*/  @!PT LDS RZ, [RZ] ;  /* 0x00000000fffff984 */ /* 0x000fe20000000800 */
[----:B------:R-:W-:Y:S01]  /*1d280*/  @!PT LDS RZ, [RZ] ;  /* 0x00000000fffff984 */ /* 0x000fe20000000800 */
[----:B------:R-:W-:Y:S01]  /*1d290*/  @!PT LDS RZ, [RZ] ;  /* 0x00000000fffff984 */ /* 0x000fe20000000800 */
[----:B----4-:R-:W-:Y:S01]  /*1d2a0*/  LDGSTS.E.BYPASS.LTC128B.128 [R239+0x10000], desc[UR12][R228.64] ;  /* 0x10000000e4ef7fae */ /* 0x010fe2000b981a0c */
[----:B------:R-:W-:Y:S02]  /*1d2b0*/  LOP3.LUT R216, R216, 0x38, RZ, 0xc0, !PT ;  /* 0x00000038d8d87812 */ /* 0x000fe400078ec0ff */
[----:B------:R-:W-:Y:S02]  /*1d2c0*/  LOP3.LUT R217, R217, 0x7c00, RZ, 0xc0, !PT ;  /* 0x00007c00d9d97812 */ /* 0x000fe400078ec0ff */
[----:B------:R-:W-:Y:S01]  /*1d2d0*/  LDGSTS.E.BYPASS.LTC128B.128 [R239+0x12000], desc[UR12][R228.64+0x80] ;  /* 0x12000080e4ef7fae */ /* 0x000fe2000b981a0c */
[--C-:B------:R-:W-:Y:S02]  /*1d2e0*/  LOP3.LUT R5, R216, 0x1c0, R223.reuse, 0xf8, !PT ;  /* 0x000001c0d8057812 */ /* 0x100fe400078ef8df */
[----:B------:R-:W-:Y:S02]  /*1d2f0*/  LOP3.LUT R4, R217, 0x200, R223, 0xf8, !PT ;  /* 0x00000200d9047812 */ /* 0x000fe400078ef8df */
[----:B------:R-:W-:Y:S01]  /*1d300*/  LDGSTS.E.BYPASS.LTC128B.128 [R239+0x14000], desc[UR12][R228.64+0x100] ;  /* 0x14000100e4ef7fae */ /* 0x000fe2000b981a0c */
[----:B------:R-:W-:Y:S02]  /*1d310*/  LOP3.LUT R3, R171, 0x8, RZ, 0xc0, !PT ;  /* 0x00000008ab037812 */ /* 0x000fe400078ec0ff */
[----:B------:R-:W-:Y:S02]  /*1d320*/  SHF.L.U32 R9, R8, 0x5, RZ ;  /* 0x0000000508097819 */ /* 0x000fe400000006ff */
[----:B------:R-:W-:Y:S01]  /*1d330*/  LDGSTS.E.BYPASS.LTC128B.128 [R239+0x16000], desc[UR12][R228.64+0x180] ;  /* 0x16000180e4ef7fae */ /* 0x000fe2000b981a0c */
[----:B------:R-:W-:Y:S02]  /*1d340*/  LOP3.LUT R3, R4, R5, R3, 0xf6, !PT ;  /* 0x0000000504037212 */ /* 0x000fe400078ef603 */
[----:B------:R-:W-:Y:S02]  /*1d350*/  SHF.L.U64.HI R7, R8, 0x5, R7 ;  /* 0x0000000508077819 */ /* 0x000fe40000010207 */
[----:B------:R-:W-:Y:S02]  /*1d360*/  IADD3 R4, P0, PT, R9, R228, RZ ;  /* 0x000000e409047210 */ /* 0x000fe40007f1e0ff */
[----:B------:R-:W-:Y:S02]  /*1d370*/  LOP3.LUT R6, R5, 0x8, R2, 0x78, !PT ;  /* 0x0000000805067812 */ /* 0x000fe400078e7802 */
[----:B------:R-:W-:Y:S02]  /*1d380*/  IADD3.X R5, PT, PT, R7, R227, RZ, P0, !PT ;  /* 0x000000e307057210 */ /* 0x000fe400007fe4ff */
[----:B------:R-:W-:Y:S02]  /*1d390*/  IADD3 R12, P2, PT, R9, R4, RZ ;  /* 0x00000004090c7210 */ /* 0x000fe40007f5e0ff */
[----:B------:R-:W-:Y:S01]  /*1d3a0*/  LOP3.LUT R223, R223, 0x400, RZ, 0xc0, !PT ;  /* 0x00000400dfdf7812 */ /* 0x000fe200078ec0ff */
[----:B------:R-:W-:Y:S01]  /*1d3b0*/  LDGSTS.E.BYPASS.LTC128B.128 [R239+0x10800], desc[UR12][R4.64] ;  /* 0x1080000004ef7fae */ /* 0x000fe2000b981a0c */
[----:B------:R-:W-:Y:S02]  /*1d3c0*/  IADD3.X R13, PT, PT, R7, R5, RZ, P2, !PT ;  /* 0x00000005070d7210 */ /* 0x000fe400017fe4ff */
[----:B------:R-:W-:Y:S02]  /*1d3d0*/  LEA R223, R6, R223, 0x1 ;  /* 0x000000df06df7211 */ /* 0x000fe400078e08ff */
[----:B------:R-:W-:Y:S01]  /*1d3e0*/  LDGSTS.E.BYPASS.LTC128B.128 [R239+0x12800], desc[UR12][R4.64+0x80] ;  /* 0x1280008004ef7fae */ /* 0x000fe2000b981a0c */
[----:B------:R-:W-:Y:S02]  /*1d3f0*/  IADD3 R6, P0, PT, R9, R12, RZ ;  /* 0x0000000c09067210 */ /* 0x000fe40007f1e0ff */
[----:B------:R-:W-:Y:S02]  /*1d400*/  LEA R224, R3, UR6, 0x1 ;  /* 0x0000000603e07c11 */ /* 0x000fe4000f8e08ff */
[----:B------:R-:W-:Y:S01]  /*1d410*/  LDGSTS.E.BYPASS.LTC128B.128 [R239+0x14800], desc[UR12][R4.64+0x100] ;  /* 0x1480010004ef7fae */ /* 0x000fe2000b981a0c */
[----:B------:R-:W-:Y:S02]  /*1d420*/  IADD3.X R7, PT, PT, R7, R13, RZ, P0, !PT ;  /* 0x0000000d07077210 */ /* 0x000fe400007fe4ff */
[C---:B------:R-:W-:Y:S02]  /*1d430*/  LOP3.LUT P0, RZ, R2.reuse, 0x2, RZ, 0xc0, !PT ;  /* 0x0000000202ff7812 */ /* 0x040fe4000780c0ff */
[----:B------:R-:W-:Y:S01]  /*1d440*/  LDGSTS.E.BYPASS.LTC128B.128 [R239+0x16800], desc[UR12][R4.64+0x180] ;  /* 0x1680018004ef7fae */ /* 0x000fe2000b981a0c */
[----:B------:R-:W-:Y:S02]  /*1d450*/  IADD3 R168, PT, PT, R223, UR6, RZ ;  /* 0x00000006dfa87c10 */ /* 0x000fe4000fffe0ff */
[----:B------:R-:W-:Y:S02]  /*1d460*/  SEL R219, R219, 0xffffffe0, !P0 ;  /* 0xffffffe0dbdb7807 */ /* 0x000fe40004000000 */
[----:B------:R-:W-:Y:S01]  /*1d470*/  LDGSTS.E.BYPASS.LTC128B.128 [R239+0x11000], desc[UR12][R12.64] ;  /* 0x110000000cef7fae */ /* 0x000fe2000b981a0c */
[----:B------:R-:W-:Y:S01]  /*1d480*/  LOP3.LUT P0, RZ, R2, 0x4, RZ, 0xc0, !PT ;  /* 0x0000000402ff7812 */ /* 0x000fe2000780c0ff */
[----:B------:R-:W-:Y:S01]  /*1d490*/  IMAD.MOV.U32 R2, RZ, RZ, 0x40 ;  /* 0x00000040ff027424 */ /* 0x000fe200078e00ff */
[-C--:B------:R-:W-:Y:S02]  /*1d4a0*/  IADD3 R221, PT, PT, R219, R224.reuse, RZ ;  /* 0x000000e0dbdd7210 */ /* 0x080fe40007ffe0ff */
[----:B------:R-:W-:Y:S01]  /*1d4b0*/  LDGSTS.E.BYPASS.LTC128B.128 [R239+0x13000], desc[UR12][R12.64+0x80] ;  /* 0x130000800cef7fae */ /* 0x000fe2000b981a0c */
[----:B------:R-:W-:Y:S02]  /*1d4c0*/  IADD3 R220, PT, PT, R168, R219, RZ ;  /* 0x000000dba8dc7210 */ /* 0x000fe40007ffe0ff */
[----:B------:R-:W-:Y:S02]  /*1d4d0*/  SEL R3, R2, 0xffffffc0, !P0 ;  /* 0xffffffc002037807 */ /* 0x000fe40004000000 */
[----:B------:R-:W-:Y:S01]  /*1d4e0*/  LDGSTS.E.BYPASS.LTC128B.128 [R239+0x15000], desc[UR12][R12.64+0x100] ;  /* 0x150001000cef7fae */ /* 0x000fe2000b981a0c */
[----:B------:R-:W-:Y:S02]  /*1d4f0*/  ISETP.NE.AND P2, PT, R236, 0x1, PT ;  /* 0x00000001ec00780c */ /* 0x000fe40003f45270 */
[----:B------:R-:W-:Y:S02]  /*1d500*/  IADD3 R222, PT, PT, R3, R224, RZ ;  /* 0x000000e003de7210 */ /* 0x000fe40007ffe0ff */
[----:B------:R-:W-:Y:S01]  /*1d510*/  LDGSTS.E.BYPASS.LTC128B.128 [R239+0x17000], desc[UR12][R12.64+0x180] ;  /* 0x170001800cef7fae */ /* 0x000fe2000b981a0c */
[----:B------:R-:W-:Y:S02]  /*1d520*/  IADD3 R168, PT, PT, R168, R3, RZ ;  /* 0x00000003a8a87210 */ /* 0x000fe40007ffe0ff */
[C---:B------:R-:W-:Y:S02]  /*1d530*/  IADD3 R3, PT, PT, R219.reuse, R222, RZ ;  /* 0x000000dedb037210 */ /* 0x040fe40007ffe0ff */
[----:B------:R-:W-:Y:S01]  /*1d540*/  LDGSTS.E.BYPASS.LTC128B.128 [R239+0x11800], desc[UR12][R6.64] ;  /* 0x1180000006ef7fae */ /* 0x000fe2000b981a0c */
[----:B------:R-:W-:Y:S04]  /*1d550*/  IADD3 R2, PT, PT, R219, R168, RZ ;  /* 0x000000a8db027210 */ /* 0x000fe80007ffe0ff */
[----:B------:R-:W-:Y:S05]  /*1d560*/  LDGSTS.E.BYPASS.LTC128B.128 [R239+0x13800], desc[UR12][R6.64+0x80] ;  /* 0x1380008006ef7fae */ /* 0x000fea000b981a0c */
[----:B------:R-:W-:Y:S05]  /*1d570*/  LDGSTS.E.BYPASS.LTC128B.128 [R239+0x15800], desc[UR12][R6.64+0x100] ;  /* 0x1580010006ef7fae */ /* 0x000fea000b981a0c */
[----:B------:R1:W-:Y:S05]  /*1d580*/  LDGSTS.E.BYPASS.LTC128B.128 [R239+0x17800], desc[UR12][R6.64+0x180] ;  /* 0x1780018006ef7fae */ /* 0x0003ea000b981a0c */
[----:B------:R-:W-:Y:S05]  /*1d590*/  LDSM.16.M88.4 R32, [R224] ;  /* 0x00000000e020783b */ /* 0x000fea0000000200 */
[----:B------:R-:W1:Y:S05]  /*1d5a0*/  LDSM.16.M88.4 R8, [R223+UR6+0x8000] ;  /* 0x00800006df08783b */ /* 0x000e6a0008000200 */
[----:B------:R-:W2:Y:S05]  /*1d5b0*/  LDSM.16.M88.4 R16, [R223+UR6+0x8800] ;  /* 0x00880006df10783b */ /* 0x000eaa0008000200 */
[----:B------:R-:W4:Y:S05]  /*1d5c0*/  LDSM.16.M88.4 R24, [R223+UR6+0x9000] ;  /* 0x00900006df18783b */ /* 0x000f2a0008000200 */
[----:B------:R-:W0:Y:S05]  /*1d5d0*/  LDGDEPBAR ;  /* 0x00000000000079af */ /* 0x000e2a0000000000 */
[----:B------:R-:W5:Y:S05]  /*1d5e0*/  LDSM.16.M88.4 R164, [R223+UR6+0x9800] ;  /* 0x00980006dfa4783b */ /* 0x000f6a0008000200 */
[----:B------:R-:W-:Y:S05]  /*1d5f0*/  LDSM.16.M88.4 R172, [R221] ;  /* 0x00000000ddac783b */ /* 0x000fea0000000200 */
[----:B------:R-:W3:Y:S05]  /*1d600*/  LDSM.16.M88.4 R176, [R220+0x8000] ;  /* 0x00800000dcb0783b */ /* 0x000eea0000000200 */
[----:B------:R-:W3:Y:S05]  /*1d610*/  LDSM.16.M88.4 R180, [R220+0x8800] ;  /* 0x00880000dcb4783b */ /* 0x000eea0000000200 */
        /* <DEDUP_REMOVED lines=11> */
[C---:B----4-:R-:W-:Y:S03]  /*1d6d0*/  HMMA.16816.F32.BF16 R20, R32.reuse, R24, RZ ;  /* 0x000000182014723c */ /* 0x050fe600000418ff */
[----:B------:R-:W-:Y:S05]  /*1d6e0*/  LDSM.16.M88.4 R212, [R220+0xc000] ;  /* 0x00c00000dcd4783b */ /* 0x000fea0000000200 */
[C---:B------:R-:W-:Y:S08]  /*1d6f0*/  HMMA.16816.F32.BF16 R24, R32.reuse, R26, RZ ;  /* 0x0000001a2018723c */ /* 0x040ff000000418ff */
[C---:B-----5:R-:W-:Y:S08]  /*1d700*/  HMMA.16816.F32.BF16 R28, R32.reuse, R164, RZ ;  /* 0x000000a4201c723c */ /* 0x060ff000000418ff */
[----:B------:R-:W-:Y:S01]  /*1d710*/  HMMA.16816.F32.BF16 R32, R32, R166, RZ ;  /* 0x000000a62020723c */ /* 0x000fe200000418ff */
[----:B------:R-:W1:Y:S07]  /*1d720*/  LDSM.16.M88.4 R164, [R220+0x9000] ;  /* 0x00900000dca4783b */ /* 0x000e6e0000000200 */
[C---:B---3--:R-:W-:Y:S08]  /*1d730*/  HMMA.16816.F32.BF16 R4, R172.reuse, R176, R4 ;  /* 0x000000b0ac04723c */ /* 0x048ff00000041804 */
        /* <DEDUP_REMOVED lines=273> */
[----:B-1----:R-:W1:Y:S01]  /*1e850*/  F2I.FTZ.U32.TRUNC.NTZ R13, R12 ;  /* 0x0000000c000d7305 */ /* 0x002e62000021f000 */
        /* <DEDUP_REMOVED lines=51> */
.L_x_2405:
        /* <DEDUP_REMOVED lines=29> */
.L_x_2404:
[----:B--2---:R-:W-:Y:S01]  /*1ed60*/  FMNMX3.FTZ R4, R169, R191, R189, !PT ;  /* 0x000000bfa9047276 */ /* 0x004fe200078100bd */
[----:B-1----:R-:W-:Y:S01]  /*1ed70*/  LDSM.16.MT88.4 R12, [R218+0x10000] ;  /* 0x01000000da0c783b */ /* 0x002fe20000004200 */
        /* <DEDUP_REMOVED lines=34> */
[C---:B------:R-:W-:Y:S01]  /*1efa0*/  FMUL.FTZ R182, R3.reuse, UR4 ;  /* 0x0000000403b67c20 */ /* 0x040fe20008410000 */
        /* <DEDUP_REMOVED lines=17> */
[--C-:B------:R-:W-:Y:S01]  /*1f0c0*/  FFMA.FTZ R194, R197, UR4, -R192.reuse ;  /* 0x00000004c5c27c23 */ /* 0x100fe200080108c0 */
[----:B------:R-:W-:Y:S01]  /*1f0d0*/  FFMA.FTZ R197, R203, UR4, -R192 ;  /* 0x00000004cbc57c23 */ /* 0x000fe200080108c0 */
[--C-:B------:R-:W-:Y:S01]  /*1f0e0*/  FFMA.FTZ R203, R173, UR4, -R182.reuse ;  /* 0x00000004adcb7c23 */ /* 0x100fe200080108b6 */
[----:B------:R-:W-:Y:S01]  /*1f0f0*/  FFMA.FTZ R196, R201, UR4, -R182 ;  /* 0x00000004c9c47c23 */ /* 0x000fe200080108b6 */
[----:B------:R-:W-:Y:S03]  /*1f100*/  LDSM.16.MT88.4 R172, [R170+0x14800] ;  /* 0x01480000aaac783b */ /* 0x000fe60000004200 */
[----:B------:R-:W2:Y:S01]  /*1f110*/  MUFU.EX2 R0, R6 ;  /* 0x0000000600007308 */ /* 0x000ea20000000800 */
[----:B------:R-:W-:Y:S01]  /*1f120*/  FFMA.FTZ R201, R177, UR4, -R192 ;  /* 0x00000004b1c97c23 */ /* 0x000fe200080108c0 */
[----:B------:R-:W-:Y:S01]  /*1f130*/  FFMA.FTZ R199, R199, UR4, -R182 ;  /* 0x00000004c7c77c23 */ /* 0x000fe200080108b6 */
[--C-:B------:R-:W-:Y:S01]  /*1f140*/  FFMA.FTZ R202, R223, UR4, -R192.reuse ;  /* 0x00000004dfca7c23 */ /* 0x100fe200080108c0 */
[----:B------:R-:W-:Y:S01]  /*1f150*/  FFMA.FTZ R221, R221, UR4, -R192 ;  /* 0x00000004dddd7c23 */ /* 0x000fe200080108c0 */
[--C-:B------:R-:W-:Y:S01]  /*1f160*/  FFMA.FTZ R204, R215, UR4, -R182.reuse ;  /* 0x00000004d7cc7c23 */ /* 0x100fe200080108b6 */
[----:B------:R-:W-:Y:S01]  /*1f170*/  FFMA.FTZ R211, R211, UR4, -R182 ;  /* 0x00000004d3d37c23 */ /* 0x000fe200080108b6 */
[----:B------:R-:W-:Y:S03]  /*1f180*/  LDSM.16.MT88.4 R176, [R184+0x4800] ;  /* 0x00480000b8b0783b */ /* 0x000fe60000004200 */
        /* <DEDUP_REMOVED lines=39> */
[C---:B------:R-:W-:Y:S03]  /*1f400*/  FMUL.FTZ R46, R0.reuse, R46 ;  /* 0x0000002e002e7220 */ /* 0x040fe60000410000 */
        /* <DEDUP_REMOVED lines=122> */
[C---:B----4-:R-:W-:Y:S01]  /*1fbb0*/  HMMA.16816.F32.BF16 R44, R160.reuse, R136, R44 ;  /* 0x00000088a02c723c */ /* 0x050fe2000004182c */
[----:B------:R-:W-:Y:S02]  /*1fbc0*/  MUFU.EX2 R200, R200 ;  /* 0x000000c800c87308 */ /* 0x000fe40000000800 */
[----:B------:R-:W-:Y:S01]  /*1fbd0*/  FMUL.FTZ R125, R2, R125 ;  /* 0x0000007d027d7220 */ /* 0x000fe20000410000 */
[C---:B------:R-:W-:Y:S01]  /*1fbe0*/  FMUL.FTZ R126, R0.reuse, R126 ;  /* 0x0000007e007e7220 */ /* 0x040fe20000410000 */
[----:B------:R-:W-:Y:S01]  /*1fbf0*/  FMUL.FTZ R127, R0, R127 ;  /* 0x0000007f007f7220 */ /* 0x000fe20000410000 */
[C---:B------:R-:W-:Y:S01]  /*1fc00*/  FMUL.FTZ R128, R2.reuse, R128 ;  /* 0x0000008002807220 */ /* 0x040fe20000410000 */
[----:B------:R-:W-:Y:S01]  /*1fc10*/  FMUL.FTZ R129, R2, R129 ;  /* 0x0000008102817220 */ /* 0x000fe20000410000 */
[C---:B------:R-:W-:Y:S01]  /*1fc20*/  HMMA.16816.F32.BF16 R48, R160.reuse, R138, R48 ;  /* 0x0000008aa030723c */ /* 0x040fe20000041830 */
[----:B------:R-:W4:Y:S02]  /*1fc30*/  LDSM.16.MT88.4 R136, [R218+0x14000] ;  /* 0x01400000da88783b */ /* 0x000f240000004200 */
[----:B------:R-:W5:Y:S01]  /*1fc40*/  MUFU.EX2 R203, R203 ;  /* 0x000000cb00cb7308 */ /* 0x000f620000000800 */
[C---:B------:R-:W-:Y:S01]  /*1fc50*/  FMUL.FTZ R130, R0.reuse, R130 ;  /* 0x0000008200827220 */ /* 0x040fe20000410000 */
[----:B------:R-:W-:Y:S01]  /*1fc60*/  FMUL.FTZ R131, R0, R131 ;  /* 0x0000008300837220 */ /* 0x000fe20000410000 */
[--C-:B------:R-:W-:Y:S01]  /*1fc70*/  FFMA.FTZ R206, R213, UR4, -R192.reuse ;  /* 0x00000004d5ce7c23 */ /* 0x100fe200080108c0 */
[----:B------:R-:W-:Y:S01]  /*1fc80*/  FFMA.FTZ R207, R207, UR4, -R192 ;  /* 0x00000004cfcf7c23 */ /* 0x000fe200080108c0 */
[----:B------:R-:W-:Y:S01]  /*1fc90*/  FFMA.FTZ R208, R209, UR4, -R182 ;  /* 0x00000004d1d07c23 */ /* 0x000fe200080108b6 */
[C---:B------:R-:W-:Y:S03]  /*1fca0*/  HMMA.16816.F32.BF16 R52, R160.reuse, R132, R52 ;  /* 0x00000084a034723c */ /* 0x040fe60000041834 */
[----:B------:R-:W-:Y:S01]  /*1fcb0*/  FFMA.FTZ R209, R183, UR4, -R192 ;  /* 0x00000004b7d17c23 */ /* 0x000fe200080108c0 */
[----:B------:R-:W-:Y:S01]  /*1fcc0*/  FFMA.FTZ R205, R205, UR4, -R182 ;  /* 0x00000004cdcd7c23 */ /* 0x000fe200080108b6 */
[----:B------:R-:W-:Y:S01]  /*1fcd0*/  MUFU.EX2 R206, R206 ;  /* 0x000000ce00ce7308 */ /* 0x000fe20000000800 */
[--C-:B------:R-:W-:Y:S01]  /*1fce0*/  FFMA.FTZ R210, R195, UR4, -R192.reuse ;  /* 0x00000004c3d27c23 */ /* 0x100fe200080108c0 */
[--C-:B------:R-:W-:Y:S01]  /*1fcf0*/  FFMA.FTZ R195, R181, UR4, -R192.reuse ;  /* 0x00000004b5c37c23 */ /* 0x100fe200080108c0 */
[C---:B------:R-:W-:Y:S01]  /*1fd00*/  HMMA.16816.F32.BF16 R56, R160.reuse, R134, R56 ;  /* 0x00000086a038723c */ /* 0x040fe20000041838 */
[----:B------:R-:W3:Y:S02]  /*1fd10*/  LDSM.16.MT88.4 R132, [R170+0x14000] ;  /* 0x01400000aa84783b */ /* 0x000ee40000004200 */
[----:B------:R-:W-:Y:S01]  /*1fd20*/  FFMA.FTZ R192, R180, UR4, -R192 ;  /* 0x00000004b4c07c23 */ /* 0x000fe200080108c0 */
[--C-:B------:R-:W-:Y:S03]  /*1fd30*/  FFMA.FTZ R168, R168, UR4, -R182.reuse ;  /* 0x00000004a8a87c23 */ /* 0x100fe600080108b6 */
[----:B------:R-:W5:Y:S01]  /*1fd40*/  MUFU.EX2 R207, R207 ;  /* 0x000000cf00cf7308 */ /* 0x000f620000000800 */
[--C-:B------:R-:W-:Y:S01]  /*1fd50*/  FFMA.FTZ R167, R167, UR4, -R182.reuse ;  /* 0x00000004a7a77c23 */ /* 0x100fe200080108b6 */
[--C-:B------:R-:W-:Y:S01]  /*1fd60*/  FFMA.FTZ R166, R166, UR4, -R182.reuse ;  /* 0x00000004a6a67c23 */ /* 0x100fe200080108b6 */
[C---:B------:R-:W-:Y:S03]  /*1fd70*/  HMMA.16816.F32.BF16 R60, R160.reuse, R140, R60 ;  /* 0x0000008ca03c723c */ /* 0x040fe6000004183c */
[----:B------:R-:W-:Y:S01]  /*1fd80*/  FFMA.FTZ R182, R165, UR4, -R182 ;  /* 0x00000004a5b67c23 */ /* 0x000fe200080108b6 */
[----:B------:R-:W-:Y:S03]  /*1fd90*/  FFMA.FTZ R193, R2, R243, R193 ;  /* 0x000000f302c17223 */ /* 0x000fe600000100c1 */
[----:B------:R-:W-:Y:S01]  /*1fda0*/  MUFU.EX2 R208, R208 ;  /* 0x000000d000d07308 */ /* 0x000fe20000000800 */
[----:B------:R-:W-:Y:S01]  /*1fdb0*/  ISETP.NE.AND P2, PT, R236, RZ, PT ;  /* 0x000000ffec00720c */ /* 0x000fe20003f45270 */
[----:B------:R-:W-:Y:S01]  /*1fdc0*/  FFMA.FTZ R191, R0, R241, R191 ;  /* 0x000000f100bf7223 */ /* 0x000fe200000100bf */
[C---:B------:R-:W-:Y:S01]  /*1fdd0*/  HMMA.16816.F32.BF16 R64, R160.reuse, R142, R64 ;  /* 0x0000008ea040723c */ /* 0x040fe20000041840 */
[----:B------:R-:W1:Y:S02]  /*1fde0*/  LDSM.16.MT88.4 R140, [R184+0x4000] ;  /* 0x00400000b88c783b */ /* 0x000e640000004200 */
[----:B------:R-:W-:Y:S01]  /*1fdf0*/  FADD.FTZ R190, R190, R193 ;  /* 0x000000c1bebe7221 */ /* 0x000fe20000010000 */
[----:B------:R-:W-:Y:S03]  /*1fe00*/  FADD.FTZ R191, R187, R191 ;  /* 0x000000bfbbbf7221 */ /* 0x000fe60000010000 */
[----:B------:R2:W-:Y:S01]  /*1fe10*/  MUFU.EX2 R165, R182 ;  /* 0x000000b600a57308 */ /* 0x0005e20000000800 */
[----:B------:R-:W-:Y:S01]  /*1fe20*/  FADD.FTZ R186, R186, R191 ;  /* 0x000000bfbaba7221 */ /* 0x000fe20000010000 */
[C---:B----4-:R-:W-:Y:S03]  /*1fe30*/  HMMA.16816.F32.BF16 R68, R160.reuse, R136, R68 ;  /* 0x00000088a044723c */ /* 0x050fe60000041844 */
[----:B------:R-:W-:Y:S05]  /*1fe40*/  FADD.FTZ R185, R185, R186 ;  /* 0x000000bab9b97221 */ /* 0x000fea0000010000 */
[----:B------:R-:W4:Y:S01]  /*1fe50*/  MUFU.EX2 R205, R205 ;  /* 0x000000cd00cd7308 */ /* 0x000f220000000800 */
[C---:B------:R-:W-:Y:S01]  /*1fe60*/  HMMA.16816.F32.BF16 R72, R160.reuse, R138, R72 ;  /* 0x0000008aa048723c */ /* 0x040fe20000041848 */
[----:B------:R-:W5:Y:S08]  /*1fe70*/  LDSM.16.MT88.4 R136, [R219+0x4000] ;  /* 0x00400000db88783b */ /* 0x000f700000004200 */
[----:B------:R-:W-:Y:S01]  /*1fe80*/  MUFU.EX2 R209, R209 ;  /* 0x000000d100d17308 */ /* 0x000fe20000000800 */
[C---:B---3--:R-:W-:Y:S01]  /*1fe90*/  HMMA.16816.F32.BF16 R76, R160.reuse, R132, R76 ;  /* 0x00000084a04c723c */ /* 0x048fe2000004184c */
[----:B--2---:R-:W-:Y:S08]  /*1fea0*/  LDSM.16.MT88.4 R180, [R184+0x5800] ;  /* 0x00580000b8b4783b */ /* 0x004ff00000004200 */
[----:B------:R-:W2:Y:S01]  /*1feb0*/  MUFU.EX2 R210, R210 ;  /* 0x000000d200d27308 */ /* 0x000ea20000000800 */
[C---:B------:R-:W-:Y:S01]  /*1fec0*/  HMMA.16816.F32.BF16 R80, R160.reuse, R134, R80 ;  /* 0x00000086a050723c */ /* 0x040fe20000041850 */
[----:B------:R-:W3:Y:S08]  /*1fed0*/  LDSM.16.MT88.4 R132, [R218+0x16000] ;  /* 0x01600000da84783b */ /* 0x000ef00000004200 */
[----:B------:R-:W-:Y:S01]  /*1fee0*/  MUFU.EX2 R168, R168 ;  /* 0x000000a800a87308 */ /* 0x000fe20000000800 */
[C---:B-1----:R-:W-:Y:S09]  /*1fef0*/  HMMA.16816.F32.BF16 R84, R160.reuse, R140, R84 ;  /* 0x0000008ca054723c */ /* 0x042ff20000041854 */
[----:B------:R-:W1:Y:S01]  /*1ff00*/  MUFU.EX2 R167, R167 ;  /* 0x000000a700a77308 */ /* 0x000e620000000800 */
[C---:B------:R-:W-:Y:S01]  /*1ff10*/  HMMA.16816.F32.BF16 R88, R160.reuse, R142, R88 ;  /* 0x0000008ea058723c */ /* 0x040fe20000041858 */
[----:B------:R-:W4:Y:S08]  /*1ff20*/  LDSM.16.MT88.4 R140, [R170+0x16000] ;  /* 0x01600000aa8c783b */ /* 0x000f300000004200 */
[----:B------:R-:W-:Y:S01]  /*1ff30*/  MUFU.EX2 R195, R195 ;  /* 0x000000c300c37308 */ /* 0x000fe20000000800 */
[C---:B-----5:R-:W-:Y:S09]  /*1ff40*/  HMMA.16816.F32.BF16 R92, R160.reuse, R136, R92 ;  /* 0x00000088a05c723c */ /* 0x060ff2000004185c */
[----:B------:R-:W5:Y:S01]  /*1ff50*/  MUFU.EX2 R192, R192 ;  /* 0x000000c000c07308 */ /* 0x000f620000000800 */
[C---:B------:R-:W-:Y:S01]  /*1ff60*/  HMMA.16816.F32.BF16 R96, R160.reuse, R138, R96 ;  /* 0x0000008aa060723c */ /* 0x040fe20000041860 */
[----:B------:R-:W2:Y:S08]  /*1ff70*/  LDSM.16.MT88.4 R136, [R184+0x6000] ;  /* 0x00600000b888783b */ /* 0x000eb00000004200 */
[----:B------:R-:W5:Y:S01]  /*1ff80*/  MUFU.EX2 R166, R166 ;  /* 0x000000a600a67308 */ /* 0x000f620000000800 */
[C---:B---3--:R-:W-:Y:S08]  /*1ff90*/  HMMA.16816.F32.BF16 R100, R160.reuse, R132, R100 ;  /* 0x00000084a064723c */ /* 0x048ff00000041864 */
[C---:B------:R-:W-:Y:S01]  /*1ffa0*/  HMMA.16816.F32.BF16 R104, R160.reuse, R134, R104 ;  /* 0x00000086a068723c */ /* 0x040fe20000041868 */
[----:B------:R-:W3:Y:S07]  /*1ffb0*/  LDSM.16.MT88.4 R132, [R219+0x6000] ;  /* 0x00600000db84783b */ /* 0x000eee0000004200 */
[C---:B----4-:R-:W-:Y:S08]  /*1ffc0*/  HMMA.16816.F32.BF16 R108, R160.reuse, R140, R108 ;  /* 0x0000008ca06c723c */ /* 0x050ff0000004186c */
[C---:B------:R-:W-:Y:S01]  /*1ffd0*/  HMMA.16816.F32.BF16 R112, R160.reuse, R142, R112 ;  /* 0x0000008ea070723c */ /* 0x040fe20000041870 */
[----:B------:R-:W-:Y:S07]  /*1ffe0*/  LDSM.16.MT88.4 R140, [R170+0x10800] ;  /* 0x01080000aa8c783b */ /* 0x000fee0000004200 */
[C---:B--2---:R-:W-:Y:S08]  /*1fff0*/  HMMA.16816.F32.BF16 R116, R160.reuse, R136, R116 ;  /* 0x00000088a074723c */ /* 0x044ff00000041874 */
[C---:B------:R-:W-:Y:S01]  /*20000*/  HMMA.16816.F32.BF16 R120, R160.reuse, R138, R120 ;  /* 0x0000008aa078723c */ /* 0x040fe20000041878 */
[----:B------:R-:W2:Y:S07]  /*20010*/  LDSM.16.MT88.4 R136, [R218+0x10800] ;  /* 0x01080000da88783b */ /* 0x000eae0000004200 */
        /* <DEDUP_REMOVED lines=11> */
[C---:B--2---:R-:W-:Y:S08]  /*200d0*/  HMMA.16816.F32.BF16 R4, R132.reuse, R136, R4 ;  /* 0x000000888404723c */ /* 0x044ff00000041804 */
        /* <DEDUP_REMOVED lines=43> */
[----:B------:R-:W2:Y:S07]  /*20390*/  LDSM.16.MT88.4 R140, [R184+0x1000] ;  /* 0x00100000b88c783b */ /* 0x000eae0000004200 */
[C---:B----4-:R-:W-:Y:S08]  /*203a0*/  HMMA.16816.F32.BF16 R124, R132.reuse, R144, R124 ;  /* 0x00000090847c723c */ /* 0x050ff0000004187c */
        /* <DEDUP_REMOVED lines=34> */
[----:B-----5:R-:W-:Y:S01]  /*205d0*/  F2FP.BF16.F32.PACK_AB R174, R192, R195 ;  /* 0x000000c3c0ae723e */ /* 0x020fe200000010ff */
        /* <DEDUP_REMOVED lines=86> */
.L_x_2402:
        /* <DEDUP_REMOVED lines=345> */
.L_x_2408:
[----:B------:R-:W-:Y:S05]  /*220d0*/  BSYNC.RECONVERGENT B0 ;  /* 0x0000000000007941 */ /* 0x000fea0003800200 */
.L_x_2407:
        /* <DEDUP_REMOVED lines=34> */
.L_x_2410:
[----:B------:R-:W-:Y:S05]  /*22300*/  BSYNC.RECONVERGENT B0 ;  /* 0x0000000000007941 */ /* 0x000fea0003800200 */
.L_x_2409:
        /* <DEDUP_REMOVED lines=21> */
.L_x_2412:
[----:B------:R-:W-:Y:S05]  /*22460*/  BSYNC.RECONVERGENT B0 ;  /* 0x0000000000007941 */ /* 0x000fea0003800200 */
.L_x_2411:
        /* <DEDUP_REMOVED lines=21> */
.L_x_2414:
[----:B------:R-:W-:Y:S05]  /*225c0*/  BSYNC.RECONVERGENT B0 ;  /* 0x0000000000007941 */ /* 0x000fea0003800200 */
.L_x_2413:
        /* <DEDUP_REMOVED lines=19> */
.L_x_2415:
        /* <DEDUP_REMOVED lines=16> */
.L_x_4073:


//--------------------- .text._ZN5flash24flash_fwd_splitkv_kernelI23Flash_fwd_kernel_traitsILi256ELi64ELi64ELi4ELb0ELb0EN7cutlass10bfloat16_tE19Flash_kernel_traitsILi256ELi64ELi64ELi4ES3_EELb1ELb0ELb1ELb0ELb0ELb0ELb0ELb1EEEvNS_16Flash_fwd_paramsE --------------------------
	.section	.text._ZN5flash24flash_fwd_splitkv_kernelI23Flash_fwd_kernel_traitsILi256ELi64ELi64ELi4ELb0ELb0EN7cutlass10bfloat16_tE19Flash_kernel_traitsILi256ELi64ELi64ELi4ES3_EELb1ELb0ELb1ELb0ELb0ELb0ELb0ELb1EEEvNS_16Flash_fwd_paramsE,"ax",@progbits
	.align	128
        .global         _ZN5flash24flash_fwd_splitkv_kernelI23Flash_fwd_kernel_traitsILi256ELi64ELi64ELi4ELb0ELb0EN7cutlass10bfloat16_tE19Flash_kernel_traitsILi256ELi64ELi64ELi4ES3_EELb1ELb0ELb1ELb0ELb0ELb0ELb0ELb1EEEvNS_16Flash_fwd_paramsE
        .type           _ZN5flash24flash_fwd_splitkv_kernelI23Flash_fwd_kernel_traitsILi256ELi64ELi64ELi4ELb0ELb0EN7cutlass10bfloat16_tE19Flash_kernel_traitsILi256ELi64ELi64ELi4ES3_EELb1ELb0ELb1ELb0ELb0ELb0ELb0ELb1EEEvNS_16Flash_fwd_paramsE,@function
        .size           _ZN5flash24flash_fwd_splitkv_kernelI23Flash_fwd_kernel_traitsILi256ELi64ELi64ELi4ELb0ELb0EN7cutlass10bfloat16_tE19Flash_kernel_traitsILi256ELi64ELi64ELi4ES3_EELb1ELb0ELb1ELb0ELb0ELb0ELb0ELb1EEEvNS_16Flash_fwd_paramsE,(.L_x_4074 - _ZN5flash24flash_fwd_splitkv_kernelI23Flash_fwd_kernel_traitsILi256ELi64ELi64ELi4ELb0ELb0EN7cutlass10bfloat16_tE19Flash_kernel_traitsILi256ELi64ELi64ELi4ES3_EELb1ELb0ELb1ELb0ELb0ELb0ELb0ELb1EEEvNS_16Flash_fwd_paramsE)
        .other          _ZN5flash24flash_fwd_splitkv_kernelI23Flash_fwd_kernel_traitsILi256ELi64ELi64ELi4ELb0ELb0EN7cutlass10bfloat16_tE19Flash_kernel_traitsILi256ELi64ELi64ELi4ES3_EELb1ELb0ELb1ELb0ELb0ELb0ELb0ELb1EEEvNS_16Flash_fwd_paramsE,@"STO_CUDA_ENTRY STV_DEFAULT"
_ZN5flash24flash_fwd_splitkv_kernelI23Flash_fwd_kernel_traitsILi256ELi64ELi64ELi4ELb0ELb0EN7cutlass10bfloat16_tE19Flash_kernel_traitsILi256ELi64ELi64ELi4ES3_EELb1ELb0ELb1ELb0ELb0ELb0ELb0ELb1EEEvNS_16Flash_fwd_paramsE:
.text._ZN5flash24flash_fwd_splitkv_kernelI23Flash_fwd_kernel_traitsILi256ELi64ELi64ELi4ELb0ELb0EN7cutlass10bfloat16_tE19Flash_kernel_traitsILi256ELi64ELi64ELi4ES3_EELb1ELb0ELb1ELb0ELb0ELb0ELb0ELb1EEEvNS_16Flash_fwd_paramsE:
[----:B------:R-:W-:Y:S01]  /*0000*/  LDC R1, c[0x0][0x37c] ;  /* 0x0000df00ff017b82 */ /* 0x000fe20000000800 */
[----:B------:R-:W1:Y:S07]  /*0010*/  LDCU.64 UR12, c[0x0][0x460] ;  /* 0x00008c00ff0c77ac */ /* 0x000e6e0008000a00 */
[----:B------:R-:W2:Y:S01]  /*0020*/  S2UR UR23, SR_CTAID.Y ;  /* 0x00000000001779c3 */ /* 0x000ea20000002600 */
[----:B------:R-:W3:Y:S01]  /*0030*/  LDCU.64 UR4, c[0x0][0x478] ;  /* 0x00008f00ff0477ac */ /* 0x000ee20008000a00 */
[----:B------:R-:W2:Y:S01]  /*0040*/  LDCU.64 UR14, c[0x0][0x460] ;  /* 0x00008c00ff0e77ac */ /* 0x000ea20008000a00 */
[----:B------:R-:W4:Y:S01]  /*0050*/  LDCU.64 UR10, c[0x0][0x470] ;  /* 0x00008e00ff0a77ac */ /* 0x000f220008000a00 */
[----:B------:R-:W5:Y:S01]  /*0060*/  LDCU.U8 UR16, c[0x0][0x532] ;  /* 0x0000a640ff1077ac */ /* 0x000f620008000000 */
[----:B-1----:R-:W-:Y:S01]  /*0070*/  ISETP.NE.U32.AND P4, PT, RZ, UR12, PT ;  /* 0x0000000cff007c0c */ /* 0x002fe2000bf85070 */
[----:B------:R-:W1:Y:S03]  /*0080*/  LDCU.64 UR8, c[0x0][0x468] ;  /* 0x00008d00ff0877ac */ /* 0x000e660008000a00 */
[----:B------:R-:W-:Y:S01]  /*0090*/  ISETP.NE.AND.EX P4, PT, RZ, UR13, PT, P4 ;  /* 0x0000000dff007c0c */ /* 0x000fe2000bf85340 */
[----:B------:R-:W-:-:S02]  /*00a0*/  UISETP.NE.U32.AND UP3, UPT, UR12, URZ, UPT ;  /* 0x000000ff0c00728c */ /* 0x000fc4000bf65070 */
[----:B---3--:R-:W-:Y:S02]  /*00b0*/  UISETP.NE.U32.AND UP2, UPT, UR4, URZ, UPT ;  /* 0x000000ff0400728c */ /* 0x008fe4000bf45070 */
[----:B------:R-:W-:Y:S01]  /*00c0*/  UISETP.NE.AND.EX UP3, UPT, UR13, URZ, UPT, UP3 ;  /* 0x000000ff0d00728c */ /* 0x000fe2000bf65330 */
[----:B------:R-:W3:Y:S01]  /*00d0*/  LDCU.64 UR6, c[0x0][0x358] ;  /* 0x00006b00ff0677ac */ /* 0x000ee20008000a00 */
[----:B--2---:R-:W-:-:S04]  /*00e0*/  UIMAD.WIDE.U32 UR12, UR23, 0x4, UR14 ;  /* 0x00000004170c78a5 */ /* 0x004fc8000f8e000e */
[----:B------:R-:W-:Y:S01]  /*00f0*/  PLOP3.LUT P1, PT, PT, PT, UP3, 0x80, 0x8 ;  /* 0x000000000008781c */ /* 0x000fe20003f2f038 */
[----:B------:R-:W-:Y:S02]  /*0100*/  UISETP.NE.AND.EX UP2, UPT, UR5, URZ, UPT, UP2 ;  /* 0x000000ff0500728c */ /* 0x000fe4000bf45320 */
[----:B------:R-:W-:Y:S01]  /*0110*/  USHF.L.U32 UR15, UR23, 0x2, URZ ;  /* 0x00000002170f7899 */ /* 0x000fe200080006ff */
[----:B------:R-:W-:Y:S01]  /*0120*/  IMAD.U32 R6, RZ, RZ, UR12 ;  /* 0x0000000cff067e24 */ /* 0x000fe2000f8e00ff */
[----:B------:R-:W-:Y:S01]  /*0130*/  USHF.R.U32.HI UR14, URZ, 0x1e, UR23 ;  /* 0x0000001eff0e7899 */ /* 0x000fe20008011617 */
[----:B----4-:R-:W-:Y:S01]  /*0140*/  ISETP.NE.U32.AND P3, PT, RZ, UR10, PT ;  /* 0x0000000aff007c0c */ /* 0x010fe2000bf65070 */
[----:B------:R-:W-:Y:S01]  /*0150*/  UIADD3 UR12, UP0, UPT, UR15, UR10, URZ ;  /* 0x0000000a0f0c7290 */ /* 0x000fe2000ff1e0ff */
[----:B------:R-:W-:Y:S01]  /*0160*/  IMAD.U32 R7, RZ, RZ, UR13 ;  /* 0x0000000dff077e24 */ /* 0x000fe2000f8e00ff */
[----:B-----5:R-:W-:Y:S02]  /*0170*/  UISETP.NE.AND UP4, UPT, UR16, URZ, UPT ;  /* 0x000000ff1000728c */ /* 0x020fe4000bf85270 */
[----:B-1----:R-:W-:-:S02]  /*0180*/  UISETP.EQ.U32.AND UP1, UPT, UR8, URZ, UPT ;  /* 0x000000ff0800728c */ /* 0x002fc4000bf22070 */
[----:B------:R-:W-:Y:S01]  /*0190*/  UIADD3.X UR10, UPT, UPT, UR14, UR11, URZ, UP0, !UPT ;  /* 0x0000000b0e0a7290 */ /* 0x000fe200087fe4ff */
[----:B---3--:R-:W2:Y:S01]  /*01a0*/  @P4 LDG.E R5, desc[UR6][R6.64] ;  /* 0x0000000606054981 */ /* 0x008ea2000c1e1900 */
[----:B------:R-:W-:Y:S02]  /*01b0*/  @UP2 UIADD3 UR4, UP0, UPT, UR15, UR4, URZ ;  /* 0x000000040f042290 */ /* 0x000fe4000ff1e0ff */
[----:B------:R-:W-:Y:S01]  /*01c0*/  UISETP.EQ.OR.EX UP1, UPT, UR9, URZ, !UP4, UP1 ;  /* 0x000000ff0900728c */ /* 0x000fe2000e722710 */
[----:B------:R1:W3:Y:S01]  /*01d0*/  @P1 LDG.E R2, desc[UR6][R6.64+0x4] ;  /* 0x0000040606021981 */ /* 0x0002e2000c1e1900 */
[----:B------:R-:W-:Y:S01]  /*01e0*/  ISETP.NE.AND.EX P3, PT, RZ, UR11, PT, P3 ;  /* 0x0000000bff007c0c */ /* 0x000fe2000bf65330 */
[----:B------:R-:W-:Y:S01]  /*01f0*/  @UP2 UIADD3.X UR5, UPT, UPT, UR14, UR5, URZ, UP0, !UPT ;  /* 0x000000050e052290 */ /* 0x000fe200087fe4ff */
[----:B------:R-:W-:Y:S01]  /*0200*/  IMAD.U32 R8, RZ, RZ, UR4 ;  /* 0x00000004ff087e24 */ /* 0x000fe2000f8e00ff */
[----:B------:R-:W-:Y:S01]  /*0210*/  UIADD3 UR11, UP0, UPT, UR15, UR8, URZ ;  /* 0x000000080f0b7290 */ /* 0x000fe2000ff1e0ff */
[----:B------:R-:W-:Y:S01]  /*0220*/  PLOP3.LUT P2, PT, PT, PT, UP1, 0x80, 0x8 ;  /* 0x000000000008781c */ /* 0x000fe20003f4f018 */
[----:B------:R-:W-:Y:S01]  /*0230*/  IMAD.U32 R102, RZ, RZ, UR12 ;  /* 0x0000000cff667e24 */ /* 0x000fe2000f8e00ff */
[----:B------:R-:W-:Y:S01]  /*0240*/  PLOP3.LUT P0, PT, PT, PT, UP2, 0x80, 0x8 ;  /* 0x000000000008781c */ /* 0x000fe20003f0f028 */
[----:B------:R-:W-:Y:S01]  /*0250*/  UIADD3.X UR4, UPT, UPT, UR14, UR9, URZ, UP0, !UPT ;  /* 0x000000090e047290 */ /* 0x000fe200087fe4ff */
[----:B------:R-:W-:-:S02]  /*0260*/  IMAD.U32 R103, RZ, RZ, UR10 ;  /* 0x0000000aff677e24 */ /* 0x000fc4000f8e00ff */
[----:B------:R-:W-:-:S03]  /*0270*/  IMAD.U32 R9, RZ, RZ, UR5 ;  /* 0x00000005ff097e24 */ /* 0x000fc6000f8e00ff */
[----:B------:R-:W4:Y:S06]  /*0280*/  @P3 LDG.E R3, desc[UR6][R102.64] ;  /* 0x0000000666033981 */ /* 0x000f2c000c1e1900 */
[----:B------:R-:W5:Y:S01]  /*0290*/  @P0 LDG.E R0, desc[UR6][R8.64] ;  /* 0x0000000608000981 */ /* 0x000f62000c1e1900 */
[----:B-1----:R-:W-:Y:S02]  /*02a0*/  IMAD.U32 R6, RZ, RZ, UR11 ;  /* 0x0000000bff067e24 */ /* 0x002fe4000f8e00ff */
[----:B------:R-:W-:Y:S01]  /*02b0*/  IMAD.U32 R7, RZ, RZ, UR4 ;  /* 0x00000004ff077e24 */ /* 0x000fe2000f8e00ff */
[----:B------:R-:W1:Y:S01]  /*02c0*/  S2UR UR10, SR_CTAID.X ;  /* 0x00000000000a79c3 */ /* 0x000e620000002500 */
[----:B------:R-:W-:Y:S01]  /*02d0*/  UMOV UR20, 0xffffffff ;  /* 0xffffffff00147882 */ /* 0x000fe20000000000 */
[----:B------:R-:W3:Y:S02]  /*02e0*/  @!UP3 LDCU UR21, c[0x0][0x434] ;  /* 0x00008680ff15b7ac */ /* 0x000ee40008000800 */
[----:B------:R-:W5:Y:S01]  /*02f0*/  @!P2 LDG.E R4, desc[UR6][R6.64] ;  /* 0x000000060604a981 */ /* 0x000f62000c1e1900 */
[----:B------:R-:W4:Y:S01]  /*0300*/  @!UP2 LDCU.64 UR4, c[0x0][0x488] ;  /* 0x00009100ff04a7ac */ /* 0x000f220008000a00 */
[----:B------:R-:W-:Y:S01]  /*0310*/  UISETP.NE.U32.AND UP0, UPT, UR8, URZ, UPT ;  /* 0x000000ff0800728c */ /* 0x000fe2000bf05070 */
[----:B------:R-:W-:Y:S01]  /*0320*/  UMOV UR11, URZ ;  /* 0x000000ff000b7c82 */ /* 0x000fe20008000000 */
[----:B------:R-:W-:Y:S01]  /*0330*/  UMOV UR26, 0xffffffff ;  /* 0xffffffff001a7882 */ /* 0x000fe20000000000 */
[----:B------:R-:W2:Y:S01]  /*0340*/  @!UP2 LDCU UR8, c[0x0][0x43c] ;  /* 0x00008780ff08a7ac */ /* 0x000ea20008000800 */
[----:B-1----:R-:W-:Y:S01]  /*0350*/  USHF.L.U32 UR25, UR10, 0x6, URZ ;  /* 0x000000060a197899 */ /* 0x002fe200080006ff */
[----:B--2---:R-:W-:-:S02]  /*0360*/  @P4 R2UR UR20, R5 ;  /* 0x00000000051442ca */ /* 0x004fc400000e0000 */
[----:B---3--:R-:W-:-:S13]  /*0370*/  @P1 R2UR UR12, R2 ;  /* 0x00000000020c12ca */ /* 0x008fda00000e0000 */
[----:B------:R-:W-:Y:S01]  /*0380*/  @UP3 UIADD3 UR21, UPT, UPT, UR12, -UR20, URZ ;  /* 0x800000140c153290 */ /* 0x000fe2000fffe0ff */
[----:B----4-:R-:W-:Y:S01]  /*0390*/  @P3 R2UR UR11, R3 ;  /* 0x00000000030b32ca */ /* 0x010fe200000e0000 */
[----:B------:R-:W-:Y:S02]  /*03a0*/  UISETP.NE.AND.EX UP3, UPT, UR9, URZ, UPT, UP0 ;  /* 0x000000ff0900728c */ /* 0x000fe4000bf65300 */
[----:B------:R-:W-:Y:S02]  /*03b0*/  UISETP.GT.AND UP1, UPT, UR21, UR25, UPT ;  /* 0x000000191500728c */ /* 0x000fe4000bf24270 */
[----:B------:R-:W-:Y:S01]  /*03c0*/  @!UP2 UISETP.NE.U32.AND UP0, UPT, UR4, URZ, UPT ;  /* 0x000000ff0400a28c */ /* 0x000fe2000bf05070 */
[----:B-----5:R-:W-:-:S03]  /*03d0*/  @P0 R2UR UR22, R0 ;  /* 0x00000000001602ca */ /* 0x020fc600000e0000 */
[----:B------:R-:W-:Y:S01]  /*03e0*/  PLOP3.LUT P0, PT, PT, PT, UP1, 0x80, 0x8 ;  /* 0x000000000008781c */ /* 0x000fe20003f0f018 */
[----:B------:R-:W-:Y:S02]  /*03f0*/  @!UP2 UISETP.NE.AND.EX UP0, UPT, UR5, URZ, UPT, UP0 ;  /* 0x000000ff0500a28c */ /* 0x000fe4000bf05300 */
        /* <DEDUP_REMOVED lines=8> */
[----:B--2---:R-:W-:-:S15]  /*0480*/  @!P1 R2UR UR5, R2 ;  /* 0x00000000020592ca */ /* 0x004fde00000e0000 */
.L_x_2416:
[----:B------:R-:W-:Y:S01]  /*0490*/  @!UP2 USEL UR4, UR8, URZ, UP0 ;  /* 0x000000ff0804a287 */ /* 0x000fe20008000000 */
[----:B-1----:R-:W-:Y:S11]  /*04a0*/  @!P0 EXIT ;  /* 0x000000000000894d */ /* 0x002ff60003800000 */
[----:B------:R-:W1:Y:S01]  /*04b0*/  LDCU UR8, c[0x0][0x508] ;  /* 0x0000a100ff0877ac */ /* 0x000e620008000800 */
[----:B------:R-:W2:Y:S01]  /*04c0*/  S2UR UR24, SR_CTAID.Z ;  /* 0x00000000001879c3 */ /* 0x000ea20000002700 */
[----:B------:R-:W3:Y:S01]  /*04d0*/  S2R R60, SR_TID.X ;  /* 0x00000000003c7919 */ /* 0x000ee20000002100 */
[----:B------:R-:W4:Y:S01]  /*04e0*/  LDCU UR13, c[0x0][0x438] ;  /* 0x00008700ff0d77ac */ /* 0x000f220008000800 */
[----:B------:R-:W-:Y:S02]  /*04f0*/  UIADD3 UR5, UPT, UPT, UR5, -UR11, URZ ;  /* 0x8000000b05057290 */ /* 0x000fe4000fffe0ff */
[----:B------:R-:W-:Y:S02]  /*0500*/  @UP2 UIADD3 UR22, UPT, UPT, UR22, -UR11, URZ ;  /* 0x8000000b16162290 */ /* 0x000fe4000fffe0ff */
[----:B------:R-:W-:Y:S02]  /*0510*/  @!UP2 UIADD3 UR22, UPT, UPT, UR5, UR4, URZ ;  /* 0x000000040516a290 */ /* 0x000fe4000fffe0ff */
        /* <DEDUP_REMOVED lines=75> */
.L_x_2419:
[----:B------:R-:W-:Y:S05]  /*09d0*/  BSYNC.RECONVERGENT B0 ;  /* 0x0000000000007941 */ /* 0x000fea0003800200 */
.L_x_2418:
        /* <DEDUP_REMOVED lines=23> */
.L_x_2421:
[----:B------:R-:W-:Y:S05]  /*0b50*/  BSYNC.RECONVERGENT B0 ;  /* 0x0000000000007941 */ /* 0x000fea0003800200 */
.L_x_2420:
        /* <DEDUP_REMOVED lines=22> */
.L_x_2423:
[----:B------:R-:W-:Y:S05]  /*0cc0*/  BSYNC.RECONVERGENT B0 ;  /* 0x0000000000007941 */ /* 0x000fea0003800200 */
.L_x_2422:
        /* <DEDUP_REMOVED lines=21> */
.L_x_2425:
[----:B------:R-:W-:Y:S05]  /*0e20*/  BSYNC.RECONVERGENT B0 ;  /* 0x0000000000007941 */ /* 0x000fea0003800200 */
.L_x_2424:
[----:B------:R-:W5:Y:S01]  /*0e30*/  LDCU.64 UR4, c[0x0][0x420] ;  /* 0x00008400ff0477ac */ /* 0x000f620008000a00 */
[----:B------:R-:W-:Y:S01]  /*0e40*/  ISETP.NE.AND P4, PT, R2, RZ, PT ;  /* 0x000000ff0200720c */ /* 0x000fe20003f85270 */
[----:B------:R-:W-:Y:S01]  /*0e50*/  IMAD.U32 R0, RZ, RZ, UR25 ;  /* 0x00000019ff007e24 */ /* 0x000fe2000f8e00ff */
[C---:B------:R-:W-:Y:S02]  /*0e60*/  IADD3 R3, P0, PT, R60.reuse, UR25, RZ ;  /* 0x000000193c037c10 */ /* 0x040fe4000ff1e0ff */
[----:B------:R-:W-:Y:S02]  /*0e70*/  ISETP.GE.OR P2, PT, R7, UR21, P4 ;  /* 0x0000001507007c0c */ /* 0x000fe4000a746670 */
[----:B------:R-:W-:Y:S02]  /*0e80*/  ISETP.GE.OR P3, PT, R60, UR21, P4 ;  /* 0x000000153c007c0c */ /* 0x000fe4000a766670 */
[----:B------:R-:W-:Y:S02]  /*0e90*/  ISETP.GE.OR P1, PT, R6, UR21, P4 ;  /* 0x0000001506007c0c */ /* 0x000fe4000a726670 */
[----:B------:R-:W-:-:S02]  /*0ea0*/  ISETP.GE.OR P4, PT, R4, UR21, P4 ;  /* 0x0000001504007c0c */ /* 0x000fc4000a786670 */
[----:B------:R-:W-:Y:S02]  /*0eb0*/  LEA.HI.X.SX32 R0, R0, RZ, 0x1, P0 ;  /* 0x000000ff00007211 */ /* 0x000fe400000f0eff */
[----:B-----5:R-:W-:-:S03]  /*0ec0*/  LEA R6, P0, R3, UR4, 0x2 ;  /* 0x0000000403067c11 */ /* 0x020fc6000f8010ff */
[----:B------:R-:W-:Y:S01]  /*0ed0*/  @!P2 IMAD.MOV.U32 R2, RZ, RZ, 0x7f800000 ;  /* 0x7f800000ff02a424 */ /* 0x000fe200078e00ff */
[----:B------:R-:W-:Y:S01]  /*0ee0*/  LEA.HI.X R7, R3, UR5, R0, 0x2, P0 ;  /* 0x0000000503077c11 */ /* 0x000fe200080f1400 */
[----:B------:R-:W-:Y:S02]  /*0ef0*/  @!P3 IMAD.MOV.U32 R3, RZ, RZ, 0x7f800000 ;  /* 0x7f800000ff03b424 */ /* 0x000fe400078e00ff */
[----:B------:R-:W-:Y:S02]  /*0f00*/  @!P1 IMAD.MOV.U32 R0, RZ, RZ, 0x7f800000 ;  /* 0x7f800000ff009424 */ /* 0x000fe400078e00ff */
[----:B------:R1:W-:Y:S04]  /*0f10*/  @!P2 STG.E desc[UR6][R6.64+0x40], R2 ;  /* 0x000040020600a986 */ /* 0x0003e8000c101906 */
[----:B------:R1:W-:Y:S04]  /*0f20*/  @!P3 STG.E desc[UR6][R6.64], R3 ;  /* 0x000000030600b986 */ /* 0x0003e8000c101906 */
[----:B------:R1:W-:Y:S01]  /*0f30*/  @!P1 STG.E desc[UR6][R6.64+0x80], R0 ;  /* 0x0000800006009986 */ /* 0x0003e2000c101906 */
[----:B------:R-:W-:Y:S05]  /*0f40*/  @P4 EXIT ;  /* 0x000000000000494d */ /* 0x000fea0003800000 */
[----:B-1----:R-:W-:-:S05]  /*0f50*/  MOV R3, 0x7f800000 ;  /* 0x7f80000000037802 */ /* 0x002fca0000000f00 */
[----:B------:R-:W-:Y:S01]  /*0f60*/  STG.E desc[UR6][R6.64+0xc0], R3 ;  /* 0x0000c00306007986 */ /* 0x000fe2000c101906 */
[----:B------:R-:W-:Y:S05]  /*0f70*/  EXIT ;  /* 0x000000000000794d */ /* 0x000fea0003800000 */
.L_x_2417:
        /* <DEDUP_REMOVED lines=13> */
.L_x_2426:
[----:B------:R-:W-:Y:S05]  /*1050*/  BRA.U !UP0, `(.L_x_2427) ;  /* 0x0000000508987547 */ /* 0x000fea000b800000 */
[----:B------:R-:W1:Y:S01]  /*1060*/  LDC R7, c[0x0][0x4f0] ;  /* 0x00013c00ff077b82 */ /* 0x000e620000000800 */
[----:B------:R-:W-:Y:S01]  /*1070*/  ULEA UR18, UR4, 0xffffffc0, 0x6 ;  /* 0xffffffc004127891 */ /* 0x000fe2000f8e30ff */
[----:B------:R-:W-:Y:S01]  /*1080*/  IMAD.MOV.U32 R4, RZ, RZ, RZ ;  /* 0x000000ffff047224 */ /* 0x000fe200078e00ff */
[----:B------:R-:W2:Y:S04]  /*1090*/  LDCU.64 UR8, c[0x0][0x4e8] ;  /* 0x00009d00ff0877ac */ /* 0x000ea80008000a00 */
[----:B------:R-:W-:Y:S01]  /*10a0*/  MOV R0, UR18 ;  /* 0x0000001200007c02 */ /* 0x000fe20008000f00 */
[----:B------:R-:W3:Y:S01]  /*10b0*/  LDC R18, c[0x0][0x3e8] ;  /* 0x0000fa00ff127b82 */ /* 0x000ee20000000800 */
[----:B------:R-:W4:Y:S02]  /*10c0*/  LDCU.64 UR16, c[0x0][0x3b8] ;  /* 0x00007700ff1077ac */ /* 0x000f240008000a00 */
[----:B------:R-:W-:Y:S01]  /*10d0*/  IABS R0, R0 ;  /* 0x0000000000007213 */ /* 0x000fe20000000000 */
[----:B------:R-:W5:Y:S01]  /*10e0*/  LDCU.64 UR14, c[0x0][0x3c0] ;  /* 0x00007800ff0e77ac */ /* 0x000f620008000a00 */
        /* <DEDUP_REMOVED lines=13> */
[----:B-1----:R-:W-:-:S04]  /*11c0*/  IMAD.MOV R2, RZ, RZ, -R5 ;  /* 0x000000ffff027224 */ /* 0x002fc800078e0a05 */
[----:B------:R-:W-:-:S04]  /*11d0*/  IMAD R2, R2, R3, RZ ;  /* 0x0000000302027224 */ /* 0x000fc800078e02ff */
[----:B------:R-:W-:Y:S01]  /*11e0*/  IMAD.HI.U32 R5, R5, R2, R4 ;  /* 0x0000000205057227 */ /* 0x000fe200078e0004 */
[----:B------:R-:W-:-:S05]  /*11f0*/  MOV R2, R0 ;  /* 0x0000000000027202 */ /* 0x000fca0000000f00 */
[----:B------:R-:W-:-:S04]  /*1200*/  IMAD.HI.U32 R4, R5, R2, RZ ;  /* 0x0000000205047227 */ /* 0x000fc800078e00ff */
[----:B------:R-:W-:-:S04]  /*1210*/  IMAD.MOV R0, RZ, RZ, -R4 ;  /* 0x000000ffff007224 */ /* 0x000fc800078e0a04 */
[----:B------:R-:W-:-:S05]  /*1220*/  IMAD R0, R3, R0, R2 ;  /* 0x0000000003007224 */ /* 0x000fca00078e0202 */
[----:B------:R-:W-:-:S13]  /*1230*/  ISETP.GT.U32.AND P1, PT, R3, R0, PT ;  /* 0x000000000300720c */ /* 0x000fda0003f24070 */
[-C--:B------:R-:W-:Y:S01]  /*1240*/  @!P1 IADD3 R0, PT, PT, R0, -R3.reuse, RZ ;  /* 0x8000000300009210 */ /* 0x080fe20007ffe0ff */
[----:B------:R-:W-:Y:S01]  /*1250*/  @!P1 VIADD R4, R4, 0x1 ;  /* 0x0000000104049836 */ /* 0x000fe20000000000 */
[C---:B------:R-:W-:Y:S02]  /*1260*/  ISETP.NE.AND P1, PT, R7.reuse, RZ, PT ;  /* 0x000000ff0700720c */ /* 0x040fe40003f25270 */
[----:B------:R-:W-:Y:S02]  /*1270*/  ISETP.GE.U32.AND P2, PT, R0, R3, PT ;  /* 0x000000030000720c */ /* 0x000fe40003f46070 */
[----:B------:R-:W-:-:S04]  /*1280*/  LOP3.LUT R0, R7, UR18, RZ, 0x3c, !PT ;  /* 0x0000001207007c12 */ /* 0x000fc8000f8e3cff */
[----:B------:R-:W-:-:S07]  /*1290*/  ISETP.GE.AND P0, PT, R0, RZ, PT ;  /* 0x000000ff0000720c */ /* 0x000fce0003f06270 */
[----:B------:R-:W-:-:S05]  /*12a0*/  @P2 IADD3 R4, PT, PT, R4, 0x1, RZ ;  /* 0x0000000104042810 */ /* 0x000fca0007ffe0ff */
[----:B------:R-:W-:-:S05]  /*12b0*/  IMAD.MOV.U32 R2, RZ, RZ, R4 ;  /* 0x000000ffff027224 */ /* 0x000fca00078e0004 */
[----:B------:R-:W-:Y:S02]  /*12c0*/  @!P0 IADD3 R2, PT, PT, -R2, RZ, RZ ;  /* 0x000000ff02028210 */ /* 0x000fe40007ffe1ff */
[----:B------:R-:W-:-:S05]  /*12d0*/  @!P1 LOP3.LUT R2, RZ, R7, RZ, 0x33, !PT ;  /* 0x00000007ff029212 */ /* 0x000fca00078e33ff */
[----:B------:R-:W-:-:S06]  /*12e0*/  IMAD.WIDE R8, R2, 0x4, R230 ;  /* 0x0000000402087825 */ /* 0x000fcc00078e02e6 */
[----:B------:R-:W5:Y:S01]  /*12f0*/  LDG.E R8, desc[UR6][R8.64] ;  /* 0x0000000608087981 */ /* 0x000f62000c1e1900 */
[----:B---3--:R-:W-:Y:S01]  /*1300*/  IABS R0, R18 ;  /* 0x0000001200007213 */ /* 0x008fe20000000000 */
[----:B------:R-:W-:Y:S01]  /*1310*/  IMAD.MOV R2, RZ, RZ, -R2 ;  /* 0x000000ffff027224 */ /* 0x000fe200078e0a02 */
[----:B------:R-:W1:Y:S02]  /*1320*/  S2R R3, SR_CTAID.Z ;  /* 0x0000000000037919 */ /* 0x000e640000002700 */
[----:B------:R-:W3:Y:S01]  /*1330*/  I2F.RP R6, R0 ;  /* 0x0000000000067306 */ /* 0x000ee20000209400 */
[----:B------:R-:W-:-:S07]  /*1340*/  IMAD R2, R7, R2, UR18 ;  /* 0x0000001207027e24 */ /* 0x000fce000f8e0202 */
[----:B---3--:R-:W3:Y:S01]  /*1350*/  MUFU.RCP R10, R6 ;  /* 0x00000006000a7308 */ /* 0x008ee20000001000 */
[----:B-1----:R-:W-:Y:S02]  /*1360*/  IABS R3, R3 ;  /* 0x0000000300037213 */ /* 0x002fe40000000000 */
[----:B---3--:R-:W-:-:S05]  /*1370*/  IADD3 R10, PT, PT, R10, 0xffffffe, RZ ;  /* 0x0ffffffe0a0a7810 */ /* 0x008fca0007ffe0ff */
[----:B------:R-:W1:Y:S02]  /*1380*/  F2I.FTZ.U32.TRUNC.NTZ R11, R10 ;  /* 0x0000000a000b7305 */ /* 0x000e64000021f000 */
[----:B-1----:R-:W-:Y:S01]  /*1390*/  IMAD.MOV R4, RZ, RZ, -R11 ;  /* 0x000000ffff047224 */ /* 0x002fe200078e0a0b */
[----:B------:R-:W-:-:S03]  /*13a0*/  MOV R10, RZ ;  /* 0x000000ff000a7202 */ /* 0x000fc60000000f00 */
[----:B------:R-:W-:-:S04]  /*13b0*/  IMAD R4, R4, R0, RZ ;  /* 0x0000000004047224 */ /* 0x000fc800078e02ff */
        /* <DEDUP_REMOVED lines=11> */
[----:B------:R-:W-:-:S02]  /*1470*/  ISETP.GE.AND P0, PT, R0, RZ, PT ;  /* 0x000000ff0000720c */ /* 0x000fc40003f06270 */
[----:B------:R-:W-:Y:S02]  /*1480*/  SHF.R.S32.HI R0, RZ, 0x1f, R2 ;  /* 0x0000001fff007819 */ /* 0x000fe40000011402 */
[----:B------:R-:W-:-:S03]  /*1490*/  LOP3.LUT R18, RZ, R18, RZ, 0x33, !PT ;  /* 0x00000012ff127212 */ /* 0x000fc600078e33ff */
[----:B------:R-:W-:-:S05]  /*14a0*/  @P2 IADD3 R5, PT, PT, R5, 0x1, RZ ;  /* 0x0000000105052810 */ /* 0x000fca0007ffe0ff */
[----:B------:R-:W-:-:S05]  /*14b0*/  IMAD.MOV.U32 R7, RZ, RZ, R5 ;  /* 0x000000ffff077224 */ /* 0x000fca00078e0005 */
[----:B------:R-:W-:Y:S02]  /*14c0*/  @!P0 IADD3 R7, PT, PT, -R7, RZ, RZ ;  /* 0x000000ff07078210 */ /* 0x000fe40007ffe1ff */
[----:B-----5:R-:W-:Y:S01]  /*14d0*/  SHF.R.S32.HI R3, RZ, 0x1f, R8 ;  /* 0x0000001fff037819 */ /* 0x020fe20000011408 */
[----:B--2---:R-:W-:-:S04]  /*14e0*/  IMAD.WIDE.U32 R12, R8, UR10, RZ ;  /* 0x0000000a080c7c25 */ /* 0x004fc8000f8e00ff */
[C---:B------:R-:W-:Y:S02]  /*14f0*/  IMAD R9, R3.reuse, UR10, RZ ;  /* 0x0000000a03097c24 */ /* 0x040fe4000f8e02ff */
[----:B----4-:R-:W-:Y:S02]  /*1500*/  IMAD R3, R3, UR8, RZ ;  /* 0x0000000803037c24 */ /* 0x010fe4000f8e02ff */
[C---:B------:R-:W-:Y:S02]  /*1510*/  IMAD R9, R8.reuse, UR11, R9 ;  /* 0x0000000b08097c24 */ /* 0x040fe4000f8e0209 */
[----:B------:R-:W-:Y:S02]  /*1520*/  IMAD R10, R8, UR9, R3 ;  /* 0x00000009080a7c24 */ /* 0x000fe4000f8e0203 */
[----:B------:R-:W-:Y:S01]  /*1530*/  IMAD R3, R0, UR16, RZ ;  /* 0x0000001000037c24 */ /* 0x000fe2000f8e02ff */
[----:B------:R-:W-:Y:S01]  /*1540*/  IADD3 R13, PT, PT, R13, R9, RZ ;  /* 0x000000090d0d7210 */ /* 0x000fe20007ffe0ff */
[----:B------:R-:W-:Y:S01]  /*1550*/  IMAD.WIDE.U32 R8, R8, UR8, RZ ;  /* 0x0000000808087c25 */ /* 0x000fe2000f8e00ff */
[----:B------:R-:W1:Y:S03]  /*1560*/  LDCU.128 UR8, c[0x0][0x3d0] ;  /* 0x00007a00ff0877ac */ /* 0x000e660008000c00 */
[----:B------:R-:W-:Y:S01]  /*1570*/  IMAD R3, R2, UR17, R3 ;  /* 0x0000001102037c24 */ /* 0x000fe2000f8e0203 */
[----:B------:R-:W-:Y:S01]  /*1580*/  IADD3 R11, PT, PT, R9, R10, RZ ;  /* 0x0000000a090b7210 */ /* 0x000fe20007ffe0ff */
[----:B------:R-:W-:-:S02]  /*1590*/  IMAD.MOV.U32 R10, RZ, RZ, R8 ;  /* 0x000000ffff0a7224 */ /* 0x000fc400078e0008 */
[----:B------:R-:W-:Y:S01]  /*15a0*/  IMAD R9, R0, UR14, RZ ;  /* 0x0000000e00097c24 */ /* 0x000fe2000f8e02ff */
[----:B------:R-:W-:Y:S01]  /*15b0*/  SEL R0, R18, R7, !P1 ;  /* 0x0000000712007207 */ /* 0x000fe20004800000 */
[----:B------:R-:W-:-:S04]  /*15c0*/  IMAD.WIDE.U32 R12, R2, UR16, R12 ;  /* 0x00000010020c7c25 */ /* 0x000fc8000f8e000c */
[C---:B------:R-:W-:Y:S01]  /*15d0*/  IMAD R9, R2.reuse, UR15, R9 ;  /* 0x0000000f02097c24 */ /* 0x040fe2000f8e0209 */
[----:B------:R-:W-:Y:S01]  /*15e0*/  IADD3 R13, PT, PT, R13, R3, RZ ;  /* 0x000000030d0d7210 */ /* 0x000fe20007ffe0ff */
[----:B------:R-:W-:Y:S01]  /*15f0*/  IMAD.WIDE.U32 R10, R2, UR14, R10 ;  /* 0x0000000e020a7c25 */ /* 0x000fe2000f8e000a */
[----:B------:R-:W-:-:S03]  /*1600*/  SHF.R.S32.HI R2, RZ, 0x1f, R0 ;  /* 0x0000001fff027819 */ /* 0x000fc60000011400 */
[----:B-1----:R-:W-:Y:S01]  /*1610*/  IMAD.WIDE.U32 R12, R0, UR8, R12 ;  /* 0x00000008000c7c25 */ /* 0x002fe2000f8e000c */
[----:B------:R-:W-:-:S03]  /*1620*/  IADD3 R11, PT, PT, R11, R9, RZ ;  /* 0x000000090b0b7210 */ /* 0x000fc60007ffe0ff */
[C---:B------:R-:W-:Y:S02]  /*1630*/  IMAD R3, R2.reuse, UR8, RZ ;  /* 0x0000000802037c24 */ /* 0x040fe4000f8e02ff */
[----:B------:R-:W-:Y:S02]  /*1640*/  IMAD R7, R2, UR10, RZ ;  /* 0x0000000a02077c24 */ /* 0x000fe4000f8e02ff */
[C---:B------:R-:W-:Y:S02]  /*1650*/  IMAD R3, R0.reuse, UR9, R3 ;  /* 0x0000000900037c24 */ /* 0x040fe4000f8e0203 */
[C---:B------:R-:W-:Y:S02]  /*1660*/  IMAD R7, R0.reuse, UR11, R7 ;  /* 0x0000000b00077c24 */ /* 0x040fe4000f8e0207 */
[----:B------:R-:W-:Y:S01]  /*1670*/  IMAD.WIDE.U32 R8, R0, UR10, R10 ;  /* 0x0000000a00087c25 */ /* 0x000fe2000f8e000a */
[----:B------:R-:W-:-:S03]  /*1680*/  MOV R10, R12 ;  /* 0x0000000c000a7202 */ /* 0x000fc60000000f00 */
[----:B------:R-:W-:Y:S01]  /*1690*/  IMAD.IADD R4, R13, 0x1, R3 ;  /* 0x000000010d047824 */ /* 0x000fe200078e0203 */
[----:B------:R-:W-:Y:S01]  /*16a0*/  IADD3 R3, PT, PT, R9, R7, RZ ;  /* 0x0000000709037210 */ /* 0x000fe20007ffe0ff */
[----:B------:R-:W-:Y:S06]  /*16b0*/  BRA `(.L_x_2428) ;  /* 0x0000000400807947 */ /* 0x000fec0003800000 */
.L_x_2427:
        /* <DEDUP_REMOVED lines=15> */
.L_x_2429:
[----:B------:R-:W1:Y:S01]  /*17b0*/  LDCU.64 UR16, c[0x0][0x3b8] ;  /* 0x00007700ff1077ac */ /* 0x000e620008000a00 */
[----:B------:R-:W-:-:S04]  /*17c0*/  UIADD3 UR19, UPT, UPT, UR11, UR26, URZ ;  /* 0x0000001a0b137290 */ /* 0x000fc8000fffe0ff */
[----:B-1----:R-:W-:Y:S02]  /*17d0*/  UIMAD.WIDE.U32 UR8, UR19, UR16, URZ ;  /* 0x00000010130872a5 */ /* 0x002fe4000f8e00ff */
[----:B------:R-:W-:-:S04]  /*17e0*/  UIMAD UR19, UR19, UR17, URZ ;  /* 0x00000011131372a4 */ /* 0x000fc8000f8e02ff */
[----:B------:R-:W-:Y:S01]  /*17f0*/  UIADD3 UR19, UPT, UPT, UR9, UR19, URZ ;  /* 0x0000001309137290 */ /* 0x000fe2000fffe0ff */
[----:B------:R-:W-:-:S11]  /*1800*/  UMOV UR18, UR8 ;  /* 0x0000000800127c82 */ /* 0x000fd60008000000 */
.L_x_2430:
        /* <DEDUP_REMOVED lines=15> */
.L_x_2431:
[----:B------:R-:W1:Y:S01]  /*1900*/  LDCU.64 UR14, c[0x0][0x3c0] ;  /* 0x00007800ff0e77ac */ /* 0x000e620008000a00 */
[----:B------:R-:W-:-:S04]  /*1910*/  UIADD3 UR11, UPT, UPT, UR11, UR26, URZ ;  /* 0x0000001a0b0b7290 */ /* 0x000fc8000fffe0ff */
[----:B-1----:R-:W-:Y:S02]  /*1920*/  UIMAD.WIDE.U32 UR8, UR11, UR14, URZ ;  /* 0x0000000e0b0872a5 */ /* 0x002fe4000f8e00ff */
[----:B------:R-:W-:-:S04]  /*1930*/  UIMAD UR11, UR11, UR15, URZ ;  /* 0x0000000f0b0b72a4 */ /* 0x000fc8000f8e02ff */
[----:B------:R-:W-:Y:S01]  /*1940*/  UIADD3 UR9, UPT, UPT, UR9, UR11, URZ ;  /* 0x0000000b09097290 */ /* 0x000fe2000fffe0ff */
[----:B------:R-:W-:-:S11]  /*1950*/  UMOV UR10, UR8 ;  /* 0x00000008000a7c82 */ /* 0x000fd60008000000 */
.L_x_2432:
[----:B------:R-:W1:Y:S01]  /*1960*/  LDC R18, c[0x0][0x3e8] ;  /* 0x0000fa00ff127b82 */ /* 0x000e620000000800 */
[----:B------:R-:W2:Y:S01]  /*1970*/  S2R R2, SR_CTAID.Z ;  /* 0x0000000000027919 */ /* 0x000ea20000002700 */
[----:B------:R-:W-:Y:S01]  /*1980*/  ULEA UR8, UR4, 0xffffffc0, 0x6 ;  /* 0xffffffc004087891 */ /* 0x000fe2000f8e30ff */
[----:B------:R-:W-:Y:S01]  /*1990*/  CS2R R230, SRZ ;  /* 0x0000000000e67805 */ /* 0x000fe2000001ff00 */
[----:B------:R-:W-:Y:S01]  /*19a0*/  UMOV UR11, UR9 ;  /* 0x00000009000b7c82 */ /* 0x000fe20008000000 */
[----:B------:R-:W-:Y:S01]  /*19b0*/  UMOV UR26, UR18 ;  /* 0x00000012001a7c82 */ /* 0x000fe20008000000 */
[----:B------:R-:W-:Y:S01]  /*19c0*/  UMOV UR27, UR19 ;  /* 0x00000013001b7c82 */ /* 0x000fe20008000000 */
        /* <DEDUP_REMOVED lines=14> */
[----:B-1----:R-:W-:Y:S01]  /*1ab0*/  VIADD R4, R4, 0xffffffe ;  /* 0x0ffffffe04047836 */ /* 0x002fe20000000000 */
[----:B------:R-:W1:Y:S05]  /*1ac0*/  LDC.64 R6, c[0x0][0x3d8] ;  /* 0x0000f600ff067b82 */ /* 0x000e6a0000000a00 */
[----:B------:R-:W2:Y:S02]  /*1ad0*/  F2I.FTZ.U32.TRUNC.NTZ R5, R4 ;  /* 0x0000000400057305 */ /* 0x000ea4000021f000 */
[----:B--2---:R-:W-:Y:S01]  /*1ae0*/  IMAD.MOV R3, RZ, RZ, -R5 ;  /* 0x000000ffff037224 */ /* 0x004fe200078e0a05 */
[----:B------:R-:W-:-:S03]  /*1af0*/  MOV R4, RZ ;  /* 0x000000ff00047202 */ /* 0x000fc60000000f00 */
[----:B------:R-:W-:-:S04]  /*1b00*/  IMAD R3, R3, R0, RZ ;  /* 0x0000000003037224 */ /* 0x000fc800078e02ff */
[----:B------:R-:W-:-:S06]  /*1b10*/  IMAD.HI.U32 R3, R5, R3, R4 ;  /* 0x0000000305037227 */ /* 0x000fcc00078e0004 */
[----:B------:R-:W-:-:S04]  /*1b20*/  IMAD.HI.U32 R5, R3, R2, RZ ;  /* 0x0000000203057227 */ /* 0x000fc800078e00ff */
[----:B------:R-:W-:-:S04]  /*1b30*/  IMAD.MOV R3, RZ, RZ, -R5 ;  /* 0x000000ffff037224 */ /* 0x000fc800078e0a05 */
[----:B------:R-:W-:-:S05]  /*1b40*/  IMAD R3, R0, R3, R2 ;  /* 0x0000000300037224 */ /* 0x000fca00078e0202 */
[----:B------:R-:W-:-:S13]  /*1b50*/  ISETP.GT.U32.AND P0, PT, R0, R3, PT ;  /* 0x000000030000720c */ /* 0x000fda0003f04070 */
[----:B------:R-:W-:Y:S01]  /*1b60*/  @!P0 IADD3 R3, PT, PT, R3, -R0, RZ ;  /* 0x8000000003038210 */ /* 0x000fe20007ffe0ff */
[----:B------:R-:W-:-:S03]  /*1b70*/  @!P0 VIADD R5, R5, 0x1 ;  /* 0x0000000105058836 */ /* 0x000fc60000000000 */
[----:B------:R-:W-:Y:S02]  /*1b80*/  ISETP.GE.U32.AND P1, PT, R3, R0, PT ;  /* 0x000000000300720c */ /* 0x000fe40003f26070 */
[----:B------:R-:W-:Y:S01]  /*1b90*/  LOP3.LUT R0, R18, UR24, RZ, 0x3c, !PT ;  /* 0x0000001812007c12 */ /* 0x000fe2000f8e3cff */
[----:B------:R-:W2:Y:S03]  /*1ba0*/  LDC.64 R2, c[0x0][0x3d0] ;  /* 0x0000f400ff027b82 */ /* 0x000ea60000000a00 */
[----:B------:R-:W-:-:S07]  /*1bb0*/  ISETP.GE.AND P0, PT, R0, RZ, PT ;  /* 0x000000ff0000720c */ /* 0x000fce0003f06270 */
[----:B------:R-:W-:Y:S02]  /*1bc0*/  @P1 IADD3 R5, PT, PT, R5, 0x1, RZ ;  /* 0x0000000105051810 */ /* 0x000fe40007ffe0ff */
[----:B------:R-:W-:Y:S02]  /*1bd0*/  ISETP.NE.AND P1, PT, R18, RZ, PT ;  /* 0x000000ff1200720c */ /* 0x000fe40003f25270 */
[----:B------:R-:W-:Y:S01]  /*1be0*/  LOP3.LUT R18, RZ, R18, RZ, 0x33, !PT ;  /* 0x00000012ff127212 */ /* 0x000fe200078e33ff */
[----:B------:R-:W-:-:S05]  /*1bf0*/  IMAD.MOV.U32 R9, RZ, RZ, R5 ;  /* 0x000000ffff097224 */ /* 0x000fca00078e0005 */
[----:B------:R-:W-:-:S04]  /*1c00*/  @!P0 IADD3 R9, PT, PT, -R9, RZ, RZ ;  /* 0x000000ff09098210 */ /* 0x000fc80007ffe1ff */
[----:B------:R-:W-:-:S04]  /*1c10*/  SEL R9, R18, R9, !P1 ;  /* 0x0000000912097207 */ /* 0x000fc80004800000 */
[----:B------:R-:W-:Y:S01]  /*1c20*/  SHF.R.S32.HI R13, RZ, 0x1f, R9 ;  /* 0x0000001fff0d7819 */ /* 0x000fe20000011409 */
[----:B--2---:R-:W-:-:S04]  /*1c30*/  IMAD.WIDE.U32 R10, R9, R2, R10 ;  /* 0x00000002090a7225 */ /* 0x004fc800078e000a */
[C---:B-1----:R-:W-:Y:S02]  /*1c40*/  IMAD R4, R13.reuse, R6, RZ ;  /* 0x000000060d047224 */ /* 0x042fe400078e02ff */
[----:B------:R-:W-:Y:S02]  /*1c50*/  IMAD R0, R13, R2, RZ ;  /* 0x000000020d007224 */ /* 0x000fe400078e02ff */
[----:B------:R-:W-:-:S04]  /*1c60*/  IMAD.WIDE.U32 R12, R9, R6, R14 ;  /* 0x00000006090c7225 */ /* 0x000fc800078e000e */
[C---:B------:R-:W-:Y:S02]  /*1c70*/  IMAD R4, R9.reuse, R7, R4 ;  /* 0x0000000709047224 */ /* 0x040fe400078e0204 */
[----:B------:R-:W-:Y:S02]  /*1c80*/  IMAD R0, R9, R3, R0 ;  /* 0x0000000309007224 */ /* 0x000fe400078e0200 */
[----:B------:R-:W-:Y:S01]  /*1c90*/  IMAD.MOV.U32 R8, RZ, RZ, R12 ;  /* 0x000000ffff087224 */ /* 0x000fe200078e000c */
[----:B------:R-:W-:Y:S02]  /*1ca0*/  IADD3 R3, PT, PT, R13, R4, RZ ;  /* 0x000000040d037210 */ /* 0x000fe40007ffe0ff */
[----:B------:R-:W-:-:S07]  /*1cb0*/  IADD3 R4, PT, PT, R11, R0, RZ ;  /* 0x000000000b047210 */ /* 0x000fce0007ffe0ff */
.L_x_2428:
[----:B------:R-:W-:Y:S01]  /*1cc0*/  UISETP.NE.AND UP0, UPT, UR20, -0x1, UPT ;  /* 0xffffffff1400788c */ /* 0x000fe2000bf05270 */
[----:B------:R-:W-:Y:S01]  /*1cd0*/  IMAD.MOV.U32 R0, RZ, RZ, RZ ;  /* 0x000000ffff007224 */ /* 0x000fe200078e00ff */
[----:B------:R-:W1:Y:S01]  /*1ce0*/  LDCU.64 UR18, c[0x0][0x3b0] ;  /* 0x00007600ff1277ac */ /* 0x000e620008000a00 */
[----:B------:R-:W2:Y:S01]  /*1cf0*/  S2R R99, SR_CTAID.X ;  /* 0x0000000000637919 */ /* 0x000ea20000002500 */
[----:B------:R-:W3:Y:S01]  /*1d00*/  LDCU.64 UR8, c[0x0][0x3c8] ;  /* 0x00007900ff0877ac */ /* 0x000ee20008000a00 */
[----:B------:R-:W-:Y:S01]  /*1d10*/  IMAD.SHL.U32 R73, R60, 0x8, RZ ;  /* 0x000000083c497824 */ /* 0x000fe200078e00ff */
[----:B------:R-:W4:Y:S01]  /*1d20*/  LDC R69, c[0x0][0x450] ;  /* 0x00011400ff457b82 */ /* 0x000f220000000800 */
[----:B------:R2:W5:Y:S01]  /*1d30*/  @P3 LDG.E R0, desc[UR6][R102.64] ;  /* 0x0000000666003981 */ /* 0x000562000c1e1900 */
[----:B------:R-:W-:-:S03]  /*1d40*/  SHF.R.U32.HI R100, RZ, 0x3, R60 ;  /* 0x00000003ff647819 */ /* 0x000fc6000001163c */
[----:B------:R-:W3:Y:S01]  /*1d50*/  @!UP0 LDCU.64 UR10, c[0x0][0x398] ;  /* 0x00007300ff0a87ac */ /* 0x000ee20008000a00 */
[----:B------:R-:W-:Y:S01]  /*1d60*/  LOP3.LUT R12, R73, 0x38, RZ, 0xc0, !PT ;  /* 0x00000038490c7812 */ /* 0x000fe200078ec0ff */
[----:B------:R-:W-:Y:S01]  /*1d70*/  IMAD.SHL.U32 R66, R60, 0x4, RZ ;  /* 0x000000043c427824 */ /* 0x000fe200078e00ff */
[----:B------:R-:W-:Y:S01]  /*1d80*/  SHF.R.U32.HI R68, RZ, 0x1, R60 ;  /* 0x00000001ff447819 */ /* 0x000fe2000001163c */
[----:B------:R-:W-:Y:S01]  /*1d90*/  USHF.R.S32.HI UR32, URZ, 0x1f, UR5 ;  /* 0x0000001fff207899 */ /* 0x000fe20008011405 */
[----:B------:R-:W-:Y:S01]  /*1da0*/  IADD3 R10, P3, PT, R12, R10, RZ ;  /* 0x0000000a0c0a7210 */ /* 0x000fe20007f7e0ff */
[----:B------:R-:W-:Y:S01]  /*1db0*/  IMAD.MOV.U32 R101, RZ, RZ, RZ ;  /* 0x000000ffff657224 */ /* 0x000fe200078e00ff */
[----:B------:R-:W-:Y:S01]  /*1dc0*/  LOP3.LUT R66, R66, 0x1c, RZ, 0xc0, !PT ;  /* 0x0000001c42427812 */ /* 0x000fe200078ec0ff */
[----:B------:R-:W-:Y:S02]  /*1dd0*/  ULEA.HI UR32, UR32, UR5, URZ, 0x6 ;  /* 0x0000000520207291 */ /* 0x000fe4000f8f30ff */
[----:B-1----:R-:W-:Y:S01]  /*1de0*/  @UP0 UIMAD.WIDE.U32 UR26, UR20, UR18, URZ ;  /* 0x00000012141a02a5 */ /* 0x002fe2000f8e00ff */
[----:B------:R-:W-:Y:S01]  /*1df0*/  IMAD.X R11, RZ, RZ, R4, P3 ;  /* 0x000000ffff0b7224 */ /* 0x000fe200018e0604 */
[----:B------:R-:W-:Y:S01]  /*1e00*/  USHF.R.S32.HI UR32, URZ, 0x6, UR32 ;  /* 0x00000006ff207899 */ /* 0x000fe20008011420 */
[----:B---3--:R-:W-:Y:S01]  /*1e10*/  IMAD.U32 R6, RZ, RZ, UR8 ;  /* 0x00000008ff067e24 */ /* 0x008fe2000f8e00ff */
[----:B------:R-:W-:Y:S01]  /*1e20*/  MOV R2, UR9 ;  /* 0x0000000900027c02 */ /* 0x000fe20008000f00 */
[----:B------:R-:W1:Y:S01]  /*1e30*/  LDCU.64 UR8, c[0x0][0x390] ;  /* 0x00007200ff0877ac */ /* 0x000e620008000a00 */
[----:B------:R-:W-:Y:S01]  /*1e40*/  IMAD.WIDE.U32 R10, R100, UR16, R10 ;  /* 0x00000010640a7c25 */ /* 0x000fe2000f8e000a */
[----:B------:R-:W-:-:S03]  /*1e50*/  @!UP0 UIMAD.WIDE.U32 UR28, UR23, UR10, URZ ;  /* 0x0000000a171c82a5 */ /* 0x000fc6000f8e00ff */
[----:B------:R-:W-:Y:S01]  /*1e60*/  IMAD R77, R100, UR17, R11 ;  /* 0x00000011644d7c24 */ /* 0x000fe2000f8e020b */
[----:B----4-:R-:W-:Y:S01]  /*1e70*/  LEA.HI R69, R69, R69, RZ, 0x1 ;  /* 0x0000004545457211 */ /* 0x010fe200078f08ff */
[----:B------:R-:W-:Y:S01]  /*1e80*/  USHF.L.U64.HI UR30, UR14, 0x4, UR15 ;  /* 0x000000040e1e7899 */ /* 0x000fe2000801020f */
[----:B------:R-:W-:Y:S01]  /*1e90*/  SHF.L.U32 R76, R10, 0x1, RZ ;  /* 0x000000010a4c7819 */ /* 0x000fe200000006ff */
[----:B------:R-:W-:Y:S01]  /*1ea0*/  @!UP0 UIMAD UR11, UR23, UR11, UR29 ;  /* 0x0000000b170b82a4 */ /* 0x000fe2000f8e021d */
[----:B------:R-:W-:Y:S01]  /*1eb0*/  SHF.R.S32.HI R69, RZ, 0x1, R69 ;  /* 0x00000001ff457819 */ /* 0x000fe20000011445 */
[----:B------:R-:W-:Y:S01]  /*1ec0*/  @UP0 UIMAD UR11, UR20, UR19, UR27 ;  /* 0x00000013140b02a4 */ /* 0x000fe2000f8e021b */
[----:B--2---:R-:W-:Y:S01]  /*1ed0*/  IMAD.WIDE.U32 R98, R99, 0x40, R100 ;  /* 0x0000004063627825 */ /* 0x004fe200078e0064 */
[----:B------:R-:W-:Y:S01]  /*1ee0*/  @!UP0 UMOV UR10, UR28 ;  /* 0x0000001c000a8c82 */ /* 0x000fe20008000000 */
[----:B------:R-:W-:Y:S01]  /*1ef0*/  @UP0 UMOV UR10, UR26 ;  /* 0x0000001a000a0c82 */ /* 0x000fe20008000000 */
[----:B------:R-:W-:Y:S01]  /*1f00*/  UISETP.GE.AND UP0, UPT, UR32, UR4, UPT ;  /* 0x000000042000728c */ /* 0x000fe2000bf06270 */
[----:B------:R-:W-:Y:S01]  /*1f10*/  IADD3 R14, P2, PT, R12, UR10, RZ ;  /* 0x0000000a0c0e7c10 */ /* 0x000fe2000ff5e0ff */
[----:B------:R-:W-:Y:S01]  /*1f20*/  IMAD R67, R100, R69, R66 ;  /* 0x0000004564437224 */ /* 0x000fe200078e0242 */
[----:B------:R-:W-:Y:S01]  /*1f30*/  SHF.L.U64.HI R77, R10, 0x1, R77 ;  /* 0x000000010a4d7819 */ /* 0x000fe2000001024d */
[----:B------:R-:W-:Y:S01]  /*1f40*/  USHF.L.U32 UR27, UR4, 0x6, URZ ;  /* 0x00000006041b7899 */ /* 0x000fe200080006ff */
[C---:B------:R-:W-:Y:S01]  /*1f50*/  LOP3.LUT R11, R12.reuse, 0x40, RZ, 0xfc, !PT ;  /* 0x000000400c0b7812 */ /* 0x040fe200078efcff */
[----:B------:R-:W-:Y:S01]  /*1f60*/  IMAD.X R15, RZ, RZ, UR11, P2 ;  /* 0x0000000bff0f7e24 */ /* 0x000fe200090e06ff */
[----:B------:R-:W2:Y:S01]  /*1f70*/  LDCU.64 UR10, c[0x0][0x388] ;  /* 0x00007100ff0a77ac */ /* 0x000ea20008000a00 */
[----:B------:R-:W-:Y:S01]  /*1f80*/  IADD3 R8, P2, PT, R12, R8, RZ ;  /* 0x000000080c087210 */ /* 0x000fe20007f5e0ff */
[----:B------:R-:W-:Y:S01]  /*1f90*/  IMAD.WIDE.U32 R6, R6, UR24, R14 ;  /* 0x0000001806067c25 */ /* 0x000fe2000f8e000e */
[----:B------:R-:W-:Y:S01]  /*1fa0*/  IADD3 R66, PT, PT, R66, R67, RZ ;  /* 0x0000004342427210 */ /* 0x000fe20007ffe0ff */
[----:B------:R-:W-:Y:S01]  /*1fb0*/  USHF.L.U64.HI UR28, UR16, 0x4, UR17 ;  /* 0x00000004101c7899 */ /* 0x000fe20008010211 */
[----:B------:R-:W-:Y:S01]  /*1fc0*/  LOP3.LUT R10, R12, 0x80, RZ, 0xfc, !PT ;  /* 0x000000800c0a7812 */ /* 0x000fe200078efcff */
[----:B------:R-:W-:Y:S01]  /*1fd0*/  IMAD.X R9, RZ, RZ, R3, P2 ;  /* 0x000000ffff097224 */ /* 0x000fe200010e0603 */
[----:B------:R-:W-:Y:S01]  /*1fe0*/  SHF.R.S32.HI R65, RZ, 0x1f, R67 ;  /* 0x0000001fff417819 */ /* 0x000fe20000011443 */
[----:B------:R-:W-:Y:S01]  /*1ff0*/  IMAD R7, R2, UR24, R7 ;  /* 0x0000001802077c24 */ /* 0x000fe2000f8e0207 */
[----:B------:R-:W-:Y:S01]  /*2000*/  SHF.R.S32.HI R64, RZ, 0x1f, R66 ;  /* 0x0000001fff407819 */ /* 0x000fe20000011442 */
[----:B------:R-:W-:Y:S01]  /*2010*/  IMAD.WIDE.U32 R8, R100, UR14, R8 ;  /* 0x0000000e64087c25 */ /* 0x000fe2000f8e0008 */
[----:B------:R-:W-:-:S02]  /*2020*/  USHF.L.U32 UR29, UR16, 0x4, URZ ;  /* 0x00000004101d7899 */ /* 0x000fc400080006ff */
[----:B------:R-:W-:Y:S01]  /*2030*/  USHF.L.U32 UR31, UR14, 0x4, URZ ;  /* 0x000000040e1f7899 */ /* 0x000fe200080006ff */
[----:B------:R-:W-:Y:S01]  /*2040*/  IMAD R75, R100, UR15, R9 ;  /* 0x0000000f644b7c24 */ /* 0x000fe2000f8e0209 */
[----:B------:R-:W-:Y:S01]  /*2050*/  LOP3.LUT R9, R12, 0xc0, RZ, 0xfc, !PT ;  /* 0x000000c00c097812 */ /* 0x000fe200078efcff */
[----:B------:R-:W-:Y:S01]  /*2060*/  IMAD.SHL.U32 R74, R8, 0x2, RZ ;  /* 0x00000002084a7824 */ /* 0x000fe200078e00ff */
[----:B--2---:R-:W-:Y:S01]  /*2070*/  IADD3 R76, P3, PT, R76, UR10, RZ ;  /* 0x0000000a4c4c7c10 */ /* 0x004fe2000ff7e0ff */
[----:B------:R-:W-:Y:S01]  /*2080*/  IMAD.SHL.U32 R2, R60, 0x40, RZ ;  /* 0x000000403c027824 */ /* 0x000fe200078e00ff */
[----:B------:R-:W-:Y:S01]  /*2090*/  SHF.L.U64.HI R75, R8, 0x1, R75 ;  /* 0x00000001084b7819 */ /* 0x000fe2000001024b */
[----:B------:R-:W-:Y:S01]  /*20a0*/  IMAD R3, R99, UR18, RZ ;  /* 0x0000001263037c24 */ /* 0x000fe2000f8e02ff */
[----:B-1----:R-:W-:Y:S01]  /*20b0*/  IADD3 R74, P2, PT, R74, UR8, RZ ;  /* 0x000000084a4a7c10 */ /* 0x002fe2000ff5e0ff */
[----:B------:R-:W-:Y:S01]  /*20c0*/  IMAD.MOV.U32 R226, RZ, RZ, R76 ;  /* 0x000000ffffe27224 */ /* 0x000fe200078e004c */
[----:B------:R-:W-:Y:S01]  /*20d0*/  LOP3.LUT R2, R2, 0x1c0, RZ, 0xc0, !PT ;  /* 0x000001c002027812 */ /* 0x000fe200078ec0ff */
[C---:B------:R-:W-:Y:S01]  /*20e0*/  IMAD R3, R98.reuse, UR19, R3 ;  /* 0x0000001362037c24 */ /* 0x040fe2000f8e0203 */
[----:B------:R-:W-:Y:S01]  /*20f0*/  IADD3.X R77, PT, PT, R77, UR11, RZ, P3, !PT ;  /* 0x0000000b4d4d7c10 */ /* 0x000fe20009ffe4ff */
[----:B------:R-:W-:Y:S01]  /*2100*/  IMAD.WIDE.U32 R98, R98, UR18, R6 ;  /* 0x0000001262627c25 */ /* 0x000fe2000f8e0006 */
[----:B------:R-:W-:Y:S01]  /*2110*/  IADD3.X R75, PT, PT, R75, UR9, RZ, P2, !PT ;  /* 0x000000094b4b7c10 */ /* 0x000fe200097fe4ff */
[----:B------:R-:W-:Y:S01]  /*2120*/  UIADD3 UR26, UPT, UPT, UR27, -0x40, URZ ;  /* 0xffffffc01b1a7890 */ /* 0x000fe2000fffe0ff */
[----:B------:R-:W-:Y:S01]  /*2130*/  LOP3.LUT R63, R2, 0x38, R73, 0xf8, !PT ;  /* 0x00000038023f7812 */ /* 0x000fe200078ef849 */
[----:B------:R-:W-:Y:S01]  /*2140*/  IMAD.MOV.U32 R228, RZ, RZ, R74 ;  /* 0x000000ffffe47224 */ /* 0x000fe200078e004a */
[----:B------:R-:W-:Y:S01]  /*2150*/  MOV R229, R75 ;  /* 0x0000004b00e57202 */ /* 0x000fe20000000f00 */
[----:B------:R-:W-:Y:S01]  /*2160*/  IMAD.MOV.U32 R227, RZ, RZ, R77 ;  /* 0x000000ffffe37224 */ /* 0x000fe200078e004d */
[----:B------:R-:W-:Y:S01]  /*2170*/  LOP3.LUT R61, R63, 0x8, R68, 0x78, !PT ;  /* 0x000000083f3d7812 */ /* 0x000fe200078e7844 */
[----:B------:R-:W-:Y:S01]  /*2180*/  IMAD.IADD R62, R99, 0x1, R3 ;  /* 0x00000001633e7824 */ /* 0x000fe200078e0203 */
[----:B------:R-:W-:Y:S06]  /*2190*/  BRA.U UP0, `(.L_x_2433) ;  /* 0x000000a900207547 */ /* 0x000fec000b800000 */
[----:B------:R-:W1:Y:S01]  /*21a0*/  LDC.64 R2, c[0x0][0x4a0] ;  /* 0x00012800ff027b82 */ /* 0x000e620000000a00 */
[----:B------:R-:W2:Y:S01]  /*21b0*/  LDCU.128 UR16, c[0x0][0x4b0] ;  /* 0x00009600ff1077ac */ /* 0x000ea20008000c00 */
[----:B------:R-:W-:Y:S01]  /*21c0*/  IMAD.MOV.U32 R13, RZ, RZ, RZ ;  /* 0x000000ffff0d7224 */ /* 0x000fe200078e00ff */
[C---:B------:R-:W-:Y:S01]  /*21d0*/  SHF.L.U32 R97, R69.reuse, 0x4, RZ ;  /* 0x0000000445617819 */ /* 0x040fe200000006ff */
[----:B------:R-:W-:Y:S01]  /*21e0*/  @!P0 IMAD.MOV R5, RZ, RZ, -R5 ;  /* 0x000000ffff058224 */ /* 0x000fe200078e0a05 */
[----:B------:R-:W3:Y:S01]  /*21f0*/  LDCU.128 UR8, c[0x0][0x490] ;  /* 0x00009200ff0877ac */ /* 0x000ee20008000c00 */
[----:B-----5:R-:W-:Y:S01]  /*2200*/  VIADD R0, R0, UR26 ;  /* 0x0000001a00007c36 */ /* 0x020fe20008000000 */
[C---:B------:R-:W-:Y:S01]  /*2210*/  SHF.L.U32 R94, R69.reuse, 0x5, RZ ;  /* 0x00000005455e7819 */ /* 0x040fe200000006ff */
[----:B------:R-:W4:Y:S01]  /*2220*/  LDC.64 R90, c[0x0][0x4a8] ;  /* 0x00012a00ff5a7b82 */ /* 0x000f220000000a00 */
[----:B------:R-:W4:Y:S01]  /*2230*/  LDCU.128 UR12, c[0x0][0x4c0] ;  /* 0x00009800ff0c77ac */ /* 0x000f220008000c00 */
[----:B------:R-:W-:Y:S01]  /*2240*/  SEL R18, R18, R5, !P1 ;  /* 0x0000000512127207 */ /* 0x000fe20004800000 */
[----:B------:R-:W-:Y:S01]  /*2250*/  IMAD R50, R0, R69, RZ ;  /* 0x0000004500327224 */ /* 0x000fe200078e02ff */
[----:B------:R-:W-:Y:S01]  /*2260*/  IADD3 R71, PT, PT, R100, 0x20, RZ ;  /* 0x0000002064477810 */ /* 0x000fe20007ffe0ff */
[----:B------:R-:W-:Y:S01]  /*2270*/  USHF.R.S32.HI UR33, URZ, 0x1f, UR5 ;  /* 0x0000001fff217899 */ /* 0x000fe20008011405 */
[----:B------:R-:W-:Y:S01]  /*2280*/  IMAD R95, R69, 0x30, RZ ;  /* 0x00000030455f7824 */ /* 0x000fe200078e02ff */
[----:B------:R-:W4:Y:S01]  /*2290*/  LDCU UR34, c[0x0][0x450] ;  /* 0x00008a00ff2277ac */ /* 0x000f220008000800 */
[----:B------:R-:W-:Y:S01]  /*22a0*/  IADD3 R80, P1, PT, R50, R66, RZ ;  /* 0x0000004232507210 */ /* 0x000fe20007f3e0ff */
[C---:B------:R-:W-:Y:S01]  /*22b0*/  VIADD R72, R100.reuse, 0x10 ;  /* 0x0000001064487836 */ /* 0x040fe20000000000 */
[----:B------:R-:W-:Y:S01]  /*22c0*/  SHF.R.S32.HI R88, RZ, 0x1f, R94 ;  /* 0x0000001fff587819 */ /* 0x000fe2000001145e */
[----:B------:R-:W4:Y:S01]  /*22d0*/  LDCU.U8 UR37, c[0x0][0x533] ;  /* 0x0000a660ff2577ac */ /* 0x000f220008000000 */
[----:B------:R-:W-:Y:S01]  /*22e0*/  VIADD R70, R100, 0x30 ;  /* 0x0000003064467836 */ /* 0x000fe20000000000 */
[----:B------:R-:W-:Y:S01]  /*22f0*/  SHF.R.S32.HI R86, RZ, 0x1f, R95 ;  /* 0x0000001fff567819 */ /* 0x000fe2000001145f */
[----:B------:R-:W-:Y:S01]  /*2300*/  IMAD.U32 R92, RZ, RZ, UR26 ;  /* 0x0000001aff5c7e24 */ /* 0x000fe2000f8e00ff */
[----:B------:R-:W-:Y:S01]  /*2310*/  UMOV UR36, URZ ;  /* 0x000000ff00247c82 */ /* 0x000fe20008000000 */
[----:B-1----:R-:W-:Y:S01]  /*2320*/  IMAD.WIDE.U32 R6, R2, UR23, R12 ;  /* 0x0000001702067c25 */ /* 0x002fe2000f8e000c */
[----:B------:R-:W-:Y:S01]  /*2330*/  UISETP.LT.AND UP0, UPT, URZ, UR32, UPT ;  /* 0x00000020ff00728c */ /* 0x000fe2000bf01270 */
[----:B------:R-:W1:Y:S02]  /*2340*/  LDCU UR35, c[0x0][0x440] ;  /* 0x00008800ff2377ac */ /* 0x000e640008000800 */
[----:B------:R-:W-:Y:S01]  /*2350*/  IMAD R7, R3, UR23, R7 ;  /* 0x0000001703077c24 */ /* 0x000fe2000f8e0207 */
[----:B--2---:R-:W-:Y:S01]  /*2360*/  MOV R3, UR16 ;  /* 0x0000001000037c02 */ /* 0x004fe20008000f00 */
[----:B------:R-:W-:Y:S01]  /*2370*/  IMAD.U32 R2, RZ, RZ, UR17 ;  /* 0x00000011ff027e24 */ /* 0x000fe2000f8e00ff */
[----:B------:R-:W-:Y:S01]  /*2380*/  USEL UR32, URZ, UR32, !UP0 ;  /* 0x00000020ff207287 */ /* 0x000fe2000c000000 */
[----:B---3--:R-:W-:Y:S01]  /*2390*/  IMAD.U32 R5, RZ, RZ, UR10 ;  /* 0x0000000aff057e24 */ /* 0x008fe2000f8e00ff */
[----:B----4-:R-:W-:Y:S01]  /*23a0*/  SHF.L.U32 R93, R90, 0x4, RZ ;  /* 0x000000045a5d7819 */ /* 0x010fe200000006ff */
[----:B------:R-:W-:Y:S01]  /*23b0*/  IMAD.WIDE.U32 R6, R3, UR26, R6 ;  /* 0x0000001a03067c25 */ /* 0x000fe2000f8e0006 */
[----:B------:R-:W-:Y:S01]  /*23c0*/  SHF.R.S32.HI R3, RZ, 0x1f, R18 ;  /* 0x0000001fff037819 */ /* 0x000fe20000011412 */
[----:B------:R-:W-:-:S02]  /*23d0*/  UISETP.NE.AND UP1, UPT, UR37, URZ, UPT ;  /* 0x000000ff2500728c */ /* 0x000fc4000bf25270 */
[----:B------:R-:W-:Y:S01]  /*23e0*/  IMAD R7, R2, UR26, R7 ;  /* 0x0000001a02077c24 */ /* 0x000fe2000f8e0207 */
[----:B------:R-:W-:Y:S01]  /*23f0*/  MOV R2, UR11 ;  /* 0x0000000b00027c02 */ /* 0x000fe20008000f00 */
[----:B------:R-:W-:Y:S01]  /*2400*/  IMAD.WIDE.U32 R14, R5, UR23, R12 ;  /* 0x00000017050e7c25 */ /* 0x000fe2000f8e000c */
[----:B------:R-:W2:Y:S03]  /*2410*/  LDCU.64 UR10, c[0x0][0x488] ;  /* 0x00009100ff0a77ac */ /* 0x000ea60008000a00 */
[C---:B------:R-:W-:Y:S02]  /*2420*/  IMAD R5, R3.reuse, UR12, RZ ;  /* 0x0000000c03057c24 */ /* 0x040fe4000f8e02ff */
[----:B------:R-:W-:Y:S02]  /*2430*/  IMAD R3, R3, UR18, RZ ;  /* 0x0000001203037c24 */ /* 0x000fe4000f8e02ff */
[----:B------:R-:W-:Y:S01]  /*2440*/  IMAD R15, R2, UR23, R15 ;  /* 0x00000017020f7c24 */ /* 0x000fe2000f8e020f */
[----:B------:R-:W-:Y:S01]  /*2450*/  IADD3 R2, P0, PT, R100, -UR5, RZ ;  /* 0x8000000564027c10 */ /* 0x000fe2000ff1e0ff */
[----:B------:R-:W-:Y:S01]  /*2460*/  IMAD R4, R18, UR19, R3 ;  /* 0x0000001312047c24 */ /* 0x000fe2000f8e0203 */
[----:B------:R-:W-:Y:S01]  /*2470*/  SHF.R.S32.HI R3, RZ, 0x1f, R50 ;  /* 0x0000001fff037819 */ /* 0x000fe20000011432 */
[----:B------:R-:W-:Y:S01]  /*2480*/  IMAD.WIDE.U32 R14, R90, UR26, R14 ;  /* 0x0000001a5a0e7c25 */ /* 0x000fe2000f8e000e */
[----:B------:R-:W-:Y:S01]  /*2490*/  IADD3 R50, P2, PT, R50, R67, RZ ;  /* 0x0000004332327210 */ /* 0x000fe20007f5e0ff */
[----:B------:R-:W-:Y:S01]  /*24a0*/  UIMAD UR19, UR4, -0x40, UR22 ;  /* 0xffffffc0041378a4 */ /* 0x000fe2000f8e0216 */
[----:B------:R-:W-:Y:S01]  /*24b0*/  IADD3.X R81, PT, PT, R3, R64, RZ, P1, !PT ;  /* 0x0000004003517210 */ /* 0x000fe20000ffe4ff */
[----:B------:R-:W-:-:S02]  /*24c0*/  IMAD R15, R91, UR26, R15 ;  /* 0x0000001a5b0f7c24 */ /* 0x000fc4000f8e020f */
[----:B------:R-:W-:Y:S01]  /*24d0*/  IMAD.X R3, R3, 0x1, R65, P2 ;  /* 0x0000000103037824 */ /* 0x000fe200010e0641 */
[----:B------:R-:W-:Y:S01]  /*24e0*/  SHF.L.U64.HI R81, R80, 0x1, R81 ;  /* 0x0000000150517819 */ /* 0x000fe20000010251 */
[----:B------:R-:W-:Y:S01]  /*24f0*/  IMAD R5, R18, UR13, R5 ;  /* 0x0000000d12057c24 */ /* 0x000fe2000f8e0205 */
[----:B------:R-:W-:Y:S01]  /*2500*/  SHF.L.U32 R80, R80, 0x1, RZ ;  /* 0x0000000150507819 */ /* 0x000fe200000006ff */
[----:B------:R-:W-:Y:S01]  /*2510*/  IMAD.WIDE.U32 R6, R18, UR12, R6 ;  /* 0x0000000c12067c25 */ /* 0x000fe2000f8e0006 */
[----:B------:R-:W3:Y:S01]  /*2520*/  LDCU.64 UR12, c[0x0][0x4d0] ;  /* 0x00009a00ff0c77ac */ /* 0x000ee20008000a00 */
[----:B------:R-:W-:Y:S02]  /*2530*/  SHF.L.U64.HI R0, R50, 0x1, R3 ;  /* 0x0000000132007819 */ /* 0x000fe40000010203 */
[----:B------:R-:W-:Y:S01]  /*2540*/  IMAD.WIDE.U32 R18, R18, UR18, R14 ;  /* 0x0000001212127c25 */ /* 0x000fe2000f8e000e */
[----:B------:R-:W-:Y:S01]  /*2550*/  USHF.L.U32 UR18, UR16, 0x6, URZ ;  /* 0x0000000610127899 */ /* 0x000fe200080006ff */
[----:B------:R-:W-:-:S02]  /*2560*/  IADD3 R82, P1, PT, R80, UR14, RZ ;  /* 0x0000000e50527c10 */ /* 0x000fc4000ff3e0ff */
[----:B------:R-:W-:Y:S01]  /*2570*/  IMAD.X R15, RZ, RZ, ~UR33, P0 ;  /* 0x80000021ff0f7e24 */ /* 0x000fe200080e06ff */
[----:B------:R-:W-:Y:S01]  /*2580*/  UIMAD UR33, UR4, -0x40, UR5 ;  /* 0xffffffc0042178a4 */ /* 0x000fe2000f8e0205 */
[----:B------:R-:W-:Y:S01]  /*2590*/  IMAD.SHL.U32 R50, R50, 0x2, RZ ;  /* 0x0000000232327824 */ /* 0x000fe200078e00ff */
[----:B------:R-:W-:Y:S01]  /*25a0*/  IADD3.X R83, PT, PT, R81, UR15, RZ, P1, !PT ;  /* 0x0000000f51537c10 */ /* 0x000fe20008ffe4ff */
[----:B------:R-:W-:Y:S01]  /*25b0*/  IMAD.IADD R7, R7, 0x1, R5 ;  /* 0x0000000107077824 */ /* 0x000fe200078e0205 */
[----:B------:R-:W-:Y:S01]  /*25c0*/  IADD3 R5, PT, PT, R19, R4, RZ ;  /* 0x0000000413057210 */ /* 0x000fe20007ffe0ff */
[----:B------:R-:W-:Y:S01]  /*25d0*/  IMAD R79, R15, UR16, RZ ;  /* 0x000000100f4f7c24 */ /* 0x000fe2000f8e02ff */
[----:B------:R-:W-:Y:S01]  /*25e0*/  IADD3 R16, P0, PT, R50, UR14, RZ ;  /* 0x0000000e32107c10 */ /* 0x000fe2000ff1e0ff */
[----:B------:R-:W-:-:S03]  /*25f0*/  IMAD.WIDE.U32 R6, R2, UR16, R6 ;  /* 0x0000001002067c25 */ /* 0x000fc6000f8e0006 */
[----:B------:R-:W-:Y:S01]  /*2600*/  IADD3.X R17, PT, PT, R0, UR15, RZ, P0, !PT ;  /* 0x0000000f00117c10 */ /* 0x000fe200087fe4ff */
[----:B------:R-:W-:Y:S01]  /*2610*/  IMAD R79, R2, UR17, R79 ;  /* 0x00000011024f7c24 */ /* 0x000fe2000f8e024f */
[----:B------:R-:W-:Y:S01]  /*2620*/  LEA R78, P0, R6, UR8, 0x1 ;  /* 0x00000008064e7c11 */ /* 0x000fe2000f8008ff */
[-C--:B------:R-:W-:Y:S01]  /*2630*/  IMAD R15, R15, R90.reuse, RZ ;  /* 0x0000005a0f0f7224 */ /* 0x080fe200078e02ff */
[----:B---3--:R-:W-:Y:S01]  /*2640*/  IADD3 R80, P1, PT, R80, UR12, RZ ;  /* 0x0000000c50507c10 */ /* 0x008fe2000ff3e0ff */
[----:B------:R-:W-:Y:S01]  /*2650*/  IMAD.MOV.U32 R4, RZ, RZ, R18 ;  /* 0x000000ffff047224 */ /* 0x000fe200078e0012 */
[----:B------:R-:W-:Y:S01]  /*2660*/  IADD3 R79, PT, PT, R7, R79, RZ ;  /* 0x0000004f074f7210 */ /* 0x000fe20007ffe0ff */
[----:B------:R-:W-:Y:S01]  /*2670*/  IMAD R15, R2, R91, R15 ;  /* 0x0000005b020f7224 */ /* 0x000fe200078e020f */
[C---:B------:R-:W-:Y:S01]  /*2680*/  SHF.L.U64.HI R91, R90.reuse, 0x4, R91 ;  /* 0x000000045a5b7819 */ /* 0x040fe2000001025b */
[----:B------:R-:W-:Y:S01]  /*2690*/  IMAD.SHL.U32 R87, R90, 0x40, RZ ;  /* 0x000000405a577824 */ /* 0x000fe200078e00ff */
[----:B------:R-:W-:Y:S01]  /*26a0*/  LEA.HI.X R79, R6, UR9, R79, 0x1, P0 ;  /* 0x00000009064f7c11 */ /* 0x000fe200080f0c4f */
[----:B------:R-:W-:Y:S01]  /*26b0*/  IMAD.WIDE.U32 R2, R2, R90, R4 ;  /* 0x0000005a02027225 */ /* 0x000fe200078e0004 */
[----:B------:R-:W-:Y:S01]  /*26c0*/  IADD3 R50, P0, PT, R50, UR12, RZ ;  /* 0x0000000c32327c10 */ /* 0x000fe2000ff1e0ff */
[----:B------:R-:W3:Y:S01]  /*26d0*/  LDCU.64 UR14, c[0x0][0x3b8] ;  /* 0x00007700ff0e77ac */ /* 0x000ee20008000a00 */
[----:B------:R-:W-:Y:S01]  /*26e0*/  SHF.R.S32.HI R90, RZ, 0x1f, R97 ;  /* 0x0000001fff5a7819 */ /* 0x000fe20000011461 */
[----:B------:R-:W-:Y:S01]  /*26f0*/  IMAD.IADD R15, R3, 0x1, R15 ;  /* 0x00000001030f7824 */ /* 0x000fe200078e020f */
[----:B------:R-:W-:Y:S01]  /*2700*/  IADD3.X R51, PT, PT, R0, UR13, RZ, P0, !PT ;  /* 0x0000000d00337c10 */ /* 0x000fe200087fe4ff */
[----:B------:R-:W4:Y:S01]  /*2710*/  LDCU.64 UR16, c[0x0][0x3c0] ;  /* 0x00007800ff1077ac */ /* 0x000f220008000a00 */
[----:B------:R-:W-:-:S02]  /*2720*/  IADD3 R0, P0, PT, RZ, -UR36, RZ ;  /* 0x80000024ff007c10 */ /* 0x000fc4000ff1e0ff */
[----:B--2---:R-:W-:Y:S02]  /*2730*/  LEA R14, P2, R2, UR10, 0x1 ;  /* 0x0000000a020e7c11 */ /* 0x004fe4000f8408ff */
[----:B------:R-:W-:Y:S01]  /*2740*/  IADD3.X R3, PT, PT, RZ, ~UR18, RZ, P0, !PT ;  /* 0x80000012ff037c10 */ /* 0x000fe200087fe4ff */
[----:B------:R-:W-:Y:S01]  /*2750*/  IMAD.X R87, RZ, RZ, ~R87, P0 ;  /* 0x000000ffff577224 */ /* 0x000fe200000e0e57 */
[----:B------:R-:W-:Y:S01]  /*2760*/  MOV R18, UR34 ;  /* 0x0000002200127c02 */ /* 0x000fe20008000f00 */
[----:B------:R-:W-:Y:S01]  /*2770*/  UMOV UR18, UR4 ;  /* 0x0000000400127c82 */ /* 0x000fe20008000000 */
[C---:B------:R-:W-:Y:S02]  /*2780*/  SHF.R.S64 R85, R0.reuse, 0x1f, R3 ;  /* 0x0000001f00557819 */ /* 0x040fe40000001003 */
[----:B------:R-:W-:Y:S02]  /*2790*/  SHF.R.S64 R89, R0, 0x1f, R87 ;  /* 0x0000001f00597819 */ /* 0x000fe40000001057 */
[----:B------:R-:W-:-:S02]  /*27a0*/  SHF.R.S32.HI R84, RZ, 0x1f, R3 ;  /* 0x0000001fff547819 */ /* 0x000fc40000011403 */
[----:B------:R-:W-:Y:S02]  /*27b0*/  SHF.R.S32.HI R87, RZ, 0x1f, R87 ;  /* 0x0000001fff577819 */ /* 0x000fe40000011457 */
[----:B------:R-:W-:Y:S01]  /*27c0*/  LEA.HI.X R15, R2, UR11, R15, 0x1, P2 ;  /* 0x0000000b020f7c11 */ /* 0x000fe200090f0c0f */
[----:B------:R-:W2:Y:S01]  /*27d0*/  LDCU.128 UR8, c[0x0][0x3a0] ;  /* 0x00007400ff0877ac */ /* 0x000ea20008000c00 */
[----:B------:R-:W-:Y:S01]  /*27e0*/  IADD3.X R81, PT, PT, R81, UR13, RZ, P1, !PT ;  /* 0x0000000d51517c10 */ /* 0x000fe20008ffe4ff */
[----:B---34-:R-:W1:Y:S06]  /*27f0*/  LDCU.64 UR12, c[0x0][0x4e0] ;  /* 0x00009c00ff0c77ac */ /* 0x018e6c0008000a00 */
.L_x_2517:
[----:B------:R-:W-:Y:S01]  /*2800*/  UIADD3 UR19, UPT, UPT, UR19, 0x40, URZ ;  /* 0x0000004013137890 */ /* 0x000fe2000fffe0ff */
[----:B------:R-:W-:Y:S01]  /*2810*/  BSSY.RECONVERGENT B0, `(.L_x_2434) ;  /* 0x0000013000007945 */ /* 0x000fe20003800200 */
[----:B------:R-:W-:Y:S04]  /*2820*/  UIADD3 UR33, UPT, UPT, UR33, 0x40, URZ ;  /* 0x0000004021217890 */ /* 0x000fe8000fffe0ff */
[----:B------:R-:W-:Y:S02]  /*2830*/  ISETP.GE.AND P5, PT, R100, UR19, PT ;  /* 0x0000001364007c0c */ /* 0x000fe4000bfa6270 */
[----:B------:R-:W-:Y:S02]  /*2840*/  ISETP.GE.AND P4, PT, R72, UR19, PT ;  /* 0x0000001348007c0c */ /* 0x000fe4000bf86270 */
[----:B------:R-:W-:Y:S02]  /*2850*/  ISETP.GE.AND P5, PT, R100, UR33, !P5 ;  /* 0x0000002164007c0c */ /* 0x000fe4000efa6270 */
[----:B------:R-:W-:Y:S11]  /*2860*/  ISETP.GE.AND P4, PT, R72, UR33, !P4 ;  /* 0x0000002148007c0c */ /* 0x000ff6000e786270 */
[----:B------:R-:W-:Y:S05]  /*2870*/  @!P5 BRA `(.L_x_2435) ;  /* 0x000000000030d947 */ /* 0x000fea0003800000 */
[----:B-1----:R-:W-:Y:S02]  /*2880*/  ISETP.GE.AND P1, PT, R12, UR35, PT ;  /* 0x000000230c007c0c */ /* 0x002fe4000bf26270 */
[----:B------:R-:W-:Y:S11]  /*2890*/  ISETP.GE.AND P0, PT, R11, UR35, PT ;  /* 0x000000230b007c0c */ /* 0x000ff6000bf06270 */
[----:B------:R-:W3:Y:S04]  /*28a0*/  @!P1 LDG.E.128 R4, desc[UR6][R78.64] ;  /* 0x000000064e049981 */ /* 0x000ee8000c1e1d00 */
[----:B---3--:R1:W-:Y:S01]  /*28b0*/  @!P1 STG.E.128 desc[UR6][R74.64], R4 ;  /* 0x000000044a009986 */ /* 0x0083e2000c101d06 */
[----:B------:R-:W-:Y:S03]  /*28c0*/  ISETP.GE.AND P1, PT, R10, UR35, PT ;  /* 0x000000230a007c0c */ /* 0x000fe6000bf26270 */
[----:B------:R-:W3:Y:S04]  /*28d0*/  @!P0 LDG.E.128 R24, desc[UR6][R78.64+0x80] ;  /* 0x000080064e188981 */ /* 0x000ee8000c1e1d00 */
[----:B---3--:R3:W-:Y:S01]  /*28e0*/  @!P0 STG.E.128 desc[UR6][R74.64+0x80], R24 ;  /* 0x000080184a008986 */ /* 0x0087e2000c101d06 */
[----:B------:R-:W-:Y:S05]  /*28f0*/  ISETP.GE.AND P0, PT, R9, UR35, PT ;  /* 0x0000002309007c0c */ /* 0x000fea000bf06270 */
[----:B------:R-:W4:Y:S04]  /*2900*/  @!P1 LDG.E.128 R20, desc[UR6][R78.64+0x100] ;  /* 0x000100064e149981 */ /* 0x000f28000c1e1d00 */
[----:B----4-:R3:W-:Y:S04]  /*2910*/  @!P1 STG.E.128 desc[UR6][R74.64+0x100], R20 ;  /* 0x000100144a009986 */ /* 0x0107e8000c101d06 */
[----:B-1----:R-:W4:Y:S04]  /*2920*/  @!P0 LDG.E.128 R4, desc[UR6][R78.64+0x180] ;  /* 0x000180064e048981 */ /* 0x002f28000c1e1d00 */
[----:B----4-:R3:W-:Y:S02]  /*2930*/  @!P0 STG.E.128 desc[UR6][R74.64+0x180], R4 ;  /* 0x000180044a008986 */ /* 0x0107e4000c101d06 */
.L_x_2435:
[----:B-12---:R-:W-:Y:S05]  /*2940*/  BSYNC.RECONVERGENT B0 ;  /* 0x0000000000007941 */ /* 0x006fea0003800200 */
.L_x_2434:
[----:B------:R-:W-:Y:S04]  /*2950*/  BSSY.RECONVERGENT B0, `(.L_x_2436) ;  /* 0x0000015000007945 */ /* 0x000fe80003800200 */
[----:B------:R-:W-:Y:S05]  /*2960*/  @!P4 BRA `(.L_x_2437) ;  /* 0x00000000004cc947 */ /* 0x000fea0003800000 */
[----:B------:R-:W1:Y:S01]  /*2970*/  LDC.64 R2, c[0x0][0x4b0] ;  /* 0x00012c00ff027b82 */ /* 0x000e620000000a00 */
[----:B------:R-:W-:Y:S01]  /*2980*/  ISETP.GE.AND P1, PT, R12, UR35, PT ;  /* 0x000000230c007c0c */ /* 0x000fe2000bf26270 */
[----:B------:R-:W-:Y:S01]  /*2990*/  IMAD.U32 R0, RZ, RZ, UR30 ;  /* 0x0000001eff007e24 */ /* 0x000fe2000f8e00ff */
[C---:B-1----:R-:W-:Y:S04]  /*29a0*/  LEA R34, P0, R2.reuse, R78, 0x5 ;  /* 0x0000004e02227211 */ /* 0x042fe800078028ff */
[----:B------:R-:W-:Y:S01]  /*29b0*/  LEA.HI.X R35, R2, R79, R3, 0x5, P0 ;  /* 0x0000004f02237211 */ /* 0x000fe200000f2c03 */
[----:B------:R-:W-:Y:S01]  /*29c0*/  IMAD.U32 R3, RZ, RZ, UR31 ;  /* 0x0000001fff037e24 */ /* 0x000fe2000f8e00ff */
[----:B------:R-:W-:Y:S05]  /*29d0*/  ISETP.GE.AND P0, PT, R11, UR35, PT ;  /* 0x000000230b007c0c */ /* 0x000fea000bf06270 */
[----:B------:R-:W2:Y:S01]  /*29e0*/  @!P1 LDG.E.128 R28, desc[UR6][R34.64] ;  /* 0x00000006221c9981 */ /* 0x000ea2000c1e1d00 */
[C---:B------:R-:W-:Y:S04]  /*29f0*/  LEA R32, P2, R3.reuse, R74, 0x1 ;  /* 0x0000004a03207211 */ /* 0x040fe800078408ff */
[----:B------:R-:W-:Y:S05]  /*2a00*/  LEA.HI.X R33, R3, R75, R0, 0x1, P2 ;  /* 0x0000004b03217211 */ /* 0x000fea00010f0c00 */
        /* <DEDUP_REMOVED lines=9> */
.L_x_2437:
[----:B------:R-:W-:Y:S05]  /*2aa0*/  BSYNC.RECONVERGENT B0 ;  /* 0x0000000000007941 */ /* 0x000fea0003800200 */
.L_x_2436:
[C---:B------:R-:W-:Y:S01]  /*2ab0*/  ISETP.GE.AND P3, PT, R71.reuse, UR19, PT ;  /* 0x0000001347007c0c */ /* 0x040fe2000bf66270 */
[----:B------:R-:W-:Y:S03]  /*2ac0*/  BSSY.RECONVERGENT B0, `(.L_x_2438) ;  /* 0x0000016000007945 */ /* 0x000fe60003800200 */
[----:B------:R-:W-:Y:S11]  /*2ad0*/  ISETP.GE.AND P3, PT, R71, UR33, !P3 ;  /* 0x0000002147007c0c */ /* 0x000ff6000df66270 */
        /* <DEDUP_REMOVED lines=20> */
.L_x_2439:
[----:B------:R-:W-:Y:S05]  /*2c20*/  BSYNC.RECONVERGENT B0 ;  /* 0x0000000000007941 */ /* 0x000fea0003800200 */
.L_x_2438:
        /* <DEDUP_REMOVED lines=25> */
.L_x_2441:
[----:B------:R-:W-:Y:S05]  /*2dc0*/  BSYNC.RECONVERGENT B0 ;  /* 0x0000000000007941 */ /* 0x000fea0003800200 */
.L_x_2440:
        /* <DEDUP_REMOVED lines=20> */
.L_x_2445:
[----:B------:R-:W-:Y:S05]  /*2f10*/  BSYNC.RECONVERGENT B0 ;  /* 0x0000000000007941 */ /* 0x000fea0003800200 */
.L_x_2444:
[----:B------:R-:W-:Y:S04]  /*2f20*/  BSSY.RECONVERGENT B0, `(.L_x_2446) ;  /* 0x0000014000007945 */ /* 0x000fe80003800200 */
[----:B------:R-:W-:Y:S05]  /*2f30*/  @!P4 BRA `(.L_x_2447) ;  /* 0x000000000048c947 */ /* 0x000fea0003800000 */
[----:B------:R-:W-:Y:S01]  /*2f40*/  ISETP.GE.AND P1, PT, R12, UR35, PT ;  /* 0x000000230c007c0c */ /* 0x000fe2000bf26270 */
[----:B------:R-:W-:Y:S01]  /*2f50*/  IMAD.U32 R3, RZ, RZ, UR29 ;  /* 0x0000001dff037e24 */ /* 0x000fe2000f8e00ff */
[C---:B-12---:R-:W-:Y:S01]  /*2f60*/  LEA R32, P0, R93.reuse, R14, 0x1 ;  /* 0x0000000e5d207211 */ /* 0x046fe200078008ff */
[----:B------:R-:W-:Y:S03]  /*2f70*/  IMAD.U32 R0, RZ, RZ, UR28 ;  /* 0x0000001cff007e24 */ /* 0x000fe6000f8e00ff */
[----:B------:R-:W-:Y:S02]  /*2f80*/  LEA.HI.X R33, R93, R15, R91, 0x1, P0 ;  /* 0x0000000f5d217211 */ /* 0x000fe400000f0c5b */
[----:B------:R-:W-:Y:S02]  /*2f90*/  ISETP.GE.AND P0, PT, R11, UR35, PT ;  /* 0x000000230b007c0c */ /* 0x000fe4000bf06270 */
[C---:B------:R-:W-:Y:S03]  /*2fa0*/  LEA R18, P4, R3.reuse, R76, 0x1 ;  /* 0x0000004c03127211 */ /* 0x040fe600078808ff */
[----:B----4-:R-:W2:Y:S01]  /*2fb0*/  @!P1 LDG.E.128 R28, desc[UR6][R32.64] ;  /* 0x00000006201c9981 */ /* 0x010ea2000c1e1d00 */
        /* <DEDUP_REMOVED lines=10> */
.L_x_2447:
[----:B------:R-:W-:Y:S05]  /*3060*/  BSYNC.RECONVERGENT B0 ;  /* 0x0000000000007941 */ /* 0x000fea0003800200 */
.L_x_2446:
[----:B------:R-:W-:Y:S04]  /*3070*/  BSSY.RECONVERGENT B0, `(.L_x_2448) ;  /* 0x0000014000007945 */ /* 0x000fe80003800200 */
[----:B------:R-:W-:Y:S05]  /*3080*/  @!P3 BRA `(.L_x_2449) ;  /* 0x000000000048b947 */ /* 0x000fea0003800000 */
[----:B------:R-:W1:Y:S01]  /*3090*/  LDC.64 R2, c[0x0][0x4a8] ;  /* 0x00012a00ff027b82 */ /* 0x000e620000000a00 */
[----:B------:R-:W-:Y:S02]  /*30a0*/  ISETP.GE.AND P1, PT, R12, UR35, PT ;  /* 0x000000230c007c0c */ /* 0x000fe4000bf26270 */
[C---:B-12---:R-:W-:Y:S04]  /*30b0*/  LEA R32, P0, R2.reuse, R14, 0x6 ;  /* 0x0000000e02207211 */ /* 0x046fe800078030ff */
        /* <DEDUP_REMOVED lines=15> */
.L_x_2449:
[----:B------:R-:W-:Y:S05]  /*31b0*/  BSYNC.RECONVERGENT B0 ;  /* 0x0000000000007941 */ /* 0x000fea0003800200 */
.L_x_2448:
        /* <DEDUP_REMOVED lines=25> */
.L_x_2443:
        /* <DEDUP_REMOVED lines=56> */
.L_x_2455:
[----:B------:R-:W-:Y:S05]  /*36d0*/  BSYNC.RECONVERGENT B0 ;  /* 0x0000000000007941 */ /* 0x000fea0003800200 */
.L_x_2454:
        /* <DEDUP_REMOVED lines=48> */
.L_x_2457:
[----:B------:R-:W-:Y:S05]  /*39e0*/  BSYNC.RECONVERGENT B0 ;  /* 0x0000000000007941 */ /* 0x000fea0003800200 */
.L_x_2456:
        /* <DEDUP_REMOVED lines=48> */
.L_x_2459:
[----:B------:R-:W-:Y:S05]  /*3cf0*/  BSYNC.RECONVERGENT B0 ;  /* 0x0000000000007941 */ /* 0x000fea0003800200 */
.L_x_2458:
        /* <DEDUP_REMOVED lines=47> */
.L_x_2453:
[----:B------:R-:W-:Y:S05]  /*3ff0*/  BSYNC.RECONVERGENT B1 ;  /* 0x0000000000017941 */ /* 0x000fea0003800200 */
.L_x_2452:
        /* <DEDUP_REMOVED lines=8> */
[C---:B------:R-:W-:Y:S01]  /*4080*/  LEA R40, P1, R93.reuse, R14, 0x1 ;  /* 0x0000000e5d287211 */ /* 0x040fe200078208ff */
[----:B------:R-:W1:Y:S01]  /*4090*/  LDC R2, c[0x0][0x440] ;  /* 0x00011000ff027b82 */ /* 0x000e620000000800 */
[----:B------:R-:W-:Y:S01]  /*40a0*/  IMAD.U32 R3, RZ, RZ, UR29 ;  /* 0x0000001dff037e24 */ /* 0x000fe2000f8e00ff */
[----:B------:R-:W-:Y:S01]  /*40b0*/  BSSY.RECONVERGENT B0, `(.L_x_2462) ;  /* 0x0000038000007945 */ /* 0x000fe20003800200 */
[----:B------:R-:W-:Y:S01]  /*40c0*/  LEA.HI.X R41, R93, R15, R91, 0x1, P1 ;  /* 0x0000000f5d297211 */ /* 0x000fe200008f0c5b */
[----:B------:R-:W-:Y:S02]  /*40d0*/  IMAD.U32 R0, RZ, RZ, UR28 ;  /* 0x0000001cff007e24 */ /* 0x000fe4000f8e00ff */
[C---:B------:R-:W-:Y:S04]  /*40e0*/  LEA R36, P0, R3.reuse, R76, 0x1 ;  /* 0x0000004c03247211 */ /* 0x040fe800078008ff */
        /* <DEDUP_REMOVED lines=52> */
.L_x_2463:
[----:B------:R-:W-:Y:S05]  /*4430*/  BSYNC.RECONVERGENT B0 ;  /* 0x0000000000007941 */ /* 0x000fea0003800200 */
.L_x_2462:
        /* <DEDUP_REMOVED lines=48> */
.L_x_2465:
[----:B------:R-:W-:Y:S05]  /*4740*/  BSYNC.RECONVERGENT B0 ;  /* 0x0000000000007941 */ /* 0x000fea0003800200 */
.L_x_2464:
        /* <DEDUP_REMOVED lines=48> */
.L_x_2467:
[----:B------:R-:W-:Y:S05]  /*4a50*/  BSYNC.RECONVERGENT B0 ;  /* 0x0000000000007941 */ /* 0x000fea0003800200 */
.L_x_2466:
        /* <DEDUP_REMOVED lines=47> */
.L_x_2461:
[----:B------:R-:W-:Y:S05]  /*4d50*/  BSYNC.RECONVERGENT B1 ;  /* 0x0000000000017941 */ /* 0x000fea0003800200 */
.L_x_2460:
        /* <DEDUP_REMOVED lines=65> */
.L_x_2471:
[----:B------:R-:W-:Y:S05]  /*5170*/  BSYNC.RECONVERGENT B0 ;  /* 0x0000000000007941 */ /* 0x000fea0003800200 */
.L_x_2470:
        /* <DEDUP_REMOVED lines=48> */
.L_x_2473:
[----:B------:R-:W-:Y:S05]  /*5480*/  BSYNC.RECONVERGENT B0 ;  /* 0x0000000000007941 */ /* 0x000fea0003800200 */
.L_x_2472:
        /* <DEDUP_REMOVED lines=48> */
.L_x_2475:
[----:B------:R-:W-:Y:S05]  /*5790*/  BSYNC.RECONVERGENT B0 ;  /* 0x0000000000007941 */ /* 0x000fea0003800200 */
.L_x_2474:
        /* <DEDUP_REMOVED lines=47> */
.L_x_2469:
[----:B------:R-:W-:Y:S05]  /*5a90*/  BSYNC.RECONVERGENT B1 ;  /* 0x0000000000017941 */ /* 0x000fea0003800200 */
.L_x_2468:
        /* <DEDUP_REMOVED lines=67> */
.L_x_2479:
[----:B------:R-:W-:Y:S05]  /*5ed0*/  BSYNC.RECONVERGENT B0 ;  /* 0x0000000000007941 */ /* 0x000fea0003800200 */
.L_x_2478:
        /* <DEDUP_REMOVED lines=48> */
.L_x_2481:
[----:B------:R-:W-:Y:S05]  /*61e0*/  BSYNC.RECONVERGENT B0 ;  /* 0x0000000000007941 */ /* 0x000fea0003800200 */
.L_x_2480:
        /* <DEDUP_REMOVED lines=48> */
.L_x_2483:
[----:B------:R-:W-:Y:S05]  /*64f0*/  BSYNC.RECONVERGENT B0 ;  /* 0x0000000000007941 */ /* 0x000fea0003800200 */
.L_x_2482:
        /* <DEDUP_REMOVED lines=47> */
.L_x_2477:
[----:B------:R-:W-:Y:S05]  /*67f0*/  BSYNC.RECONVERGENT B1 ;  /* 0x0000000000017941 */ /* 0x000fea0003800200 */
.L_x_2476:
        /* <DEDUP_REMOVED lines=8> */
.L_x_2451:
        /* <DEDUP_REMOVED lines=95> */
.L_x_2487:
[----:B------:R-:W-:Y:S05]  /*6e70*/  BSYNC.RECONVERGENT B0 ;  /* 0x0000000000007941 */ /* 0x000fea0003800200 */
.L_x_2486:
        /* <DEDUP_REMOVED lines=89> */
.L_x_2489:
[----:B------:R-:W-:Y:S05]  /*7410*/  BSYNC.RECONVERGENT B0 ;  /* 0x0000000000007941 */ /* 0x000fea0003800200 */
.L_x_2488:
        /* <DEDUP_REMOVED lines=89> */
.L_x_2491:
[----:B------:R-:W-:Y:S05]  /*79b0*/  BSYNC.RECONVERGENT B0 ;  /* 0x0000000000007941 */ /* 0x000fea0003800200 */
.L_x_2490:
        /* <DEDUP_REMOVED lines=88> */
.L_x_2485:
[----:B------:R-:W-:Y:S05]  /*7f40*/  BSYNC.RECONVERGENT B1 ;  /* 0x0000000000017941 */ /* 0x000fea0003800200 */
.L_x_2484:
[----:B------:R-:W-:Y:S04]  /*7f50*/  BSSY.RECONVERGENT B1, `(.L_x_2492) ;  /* 0x000016b000017945 */ /* 0x000fe80003800200 */
[----:B------:R-:W-:Y:S05]  /*7f60*/  @!P4 BRA `(.L_x_2493) ;  /* 0x0000001400a4c947 */ /* 0x000fea0003800000 */
[C---:B------:R-:W-:Y:S01]  /*7f70*/  LEA R22, P1, R93.reuse, R14, 0x1 ;  /* 0x0000000e5d167211 */ /* 0x040fe200078208ff */
[----:B------:R-:W5:Y:S01]  /*7f80*/  LDC R105, c[0x0][0x440] ;  /* 0x00011000ff697b82 */ /* 0x000f620000000800 */
[----:B------:R-:W-:Y:S01]  /*7f90*/  IMAD.U32 R3, RZ, RZ, UR29 ;  /* 0x0000001dff037e24 */ /* 0x000fe2000f8e00ff */
[----:B------:R-:W-:Y:S01]  /*7fa0*/  BSSY.RECONVERGENT B0, `(.L_x_2494) ;  /* 0x000005d000007945 */ /* 0x000fe20003800200 */
[----:B------:R-:W-:Y:S01]  /*7fb0*/  LEA.HI.X R23, R93, R15, R91, 0x1, P1 ;  /* 0x0000000f5d177211 */ /* 0x000fe200008f0c5b */
[----:B------:R-:W-:Y:S02]  /*7fc0*/  IMAD.U32 R0, RZ, RZ, UR28 ;  /* 0x0000001cff007e24 */ /* 0x000fe4000f8e00ff */
[C---:B------:R-:W-:Y:S04]  /*7fd0*/  LEA R106, P0, R3.reuse, R76, 0x1 ;  /* 0x0000004c036a7211 */ /* 0x040fe800078008ff */
        /* <DEDUP_REMOVED lines=89> */
.L_x_2495:
[----:B------:R-:W-:Y:S05]  /*8570*/  BSYNC.RECONVERGENT B0 ;  /* 0x0000000000007941 */ /* 0x000fea0003800200 */
.L_x_2494:
        /* <DEDUP_REMOVED lines=88> */
.L_x_2497:
[----:B------:R-:W-:Y:S05]  /*8b00*/  BSYNC.RECONVERGENT B0 ;  /* 0x0000000000007941 */ /* 0x000fea0003800200 */
.L_x_2496:
        /* <DEDUP_REMOVED lines=88> */
.L_x_2499:
[----:B------:R-:W-:Y:S05]  /*9090*/  BSYNC.RECONVERGENT B0 ;  /* 0x0000000000007941 */ /* 0x000fea0003800200 */
.L_x_2498:
        /* <DEDUP_REMOVED lines=86> */
.L_x_2493:
[----:B------:R-:W-:Y:S05]  /*9600*/  BSYNC.RECONVERGENT B1 ;  /* 0x0000000000017941 */ /* 0x000fea0003800200 */
.L_x_2492:
        /* <DEDUP_REMOVED lines=99> */
.L_x_2503:
[----:B------:R-:W-:Y:S05]  /*9c40*/  BSYNC.RECONVERGENT B0 ;  /* 0x0000000000007941 */ /* 0x000fea0003800200 */
.L_x_2502:
        /* <DEDUP_REMOVED lines=88> */
.L_x_2505:
[----:B------:R-:W-:Y:S05]  /*a1d0*/  BSYNC.RECONVERGENT B0 ;  /* 0x0000000000007941 */ /* 0x000fea0003800200 */
.L_x_2504:
        /* <DEDUP_REMOVED lines=87> */
.L_x_2507:
[----:B------:R-:W-:Y:S05]  /*a750*/  BSYNC.RECONVERGENT B0 ;  /* 0x0000000000007941 */ /* 0x000fea0003800200 */
.L_x_2506:
        /* <DEDUP_REMOVED lines=86> */
.L_x_2501:
[----:B------:R-:W-:Y:S05]  /*acc0*/  BSYNC.RECONVERGENT B1 ;  /* 0x0000000000017941 */ /* 0x000fea0003800200 */
.L_x_2500:
        /* <DEDUP_REMOVED lines=102> */
.L_x_2511:
[----:B------:R-:W-:Y:S05]  /*b330*/  BSYNC.RECONVERGENT B0 ;  /* 0x0000000000007941 */ /* 0x000fea0003800200 */
.L_x_2510:
        /* <DEDUP_REMOVED lines=87> */
.L_x_2513:
[----:B------:R-:W-:Y:S05]  /*b8b0*/  BSYNC.RECONVERGENT B0 ;  /* 0x0000000000007941 */ /* 0x000fea0003800200 */
.L_x_2512:
        /* <DEDUP_REMOVED lines=87> */
.L_x_2515:
[----:B------:R-:W-:Y:S05]  /*be30*/  BSYNC.RECONVERGENT B0 ;  /* 0x0000000000007941 */ /* 0x000fea0003800200 */
.L_x_2514:
        /* <DEDUP_REMOVED lines=86> */
.L_x_2509:
[----:B------:R-:W-:Y:S05]  /*c3a0*/  BSYNC.RECONVERGENT B1 ;  /* 0x0000000000017941 */ /* 0x000fea0003800200 */
.L_x_2508:
[----:B------:R-:W5:Y:S08]  /*c3b0*/  LDC R3, c[0x0][0x450] ;  /* 0x00011400ff037b82 */ /* 0x000f700000000800 */
[----:B------:R-:W1:Y:S01]  /*c3c0*/  LDC R18, c[0x0][0x450] ;  /* 0x00011400ff127b82 */ /* 0x000e620000000800 */
[----:B-----5:R-:W-:Y:S05]  /*c3d0*/  IMAD.U32 R3, R3, -0x20, RZ ;  /* 0xffffffe003037824 */ /* 0x020fea00078e00ff */
[C---:B------:R-:W-:Y:S02]  /*c3e0*/  LEA R82, P1, R3.reuse, R82, 0x1 ;  /* 0x0000005203527211 */ /* 0x040fe400078208ff */
[C---:B------:R-:W-:Y:S02]  /*c3f0*/  LEA R80, P0, R3.reuse, R80, 0x1 ;  /* 0x0000005003507211 */ /* 0x040fe400078008ff */
[C---:B------:R-:W-:Y:S02]  /*c400*/  LEA.HI.X.SX32 R83, R3.reuse, R83, 0x1, P1 ;  /* 0x0000005303537211 */ /* 0x040fe400008f0eff */
[----:B-1----:R-:W-:Y:S09]  /*c410*/  LEA.HI.X.SX32 R81, R3, R81, 0x1, P0 ;  /* 0x0000005103517211 */ /* 0x002ff200000f0eff */
.L_x_2450:
[----:B------:R-:W-:Y:S05]  /*c420*/  BSYNC.RECONVERGENT B2 ;  /* 0x0000000000027941 */ /* 0x000fea0003800200 */
.L_x_2442:
        /* <DEDUP_REMOVED lines=89> */
.L_x_2516:
[----:B------:R-:W-:Y:S01]  /*c9c0*/  UISETP.GT.AND UP0, UPT, UR18, UR32, UPT ;  /* 0x000000201200728c */ /* 0x000fe2000bf04270 */
[----:B------:R-:W-:Y:S02]  /*c9d0*/  IADD3 R78, P1, PT, R78, R85, RZ ;  /* 0x000000554e4e7210 */ /* 0x000fe40007f3e0ff */
[----:B------:R-:W-:Y:S03]  /*c9e0*/  IADD3 R14, P0, PT, R14, R89, RZ ;  /* 0x000000590e0e7210 */ /* 0x000fe60007f1e0ff */
[----:B------:R-:W-:Y:S02]  /*c9f0*/  IMAD.X R79, R79, 0x1, R84, P1 ;  /* 0x000000014f4f7824 */ /* 0x000fe400008e0654 */
[----:B------:R-:W-:Y:S01]  /*ca00*/  IMAD.X R15, R15, 0x1, R87, P0 ;  /* 0x000000010f0f7824 */ /* 0x000fe200000e0657 */
[----:B------:R-:W-:Y:S07]  /*ca10*/  BRA.U UP0, `(.L_x_2517) ;  /* 0xffffff5d00787547 */ /* 0x000fee000b83ffff */
.L_x_2433:
[----:B-----5:R-:W1:Y:S01]  /*ca20*/  LDC R0, c[0x0][0x450] ;  /* 0x00011400ff007b82 */ /* 0x020e620000000800 */
        /* <DEDUP_REMOVED lines=56> */
.L_x_2521:
[----:B------:R-:W-:Y:S05]  /*cdb0*/  BSYNC.RECONVERGENT B0 ;  /* 0x0000000000007941 */ /* 0x000fea0003800200 */
.L_x_2520:
        /* <DEDUP_REMOVED lines=29> */
.L_x_2523:
[----:B------:R-:W-:Y:S05]  /*cf90*/  BSYNC.RECONVERGENT B0 ;  /* 0x0000000000007941 */ /* 0x000fea0003800200 */
.L_x_2522:
        /* <DEDUP_REMOVED lines=29> */
.L_x_2525:
[----:B------:R-:W-:Y:S05]  /*d170*/  BSYNC.RECONVERGENT B0 ;  /* 0x0000000000007941 */ /* 0x000fea0003800200 */
.L_x_2524:
        /* <DEDUP_REMOVED lines=30> */
.L_x_2519:
        /* <DEDUP_REMOVED lines=15> */
[----:B------:R-:W-:Y:S02]  /*d450*/  IADD3 R8, P1, PT, R66, R4, RZ ;  /* 0x0000000442087210 */ /* 0x000fe40007f3e0ff */
[----:B------:R-:W-:-:S05]  /*d460*/  SHF.R.S32.HI R4, RZ, 0x1f, R4 ;  /* 0x0000001fff047819 */ /* 0x000fca0000011404 */
[--C-:B------:R-:W-:Y:S02]  /*d470*/  IMAD.X R22, R65, 0x1, R4.reuse, P2 ;  /* 0x0000000141167824 */ /* 0x100fe400010e0604 */
[----:B------:R-:W-:Y:S01]  /*d480*/  IMAD.X R15, R64, 0x1, R4, P1 ;  /* 0x00000001400f7824 */ /* 0x000fe200008e0604 */
[----:B------:R-:W-:Y:S06]  /*d490*/  BRA.U !UP0, `(.L_x_2527) ;  /* 0x0000003908d07547 */ /* 0x000fec000b800000 */
        /* <DEDUP_REMOVED lines=33> */
[----:B------:R-:W-:Y:S02]  /*d6b0*/  LOP3.LUT R19, R5, 0xffff0000, RZ, 0xc0, !PT ;  /* 0xffff000005137812 */ /* 0x000fe400078ec0ff */
[C---:B---3--:R-:W-:Y:S01]  /*d6c0*/  LOP3.LUT R28, R6.reuse, 0xffff0000, RZ, 0xc0, !PT ;  /* 0xffff0000061c7812 */ /* 0x048fe200078ec0ff */
[----:B------:R-:W-:Y:S01]  /*d6d0*/  FMUL.FTZ R16, R17, R26 ;  /* 0x0000001a11107220 */ /* 0x000fe20000410000 */
        /* <DEDUP_REMOVED lines=24> */
.L_x_2533:
[----:B------:R-:W-:Y:S05]  /*d860*/  BSYNC.RECONVERGENT B0 ;  /* 0x0000000000007941 */ /* 0x000fea0003800200 */
.L_x_2532:
[----:B-----5:R-:W-:Y:S01]  /*d870*/  IMAD.MOV.U32 R6, RZ, RZ, R18 ;  /* 0x000000ffff067224 */ /* 0x020fe200078e0012 */
[----:B------:R-:W-:Y:S01]  /*d880*/  MOV R4, R16 ;  /* 0x0000001000047202 */ /* 0x000fe20000000f00 */
[----:B------:R-:W-:Y:S01]  /*d890*/  IMAD.MOV.U32 R7, RZ, RZ, R19 ;  /* 0x000000ffff077224 */ /* 0x000fe200078e0013 */
[----:B------:R-:W-:Y:S02]  /*d8a0*/  MOV R5, R17 ;  /* 0x0000001100057202 */ /* 0x000fe40000000f00 */
.L_x_2531:
[----:B------:R-:W-:Y:S05]  /*d8b0*/  BSYNC.RECONVERGENT B1 ;  /* 0x0000000000017941 */ /* 0x000fea0003800200 */
.L_x_2530:
        /* <DEDUP_REMOVED lines=21> */
[C---:B----4-:R-:W-:Y:S01]  /*da10*/  LOP3.LUT R28, R6.reuse, 0xffff0000, RZ, 0xc0, !PT ;  /* 0xffff0000061c7812 */ /* 0x050fe200078ec0ff */
        /* <DEDUP_REMOVED lines=25> */
.L_x_2537:
[----:B------:R-:W-:Y:S05]  /*dbb0*/  BSYNC.RECONVERGENT B0 ;  /* 0x0000000000007941 */ /* 0x000fea0003800200 */
.L_x_2536:
[----:B-----5:R4:W-:Y:S02]  /*dbc0*/  STS.128 [R235+0x2000], R16 ;  /* 0x00200010eb007388 */ /* 0x0209e40000000c00 */
.L_x_2535:
[----:B------:R-:W-:Y:S05]  /*dbd0*/  BSYNC.RECONVERGENT B1 ;  /* 0x0000000000017941 */ /* 0x000fea0003800200 */
.L_x_2534:
        /* <DEDUP_REMOVED lines=46> */
.L_x_2541:
[----:B------:R-:W-:Y:S05]  /*dec0*/  BSYNC.RECONVERGENT B0 ;  /* 0x0000000000007941 */ /* 0x000fea0003800200 */
.L_x_2540:
[----:B-----5:R1:W-:Y:S02]  /*ded0*/  STS.128 [R235+0x4000], R16 ;  /* 0x00400010eb007388 */ /* 0x0203e40000000c00 */
.L_x_2539:
[----:B------:R-:W-:Y:S05]  /*dee0*/  BSYNC.RECONVERGENT B1 ;  /* 0x0000000000017941 */ /* 0x000fea0003800200 */
.L_x_2538:
[----:B------:R-:W-:-:S13]  /*def0*/  ISETP.GE.AND P0, PT, R9, R8, PT ;  /* 0x000000080900720c */ /* 0x000fda0003f06270 */
[----:B------:R1:W-:Y:S01]  /*df00*/  @P0 STS.128 [R235+0x6000], RZ ;  /* 0x006000ffeb000388 */ /* 0x0003e20000000c00 */
[----:B------:R-:W-:Y:S05]  /*df10*/  @P0 BRA `(.L_x_2529) ;  /* 0x0000000000b00947 */ /* 0x000fea0003800000 */
[----:B-1--4-:R1:W5:Y:S01]  /*df20*/  LDG.E.128 R16, desc[UR6][R36.64+0x180] ;  /* 0x0001800624107981 */ /* 0x012362000c1e1d00 */
[----:B------:R-:W-:Y:S01]  /*df30*/  ISETP.GE.AND P0, PT, R9, R0, PT ;  /* 0x000000000900720c */ /* 0x000fe20003f06270 */
[----:B------:R-:W-:-:S12]  /*df40*/  BSSY.RECONVERGENT B0, `(.L_x_2542) ;  /* 0x0000028000007945 */ /* 0x000fd80003800200 */
[----:B------:R-:W-:Y:S05]  /*df50*/  @P0 BRA `(.L_x_2543) ;  /* 0x0000000000980947 */ /* 0x000fea0003800000 */
[----:B--2---:R2:W4:Y:S04]  /*df60*/  LDG.E.64 R4, desc[UR6][R24.64+0xc0] ;  /* 0x0000c00618047981 */ /* 0x004528000c1e1b00 */
        /* <DEDUP_REMOVED lines=8> */
[----:B--2---:R-:W-:Y:S02]  /*dff0*/  LOP3.LUT R24, R18, 0xffff0000, RZ, 0xc0, !PT ;  /* 0xffff000012187812 */ /* 0x004fe400078ec0ff */
[----:B----4-:R-:W-:Y:S02]  /*e000*/  LOP3.LUT R19, R4, 0xffff0000, RZ, 0xc0, !PT ;  /* 0xffff000004137812 */ /* 0x010fe400078ec0ff */
[----:B------:R-:W-:Y:S02]  /*e010*/  LOP3.LUT R16, R5, 0xffff0000, RZ, 0xc0, !PT ;  /* 0xffff000005107812 */ /* 0x000fe400078ec0ff */
[----:B---3--:R-:W-:Y:S01]  /*e020*/  LOP3.LUT R23, R6, 0xffff0000, RZ, 0xc0, !PT ;  /* 0xffff000006177812 */ /* 0x008fe200078ec0ff */
[----:B------:R-:W-:Y:S01]  /*e030*/  FMUL.FTZ R14, R8, R19 ;  /* 0x00000013080e7220 */ /* 0x000fe20000410000 */
[----:B------:R-:W-:Y:S01]  /*e040*/  LOP3.LUT R15, R7, 0xffff0000, RZ, 0xc0, !PT ;  /* 0xffff0000070f7812 */ /* 0x000fe200078ec0ff */
[----:B------:R-:W-:Y:S01]  /*e050*/  FMUL.FTZ R18, R26, R16 ;  /* 0x000000101a127220 */ /* 0x000fe20000410000 */
[----:B------:R-:W-:Y:S01]  /*e060*/  SHF.L.U32 R4, R4, 0x10, RZ ;  /* 0x0000001004047819 */ /* 0x000fe200000006ff */
[----:B------:R-:W-:Y:S01]  /*e070*/  FMUL.FTZ R8, R8, R23 ;  /* 0x0000001708087220 */ /* 0x000fe20000410000 */
[----:B------:R-:W-:Y:S01]  /*e080*/  SHF.L.U32 R5, R5, 0x10, RZ ;  /* 0x0000001005057819 */ /* 0x000fe200000006ff */
[----:B------:R-:W-:Y:S01]  /*e090*/  IMAD.U32 R6, R6, 0x10000, RZ ;  /* 0x0001000006067824 */ /* 0x000fe200078e00ff */
[----:B------:R-:W-:Y:S01]  /*e0a0*/  SHF.L.U32 R7, R7, 0x10, RZ ;  /* 0x0000001007077819 */ /* 0x000fe200000006ff */
[----:B------:R-:W-:Y:S01]  /*e0b0*/  FFMA.FTZ R19, R21, R19, R8 ;  /* 0x0000001315137223 */ /* 0x000fe20000010008 */
[-C--:B------:R-:W-:Y:S01]  /*e0c0*/  FMUL.FTZ R26, R26, R15.reuse ;  /* 0x0000000f1a1a7220 */ /* 0x080fe20000410000 */
[----:B------:R-:W-:Y:S01]  /*e0d0*/  FFMA.FTZ R18, R27, R15, -R18 ;  /* 0x0000000f1b127223 */ /* 0x000fe20000010812 */
[C---:B------:R-:W-:Y:S01]  /*e0e0*/  FMUL.FTZ R8, R29.reuse, R4 ;  /* 0x000000041d087220 */ /* 0x040fe20000410000 */
[C---:B------:R-:W-:Y:S01]  /*e0f0*/  FMUL.FTZ R15, R24.reuse, R5 ;  /* 0x00000005180f7220 */ /* 0x040fe20000410000 */
[----:B------:R-:W-:Y:S01]  /*e100*/  FMUL.FTZ R29, R29, R6 ;  /* 0x000000061d1d7220 */ /* 0x000fe20000410000 */
[----:B------:R-:W-:Y:S01]  /*e110*/  FMUL.FTZ R24, R24, R7 ;  /* 0x0000000718187220 */ /* 0x000fe20000410000 */
[----:B------:R-:W-:Y:S01]  /*e120*/  FFMA.FTZ R14, R21, R23, -R14 ;  /* 0x00000017150e7223 */ /* 0x000fe2000001080e */
        /* <DEDUP_REMOVED lines=9> */
.L_x_2543:
[----:B------:R-:W-:Y:S05]  /*e1c0*/  BSYNC.RECONVERGENT B0 ;  /* 0x0000000000007941 */ /* 0x000fea0003800200 */
.L_x_2542:
[----:B-----5:R4:W-:Y:S02]  /*e1d0*/  STS.128 [R235+0x6000], R16 ;  /* 0x00600010eb007388 */ /* 0x0209e40000000c00 */
.L_x_2529:
[----:B------:R-:W-:Y:S05]  /*e1e0*/  BSYNC.RECONVERGENT B2 ;  /* 0x0000000000027941 */ /* 0x000fea0003800200 */
.L_x_2528:
[----:B------:R-:W-:Y:S01]  /*e1f0*/  IADD3 R28, PT, PT, R100, 0x10, RZ ;  /* 0x00000010641c7810 */ /* 0x000fe20007ffe0ff */
[----:B------:R-:W-:Y:S03]  /*e200*/  BSSY.RECONVERGENT B2, `(.L_x_2544) ;  /* 0x00000f2000027945 */ /* 0x000fe60003800200 */
[----:B------:R-:W-:-:S13]  /*e210*/  ISETP.GE.AND P0, PT, R28, UR5, PT ;  /* 0x000000051c007c0c */ /* 0x000fda000bf06270 */
        /* <DEDUP_REMOVED lines=60> */
.L_x_2549:
[----:B------:R-:W-:Y:S05]  /*e5e0*/  BSYNC.RECONVERGENT B0 ;  /* 0x0000000000007941 */ /* 0x000fea0003800200 */
.L_x_2548:
[----:B-----5:R4:W-:Y:S02]  /*e5f0*/  STS.128 [R235+0x800], R16 ;  /* 0x00080010eb007388 */ /* 0x0209e40000000c00 */
.L_x_2547:
[----:B------:R-:W-:Y:S05]  /*e600*/  BSYNC.RECONVERGENT B1 ;  /* 0x0000000000017941 */ /* 0x000fea0003800200 */
.L_x_2546:
        /* <DEDUP_REMOVED lines=56> */
.L_x_2553:
[----:B------:R-:W-:Y:S05]  /*e990*/  BSYNC.RECONVERGENT B0 ;  /* 0x0000000000007941 */ /* 0x000fea0003800200 */
.L_x_2552:
[----:B-----5:R4:W-:Y:S02]  /*e9a0*/  STS.128 [R235+0x2800], R16 ;  /* 0x00280010eb007388 */ /* 0x0209e40000000c00 */
.L_x_2551:
[----:B------:R-:W-:Y:S05]  /*e9b0*/  BSYNC.RECONVERGENT B1 ;  /* 0x0000000000017941 */ /* 0x000fea0003800200 */
.L_x_2550:
        /* <DEDUP_REMOVED lines=56> */
.L_x_2557:
[----:B------:R-:W-:Y:S05]  /*ed40*/  BSYNC.RECONVERGENT B0 ;  /* 0x0000000000007941 */ /* 0x000fea0003800200 */
.L_x_2556:
[----:B-----5:R4:W-:Y:S02]  /*ed50*/  STS.128 [R235+0x4800], R16 ;  /* 0x00480010eb007388 */ /* 0x0209e40000000c00 */
.L_x_2555:
[----:B------:R-:W-:Y:S05]  /*ed60*/  BSYNC.RECONVERGENT B1 ;  /* 0x0000000000017941 */ /* 0x000fea0003800200 */
.L_x_2554:
        /* <DEDUP_REMOVED lines=21> */
[C---:B-1----:R-:W-:Y:S01]  /*eec0*/  IMAD.U32 R14, R17.reuse, 0x10000, RZ ;  /* 0x00010000110e7824 */ /* 0x042fe200078e00ff */
        /* <DEDUP_REMOVED lines=15> */
[----:B------:R-:W-:Y:S01]  /*efc0*/  FFMA.FTZ R17, R14, R23, -R17 ;  /* 0x000000170e117223 */ /* 0x000fe20000010811 */
[----:B------:R-:W-:Y:S01]  /*efd0*/  FMUL.FTZ R24, R24, R21 ;  /* 0x0000001518187220 */ /* 0x000fe20000410000 */
[----:B------:R-:W-:Y:S01]  /*efe0*/  SHF.L.U32 R7, R7, 0x10, RZ ;  /* 0x0000001007077819 */ /* 0x000fe200000006ff */
[----:B------:R-:W-:Y:S01]  /*eff0*/  FFMA.FTZ R8, R14, R19, R8 ;  /* 0x000000130e087223 */ /* 0x000fe20000010008 */
[C---:B------:R-:W-:Y:S01]  /*f000*/  FMUL.FTZ R14, R27.reuse, R4 ;  /* 0x000000041b0e7220 */ /* 0x040fe20000410000 */
[----:B------:R-:W-:Y:S01]  /*f010*/  FMUL.FTZ R27, R27, R6 ;  /* 0x000000061b1b7220 */ /* 0x000fe20000410000 */
[C---:B------:R-:W-:Y:S01]  /*f020*/  FFMA.FTZ R18, R25.reuse, R21, -R18 ;  /* 0x0000001519127223 */ /* 0x040fe20000010812 */
[----:B------:R-:W-:Y:S01]  /*f030*/  FFMA.FTZ R25, R25, R16, R24 ;  /* 0x0000001019197223 */ /* 0x000fe20000010018 */
        /* <DEDUP_REMOVED lines=9> */
[----:B------:R-:W-:Y:S01]  /*f0d0*/  F2FP.BF16.F32.PACK_AB R17, R8, R17 ;  /* 0x000000110811723e */ /* 0x000fe200000010ff */
[----:B------:R-:W-:Y:S01]  /*f0e0*/  IMAD.MOV.U32 R16, RZ, RZ, R14 ;  /* 0x000000ffff107224 */ /* 0x000fe200078e000e */
[----:B------:R-:W-:Y:S02]  /*f0f0*/  MOV R19, R25 ;  /* 0x0000001900137202 */ /* 0x000fe40000000f00 */
.L_x_2559:
[----:B------:R-:W-:Y:S05]  /*f100*/  BSYNC.RECONVERGENT B0 ;  /* 0x0000000000007941 */ /* 0x000fea0003800200 */
.L_x_2558:
[----:B-----5:R4:W-:Y:S02]  /*f110*/  STS.128 [R235+0x6800], R16 ;  /* 0x00680010eb007388 */ /* 0x0209e40000000c00 */
.L_x_2545:
[----:B------:R-:W-:Y:S05]  /*f120*/  BSYNC.RECONVERGENT B2 ;  /* 0x0000000000027941 */ /* 0x000fea0003800200 */
.L_x_2544:
[----:B-1----:R-:W-:Y:S01]  /*f130*/  IADD3 R14, PT, PT, R100, 0x20, RZ ;  /* 0x00000020640e7810 */ /* 0x002fe20007ffe0ff */
[----:B------:R-:W-:Y:S03]  /*f140*/  BSSY.RECONVERGENT B2, `(.L_x_2560) ;  /* 0x00000f1000027945 */ /* 0x000fe60003800200 */
[----:B------:R-:W-:-:S13]  /*f150*/  ISETP.GE.AND P0, PT, R14, UR5, PT ;  /* 0x000000050e007c0c */ /* 0x000fda000bf06270 */
[----:B------:R-:W-:Y:S05]  /*f160*/  @P0 BRA `(.L_x_2561) ;  /* 0x0000000c00b80947 */ /* 0x000fea0003800000 */
[----:B------:R-:W1:Y:S01]  /*f170*/  LDC R8, c[0x0][0x440] ;  /* 0x00011000ff087b82 */ /* 0x000e620000000800 */
[C---:B------:R-:W-:Y:S01]  /*f180*/  LEA R24, P1, R2.reuse, R36, 0x6 ;  /* 0x0000002402187211 */ /* 0x040fe200078230ff */
[----:B------:R-:W-:Y:S01]  /*f190*/  BSSY.RECONVERGENT B1, `(.L_x_2562) ;  /* 0x000003c000017945 */ /* 0x000fe20003800200 */
[----:B------:R-:W-:Y:S02]  /*f1a0*/  IMAD.SHL.U32 R15, R69, 0x20, RZ ;  /* 0x00000020450f7824 */ /* 0x000fe400078e00ff */
        /* <DEDUP_REMOVED lines=56> */
.L_x_2565:
[----:B------:R-:W-:Y:S05]  /*f530*/  BSYNC.RECONVERGENT B0 ;  /* 0x0000000000007941 */ /* 0x000fea0003800200 */
.L_x_2564:
[----:B-----5:R1:W-:Y:S02]  /*f540*/  STS.128 [R235+0x1000], R16 ;  /* 0x00100010eb007388 */ /* 0x0203e40000000c00 */
.L_x_2563:
[----:B------:R-:W-:Y:S05]  /*f550*/  BSYNC.RECONVERGENT B1 ;  /* 0x0000000000017941 */ /* 0x000fea0003800200 */
.L_x_2562:
        /* <DEDUP_REMOVED lines=56> */
.L_x_2569:
[----:B------:R-:W-:Y:S05]  /*f8e0*/  BSYNC.RECONVERGENT B0 ;  /* 0x0000000000007941 */ /* 0x000fea0003800200 */
.L_x_2568:
[----:B-----5:R4:W-:Y:S02]  /*f8f0*/  STS.128 [R235+0x3000], R16 ;  /* 0x00300010eb007388 */ /* 0x0209e40000000c00 */
.L_x_2567:
[----:B------:R-:W-:Y:S05]  /*f900*/  BSYNC.RECONVERGENT B1 ;  /* 0x0000000000017941 */ /* 0x000fea0003800200 */
.L_x_2566:
        /* <DEDUP_REMOVED lines=56> */
.L_x_2573:
[----:B------:R-:W-:Y:S05]  /*fc90*/  BSYNC.RECONVERGENT B0 ;  /* 0x0000000000007941 */ /* 0x000fea0003800200 */
.L_x_2572:
[----:B-----5:R4:W-:Y:S02]  /*fca0*/  STS.128 [R235+0x5000], R16 ;  /* 0x00500010eb007388 */ /* 0x0209e40000000c00 */
.L_x_2571:
[----:B------:R-:W-:Y:S05]  /*fcb0*/  BSYNC.RECONVERGENT B1 ;  /* 0x0000000000017941 */ /* 0x000fea0003800200 */
.L_x_2570:
        /* <DEDUP_REMOVED lines=55> */
.L_x_2575:
[----:B------:R-:W-:Y:S05]  /*10030*/  BSYNC.RECONVERGENT B0 ;  /* 0x0000000000007941 */ /* 0x000fea0003800200 */
.L_x_2574:
[----:B-----5:R4:W-:Y:S02]  /*10040*/  STS.128 [R235+0x7000], R16 ;  /* 0x00700010eb007388 */ /* 0x0209e40000000c00 */
.L_x_2561:
[----:B------:R-:W-:Y:S05]  /*10050*/  BSYNC.RECONVERGENT B2 ;  /* 0x0000000000027941 */ /* 0x000fea0003800200 */
.L_x_2560:
        /* <DEDUP_REMOVED lines=18> */
[----:B------:R-:W3:Y:S03]  /*10180*/  LDCU.64 UR10, c[0x0][0x4d0] ;  /* 0x00009a00ff0a77ac */ /* 0x000ee60008000a00 */
[----:B------:R-:W-:Y:S01]  /*10190*/  LEA.HI.X.SX32 R2, R69, R22, 0x1, P0 ;  /* 0x0000001645027211 */ /* 0x000fe200000f0eff */
[----:B------:R-:W-:-:S03]  /*101a0*/  IMAD.SHL.U32 R4, R3, 0x2, RZ ;  /* 0x0000000203047824 */ /* 0x000fc600078e00ff */
[----:B------:R-:W-:Y:S02]  /*101b0*/  SHF.L.U64.HI R2, R3, 0x1, R2 ;  /* 0x0000000103027819 */ /* 0x000fe40000010202 */
[C---:B----4-:R-:W-:Y:S02]  /*101c0*/  IADD3 R34, P1, PT, R4.reuse, UR14, RZ ;  /* 0x0000000e04227c10 */ /* 0x050fe4000ff3e0ff */
[----:B---3--:R-:W-:Y:S02]  /*101d0*/  IADD3 R36, P0, PT, R4, UR10, RZ ;  /* 0x0000000a04247c10 */ /* 0x008fe4000ff1e0ff */
[C---:B------:R-:W-:Y:S02]  /*101e0*/  IADD3.X R35, PT, PT, R2.reuse, UR15, RZ, P1, !PT ;  /* 0x0000000f02237c10 */ /* 0x040fe40008ffe4ff */
[----:B------:R-:W-:-:S03]  /*101f0*/  IADD3.X R37, PT, PT, R2, UR11, RZ, P0, !PT ;  /* 0x0000000b02257c10 */ /* 0x000fc600087fe4ff */
[----:B------:R-:W3:Y:S04]  /*10200*/  LDG.E.64 R4, desc[UR6][R34.64] ;  /* 0x0000000622047981 */ /* 0x000ee8000c1e1b00 */
[----:B------:R-:W4:Y:S01]  /*10210*/  LDG.E.64 R2, desc[UR6][R36.64] ;  /* 0x0000000624027981 */ /* 0x000f22000c1e1b00 */
[C---:B-----5:R-:W-:Y:S01]  /*10220*/  IMAD.U32 R27, R19.reuse, 0x10000, RZ ;  /* 0x00010000131b7824 */ /* 0x060fe200078e00ff */
[----:B------:R-:W-:Y:S02]  /*10230*/  LOP3.LUT R23, R19, 0xffff0000, RZ, 0xc0, !PT ;  /* 0xffff000013177812 */ /* 0x000fe400078ec0ff */
[C---:B------:R-:W-:Y:S01]  /*10240*/  LOP3.LUT R7, R17.reuse, 0xffff0000, RZ, 0xc0, !PT ;  /* 0xffff000011077812 */ /* 0x040fe200078ec0ff */
[----:B------:R-:W-:Y:S01]  /*10250*/  IMAD.U32 R8, R17, 0x10000, RZ ;  /* 0x0001000011087824 */ /* 0x000fe200078e00ff */
[----:B------:R-:W-:-:S02]  /*10260*/  SHF.L.U32 R15, R16, 0x10, RZ ;  /* 0x00000010100f7819 */ /* 0x000fc400000006ff */
[----:B------:R-:W-:Y:S02]  /*10270*/  LOP3.LUT R30, R16, 0xffff0000, RZ, 0xc0, !PT ;  /* 0xffff0000101e7812 */ /* 0x000fe400078ec0ff */
[----:B------:R-:W-:Y:S02]  /*10280*/  SHF.L.U32 R29, R18, 0x10, RZ ;  /* 0x00000010121d7819 */ /* 0x000fe400000006ff */
[----:B---3--:R-:W-:Y:S02]  /*10290*/  LOP3.LUT R26, R4, 0xffff0000, RZ, 0xc0, !PT ;  /* 0xffff0000041a7812 */ /* 0x008fe400078ec0ff */
        /* <DEDUP_REMOVED lines=9> */
[----:B------:R-:W-:Y:S01]  /*10330*/  FMUL.FTZ R8, R23, R21 ;  /* 0x0000001517087220 */ /* 0x000fe20000410000 */
[----:B------:R-:W-:Y:S01]  /*10340*/  SHF.L.U32 R4, R4, 0x10, RZ ;  /* 0x0000001004047819 */ /* 0x000fe200000006ff */
[----:B------:R-:W-:-:S02]  /*10350*/  IMAD.U32 R2, R2, 0x10000, RZ ;  /* 0x0001000002027824 */ /* 0x000fc400078e00ff */
[----:B------:R-:W-:Y:S01]  /*10360*/  FFMA.FTZ R18, R27, R21, -R18 ;  /* 0x000000151b127223 */ /* 0x000fe20000010812 */
        /* <DEDUP_REMOVED lines=10> */
[----:B------:R-:W-:-:S03]  /*10410*/  FFMA.FTZ R7, R29, R26, R7 ;  /* 0x0000001a1d077223 */ /* 0x000fc60000010007 */
[----:B------:R-:W-:Y:S02]  /*10420*/  F2FP.BF16.F32.PACK_AB R8, R3, R8 ;  /* 0x000000080308723e */ /* 0x000fe400000010ff */
[----:B------:R-:W-:Y:S02]  /*10430*/  F2FP.BF16.F32.PACK_AB R19, R27, R18 ;  /* 0x000000121b13723e */ /* 0x000fe400000010ff */
[----:B------:R-:W-:Y:S01]  /*10440*/  F2FP.BF16.F32.PACK_AB R18, R7, R16 ;  /* 0x000000100712723e */ /* 0x000fe200000010ff */
[----:B------:R-:W-:Y:S01]  /*10450*/  IMAD.MOV.U32 R16, RZ, RZ, R8 ;  /* 0x000000ffff107224 */ /* 0x000fe200078e0008 */
[----:B------:R-:W-:Y:S02]  /*10460*/  F2FP.BF16.F32.PACK_AB R17, R34, R17 ;  /* 0x000000112211723e */ /* 0x000fe400000010ff */
.L_x_2579:
[----:B------:R-:W-:Y:S05]  /*10470*/  BSYNC.RECONVERGENT B0 ;  /* 0x0000000000007941 */ /* 0x000fea0003800200 */
.L_x_2578:
[----:B-----5:R4:W-:Y:S02]  /*10480*/  STS.128 [R235+0x1800], R16 ;  /* 0x00180010eb007388 */ /* 0x0209e40000000c00 */
.L_x_2577:
[----:B------:R-:W-:Y:S05]  /*10490*/  BSYNC.RECONVERGENT B1 ;  /* 0x0000000000017941 */ /* 0x000fea0003800200 */
.L_x_2576:
        /* <DEDUP_REMOVED lines=21> */
[----:B------:R-:W-:Y:S02]  /*105f0*/  LOP3.LUT R23, R19, 0xffff0000, RZ, 0xc0, !PT ;  /* 0xffff000013177812 */ /* 0x000fe400078ec0ff */
[C---:B------:R-:W-:Y:S01]  /*10600*/  LOP3.LUT R7, R17.reuse, 0xffff0000, RZ, 0xc0, !PT ;  /* 0xffff000011077812 */ /* 0x040fe200078ec0ff */
[----:B------:R-:W-:Y:S01]  /*10610*/  IMAD.U32 R8, R17, 0x10000, RZ ;  /* 0x0001000011087824 */ /* 0x000fe200078e00ff */
[----:B------:R-:W-:-:S02]  /*10620*/  SHF.L.U32 R15, R16, 0x10, RZ ;  /* 0x00000010100f7819 */ /* 0x000fc400000006ff */
[----:B------:R-:W-:Y:S02]  /*10630*/  LOP3.LUT R30, R16, 0xffff0000, RZ, 0xc0, !PT ;  /* 0xffff0000101e7812 */ /* 0x000fe400078ec0ff */
        /* <DEDUP_REMOVED lines=31> */
.L_x_2583:
[----:B------:R-:W-:Y:S05]  /*10830*/  BSYNC.RECONVERGENT B0 ;  /* 0x0000000000007941 */ /* 0x000fea0003800200 */
.L_x_2582:
[----:B-----5:R1:W-:Y:S02]  /*10840*/  STS.128 [R235+0x3800], R16 ;  /* 0x00380010eb007388 */ /* 0x0203e40000000c00 */
.L_x_2581:
[----:B------:R-:W-:Y:S05]  /*10850*/  BSYNC.RECONVERGENT B1 ;  /* 0x0000000000017941 */ /* 0x000fea0003800200 */
.L_x_2580:
        /* <DEDUP_REMOVED lines=42> */
[----:B---3--:R-:W-:Y:S01]  /*10b00*/  SHF.L.U32 R36, R5, 0x10, RZ ;  /* 0x0000001005247819 */ /* 0x008fe200000006ff */
        /* <DEDUP_REMOVED lines=14> */
.L_x_2587:
[----:B------:R-:W-:Y:S05]  /*10bf0*/  BSYNC.RECONVERGENT B0 ;  /* 0x0000000000007941 */ /* 0x000fea0003800200 */
.L_x_2586:
[----:B-----5:R4:W-:Y:S02]  /*10c00*/  STS.128 [R235+0x5800], R16 ;  /* 0x00580010eb007388 */ /* 0x0209e40000000c00 */
.L_x_2585:
[----:B------:R-:W-:Y:S05]  /*10c10*/  BSYNC.RECONVERGENT B1 ;  /* 0x0000000000017941 */ /* 0x000fea0003800200 */
.L_x_2584:
        /* <DEDUP_REMOVED lines=26> */
[----:B-1----:R-:W-:Y:S02]  /*10dc0*/  LOP3.LUT R24, R18, 0xffff0000, RZ, 0xc0, !PT ;  /* 0xffff000012187812 */ /* 0x002fe400078ec0ff */
        /* <DEDUP_REMOVED lines=30> */
.L_x_2589:
[----:B------:R-:W-:Y:S05]  /*10fb0*/  BSYNC.RECONVERGENT B0 ;  /* 0x0000000000007941 */ /* 0x000fea0003800200 */
.L_x_2588:
[----:B-----5:R4:W-:Y:S01]  /*10fc0*/  STS.128 [R235+0x7800], R16 ;  /* 0x00780010eb007388 */ /* 0x0209e20000000c00 */
[----:B------:R-:W-:Y:S05]  /*10fd0*/  BRA `(.L_x_2526) ;  /* 0x0000005c00007947 */ /* 0x000fea0003800000 */
.L_x_2527:
        /* <DEDUP_REMOVED lines=56> */
[C---:B----4-:R-:W-:Y:S01]  /*11360*/  SHF.L.U32 R47, R24.reuse, 0x10, RZ ;  /* 0x00000010182f7819 */ /* 0x050fe200000006ff */
        /* <DEDUP_REMOVED lines=13> */
[C---:B--2---:R-:W-:Y:S01]  /*11440*/  SHF.L.U32 R19, R20.reuse, 0x10, RZ ;  /* 0x0000001014137819 */ /* 0x044fe200000006ff */
        /* <DEDUP_REMOVED lines=27> */
.L_x_2594:
[----:B------:R-:W-:Y:S05]  /*11600*/  BSYNC.RECONVERGENT B0 ;  /* 0x0000000000007941 */ /* 0x000fea0003800200 */
.L_x_2593:
[----:B------:R-:W-:Y:S05]  /*11610*/  BSYNC.RECONVERGENT B1 ;  /* 0x0000000000017941 */ /* 0x000fea0003800200 */
.L_x_2592:
        /* <DEDUP_REMOVED lines=87> */
.L_x_2598:
[----:B------:R-:W-:Y:S05]  /*11b90*/  BSYNC.RECONVERGENT B0 ;  /* 0x0000000000007941 */ /* 0x000fea0003800200 */
.L_x_2597:
[----:B-----5:R4:W-:Y:S02]  /*11ba0*/  STS.128 [R235+0x2000], R24 ;  /* 0x00200018eb007388 */ /* 0x0209e40000000c00 */
.L_x_2596:
[----:B------:R-:W-:Y:S05]  /*11bb0*/  BSYNC.RECONVERGENT B1 ;  /* 0x0000000000017941 */ /* 0x000fea0003800200 */
.L_x_2595:
        /* <DEDUP_REMOVED lines=86> */
.L_x_2602:
[----:B------:R-:W-:Y:S05]  /*12120*/  BSYNC.RECONVERGENT B0 ;  /* 0x0000000000007941 */ /* 0x000fea0003800200 */
.L_x_2601:
[----:B-----5:R1:W-:Y:S02]  /*12130*/  STS.128 [R235+0x4000], R24 ;  /* 0x00400018eb007388 */ /* 0x0203e40000000c00 */
.L_x_2600:
[----:B------:R-:W-:Y:S05]  /*12140*/  BSYNC.RECONVERGENT B1 ;  /* 0x0000000000017941 */ /* 0x000fea0003800200 */
.L_x_2599:
        /* <DEDUP_REMOVED lines=85> */
.L_x_2604:
[----:B------:R-:W-:Y:S05]  /*126a0*/  BSYNC.RECONVERGENT B0 ;  /* 0x0000000000007941 */ /* 0x000fea0003800200 */
.L_x_2603:
[----:B-----5:R4:W-:Y:S02]  /*126b0*/  STS.128 [R235+0x6000], R24 ;  /* 0x00600018eb007388 */ /* 0x0209e40000000c00 */
.L_x_2591:
[----:B------:R-:W-:Y:S05]  /*126c0*/  BSYNC.RECONVERGENT B2 ;  /* 0x0000000000027941 */ /* 0x000fea0003800200 */
.L_x_2590:
        /* <DEDUP_REMOVED lines=94> */
.L_x_2610:
[----:B------:R-:W-:Y:S05]  /*12cb0*/  BSYNC.RECONVERGENT B0 ;  /* 0x0000000000007941 */ /* 0x000fea0003800200 */
.L_x_2609:
[----:B-----5:R4:W-:Y:S02]  /*12cc0*/  STS.128 [R235+0x800], R24 ;  /* 0x00080018eb007388 */ /* 0x0209e40000000c00 */
.L_x_2608:
[----:B------:R-:W-:Y:S05]  /*12cd0*/  BSYNC.RECONVERGENT B1 ;  /* 0x0000000000017941 */ /* 0x000fea0003800200 */
.L_x_2607:
        /* <DEDUP_REMOVED lines=87> */
.L_x_2614:
[----:B------:R-:W-:Y:S05]  /*13250*/  BSYNC.RECONVERGENT B0 ;  /* 0x0000000000007941 */ /* 0x000fea0003800200 */
.L_x_2613:
[----:B-----5:R4:W-:Y:S02]  /*13260*/  STS.128 [R235+0x2800], R24 ;  /* 0x00280018eb007388 */ /* 0x0209e40000000c00 */
.L_x_2612:
[----:B------:R-:W-:Y:S05]  /*13270*/  BSYNC.RECONVERGENT B1 ;  /* 0x0000000000017941 */ /* 0x000fea0003800200 */
.L_x_2611:
        /* <DEDUP_REMOVED lines=87> */
.L_x_2618:
[----:B------:R-:W-:Y:S05]  /*137f0*/  BSYNC.RECONVERGENT B0 ;  /* 0x0000000000007941 */ /* 0x000fea0003800200 */
.L_x_2617:
[----:B-----5:R4:W-:Y:S02]  /*13800*/  STS.128 [R235+0x4800], R24 ;  /* 0x00480018eb007388 */ /* 0x0209e40000000c00 */
.L_x_2616:
[----:B------:R-:W-:Y:S05]  /*13810*/  BSYNC.RECONVERGENT B1 ;  /* 0x0000000000017941 */ /* 0x000fea0003800200 */
.L_x_2615:
        /* <DEDUP_REMOVED lines=28> */
[----:B------:R-:W-:Y:S01]  /*139e0*/  IMAD.U32 R39, R7, 0x10000, RZ ;  /* 0x0001000007277824 */ /* 0x000fe200078e00ff */
[C---:B------:R-:W-:Y:S01]  /*139f0*/  LOP3.LUT R4, R5.reuse, 0xffff0000, RZ, 0xc0, !PT ;  /* 0xffff000005047812 */ /* 0x040fe200078ec0ff */
[C---:B--2---:R-:W-:Y:S01]  /*13a00*/  IMAD.U32 R34, R6.reuse, 0x10000, RZ ;  /* 0x0001000006227824 */ /* 0x044fe200078e00ff */
        /* <DEDUP_REMOVED lines=29> */
[----:B------:R-:W-:-:S02]  /*13be0*/  IMAD.U32 R7, R21, 0x10000, RZ ;  /* 0x0001000015077824 */ /* 0x000fc400078e00ff */
        /* <DEDUP_REMOVED lines=28> */
.L_x_2620:
[----:B------:R-:W-:Y:S05]  /*13db0*/  BSYNC.RECONVERGENT B0 ;  /* 0x0000000000007941 */ /* 0x000fea0003800200 */
.L_x_2619:
[----:B-----5:R1:W-:Y:S02]  /*13dc0*/  STS.128 [R235+0x6800], R4 ;  /* 0x00680004eb007388 */ /* 0x0203e40000000c00 */
.L_x_2606:
[----:B------:R-:W-:Y:S05]  /*13dd0*/  BSYNC.RECONVERGENT B2 ;  /* 0x0000000000027941 */ /* 0x000fea0003800200 */
.L_x_2605:
[----:B------:R-:W-:Y:S01]  /*13de0*/  IADD3 R14, PT, PT, R100, 0x20, RZ ;  /* 0x00000020640e7810 */ /* 0x000fe20007ffe0ff */
[----:B------:R-:W-:Y:S03]  /*13df0*/  BSSY.RECONVERGENT B2, `(.L_x_2621) ;  /* 0x000016e000027945 */ /* 0x000fe60003800200 */
[----:B------:R-:W-:-:S13]  /*13e00*/  ISETP.GE.AND P0, PT, R14, UR5, PT ;  /* 0x000000050e007c0c */ /* 0x000fda000bf06270 */
[----:B------:R-:W-:Y:S05]  /*13e10*/  @P0 BRA `(.L_x_2622) ;  /* 0x0000001400ac0947 */ /* 0x000fea0003800000 */
[----:B------:R-:W5:Y:S01]  /*13e20*/  LDC R32, c[0x0][0x440] ;  /* 0x00011000ff207b82 */ /* 0x000f620000000800 */
[C---:B------:R-:W-:Y:S01]  /*13e30*/  LEA R38, P0, R2.reuse, R36, 0x6 ;  /* 0x0000002402267211 */ /* 0x040fe200078030ff */
[----:B------:R-:W-:Y:S01]  /*13e40*/  BSSY.RECONVERGENT B1, `(.L_x_2623) ;  /* 0x000005b000017945 */ /* 0x000fe20003800200 */
[----:B-12---:R-:W-:Y:S02]  /*13e50*/  IMAD.SHL.U32 R35, R29, 0x20, RZ ;  /* 0x000000201d237824 */ /* 0x006fe400078e00ff */
        /* <DEDUP_REMOVED lines=87> */
.L_x_2626:
[----:B------:R-:W-:Y:S05]  /*143d0*/  BSYNC.RECONVERGENT B0 ;  /* 0x0000000000007941 */ /* 0x000fea0003800200 */
.L_x_2625:
[----:B-----5:R4:W-:Y:S02]  /*143e0*/  STS.128 [R235+0x1000], R24 ;  /* 0x00100018eb007388 */ /* 0x0209e40000000c00 */
.L_x_2624:
[----:B------:R-:W-:Y:S05]  /*143f0*/  BSYNC.RECONVERGENT B1 ;  /* 0x0000000000017941 */ /* 0x000fea0003800200 */
.L_x_2623:
        /* <DEDUP_REMOVED lines=87> */
.L_x_2630:
[----:B------:R-:W-:Y:S05]  /*14970*/  BSYNC.RECONVERGENT B0 ;  /* 0x0000000000007941 */ /* 0x000fea0003800200 */
.L_x_2629:
[----:B-----5:R1:W-:Y:S02]  /*14980*/  STS.128 [R235+0x3000], R24 ;  /* 0x00300018eb007388 */ /* 0x0203e40000000c00 */
.L_x_2628:
[----:B------:R-:W-:Y:S05]  /*14990*/  BSYNC.RECONVERGENT B1 ;  /* 0x0000000000017941 */ /* 0x000fea0003800200 */
.L_x_2627:
        /* <DEDUP_REMOVED lines=87> */
.L_x_2634:
[----:B------:R-:W-:Y:S05]  /*14f10*/  BSYNC.RECONVERGENT B0 ;  /* 0x0000000000007941 */ /* 0x000fea0003800200 */
.L_x_2633:
[----:B-----5:R4:W-:Y:S02]  /*14f20*/  STS.128 [R235+0x5000], R24 ;  /* 0x00500018eb007388 */ /* 0x0209e40000000c00 */
.L_x_2632:
[----:B------:R-:W-:Y:S05]  /*14f30*/  BSYNC.RECONVERGENT B1 ;  /* 0x0000000000017941 */ /* 0x000fea0003800200 */
.L_x_2631:
        /* <DEDUP_REMOVED lines=59> */
[----:B--2---:R-:W-:Y:S01]  /*152f0*/  SHF.L.U32 R19, R20, 0x10, RZ ;  /* 0x0000001014137819 */ /* 0x004fe200000006ff */
        /* <DEDUP_REMOVED lines=27> */
.L_x_2636:
[----:B------:R-:W-:Y:S05]  /*154b0*/  BSYNC.RECONVERGENT B0 ;  /* 0x0000000000007941 */ /* 0x000fea0003800200 */
.L_x_2635:
[----:B-----5:R1:W-:Y:S02]  /*154c0*/  STS.128 [R235+0x7000], R4 ;  /* 0x00700004eb007388 */ /* 0x0203e40000000c00 */
.L_x_2622:
[----:B------:R-:W-:Y:S05]  /*154d0*/  BSYNC.RECONVERGENT B2 ;  /* 0x0000000000027941 */ /* 0x000fea0003800200 */
.L_x_2621:
[----:B------:R-:W-:-:S04]  /*154e0*/  IADD3 R32, PT, PT, R100, 0x30, RZ ;  /* 0x0000003064207810 */ /* 0x000fc80007ffe0ff */
[----:B------:R-:W-:-:S13]  /*154f0*/  ISETP.GE.AND P0, PT, R32, UR5, PT ;  /* 0x0000000520007c0c */ /* 0x000fda000bf06270 */
[----:B------:R-:W-:Y:S05]  /*15500*/  @P0 BRA `(.L_x_2526) ;  /* 0x0000001400b40947 */ /* 0x000fea0003800000 */
[----:B-12---:R-:W1:Y:S01]  /*15510*/  LDC R34, c[0x0][0x440] ;  /* 0x00011000ff227b82 */ /* 0x006e620000000800 */
        /* <DEDUP_REMOVED lines=91> */
.L_x_2640:
[----:B------:R-:W-:Y:S05]  /*15ad0*/  BSYNC.RECONVERGENT B0 ;  /* 0x0000000000007941 */ /* 0x000fea0003800200 */
.L_x_2639:
[----:B-----5:R3:W-:Y:S02]  /*15ae0*/  STS.128 [R235+0x1800], R24 ;  /* 0x00180018eb007388 */ /* 0x0207e40000000c00 */
.L_x_2638:
[----:B------:R-:W-:Y:S05]  /*15af0*/  BSYNC.RECONVERGENT B1 ;  /* 0x0000000000017941 */ /* 0x000fea0003800200 */
.L_x_2637:
        /* <DEDUP_REMOVED lines=87> */
.L_x_2644:
[----:B------:R-:W-:Y:S05]  /*16070*/  BSYNC.RECONVERGENT B0 ;  /* 0x0000000000007941 */ /* 0x000fea0003800200 */
.L_x_2643:
[----:B-----5:R1:W-:Y:S02]  /*16080*/  STS.128 [R235+0x3800], R24 ;  /* 0x00380018eb007388 */ /* 0x0203e40000000c00 */
.L_x_2642:
[----:B------:R-:W-:Y:S05]  /*16090*/  BSYNC.RECONVERGENT B1 ;  /* 0x0000000000017941 */ /* 0x000fea0003800200 */
.L_x_2641:
        /* <DEDUP_REMOVED lines=87> */
.L_x_2648:
[----:B------:R-:W-:Y:S05]  /*16610*/  BSYNC.RECONVERGENT B0 ;  /* 0x0000000000007941 */ /* 0x000fea0003800200 */
.L_x_2647:
[----:B-----5:R3:W-:Y:S02]  /*16620*/  STS.128 [R235+0x5800], R24 ;  /* 0x00580018eb007388 */ /* 0x0207e40000000c00 */
.L_x_2646:
[----:B------:R-:W-:Y:S05]  /*16630*/  BSYNC.RECONVERGENT B1 ;  /* 0x0000000000017941 */ /* 0x000fea0003800200 */
.L_x_2645:
        /* <DEDUP_REMOVED lines=34> */
[C---:B--2---:R-:W-:Y:S01]  /*16860*/  SHF.L.U32 R29, R24.reuse, 0x10, RZ ;  /* 0x00000010181d7819 */ /* 0x044fe200000006ff */
[C---:B------:R-:W-:Y:S01]  /*16870*/  IMAD.U32 R6, R25.reuse, 0x10000, RZ ;  /* 0x0001000019067824 */ /* 0x040fe200078e00ff */
[----:B------:R-:W-:Y:S01]  /*16880*/  LOP3.LUT R7, R24, 0xffff0000, RZ, 0xc0, !PT ;  /* 0xffff000018077812 */ /* 0x000fe200078ec0ff */
[C---:B------:R-:W-:Y:S01]  /*16890*/  IMAD.U32 R31, R26.reuse, 0x10000, RZ ;  /* 0x000100001a1f7824 */ /* 0x040fe200078e00ff */
[----:B------:R-:W-:Y:S02]  /*168a0*/  LOP3.LUT R33, R25, 0xffff0000, RZ, 0xc0, !PT ;  /* 0xffff000019217812 */ /* 0x000fe400078ec0ff */
[C---:B------:R-:W-:Y:S02]  /*168b0*/  SHF.L.U32 R24, R27.reuse, 0x10, RZ ;  /* 0x000000101b187819 */ /* 0x040fe400000006ff */
[----:B------:R-:W-:Y:S01]  /*168c0*/  LOP3.LUT R34, R27, 0xffff0000, RZ, 0xc0, !PT ;  /* 0xffff00001b227812 */ /* 0x000fe200078ec0ff */
[C---:B---3--:R-:W-:Y:S01]  /*168d0*/  IMAD.U32 R27, R17.reuse, 0x10000, RZ ;  /* 0x00010000111b7824 */ /* 0x048fe200078e00ff */
        /* <DEDUP_REMOVED lines=12> */
[----:B------:R-:W-:Y:S01]  /*169a0*/  @!P0 FADD.FTZ R38, -R38, -RZ ;  /* 0x800000ff26268221 */ /* 0x000fe20000010100 */
[----:B------:R-:W-:Y:S01]  /*169b0*/  @!P0 FADD.FTZ R18, -R18, -RZ ;  /* 0x800000ff12128221 */ /* 0x000fe20000010100 */
[----:B------:R-:W-:Y:S01]  /*169c0*/  FMUL.FTZ R17, R24, R17 ;  /* 0x0000001118117220 */ /* 0x000fe20000410000 */
[----:B------:R-:W-:Y:S01]  /*169d0*/  FMUL.FTZ R7, R7, R16 ;  /* 0x0000001007077220 */ /* 0x000fe20000410000 */
[----:B------:R-:W-:Y:S01]  /*169e0*/  FMUL.FTZ R6, R6, R27 ;  /* 0x0000001b06067220 */ /* 0x000fe20000410000 */
[----:B------:R-:W-:Y:S01]  /*169f0*/  FMUL.FTZ R26, R29, R26 ;  /* 0x0000001a1d1a7220 */ /* 0x000fe20000410000 */
[----:B------:R-:W-:Y:S01]  /*16a00*/  @!P0 FADD.FTZ R36, -R36, -RZ ;  /* 0x800000ff24248221 */ /* 0x000fe20000010100 */
[----:B------:R-:W-:Y:S01]  /*16a10*/  @!P0 FADD.FTZ R19, -R19, -RZ ;  /* 0x800000ff13138221 */ /* 0x000fe20000010100 */
[----:B------:R-:W-:Y:S01]  /*16a20*/  FMUL.FTZ R33, R33, R38 ;  /* 0x0000002621217220 */ /* 0x000fe20000410000 */
[C---:B----4-:R-:W-:Y:S01]  /*16a30*/  IMAD.U32 R24, R20.reuse, 0x10000, RZ ;  /* 0x0001000014187824 */ /* 0x050fe200078e00ff */
[----:B------:R-:W-:Y:S01]  /*16a40*/  LOP3.LUT R20, R20, 0xffff0000, RZ, 0xc0, !PT ;  /* 0xffff000014147812 */ /* 0x000fe200078ec0ff */
[----:B------:R-:W-:Y:S01]  /*16a50*/  FMUL.FTZ R18, R25, R18 ;  /* 0x0000001219127220 */ /* 0x000fe20000410000 */
[C---:B------:R-:W-:Y:S01]  /*16a60*/  SHF.L.U32 R16, R21.reuse, 0x10, RZ ;  /* 0x0000001015107819 */ /* 0x040fe200000006ff */
[----:B------:R-:W-:Y:S01]  /*16a70*/  IMAD.U32 R25, R22, 0x10000, RZ ;  /* 0x0001000016197824 */ /* 0x000fe200078e00ff */
[----:B------:R-:W-:Y:S01]  /*16a80*/  LOP3.LUT R27, R21, 0xffff0000, RZ, 0xc0, !PT ;  /* 0xffff0000151b7812 */ /* 0x000fe200078ec0ff */
[----:B------:R-:W-:Y:S01]  /*16a90*/  FMUL.FTZ R31, R31, R36 ;  /* 0x000000241f1f7220 */ /* 0x000fe20000410000 */
        /* <DEDUP_REMOVED lines=18> */
.L_x_2650:
[----:B------:R-:W-:Y:S05]  /*16bc0*/  BSYNC.RECONVERGENT B0 ;  /* 0x0000000000007941 */ /* 0x000fea0003800200 */
.L_x_2649:
[----:B-----5:R1:W-:Y:S02]  /*16bd0*/  STS.128 [R235+0x7800], R4 ;  /* 0x00780004eb007388 */ /* 0x0203e40000000c00 */
.L_x_2526:
[----:B------:R-:W-:Y:S05]  /*16be0*/  BSYNC.RECONVERGENT B3 ;  /* 0x0000000000037941 */ /* 0x000fea0003800200 */
.L_x_2518:
[----:B------:R-:W-:Y:S01]  /*16bf0*/  UIADD3 UR9, UPT, UPT, -UR26, UR22, URZ ;  /* 0x000000161a097290 */ /* 0x000fe2000fffe1ff */
[----:B------:R-:W-:Y:S05]  /*16c00*/  BSSY.RECONVERGENT B0, `(.L_x_2651) ;  /* 0x0000022000007945 */ /* 0x000fea0003800200 */
[----:B------:R-:W-:Y:S02]  /*16c10*/  ISETP.GE.AND P6, PT, R100, UR9, PT ;  /* 0x0000000964007c0c */ /* 0x000fe4000bfc6270 */
[----:B------:R-:W-:Y:S02]  /*16c20*/  ISETP.GE.AND P5, PT, R28, UR9, PT ;  /* 0x000000091c007c0c */ /* 0x000fe4000bfa6270 */
[----:B------:R-:W-:-:S09]  /*16c30*/  ISETP.GE.AND P0, PT, R14, UR9, PT ;  /* 0x000000090e007c0c */ /* 0x000fd2000bf06270 */
[----:B------:R-:W-:Y:S05]  /*16c40*/  @P6 BRA `(.L_x_2652) ;  /* 0x0000000000746947 */ /* 0x000fea0003800000 */
[----:B------:R-:W5:Y:S02]  /*16c50*/  LDCU UR5, c[0x0][0x440] ;  /* 0x00008800ff0577ac */ /* 0x000f640008000800 */
[----:B-----5:R-:W-:Y:S02]  /*16c60*/  ISETP.GE.AND P3, PT, R11, UR5, PT ;  /* 0x000000050b007c0c */ /* 0x020fe4000bf66270 */
[----:B------:R-:W-:Y:S02]  /*16c70*/  ISETP.GE.AND P2, PT, R10, UR5, PT ;  /* 0x000000050a007c0c */ /* 0x000fe4000bf46270 */
[----:B------:R-:W-:Y:S02]  /*16c80*/  ISETP.GE.AND P4, PT, R12, UR5, PT ;  /* 0x000000050c007c0c */ /* 0x000fe4000bf86270 */
[----:B------:R-:W-:-:S07]  /*16c90*/  ISETP.GE.AND P1, PT, R9, UR5, PT ;  /* 0x0000000509007c0c */ /* 0x000fce000bf26270 */
[--C-:B-12-4-:R-:W-:Y:S02]  /*16ca0*/  @!P3 IMAD.MOV.U32 R4, RZ, RZ, R226.reuse ;  /* 0x000000ffff04b224 */ /* 0x116fe400078e00e2 */
        /* <DEDUP_REMOVED lines=23> */
.L_x_2652:
[----:B------:R-:W-:Y:S05]  /*16e20*/  BSYNC.RECONVERGENT B0 ;  /* 0x0000000000007941 */ /* 0x000fea0003800200 */
.L_x_2651:
[----:B------:R-:W-:Y:S04]  /*16e30*/  BSSY.RECONVERGENT B0, `(.L_x_2653) ;  /* 0x000001f000007945 */ /* 0x000fe80003800200 */
[----:B------:R-:W-:Y:S05]  /*16e40*/  @P5 BRA `(.L_x_2654) ;  /* 0x0000000000745947 */ /* 0x000fea0003800000 */
[----:B------:R-:W5:Y:S01]  /*16e50*/  LDCU UR5, c[0x0][0x440] ;  /* 0x00008800ff0577ac */ /* 0x000f620008000800 */
[----:B-1----:R-:W-:Y:S02]  /*16e60*/  IMAD.U32 R3, RZ, RZ, UR29 ;  /* 0x0000001dff037e24 */ /* 0x002fe4000f8e00ff */
        /* <DEDUP_REMOVED lines=27> */
.L_x_2654:
[----:B------:R-:W-:Y:S05]  /*17020*/  BSYNC.RECONVERGENT B0 ;  /* 0x0000000000007941 */ /* 0x000fea0003800200 */
.L_x_2653:
        /* <DEDUP_REMOVED lines=8> */
[----:B--2-4-:R-:W-:Y:S02]  /*170b0*/  LEA R4, P4, R2, R226, 0x6 ;  /* 0x000000e202047211 */ /* 0x014fe400078830ff */
        /* <DEDUP_REMOVED lines=22> */
.L_x_2656:
[----:B------:R-:W-:Y:S05]  /*17220*/  BSYNC.RECONVERGENT B0 ;  /* 0x0000000000007941 */ /* 0x000fea0003800200 */
.L_x_2655:
[----:B------:R-:W-:Y:S04]  /*17230*/  BSSY.RECONVERGENT B0, `(.L_x_2657) ;  /* 0x000001f000007945 */ /* 0x000fe80003800200 */
[----:B------:R-:W-:Y:S05]  /*17240*/  @P5 BRA `(.L_x_2658) ;  /* 0x0000000000745947 */ /* 0x000fea0003800000 */
[----:B-1----:R-:W2:Y:S01]  /*17250*/  LDC.64 R2, c[0x0][0x3b8] ;  /* 0x0000ee00ff027b82 */ /* 0x002ea20000000a00 */
[----:B------:R-:W1:Y:S02]  /*17260*/  LDCU UR5, c[0x0][0x440] ;  /* 0x00008800ff0577ac */ /* 0x000e640008000800 */
[----:B-1----:R-:W-:Y:S02]  /*17270*/  ISETP.GE.AND P3, PT, R12, UR5, PT ;  /* 0x000000050c007c0c */ /* 0x002fe4000bf66270 */
[----:B------:R-:W-:Y:S02]  /*17280*/  ISETP.GE.AND P2, PT, R11, UR5, PT ;  /* 0x000000050b007c0c */ /* 0x000fe4000bf46270 */
[----:B------:R-:W-:Y:S01]  /*17290*/  ISETP.GE.AND P1, PT, R10, UR5, PT ;  /* 0x000000050a007c0c */ /* 0x000fe2000bf26270 */
[----:B--2-4-:R-:W-:Y:S01]  /*172a0*/  IMAD.WIDE.U32 R4, R2, 0x60, R226 ;  /* 0x0000006002047825 */ /* 0x014fe200078e00e2 */
        /* <DEDUP_REMOVED lines=23> */
.L_x_2658:
[----:B------:R-:W-:Y:S05]  /*17420*/  BSYNC.RECONVERGENT B0 ;  /* 0x0000000000007941 */ /* 0x000fea0003800200 */
.L_x_2657:
[----:B------:R-:W5:Y:S01]  /*17430*/  LDCU.64 UR14, c[0x0][0x540] ;  /* 0x0000a800ff0e77ac */ /* 0x000f620008000a00 */
[----:B------:R-:W0:Y:S01]  /*17440*/  LDGDEPBAR ;  /* 0x00000000000079af */ /* 0x000e220000000000 */
[----:B------:R-:W2:Y:S01]  /*17450*/  LDCU.64 UR10, c[0x0][0x538] ;  /* 0x0000a700ff0a77ac */ /* 0x000ea20008000a00 */
[----:B------:R-:W-:Y:S01]  /*17460*/  UMOV UR16, UR24 ;  /* 0x0000001800107c82 */ /* 0x000fe20008000000 */
[----:B------:R-:W-:Y:S01]  /*17470*/  UMOV UR17, URZ ;  /* 0x000000ff00117c82 */ /* 0x000fe20008000000 */
[----:B------:R-:W3:Y:S01]  /*17480*/  LDCU UR5, c[0x0][0x458] ;  /* 0x00008b00ff0577ac */ /* 0x000ee20008000800 */
[----:B-----5:R-:W-:-:S04]  /*17490*/  UIMAD.WIDE.U32 UR16, UR23, UR14, UR16 ;  /* 0x0000000e171072a5 */ /* 0x020fc8000f8e0010 */
[----:B------:R-:W-:Y:S02]  /*174a0*/  UIMAD UR15, UR23, UR15, UR17 ;  /* 0x0000000f170f72a4 */ /* 0x000fe4000f8e0211 */
[----:B--2---:R-:W-:Y:S01]  /*174b0*/  ULEA UR10, UP0, UR16, UR10, 0x2 ;  /* 0x0000000a100a7291 */ /* 0x004fe2000f8010ff */
[----:B-1----:R-:W-:Y:S01]  /*174c0*/  IMAD.U32 R3, RZ, RZ, UR25 ;  /* 0x00000019ff037e24 */ /* 0x002fe2000f8e00ff */
[----:B------:R-:W-:Y:S01]  /*174d0*/  LOP3.LUT R68, R68, 0x1f0, RZ, 0xc0, !PT ;  /* 0x000001f044447812 */ /* 0x000fe200078ec0ff */
[----:B------:R-:W-:Y:S01]  /*174e0*/  IMAD.SHL.U32 R216, R60, 0x20, RZ ;  /* 0x000000203cd87824 */ /* 0x000fe200078e00ff */
[----:B------:R-:W-:Y:S01]  /*174f0*/  ULEA.HI.X UR11, UR16, UR11, UR15, 0x2, UP0 ;  /* 0x0000000b100b7291 */ /* 0x000fe200080f140f */
[----:B------:R-:W-:Y:S01]  /*17500*/  SHF.R.U32.HI R2, RZ, 0x2, R60 ;  /* 0x00000002ff027819 */ /* 0x000fe2000001163c */
[----:B----4-:R-:W-:Y:S01]  /*17510*/  IMAD.U32 R4, RZ, RZ, UR10 ;  /* 0x0000000aff047e24 */ /* 0x010fe2000f8e00ff */
[----:B------:R-:W-:-:S04]  /*17520*/  DEPBAR.LE SB0, 0x0 ;  /* 0x000080000000791a */ /* 0x000fc80000000000 */
[----:B------:R-:W-:Y:S01]  /*17530*/  IMAD.U32 R5, RZ, RZ, UR11 ;  /* 0x0000000bff057e24 */ /* 0x000fe2000f8e00ff */
[----:B---3--:R-:W1:Y:S01]  /*17540*/  MUFU.RCP R0, UR5 ;  /* 0x0000000500007d08 */ /* 0x008e620008001000 */
[----:B------:R-:W2:Y:S04]  /*17550*/  LDCU UR10, c[0x0][0x508] ;  /* 0x0000a100ff0a77ac */ /* 0x000ea80008000800 */
[----:B------:R-:W1:Y:S01]  /*17560*/  LDG.E R5, desc[UR6][R4.64] ;  /* 0x0000000604057981 */ /* 0x000e62000c1e1900 */
[----:B------:R-:W-:Y:S01]  /*17570*/  IADD3 R3, PT, PT, R68, 0x1, R3 ;  /* 0x0000000144037810 */ /* 0x000fe20007ffe003 */
[----:B------:R-:W-:Y:S01]  /*17580*/  IMAD.SHL.U32 R15, R60, 0x40, RZ ;  /* 0x000000403c0f7824 */ /* 0x000fe200078e00ff */
[----:B------:R-:W-:Y:S01]  /*17590*/  LOP3.LUT R2, R2, 0x7, RZ, 0xc0, !PT ;  /* 0x0000000702027812 */ /* 0x000fe200078ec0ff */
[----:B------:R-:W-:Y:S01]  /*175a0*/  IMAD.SHL.U32 R200, R60, 0x2, RZ ;  /* 0x000000023cc87824 */ /* 0x000fe200078e00ff */
[----:B------:R-:W-:Y:S01]  /*175b0*/  LOP3.LUT R216, R216, 0x7c00, RZ, 0xc0, !PT ;  /* 0x00007c00d8d87812 */ /* 0x000fe200078ec0ff */
[----:B------:R-:W-:Y:S01]  /*175c0*/  BSSY.RECONVERGENT B0, `(.L_x_2659) ;  /* 0x000002d000007945 */ /* 0x000fe20003800200 */
[----:B------:R-:W-:-:S02]  /*175d0*/  IADD3 R3, PT, PT, R3, -UR21, R2 ;  /* 0x8000001503037c10 */ /* 0x000fc4000fffe002 */
[----:B------:R-:W-:Y:S02]  /*175e0*/  LOP3.LUT R2, R216, 0x200, R15, 0xf8, !PT ;  /* 0x00000200d8027812 */ /* 0x000fe400078ef80f */
[----:B------:R-:W-:-:S03]  /*175f0*/  LOP3.LUT R200, R200, 0x6, RZ, 0xc0, !PT ;  /* 0x00000006c8c87812 */ /* 0x000fc600078ec0ff */
[----:B------:R-:W-:Y:S01]  /*17600*/  IMAD.IADD R61, R61, 0x1, R2 ;  /* 0x000000013d3d7824 */ /* 0x000fe200078e0202 */
[----:B------:R-:W-:Y:S01]  /*17610*/  BAR.SYNC.DEFER_BLOCKING 0x0 ;  /* 0x0000000000007b1d */ /* 0x000fe20000010000 */
[----:B-1----:R-:W-:-:S05]  /*17620*/  FMUL.FTZ R0, R5, R0 ;  /* 0x0000000005007220 */ /* 0x002fca0000410000 */
[----:B------:R-:W-:Y:S01]  /*17630*/  R2UR UR5, R0 ;  /* 0x00000000000572ca */ /* 0x000fe200000e0000 */
[----:B------:R-:W-:-:S05]  /*17640*/  IMAD.U32 R0, RZ, RZ, UR22 ;  /* 0x00000016ff007e24 */ /* 0x000fca000f8e00ff */
[----:B--2---:R-:W-:Y:S01]  /*17650*/  IADD3 R0, PT, PT, R3, UR10, R0 ;  /* 0x0000000a03007c10 */ /* 0x004fe2000fffe000 */
        /* <DEDUP_REMOVED lines=31> */
.L_x_2660:
[----:B------:R1:W-:Y:S04]  /*17850*/  STS.128 [R235+0x10000], RZ ;  /* 0x010000ffeb007388 */ /* 0x0003e80000000c00 */
[----:B------:R1:W-:Y:S04]  /*17860*/  STS.128 [R235+0x12000], RZ ;  /* 0x012000ffeb007388 */ /* 0x0003e80000000c00 */
[----:B------:R1:W-:Y:S04]  /*17870*/  STS.128 [R235+0x14000], RZ ;  /* 0x014000ffeb007388 */ /* 0x0003e80000000c00 */
[----:B------:R1:W-:Y:S02]  /*17880*/  STS.128 [R235+0x16000], RZ ;  /* 0x016000ffeb007388 */ /* 0x0003e40000000c00 */
.L_x_2661:
[----:B------:R-:W-:Y:S05]  /*17890*/  BSYNC.RECONVERGENT B0 ;  /* 0x0000000000007941 */ /* 0x000fea0003800200 */
.L_x_2659:
[----:B------:R-:W-:Y:S01]  /*178a0*/  ISETP.GE.AND P0, PT, R28, UR9, PT ;  /* 0x000000091c007c0c */ /* 0x000fe2000bf06270 */
[----:B------:R-:W-:Y:S01]  /*178b0*/  BSSY.RECONVERGENT B0, `(.L_x_2662) ;  /* 0x0000029000007945 */ /* 0x000fe20003800200 */
[----:B------:R-:W-:Y:S02]  /*178c0*/  LOP3.LUT R63, R63, 0x8, R60, 0x78, !PT ;  /* 0x000000083f3f7812 */ /* 0x000fe400078e783c */
[----:B------:R-:W-:Y:S02]  /*178d0*/  LOP3.LUT R92, R15, 0x400, RZ, 0xc0, !PT ;  /* 0x000004000f5c7812 */ /* 0x000fe400078ec0ff */
[----:B------:R-:W-:Y:S02]  /*178e0*/  ISETP.GE.AND P6, PT, R14, UR9, PT ;  /* 0x000000090e007c0c */ /* 0x000fe4000bfc6270 */
[----:B------:R-:W-:Y:S01]  /*178f0*/  ISETP.GE.AND P5, PT, R32, UR9, PT ;  /* 0x0000000920007c0c */ /* 0x000fe2000bfa6270 */
[----:B------:R-:W-:Y:S01]  /*17900*/  IMAD R92, R63, 0x2, R92 ;  /* 0x000000023f5c7824 */ /* 0x000fe200078e025c */
[----:B------:R-:W-:-:S03]  /*17910*/  LEA R93, R61, UR8, 0x1 ;  /* 0x000000083d5d7c11 */ /* 0x000fc6000f8e08ff */
[----:B------:R3:W-:Y:S04]  /*17920*/  @P0 STS.128 [R235+0x10800], RZ ;  /* 0x010800ffeb000388 */ /* 0x0007e80000000c00 */
[----:B------:R3:W-:Y:S04]  /*17930*/  @P0 STS.128 [R235+0x12800], RZ ;  /* 0x012800ffeb000388 */ /* 0x0007e80000000c00 */
[----:B------:R3:W-:Y:S04]  /*17940*/  @P0 STS.128 [R235+0x14800], RZ ;  /* 0x014800ffeb000388 */ /* 0x0007e80000000c00 */
[----:B------:R3:W-:Y:S01]  /*17950*/  @P0 STS.128 [R235+0x16800], RZ ;  /* 0x016800ffeb000388 */ /* 0x0007e20000000c00 */
[----:B------:R-:W-:Y:S05]  /*17960*/  @P0 BRA `(.L_x_2663) ;  /* 0x0000000000740947 */ /* 0x000fea0003800000 */
[----:B------:R-:W4:Y:S01]  /*17970*/  LDCU UR10, c[0x0][0x440] ;  /* 0x00008800ff0a77ac */ /* 0x000f220008000800 */
[----:B--2---:R-:W-:Y:S02]  /*17980*/  IMAD.U32 R3, RZ, RZ, UR31 ;  /* 0x0000001fff037e24 */ /* 0x004fe4000f8e00ff */
[----:B------:R-:W-:-:S03]  /*17990*/  IMAD.U32 R2, RZ, RZ, UR30 ;  /* 0x0000001eff027e24 */ /* 0x000fc6000f8e00ff */
[----:B------:R-:W-:-:S04]  /*179a0*/  LEA R4, P4, R3, R228, 0x1 ;  /* 0x000000e403047211 */ /* 0x000fc800078808ff */
[----:B------:R-:W-:Y:S02]  /*179b0*/  LEA.HI.X R5, R3, R229, R2, 0x1, P4 ;  /* 0x000000e503057211 */ /* 0x000fe400020f0c02 */
        /* <DEDUP_REMOVED lines=24> */
.L_x_2663:
[----:B------:R-:W-:Y:S05]  /*17b40*/  BSYNC.RECONVERGENT B0 ;  /* 0x0000000000007941 */ /* 0x000fea0003800200 */
.L_x_2662:
[----:B------:R1:W-:Y:S01]  /*17b50*/  @P6 STS.128 [R235+0x11000], RZ ;  /* 0x011000ffeb006388 */ /* 0x0003e20000000c00 */
[----:B------:R-:W-:Y:S03]  /*17b60*/  BSSY.RECONVERGENT B0, `(.L_x_2664) ;  /* 0x0000021000007945 */ /* 0x000fe60003800200 */
[----:B------:R1:W-:Y:S04]  /*17b70*/  @P6 STS.128 [R235+0x13000], RZ ;  /* 0x013000ffeb006388 */ /* 0x0003e80000000c00 */
[----:B------:R1:W-:Y:S04]  /*17b80*/  @P6 STS.128 [R235+0x15000], RZ ;  /* 0x015000ffeb006388 */ /* 0x0003e80000000c00 */
[----:B------:R1:W-:Y:S01]  /*17b90*/  @P6 STS.128 [R235+0x17000], RZ ;  /* 0x017000ffeb006388 */ /* 0x0003e20000000c00 */
[----:B------:R-:W-:Y:S05]  /*17ba0*/  @P6 BRA `(.L_x_2665) ;  /* 0x0000000000706947 */ /* 0x000fea0003800000 */
[----:B--2---:R-:W4:Y:S01]  /*17bb0*/  LDC.64 R2, c[0x0][0x3c0] ;  /* 0x0000f000ff027b82 */ /* 0x004f220000000a00 */
[----:B------:R-:W2:Y:S02]  /*17bc0*/  LDCU UR10, c[0x0][0x440] ;  /* 0x00008800ff0a77ac */ /* 0x000ea40008000800 */
[----:B--2---:R-:W-:Y:S02]  /*17bd0*/  ISETP.GE.AND P3, PT, R12, UR10, PT ;  /* 0x0000000a0c007c0c */ /* 0x004fe4000bf66270 */
[----:B------:R-:W-:Y:S02]  /*17be0*/  ISETP.GE.AND P2, PT, R11, UR10, PT ;  /* 0x0000000a0b007c0c */ /* 0x000fe4000bf46270 */
[----:B------:R-:W-:Y:S02]  /*17bf0*/  ISETP.GE.AND P1, PT, R10, UR10, PT ;  /* 0x0000000a0a007c0c */ /* 0x000fe4000bf26270 */
[----:B----4-:R-:W-:Y:S02]  /*17c00*/  LEA R4, P4, R2, R228, 0x6 ;  /* 0x000000e402047211 */ /* 0x010fe400078830ff */
        /* <DEDUP_REMOVED lines=22> */
.L_x_2665:
[----:B------:R-:W-:Y:S05]  /*17d70*/  BSYNC.RECONVERGENT B0 ;  /* 0x0000000000007941 */ /* 0x000fea0003800200 */
.L_x_2664:
        /* <DEDUP_REMOVED lines=10> */
[----:B------:R-:W-:Y:S01]  /*17e20*/  ISETP.GE.AND P1, PT, R10, UR9, PT ;  /* 0x000000090a007c0c */ /* 0x000fe2000bf26270 */
[----:B----4-:R-:W-:Y:S01]  /*17e30*/  IMAD.WIDE.U32 R4, R2, 0x60, R228 ;  /* 0x0000006002047825 */ /* 0x010fe200078e00e4 */
        /* <DEDUP_REMOVED lines=23> */
.L_x_2667:
[----:B------:R-:W-:Y:S05]  /*17fb0*/  BSYNC.RECONVERGENT B0 ;  /* 0x0000000000007941 */ /* 0x000fea0003800200 */
.L_x_2666:
[----:B--2-4-:R-:W-:Y:S01]  /*17fc0*/  LDSM.16.M88.4 R4, [R93] ;  /* 0x000000005d04783b */ /* 0x014fe20000000200 */
[----:B------:R-:W-:Y:S01]  /*17fd0*/  IMAD.MOV.U32 R8, RZ, RZ, 0x20 ;  /* 0x00000020ff087424 */ /* 0x000fe200078e00ff */
[----:B------:R-:W-:Y:S01]  /*17fe0*/  LOP3.LUT P1, RZ, R60, 0x2, RZ, 0xc0, !PT ;  /* 0x000000023cff7812 */ /* 0x000fe2000782c0ff */
[----:B------:R-:W-:Y:S01]  /*17ff0*/  VIADD R97, R92, UR8 ;  /* 0x000000085c617c36 */ /* 0x000fe20008000000 */
[----:B------:R-:W2:Y:S01]  /*18000*/  LDSM.16.M88.4 R40, [R92+UR8+0x8000] ;  /* 0x008000085c28783b */ /* 0x000ea20008000200 */
[----:B------:R-:W-:Y:S01]  /*18010*/  IMAD.MOV.U32 R165, RZ, RZ, 0x40 ;  /* 0x00000040ffa57424 */ /* 0x000fe200078e00ff */
[----:B------:R-:W-:Y:S01]  /*18020*/  SEL R8, R8, 0xffffffe0, !P1 ;  /* 0xffffffe008087807 */ /* 0x000fe20004800000 */
[----:B------:R-:W-:Y:S01]  /*18030*/  UISETP.NE.AND UP1, UPT, UR4, 0x1, UPT ;  /* 0x000000010400788c */ /* 0x000fe2000bf25270 */
[----:B------:R-:W4:Y:S01]  /*18040*/  LDSM.16.M88.4 R32, [R92+UR8+0x8800] ;  /* 0x008800085c20783b */ /* 0x000f220008000200 */
[----:B------:R-:W-:Y:S02]  /*18050*/  LOP3.LUT P0, RZ, R60, 0x4, RZ, 0xc0, !PT ;  /* 0x000000043cff7812 */ /* 0x000fe4000780c0ff */
[--C-:B------:R-:W-:Y:S01]  /*18060*/  IMAD.IADD R96, R93, 0x1, R8.reuse ;  /* 0x000000015d607824 */ /* 0x100fe200078e0208 */
[----:B------:R-:W5:Y:S01]  /*18070*/  LDSM.16.M88.4 R72, [R92+UR8+0x9000] ;  /* 0x009000085c48783b */ /* 0x000f620008000200 */
[----:B------:R-:W-:Y:S01]  /*18080*/  IMAD.IADD R14, R97, 0x1, R8 ;  /* 0x00000001610e7824 */ /* 0x000fe200078e0208 */
[----:B------:R-:W-:-:S02]  /*18090*/  SEL R165, R165, 0xffffffc0, !P0 ;  /* 0xffffffc0a5a57807 */ /* 0x000fc40004000000 */
[----:B------:R-:W3:Y:S03]  /*180a0*/  LDSM.16.M88.4 R20, [R92+UR8+0x9800] ;  /* 0x009800085c14783b */ /* 0x000ee60008000200 */
[--C-:B------:R-:W-:Y:S01]  /*180b0*/  IMAD.IADD R99, R93, 0x1, R165.reuse ;  /* 0x000000015d637824 */ /* 0x100fe200078e02a5 */
[----:B------:R-:W-:Y:S01]  /*180c0*/  LDSM.16.M88.4 R28, [R96] ;  /* 0x00000000601c783b */ /* 0x000fe20000000200 */
[----:B------:R-:W-:Y:S02]  /*180d0*/  IMAD.IADD R97, R97, 0x1, R165 ;  /* 0x0000000161617824 */ /* 0x000fe400078e02a5 */
[C---:B------:R-:W-:Y:S01]  /*180e0*/  IMAD.IADD R3, R8.reuse, 0x1, R99 ;  /* 0x0000000108037824 */ /* 0x040fe200078e0263 */
[----:B------:R-:W1:Y:S01]  /*180f0*/  LDSM.16.M88.4 R24, [R14+0x8000] ;  /* 0x008000000e18783b */ /* 0x000e620000000200 */
[----:B------:R-:W-:-:S03]  /*18100*/  IMAD.IADD R2, R8, 0x1, R97 ;  /* 0x0000000108027824 */ /* 0x000fc600078e0261 */
[----:B------:R-:W1:Y:S04]  /*18110*/  LDSM.16.M88.4 R16, [R14+0x8800] ;  /* 0x008800000e10783b */ /* 0x000e680000000200 */
[----:B------:R-:W1:Y:S04]  /*18120*/  LDSM.16.M88.4 R80, [R14+0x9000] ;  /* 0x009000000e50783b */ /* 0x000e680000000200 */
[----:B------:R-:W1:Y:S04]  /*18130*/  LDSM.16.M88.4 R56, [R14+0x9800] ;  /* 0x009800000e38783b */ /* 0x000e680000000200 */
[----:B------:R-:W-:Y:S01]  /*18140*/  LDSM.16.M88.4 R48, [R97+0x8000] ;  /* 0x008000006130783b */ /* 0x000fe20000000200 */
[C---:B--2---:R-:W-:Y:S03]  /*18150*/  HMMA.16816.F32.BF16 R44, R4.reuse, R40, RZ ;  /* 0x00000028042c723c */ /* 0x044fe600000418ff */
[----:B------:R-:W-:Y:S04]  /*18160*/  LDSM.16.M88.4 R64, [R97+0x8800] ;  /* 0x008800006140783b */ /* 0x000fe80000000200 */
[----:B------:R-:W-:Y:S01]  /*18170*/  LDSM.16.M88.4 R52, [R97+0x9800] ;  /* 0x009800006134783b */ /* 0x000fe20000000200 */
[C---:B----4-:R-:W-:Y:S03]  /*18180*/  HMMA.16816.F32.BF16 R36, R4.reuse, R32, RZ ;  /* 0x000000200424723c */ /* 0x050fe600000418ff */
[----:B------:R-:W-:Y:S04]  /*18190*/  LDSM.16.M88.4 R60, [R97+0x9000] ;  /* 0x00900000613c783b */ /* 0x000fe80000000200 */
[----:B------:R-:W-:Y:S01]  /*181a0*/  LDSM.16.M88.4 R84, [R3+0x2000] ;  /* 0x002000000354783b */ /* 0x000fe20000000200 */
[C---:B-----5:R-:W-:Y:S03]  /*181b0*/  HMMA.16816.F32.BF16 R76, R4.reuse, R72, RZ ;  /* 0x00000048044c723c */ /* 0x060fe600000418ff */
[----:B------:R-:W-:Y:S04]  /*181c0*/  LDSM.16.M88.4 R88, [R2+0xb800] ;  /* 0x00b800000258783b */ /* 0x000fe80000000200 */
[----:B------:R-:W0:Y:S01]  /*181d0*/  LDGDEPBAR ;  /* 0x00000000000079af */ /* 0x000e220000000000 */
[C---:B------:R-:W-:Y:S08]  /*181e0*/  HMMA.16816.F32.BF16 R40, R4.reuse, R42, RZ ;  /* 0x0000002a0428723c */ /* 0x040ff000000418ff */
[C---:B------:R-:W-:Y:S08]  /*181f0*/  HMMA.16816.F32.BF16 R32, R4.reuse, R34, RZ ;  /* 0x000000220420723c */ /* 0x040ff000000418ff */
[C---:B------:R-:W-:Y:S08]  /*18200*/  HMMA.16816.F32.BF16 R72, R4.reuse, R74, RZ ;  /* 0x0000004a0448723c */ /* 0x040ff000000418ff */
[C---:B---3--:R-:W-:Y:S08]  /*18210*/  HMMA.16816.F32.BF16 R68, R4.reuse, R20, RZ ;  /* 0x000000140444723c */ /* 0x048ff000000418ff */
        /* <DEDUP_REMOVED lines=124> */
[----:B------:R-:W2:Y:S07]  /*189e0*/  LDSM.16.M88.4 R16, [R93+0x6000] ;  /* 0x006000005d10783b */ /* 0x000eae0000000200 */
        /* <DEDUP_REMOVED lines=9> */
[----:B------:R-:W3:Y:S04]  /*18a80*/  LDSM.16.M88.4 R20, [R92+UR8+0xf800] ;  /* 0x00f800085c14783b */ /* 0x000ee80008000200 */
        /* <DEDUP_REMOVED lines=42> */
[----:B------:R-:W-:Y:S08]  /*18d30*/  HMMA.16816.F32.BF16 R72, R84, R82, R72 ;  /* 0x000000525448723c */ /* 0x000ff00000041848 */
[----:B------:R-:W-:Y:S01]  /*18d40*/  HMMA.16816.F32.BF16 R36, R4, R20, R36 ;  /* 0x000000140424723c */ /* 0x000fe20000041824 */
[----:B------:R-:W-:-:S05]  /*18d50*/  IMAD.U32 R21, RZ, RZ, UR22 ;  /* 0x00000016ff157e24 */ /* 0x000fca000f8e00ff */
[----:B------:R-:W-:Y:S01]  /*18d60*/  VIADDMNMX R0, R0, 0x8, R21, PT ;  /* 0x0000000800007846 */ /* 0x000fe20003800115 */
[----:B------:R-:W-:Y:S01]  /*18d70*/  VIADD R21, R3, 0x1 ;  /* 0x0000000103157836 */ /* 0x000fe20000000000 */
[----:B------:R-:W-:Y:S02]  /*18d80*/  HMMA.16816.F32.BF16 R76, R64, R52, R76 ;  /* 0x00000034404c723c */ /* 0x000fe4000004184c */
        /* <DEDUP_REMOVED lines=11> */
[----:B------:R-:W-:Y:S01]  /*18e40*/  HMMA.16816.F32.BF16 R32, R64, R58, R32 ;  /* 0x0000003a4020723c */ /* 0x000fe20000041820 */
[C---:B------:R-:W-:Y:S01]  /*18e50*/  ISETP.GE.AND P4, PT, R21.reuse, R2, PT ;  /* 0x000000021500720c */ /* 0x040fe20003f86270 */
[----:B------:R-:W-:Y:S01]  /*18e60*/  BAR.SYNC.DEFER_BLOCKING 0x0 ;  /* 0x0000000000007b1d */ /* 0x000fe20000010000 */
[----:B------:R-:W-:Y:S02]  /*18e70*/  ISETP.GE.AND P5, PT, R21, R0, PT ;  /* 0x000000001500720c */ /* 0x000fe40003fa6270 */
[----:B------:R-:W-:Y:S02]  /*18e80*/  I2FP.F32.U32 R21, R21 ;  /* 0x0000001500157245 */ /* 0x000fe40000201000 */
[----:B------:R-:W-:Y:S01]  /*18e90*/  FSEL R203, R62, -INF , !P6 ;  /* 0xff8000003ecb7808 */ /* 0x000fe20007000000 */
[----:B------:R-:W-:Y:S08]  /*18ea0*/  HMMA.16816.F32.BF16 R40, R4, R26, R40 ;  /* 0x0000001a0428723c */ /* 0x000ff00000041828 */
[----:B------:R-:W-:Y:S08]  /*18eb0*/  HMMA.16816.F32.BF16 R68, R84, R92, R68 ;  /* 0x0000005c5444723c */ /* 0x000ff00000041844 */
[----:B------:R-:W-:Y:S03]  /*18ec0*/  HMMA.16816.F32.BF16 R72, R64, R54, R72 ;  /* 0x000000364048723c */ /* 0x000fe60000041848 */
[C---:B------:R-:W-:Y:S01]  /*18ed0*/  FFMA.FTZ R26, R21.reuse, UR5, R40 ;  /* 0x00000005151a7c23 */ /* 0x040fe20008010028 */
[----:B------:R-:W-:Y:S01]  /*18ee0*/  FFMA.FTZ R27, R21, UR5, R42 ;  /* 0x00000005151b7c23 */ /* 0x000fe2000801002a */
[----:B------:R-:W-:-:S03]  /*18ef0*/  VIADD R21, R3, 0x11 ;  /* 0x0000001103157836 */ /* 0x000fc60000000000 */
[C---:B--2---:R-:W-:Y:S01]  /*18f00*/  HMMA.16816.F32.BF16 R76, R4.reuse, R28, R76 ;  /* 0x0000001c044c723c */ /* 0x044fe2000004184c */
[C---:B------:R-:W-:Y:S01]  /*18f10*/  FFMA.FTZ R28, R14.reuse, UR5, R45 ;  /* 0x000000050e1c7c23 */ /* 0x040fe2000801002d */
[----:B------:R-:W-:Y:S01]  /*18f20*/  FFMA.FTZ R45, R14, UR5, R47 ;  /* 0x000000050e2d7c23 */ /* 0x000fe2000801002f */
[----:B------:R-:W-:Y:S02]  /*18f30*/  FSEL R26, R26, -INF , !P4 ;  /* 0xff8000001a1a7808 */ /* 0x000fe40006000000 */
[----:B------:R-:W-:Y:S02]  /*18f40*/  ISETP.GE.AND P4, PT, R19, R0, PT ;  /* 0x000000001300720c */ /* 0x000fe40003f86270 */
[----:B------:R-:W-:Y:S01]  /*18f50*/  FSEL R45, R45, -INF , !P3 ;  /* 0xff8000002d2d7808 */ /* 0x000fe20005800000 */
[----:B------:R-:W-:Y:S01]  /*18f60*/  HMMA.16816.F32.BF16 R32, R4, R22, R32 ;  /* 0x000000160420723c */ /* 0x000fe20000041820 */
[----:B------:R-:W-:Y:S01]  /*18f70*/  VIADD R23, R3, 0x9 ;  /* 0x0000000903177836 */ /* 0x000fe20000000000 */
[----:B------:R-:W-:-:S02]  /*18f80*/  ISETP.GE.AND P3, PT, R19, R2, PT ;  /* 0x000000021300720c */ /* 0x000fc40003f66270 */
[----:B------:R-:W-:Y:S02]  /*18f90*/  I2FP.F32.U32 R19, R19 ;  /* 0x0000001300137245 */ /* 0x000fe40000201000 */
[----:B------:R-:W-:Y:S02]  /*18fa0*/  I2FP.F32.U32 R14, R23 ;  /* 0x00000017000e7245 */ /* 0x000fe40000201000 */
[----:B------:R-:W-:Y:S01]  /*18fb0*/  HMMA.16816.F32.BF16 R68, R64, R48, R68 ;  /* 0x000000304044723c */ /* 0x000fe20000041844 */
[----:B------:R-:W-:Y:S01]  /*18fc0*/  FSEL R28, R28, -INF , !P2 ;  /* 0xff8000001c1c7808 */ /* 0x000fe20005000000 */
[----:B------:R-:W-:Y:S01]  /*18fd0*/  FFMA.FTZ R22, R19, UR5, R36 ;  /* 0x0000000513167c23 */ /* 0x000fe20008010024 */
[C---:B------:R-:W-:Y:S01]  /*18fe0*/  FFMA.FTZ R24, R14.reuse, UR5, R41 ;  /* 0x000000050e187c23 */ /* 0x040fe20008010029 */
[----:B------:R-:W-:Y:S01]  /*18ff0*/  FFMA.FTZ R29, R14, UR5, R43 ;  /* 0x000000050e1d7c23 */ /* 0x000fe2000801002b */
[----:B------:R-:W-:Y:S01]  /*19000*/  ISETP.GE.AND P6, PT, R23, R2, PT ;  /* 0x000000021700720c */ /* 0x000fe20003fc6270 */
[----:B------:R-:W-:Y:S01]  /*19010*/  FFMA.FTZ R19, R19, UR5, R38 ;  /* 0x0000000513137c23 */ /* 0x000fe20008010026 */
[----:B------:R-:W-:Y:S01]  /*19020*/  ISETP.GE.AND P2, PT, R23, R0, PT ;  /* 0x000000001700720c */ /* 0x000fe20003f46270 */
[----:B------:R-:W-:Y:S01]  /*19030*/  HMMA.16816.F32.BF16 R72, R4, R30, R72 ;  /* 0x0000001e0448723c */ /* 0x000fe20000041848 */
[----:B------:R-:W-:Y:S01]  /*19040*/  I2FP.F32.U32 R18, R21 ;  /* 0x0000001500127245 */ /* 0x000fe20000201000 */
[----:B------:R-:W-:Y:S01]  /*19050*/  VIADD R31, R3, 0x18 ;  /* 0x00000018031f7836 */ /* 0x000fe20000000000 */
[----:B------:R-:W-:Y:S01]  /*19060*/  FSEL R27, R27, -INF , !P5 ;  /* 0xff8000001b1b7808 */ /* 0x000fe20006800000 */
[----:B------:R-:W-:Y:S01]  /*19070*/  VIADD R23, R3, 0x20 ;  /* 0x0000002003177836 */ /* 0x000fe20000000000 */
[----:B------:R-:W-:Y:S01]  /*19080*/  FSEL R24, R24, -INF , !P6 ;  /* 0xff80000018187808 */ /* 0x000fe20007000000 */
[C---:B------:R-:W-:Y:S01]  /*19090*/  FFMA.FTZ R20, R18.reuse, UR5, R37 ;  /* 0x0000000512147c23 */ /* 0x040fe20008010025 */
[----:B------:R-:W-:Y:S01]  /*190a0*/  FSEL R29, R29, -INF , !P2 ;  /* 0xff8000001d1d7808 */ /* 0x000fe20005000000 */
[----:B------:R-:W-:Y:S01]  /*190b0*/  FFMA.FTZ R25, R18, UR5, R39 ;  /* 0x0000000512197c23 */ /* 0x000fe20008010027 */
[----:B------:R-:W-:-:S02]  /*190c0*/  FSEL R22, R22, -INF , !P3 ;  /* 0xff80000016167808 */ /* 0x000fc40005800000 */
[C---:B------:R-:W-:Y:S01]  /*190d0*/  ISETP.GE.AND P5, PT, R21.reuse, R2, PT ;  /* 0x000000021500720c */ /* 0x040fe20003fa6270 */
[----:B------:R-:W-:Y:S01]  /*190e0*/  HMMA.16816.F32.BF16 R68, R4, R16, R68 ;  /* 0x000000100444723c */ /* 0x000fe20000041844 */
[----:B------:R-:W-:Y:S01]  /*190f0*/  ISETP.GE.AND P6, PT, R21, R0, PT ;  /* 0x000000001500720c */ /* 0x000fe20003fc6270 */
[----:B------:R-:W-:Y:S01]  /*19100*/  VIADD R21, R3, 0x19 ;  /* 0x0000001903157836 */ /* 0x000fe20000000000 */
[----:B------:R-:W-:Y:S01]  /*19110*/  ISETP.GE.AND P2, PT, R31, R2, PT ;  /* 0x000000021f00720c */ /* 0x000fe20003f46270 */
[----:B------:R-:W-:Y:S01]  /*19120*/  VIADD R7, R3, 0x29 ;  /* 0x0000002903077836 */ /* 0x000fe20000000000 */
[----:B------:R-:W-:Y:S01]  /*19130*/  ISETP.GE.AND P3, PT, R31, R0, PT ;  /* 0x000000001f00720c */ /* 0x000fe20003f66270 */
[C---:B------:R-:W-:Y:S01]  /*19140*/  VIADD R17, R3.reuse, 0x28 ;  /* 0x0000002803117836 */ /* 0x040fe20000000000 */
[----:B------:R-:W-:Y:S01]  /*19150*/  I2FP.F32.U32 R31, R31 ;  /* 0x0000001f001f7245 */ /* 0x000fe20000201000 */
[----:B------:R-:W-:Y:S01]  /*19160*/  VIADD R5, R3, 0x30 ;  /* 0x0000003003057836 */ /* 0x000fe20000000000 */
[----:B------:R-:W-:-:S02]  /*19170*/  FSEL R19, R19, -INF , !P4 ;  /* 0xff80000013137808 */ /* 0x000fc40006000000 */
[----:B------:R-:W-:Y:S01]  /*19180*/  FSEL R20, R20, -INF , !P5 ;  /* 0xff80000014147808 */ /* 0x000fe20006800000 */
[----:B------:R-:W-:Y:S01]  /*19190*/  FFMA.FTZ R18, R31, UR5, R32 ;  /* 0x000000051f127c23 */ /* 0x000fe20008010020 */
[C---:B------:R-:W-:Y:S02]  /*191a0*/  ISETP.GE.AND P4, PT, R21.reuse, R2, PT ;  /* 0x000000021500720c */ /* 0x040fe40003f86270 */
[----:B------:R-:W-:Y:S02]  /*191b0*/  ISETP.GE.AND P5, PT, R21, R0, PT ;  /* 0x000000001500720c */ /* 0x000fe40003fa6270 */
[----:B------:R-:W-:Y:S01]  /*191c0*/  I2FP.F32.U32 R30, R21 ;  /* 0x00000015001e7245 */ /* 0x000fe20000201000 */
[----:B------:R-:W-:Y:S01]  /*191d0*/  FFMA.FTZ R21, R31, UR5, R34 ;  /* 0x000000051f157c23 */ /* 0x000fe20008010022 */
[----:B------:R-:W-:Y:S01]  /*191e0*/  VIADD R31, R3, 0x21 ;  /* 0x00000021031f7836 */ /* 0x000fe20000000000 */
[----:B------:R-:W-:Y:S02]  /*191f0*/  FSEL R25, R25, -INF , !P6 ;  /* 0xff80000019197808 */ /* 0x000fe40007000000 */
[----:B------:R-:W-:Y:S01]  /*19200*/  FSEL R18, R18, -INF , !P2 ;  /* 0xff80000012127808 */ /* 0x000fe20005000000 */
[C---:B------:R-:W-:Y:S01]  /*19210*/  FFMA.FTZ R35, R30.reuse, UR5, R35 ;  /* 0x000000051e237c23 */ /* 0x040fe20008010023 */
[C---:B------:R-:W-:Y:S01]  /*19220*/  ISETP.GE.AND P6, PT, R23.reuse, R2, PT ;  /* 0x000000021700720c */ /* 0x040fe20003fc6270 */
[----:B------:R-:W-:Y:S01]  /*19230*/  FFMA.FTZ R14, R30, UR5, R33 ;  /* 0x000000051e0e7c23 */ /* 0x000fe20008010021 */
[----:B------:R-:W-:-:S02]  /*19240*/  ISETP.GE.AND P2, PT, R23, R0, PT ;  /* 0x000000001700720c */ /* 0x000fc40003f46270 */
[----:B------:R-:W-:Y:S02]  /*19250*/  I2FP.F32.U32 R23, R23 ;  /* 0x0000001700177245 */ /* 0x000fe40000201000 */
[----:B------:R-:W-:Y:S02]  /*19260*/  I2FP.F32.U32 R32, R31 ;  /* 0x0000001f00207245 */ /* 0x000fe40000201000 */
[----:B------:R-:W-:Y:S01]  /*19270*/  FSEL R21, R21, -INF , !P3 ;  /* 0xff80000015157808 */ /* 0x000fe20005800000 */
[----:B------:R-:W-:Y:S01]  /*19280*/  FFMA.FTZ R78, R23, UR5, R78 ;  /* 0x00000005174e7c23 */ /* 0x000fe2000801004e */
[----:B------:R-:W-:Y:S01]  /*19290*/  ISETP.GE.AND P3, PT, R31, R2, PT ;  /* 0x000000021f00720c */ /* 0x000fe20003f66270 */
[C---:B------:R-:W-:Y:S01]  /*192a0*/  FFMA.FTZ R77, R32.reuse, UR5, R77 ;  /* 0x00000005204d7c23 */ /* 0x040fe2000801004d */
[----:B------:R-:W-:Y:S01]  /*192b0*/  FFMA.FTZ R76, R23, UR5, R76 ;  /* 0x00000005174c7c23 */ /* 0x000fe2000801004c */
[----:B------:R-:W-:Y:S01]  /*192c0*/  FSEL R23, R35, -INF , !P5 ;  /* 0xff80000023177808 */ /* 0x000fe20006800000 */
[----:B------:R-:W-:Y:S01]  /*192d0*/  FFMA.FTZ R79, R32, UR5, R79 ;  /* 0x00000005204f7c23 */ /* 0x000fe2000801004f */
[----:B------:R-:W-:-:S02]  /*192e0*/  FSEL R215, R78, -INF , !P2 ;  /* 0xff8000004ed77808 */ /* 0x000fc40005000000 */
[----:B------:R-:W-:Y:S02]  /*192f0*/  FSEL R194, R77, -INF , !P3 ;  /* 0xff8000004dc27808 */ /* 0x000fe40005800000 */
[----:B------:R-:W-:Y:S02]  /*19300*/  FSEL R202, R76, -INF , !P6 ;  /* 0xff8000004cca7808 */ /* 0x000fe40007000000 */
[C---:B------:R-:W-:Y:S02]  /*19310*/  ISETP.GE.AND P2, PT, R7.reuse, R2, PT ;  /* 0x000000020700720c */ /* 0x040fe40003f46270 */
[----:B------:R-:W-:Y:S02]  /*19320*/  ISETP.GE.AND P3, PT, R7, R0, PT ;  /* 0x000000000700720c */ /* 0x000fe40003f66270 */
[----:B------:R-:W-:Y:S02]  /*19330*/  I2FP.F32.U32 R4, R7 ;  /* 0x0000000700047245 */ /* 0x000fe40000201000 */
[----:B------:R-:W-:-:S02]  /*19340*/  ISETP.GE.AND P5, PT, R17, R2, PT ;  /* 0x000000021100720c */ /* 0x000fc40003fa6270 */
[-C--:B------:R-:W-:Y:S01]  /*19350*/  ISETP.GE.AND P6, PT, R17, R0.reuse, PT ;  /* 0x000000001100720c */ /* 0x080fe20003fc6270 */
[C---:B------:R-:W-:Y:S01]  /*19360*/  FFMA.FTZ R73, R4.reuse, UR5, R73 ;  /* 0x0000000504497c23 */ /* 0x040fe20008010049 */
[----:B------:R-:W-:Y:S01]  /*19370*/  I2FP.F32.U32 R7, R5 ;  /* 0x0000000500077245 */ /* 0x000fe20000201000 */
[----:B------:R-:W-:Y:S01]  /*19380*/  FFMA.FTZ R75, R4, UR5, R75 ;  /* 0x00000005044b7c23 */ /* 0x000fe2000801004b */
[----:B------:R-:W-:Y:S02]  /*19390*/  I2FP.F32.U32 R17, R17 ;  /* 0x0000001100117245 */ /* 0x000fe40000201000 */
[----:B------:R-:W-:Y:S01]  /*193a0*/  FSEL R14, R14, -INF , !P4 ;  /* 0xff8000000e0e7808 */ /* 0x000fe20006000000 */
[C---:B------:R-:W-:Y:S01]  /*193b0*/  FFMA.FTZ R68, R7.reuse, UR5, R68 ;  /* 0x0000000507447c23 */ /* 0x040fe20008010044 */
[----:B------:R-:W-:Y:S01]  /*193c0*/  FFMA.FTZ R70, R7, UR5, R70 ;  /* 0x0000000507467c23 */ /* 0x000fe20008010046 */
[----:B------:R-:W-:Y:S01]  /*193d0*/  FFMA.FTZ R72, R17, UR5, R72 ;  /* 0x0000000511487c23 */ /* 0x000fe20008010048 */
[----:B------:R-:W-:Y:S01]  /*193e0*/  VIADD R7, R3, 0x31 ;  /* 0x0000003103077836 */ /* 0x000fe20000000000 */
[----:B------:R-:W-:Y:S01]  /*193f0*/  ISETP.GE.AND P4, PT, R31, R0, PT ;  /* 0x000000001f00720c */ /* 0x000fe20003f86270 */
[----:B------:R-:W-:Y:S01]  /*19400*/  FFMA.FTZ R74, R17, UR5, R74 ;  /* 0x00000005114a7c23 */ /* 0x000fe2000801004a */
[----:B------:R-:W-:-:S02]  /*19410*/  FSEL R196, R73, -INF , !P2 ;  /* 0xff80000049c47808 */ /* 0x000fc40005000000 */
[----:B------:R-:W-:Y:S02]  /*19420*/  FSEL R199, R79, -INF , !P4 ;  /* 0xff8000004fc77808 */ /* 0x000fe40006000000 */
[----:B------:R-:W-:Y:S02]  /*19430*/  FSEL R198, R72, -INF , !P5 ;  /* 0xff80000048c67808 */ /* 0x000fe40006800000 */
[----:B------:R-:W-:Y:S02]  /*19440*/  I2FP.F32.U32 R4, R7 ;  /* 0x0000000700047245 */ /* 0x000fe40000201000 */
[C---:B------:R-:W-:Y:S02]  /*19450*/  ISETP.GE.AND P4, PT, R5.reuse, R2, PT ;  /* 0x000000020500720c */ /* 0x040fe40003f86270 */
[----:B------:R-:W-:Y:S01]  /*19460*/  ISETP.GE.AND P5, PT, R5, R0, PT ;  /* 0x000000000500720c */ /* 0x000fe20003fa6270 */
[C---:B------:R-:W-:Y:S01]  /*19470*/  VIADD R5, R3.reuse, 0x39 ;  /* 0x0000003903057836 */ /* 0x040fe20000000000 */
[----:B------:R-:W-:Y:S01]  /*19480*/  FSEL R213, R74, -INF , !P6 ;  /* 0xff8000004ad57808 */ /* 0x000fe20007000000 */
[----:B------:R-:W-:Y:S01]  /*19490*/  FFMA.FTZ R69, R4, UR5, R69 ;  /* 0x0000000504457c23 */ /* 0x000fe20008010045 */
[----:B------:R-:W-:Y:S01]  /*194a0*/  FSEL R212, R68, -INF , !P4 ;  /* 0xff80000044d47808 */ /* 0x000fe20006000000 */
[----:B------:R-:W-:Y:S01]  /*194b0*/  FFMA.FTZ R71, R4, UR5, R71 ;  /* 0x0000000504477c23 */ /* 0x000fe20008010047 */
[----:B------:R-:W-:-:S02]  /*194c0*/  ISETP.GE.AND P6, PT, R3, R2, PT ;  /* 0x000000020300720c */ /* 0x000fc40003fc6270 */
[----:B------:R-:W-:Y:S02]  /*194d0*/  ISETP.GE.AND P2, PT, R7, R2, PT ;  /* 0x000000020700720c */ /* 0x000fe40003f46270 */
[----:B------:R-:W-:Y:S02]  /*194e0*/  ISETP.GE.AND P4, PT, R3, R0, PT ;  /* 0x000000000300720c */ /* 0x000fe40003f86270 */
[----:B------:R-:W-:Y:S02]  /*194f0*/  I2FP.F32.U32 R3, R3 ;  /* 0x0000000300037245 */ /* 0x000fe40000201000 */
[----:B------:R-:W-:Y:S02]  /*19500*/  I2FP.F32.U32 R6, R5 ;  /* 0x0000000500067245 */ /* 0x000fe40000201000 */
[----:B------:R-:W-:Y:S01]  /*19510*/  FSEL R209, R70, -INF , !P5 ;  /* 0xff80000046d17808 */ /* 0x000fe20006800000 */
[----:B------:R-:W-:Y:S01]  /*19520*/  FFMA.FTZ R4, R3, UR5, R44 ;  /* 0x0000000503047c23 */ /* 0x000fe2000801002c */
[----:B------:R-:W-:Y:S01]  /*19530*/  FSEL R210, R69, -INF , !P2 ;  /* 0xff80000045d27808 */ /* 0x000fe20005000000 */
[C---:B------:R-:W-:Y:S01]  /*19540*/  FFMA.FTZ R61, R6.reuse, UR5, R61 ;  /* 0x00000005063d7c23 */ /* 0x040fe2000801003d */
[C---:B------:R-:W-:Y:S01]  /*19550*/  ISETP.GE.AND P5, PT, R5.reuse, R2, PT ;  /* 0x000000020500720c */ /* 0x040fe20003fa6270 */
[----:B------:R-:W-:Y:S01]  /*19560*/  FFMA.FTZ R63, R6, UR5, R63 ;  /* 0x00000005063f7c23 */ /* 0x000fe2000801003f */
[----:B------:R-:W-:Y:S01]  /*19570*/  ISETP.GE.AND P2, PT, R5, R0, PT ;  /* 0x000000000500720c */ /* 0x000fe20003f46270 */
[----:B------:R-:W-:Y:S01]  /*19580*/  FFMA.FTZ R5, R3, UR5, R46 ;  /* 0x0000000503057c23 */ /* 0x000fe2000801002e */
[----:B------:R-:W-:-:S02]  /*19590*/  FSEL R207, R75, -INF , !P3 ;  /* 0xff8000004bcf7808 */ /* 0x000fc40005800000 */
[----:B------:R-:W-:Y:S02]  /*195a0*/  ISETP.GE.AND P3, PT, R7, R0, PT ;  /* 0x000000000700720c */ /* 0x000fe40003f66270 */
[----:B------:R-:W-:Y:S02]  /*195b0*/  FSEL R4, R4, -INF , !P6 ;  /* 0xff80000004047808 */ /* 0x000fe40007000000 */
[----:B------:R-:W-:Y:S02]  /*195c0*/  FSEL R205, R71, -INF , !P3 ;  /* 0xff80000047cd7808 */ /* 0x000fe40005800000 */
[----:B------:R-:W-:Y:S02]  /*195d0*/  FSEL R5, R5, -INF , !P4 ;  /* 0xff80000005057808 */ /* 0x000fe40006000000 */
[----:B------:R-:W-:Y:S02]  /*195e0*/  FSEL R206, R61, -INF , !P5 ;  /* 0xff8000003dce7808 */ /* 0x000fe40006800000 */
[----:B------:R-:W-:Y:S01]  /*195f0*/  FSEL R201, R63, -INF , !P2 ;  /* 0xff8000003fc97808 */ /* 0x000fe20005000000 */
[----:B------:R-:W-:Y:S06]  /*19600*/  BRA.U !UP1, `(.L_x_2668) ;  /* 0x0000000909b47547 */ /* 0x000fec000b800000 */
        /* <DEDUP_REMOVED lines=12> */
.L_x_2669:
[----:B------:R-:W1:Y:S01]  /*196d0*/  LDC R6, c[0x0][0x4f0] ;  /* 0x00013c00ff067b82 */ /* 0x000e620000000800 */
[----:B------:R-:W-:Y:S01]  /*196e0*/  UIADD3 UR27, UPT, UPT, UR27, -0x80, URZ ;  /* 0xffffff801b1b7890 */ /* 0x000fe2000fffe0ff */
[----:B------:R-:W-:Y:S01]  /*196f0*/  IMAD.U32 R17, RZ, RZ, UR26 ;  /* 0x0000001aff117e24 */ /* 0x000fe2000f8e00ff */
[----:B------:R-:W2:Y:S04]  /*19700*/  LDCU.64 UR14, c[0x0][0x3b8] ;  /* 0x00007700ff0e77ac */ /* 0x000ea80008000a00 */
[----:B------:R-:W-:Y:S01]  /*19710*/  MOV R7, UR27 ;  /* 0x0000001b00077c02 */ /* 0x000fe20008000f00 */
[----:B------:R-:W3:Y:S01]  /*19720*/  LDCU.64 UR10, c[0x0][0x3a0] ;  /* 0x00007400ff0a77ac */ /* 0x000ee20008000a00 */
        /* <DEDUP_REMOVED lines=56> */
.L_x_2670:
[----:B------:R-:W1:Y:S01]  /*19ab0*/  LDCU UR10, c[0x0][0x440] ;  /* 0x00008800ff0a77ac */ /* 0x000e620008000800 */
[----:B------:R-:W-:Y:S02]  /*19ac0*/  IMAD.U32 R3, RZ, RZ, UR29 ;  /* 0x0000001dff037e24 */ /* 0x000fe4000f8e00ff */
[----:B------:R-:W-:Y:S01]  /*19ad0*/  IMAD.U32 R6, RZ, RZ, UR28 ;  /* 0x0000001cff067e24 */ /* 0x000fe2000f8e00ff */
[----:B------:R-:W2:Y:S01]  /*19ae0*/  LDCU UR9, c[0x0][0x3bc] ;  /* 0x00007780ff0977ac */ /* 0x000ea20008000800 */
[----:B------:R-:W-:Y:S01]  /*19af0*/  USHF.L.U32 UR11, UR14, 0x5, URZ ;  /* 0x000000050e0b7899 */ /* 0x000fe200080006ff */
[----:B-1----:R-:W-:Y:S02]  /*19b00*/  ISETP.GE.AND P4, PT, R10, UR10, PT ;  /* 0x0000000a0a007c0c */ /* 0x002fe4000bf86270 */
[----:B------:R-:W-:Y:S02]  /*19b10*/  ISETP.GE.AND P6, PT, R12, UR10, PT ;  /* 0x0000000a0c007c0c */ /* 0x000fe4000bfc6270 */
[----:B------:R-:W-:Y:S01]  /*19b20*/  ISETP.GE.AND P5, PT, R11, UR10, PT ;  /* 0x0000000a0b007c0c */ /* 0x000fe2000bfa6270 */
[----:B--2---:R-:W-:Y:S01]  /*19b30*/  USHF.L.U64.HI UR9, UR14, 0x5, UR9 ;  /* 0x000000050e097899 */ /* 0x004fe20008010209 */
[----:B------:R-:W-:-:S02]  /*19b40*/  ISETP.GE.AND P3, PT, R9, UR10, PT ;  /* 0x0000000a09007c0c */ /* 0x000fc4000bf66270 */
[----:B------:R-:W-:-:S04]  /*19b50*/  LEA R10, P2, R3, R226, 0x1 ;  /* 0x000000e2030a7211 */ /* 0x000fc800078408ff */
[----:B------:R-:W-:Y:S01]  /*19b60*/  LEA.HI.X R11, R3, R227, R6, 0x1, P2 ;  /* 0x000000e3030b7211 */ /* 0x000fe200010f0c06 */
[----:B------:R-:W-:Y:S01]  /*19b70*/  @!P4 IMAD.MOV.U32 R6, RZ, RZ, R226 ;  /* 0x000000ffff06c224 */ /* 0x000fe200078e00e2 */
        /* <DEDUP_REMOVED lines=8> */
[----:B------:R-:W-:-:S03]  /*19c00*/  IADD3 R12, P2, PT, R16, UR11, RZ ;  /* 0x0000000b100c7c10 */ /* 0x000fc6000ff5e0ff */
[----:B------:R-:W-:Y:S01]  /*19c10*/  @!PT LDS RZ, [RZ] ;  /* 0x00000000fffff984 */ /* 0x000fe20000000800 */
[----:B------:R-:W-:Y:S01]  /*19c20*/  @!PT LDS RZ, [RZ] ;  /* 0x00000000fffff984 */ /* 0x000fe20000000800 */
[----:B------:R-:W-:Y:S01]  /*19c30*/  @!PT LDS RZ, [RZ] ;  /* 0x00000000fffff984 */ /* 0x000fe20000000800 */
[----:B------:R1:W-:Y:S01]  /*19c40*/  @!P5 LDGSTS.E.BYPASS.LTC128B.128 [R235+0xa000], desc[UR6][R226.64+0x80] ;  /* 0x0a000080e2ebdfae */ /* 0x0003e2000b981a06 */
[----:B------:R-:W-:-:S03]  /*19c50*/  IADD3.X R13, PT, PT, R17, UR9, RZ, P2, !PT ;  /* 0x00000009110d7c10 */ /* 0x000fc600097fe4ff */
        /* <DEDUP_REMOVED lines=72> */
.L_x_2668:
[----:B------:R-:W-:Y:S01]  /*1a0e0*/  FMNMX3.FTZ R3, R4, R28, R26, !PT ;  /* 0x0000001c04037276 */ /* 0x000fe2000781001a */
[----:B------:R-:W2:Y:S01]  /*1a0f0*/  S2R R219, SR_TID.X ;  /* 0x0000000000db7919 */ /* 0x000ea20000002100 */
[----:B-1----:R-:W-:Y:S01]  /*1a100*/  FMNMX3.FTZ R6, R5, R45, R27, !PT ;  /* 0x0000002d05067276 */ /* 0x002fe2000781001b */
[----:B------:R-:W1:Y:S01]  /*1a110*/  LDCU UR6, c[0x0][0x45c] ;  /* 0x00008b80ff0677ac */ /* 0x000e620008000800 */
[----:B------:R-:W-:Y:S02]  /*1a120*/  FMNMX3.FTZ R3, R3, R24, R22, !PT ;  /* 0x0000001803037276 */ /* 0x000fe40007810016 */
[----:B------:R-:W-:Y:S01]  /*1a130*/  FMNMX3.FTZ R6, R6, R29, R19, !PT ;  /* 0x0000001d06067276 */ /* 0x000fe20007810013 */
[----:B------:R-:W-:Y:S01]  /*1a140*/  UMOV UR14, 0xffffffff ;  /* 0xffffffff000e7882 */ /* 0x000fe20000000000 */
        /* <DEDUP_REMOVED lines=11> */
[----:B------:R-:W-:-:S03]  /*1a200*/  FMNMX.FTZ R9, R201, R6, !PT ;  /* 0x00000006c9097209 */ /* 0x000fc60007810000 */
[----:B------:R-:W3:Y:S01]  /*1a210*/  SHFL.BFLY PT, R7, R10, 0x2, 0x1f ;  /* 0x0c401f000a077f89 */ /* 0x000ee200000e0000 */
[----:B--2---:R-:W-:Y:S02]  /*1a220*/  SHF.L.U32 R220, R219, 0x3, RZ ;  /* 0x00000003dbdc7819 */ /* 0x004fe400000006ff */
[----:B------:R-:W-:Y:S01]  /*1a230*/  SHF.R.U32.HI R218, RZ, 0x1, R219 ;  /* 0x00000001ffda7819 */ /* 0x000fe200000116db */
[----:B------:R-:W2:Y:S01]  /*1a240*/  SHFL.BFLY PT, R6, R9, 0x2, 0x1f ;  /* 0x0c401f0009067f89 */ /* 0x000ea200000e0000 */
[----:B------:R-:W-:-:S04]  /*1a250*/  LOP3.LUT R220, R220, 0x38, RZ, 0xc0, !PT ;  /* 0x00000038dcdc7812 */ /* 0x000fc800078ec0ff */
[----:B------:R-:W-:Y:S02]  /*1a260*/  LOP3.LUT R166, R220, 0x1c0, R15, 0xf8, !PT ;  /* 0x000001c0dca67812 */ /* 0x000fe400078ef80f */
[----:B---3--:R-:W-:Y:S02]  /*1a270*/  FMNMX.FTZ R7, R10, R7, !PT ;  /* 0x000000070a077209 */ /* 0x008fe40007810000 */
[----:B--2---:R-:W-:-:S03]  /*1a280*/  FMNMX.FTZ R6, R9, R6, !PT ;  /* 0x0000000609067209 */ /* 0x004fc60007810000 */
[----:B------:R-:W2:Y:S04]  /*1a290*/  SHFL.BFLY PT, R164, R7, 0x1, 0x1f ;  /* 0x0c201f0007a47f89 */ /* 0x000ea800000e0000 */
[----:B------:R-:W3:Y:S01]  /*1a2a0*/  SHFL.BFLY PT, R3, R6, 0x1, 0x1f ;  /* 0x0c201f0006037f89 */ /* 0x000ee200000e0000 */
[----:B--2---:R-:W-:Y:S02]  /*1a2b0*/  FMNMX.FTZ R164, R7, R164, !PT ;  /* 0x000000a407a47209 */ /* 0x004fe40007810000 */
[----:B------:R-:W-:Y:S02]  /*1a2c0*/  LOP3.LUT R7, R218, 0x8, RZ, 0xc0, !PT ;  /* 0x00000008da077812 */ /* 0x000fe400078ec0ff */
[C---:B------:R-:W-:Y:S01]  /*1a2d0*/  FSETP.NEU.FTZ.AND P2, PT, R164.reuse, -INF , PT ;  /* 0xff800000a400780b */ /* 0x040fe20003f5d000 */
[----:B-1----:R-:W-:Y:S01]  /*1a2e0*/  FMUL.FTZ R211, R164, UR6 ;  /* 0x00000006a4d37c20 */ /* 0x002fe20008410000 */
[----:B---3--:R-:W-:-:S04]  /*1a2f0*/  FMNMX.FTZ R3, R6, R3, !PT ;  /* 0x0000000306037209 */ /* 0x008fc80007810000 */
[----:B------:R-:W-:Y:S01]  /*1a300*/  FSEL R211, R211, RZ, P2 ;  /* 0x000000ffd3d37208 */ /* 0x000fe20001000000 */
[C---:B------:R-:W-:Y:S01]  /*1a310*/  FMUL.FTZ R204, R3.reuse, UR6 ;  /* 0x0000000603cc7c20 */ /* 0x040fe20008410000 */
[----:B------:R-:W-:-:S03]  /*1a320*/  FSETP.NEU.FTZ.AND P2, PT, R3, -INF , PT ;  /* 0xff8000000300780b */ /* 0x000fc60003f5d000 */
[--C-:B------:R-:W-:Y:S01]  /*1a330*/  FFMA.FTZ R188, R4, UR6, -R211.reuse ;  /* 0x0000000604bc7c23 */ /* 0x100fe200080108d3 */
[----:B------:R-:W-:Y:S01]  /*1a340*/  LOP3.LUT R4, R166, R7, RZ, 0x3c, !PT ;  /* 0x00000007a6047212 */ /* 0x000fe200078e3cff */
[--C-:B------:R-:W-:Y:S01]  /*1a350*/  FFMA.FTZ R187, R28, UR6, -R211.reuse ;  /* 0x000000061cbb7c23 */ /* 0x100fe200080108d3 */
[----:B------:R-:W-:Y:S01]  /*1a360*/  FSEL R204, R204, RZ, P2 ;  /* 0x000000ffcccc7208 */ /* 0x000fe20001000000 */
[----:B------:R-:W-:Y:S01]  /*1a370*/  FFMA.FTZ R184, R26, UR6, -R211 ;  /* 0x000000061ab87c23 */ /* 0x000fe200080108d3 */
[----:B------:R-:W-:Y:S01]  /*1a380*/  LOP3.LUT R221, R4, 0x200, R15, 0xf8, !PT ;  /* 0x0000020004dd7812 */ /* 0x000fe200078ef80f */
[--C-:B------:R-:W-:Y:S01]  /*1a390*/  FFMA.FTZ R183, R24, UR6, -R211.reuse ;  /* 0x0000000618b77c23 */ /* 0x100fe200080108d3 */
[----:B------:R-:W-:Y:S01]  /*1a3a0*/  MUFU.EX2 R188, R188 ;  /* 0x000000bc00bc7308 */ /* 0x000fe20000000800 */
[--C-:B------:R-:W-:Y:S01]  /*1a3b0*/  FFMA.FTZ R190, R5, UR6, -R204.reuse ;  /* 0x0000000605be7c23 */ /* 0x100fe200080108cc */
[----:B------:R-:W-:Y:S01]  /*1a3c0*/  LEA R221, R221, UR8, 0x1 ;  /* 0x00000008dddd7c11 */ /* 0x000fe2000f8e08ff */
[--C-:B------:R-:W-:Y:S01]  /*1a3d0*/  FFMA.FTZ R189, R45, UR6, -R204.reuse ;  /* 0x000000062dbd7c23 */ /* 0x100fe200080108cc */
[--C-:B------:R-:W-:Y:S01]  /*1a3e0*/  FFMA.FTZ R186, R27, UR6, -R204.reuse ;  /* 0x000000061bba7c23 */ /* 0x100fe200080108cc */
[--C-:B------:R-:W-:Y:S01]  /*1a3f0*/  FFMA.FTZ R185, R29, UR6, -R204.reuse ;  /* 0x000000061db97c23 */ /* 0x100fe200080108cc */
[----:B------:R-:W-:Y:S01]  /*1a400*/  IADD3 R197, PT, PT, R8, R221, RZ ;  /* 0x000000dd08c57210 */ /* 0x000fe20007ffe0ff */
[----:B------:R-:W-:Y:S01]  /*1a410*/  LDSM.16.MT88.4 R156, [R221+0x10000] ;  /* 0x01000000dd9c783b */ /* 0x000fe20000004200 */
[C---:B------:R-:W-:Y:S01]  /*1a420*/  IADD3 R4, PT, PT, R221.reuse, 0x10000, RZ ;  /* 0x00010000dd047810 */ /* 0x040fe20007ffe0ff */
[----:B------:R-:W1:Y:S01]  /*1a430*/  MUFU.EX2 R187, R187 ;  /* 0x000000bb00bb7308 */ /* 0x000e620000000800 */
[----:B------:R-:W-:Y:S01]  /*1a440*/  IADD3 R192, PT, PT, R221, 0x10040, RZ ;  /* 0x00010040ddc07810 */ /* 0x000fe20007ffe0ff */
[----:B------:R-:W2:Y:S01]  /*1a450*/  LDSM.16.MT88.4 R104, [R197+0x14000] ;  /* 0x01400000c568783b */ /* 0x000ea20000004200 */
[----:B------:R-:W-:Y:S01]  /*1a460*/  @P0 IADD3 R192, PT, PT, R4, -0x40, RZ ;  /* 0xffffffc004c00810 */ /* 0x000fe20007ffe0ff */
[--C-:B------:R-:W-:Y:S01]  /*1a470*/  FFMA.FTZ R182, R22, UR6, -R211.reuse ;  /* 0x0000000616b67c23 */ /* 0x100fe200080108d3 */
[--C-:B------:R-:W-:Y:S01]  /*1a480*/  FFMA.FTZ R181, R20, UR6, -R211.reuse ;  /* 0x0000000614b57c23 */ /* 0x100fe200080108d3 */
[----:B------:R-:W3:Y:S01]  /*1a490*/  LDSM.16.MT88.4 R40, [R197+0x10000] ;  /* 0x01000000c528783b */ /* 0x000ee20000004200 */
[----:B------:R-:W-:Y:S01]  /*1a4a0*/  IADD3 R191, PT, PT, R8, R192, RZ ;  /* 0x000000c008bf7210 */ /* 0x000fe20007ffe0ff */
[----:B------:R-:W-:Y:S01]  /*1a4b0*/  MUFU.EX2 R184, R184 ;  /* 0x000000b800b87308 */ /* 0x000fe20000000800 */
[--C-:B------:R-:W-:Y:S01]  /*1a4c0*/  FFMA.FTZ R178, R18, UR6, -R211.reuse ;  /* 0x0000000612b27c23 */ /* 0x100fe200080108d3 */
[----:B------:R-:W4:Y:S01]  /*1a4d0*/  LDSM.16.MT88.4 R72, [R197+0x12000] ;  /* 0x01200000c548783b */ /* 0x000f220000004200 */
[--C-:B------:R-:W-:Y:S01]  /*1a4e0*/  FFMA.FTZ R177, R14, UR6, -R211.reuse ;  /* 0x000000060eb17c23 */ /* 0x100fe200080108d3 */
[--C-:B------:R-:W-:Y:S01]  /*1a4f0*/  FFMA.FTZ R180, R19, UR6, -R204.reuse ;  /* 0x0000000613b47c23 */ /* 0x100fe200080108cc */
[--C-:B------:R-:W-:Y:S01]  /*1a500*/  FFMA.FTZ R179, R25, UR6, -R204.reuse ;  /* 0x0000000619b37c23 */ /* 0x100fe200080108cc */
[----:B------:R-:W5:Y:S01]  /*1a510*/  LDSM.16.MT88.4 R136, [R197+0x16000] ;  /* 0x01600000c588783b */ /* 0x000f620000004200 */
[--C-:B------:R-:W-:Y:S01]  /*1a520*/  FFMA.FTZ R176, R21, UR6, -R204.reuse ;  /* 0x0000000615b07c23 */ /* 0x100fe200080108cc */
[----:B------:R-:W2:Y:S01]  /*1a530*/  MUFU.EX2 R183, R183 ;  /* 0x000000b700b77308 */ /* 0x000ea20000000800 */
[--C-:B------:R-:W-:Y:S01]  /*1a540*/  FFMA.FTZ R167, R23, UR6, -R204.reuse ;  /* 0x0000000617a77c23 */ /* 0x100fe200080108cc */
[----:B------:R-:W5:Y:S01]  /*1a550*/  LDSM.16.MT88.4 R48, [R192] ;  /* 0x00000000c030783b */ /* 0x000f620000004200 */
[----:B-1----:R-:W-:Y:S01]  /*1a560*/  F2FP.BF16.F32.PACK_AB R148, R187, R188 ;  /* 0x000000bcbb94723e */ /* 0x002fe200000010ff */
[--C-:B------:R-:W-:Y:S01]  /*1a570*/  FFMA.FTZ R193, R202, UR6, -R211.reuse ;  /* 0x00000006cac17c23 */ /* 0x100fe200080108d3 */
[--C-:B------:R-:W-:Y:S01]  /*1a580*/  FFMA.FTZ R195, R198, UR6, -R211.reuse ;  /* 0x00000006c6c37c23 */ /* 0x100fe200080108d3 */
[----:B------:R-:W1:Y:S01]  /*1a590*/  LDSM.16.MT88.4 R56, [R191] ;  /* 0x00000000bf38783b */ /* 0x000e620000004200 */
[--C-:B------:R-:W-:Y:S01]  /*1a5a0*/  FFMA.FTZ R194, R194, UR6, -R211.reuse ;  /* 0x00000006c2c27c23 */ /* 0x100fe200080108d3 */
[----:B------:R-:W-:Y:S01]  /*1a5b0*/  MUFU.EX2 R190, R190 ;  /* 0x000000be00be7308 */ /* 0x000fe20000000800 */
[--C-:B------:R-:W-:Y:S01]  /*1a5c0*/  FFMA.FTZ R196, R196, UR6, -R211.reuse ;  /* 0x00000006c4c47c23 */ /* 0x100fe200080108d3 */
[----:B------:R-:W1:Y:S01]  /*1a5d0*/  LDSM.16.MT88.4 R64, [R221+0x12000] ;  /* 0x01200000dd40783b */ /* 0x000e620000004200 */
[--C-:B------:R-:W-:Y:S01]  /*1a5e0*/  FFMA.FTZ R198, R215, UR6, -R204.reuse ;  /* 0x00000006d7c67c23 */ /* 0x100fe200080108cc */
[--C-:B------:R-:W-:Y:S01]  /*1a5f0*/  FFMA.FTZ R199, R199, UR6, -R204.reuse ;  /* 0x00000006c7c77c23 */ /* 0x100fe200080108cc */
[--C-:B------:R-:W-:Y:S01]  /*1a600*/  FFMA.FTZ R202, R213, UR6, -R204.reuse ;  /* 0x00000006d5ca7c23 */ /* 0x100fe200080108cc */
[----:B------:R-:W1:Y:S01]  /*1a610*/  LDSM.16.MT88.4 R80, [R192+0x2000] ;  /* 0x00200000c050783b */ /* 0x000e620000004200 */
[--C-:B------:R-:W-:Y:S01]  /*1a620*/  FFMA.FTZ R207, R207, UR6, -R204.reuse ;  /* 0x00000006cfcf7c23 */ /* 0x100fe200080108cc */
[----:B------:R-:W3:Y:S01]  /*1a630*/  MUFU.EX2 R189, R189 ;  /* 0x000000bd00bd7308 */ /* 0x000ee20000000800 */
[----:B--2---:R-:W-:Y:S01]  /*1a640*/  F2FP.BF16.F32.PACK_AB R150, R183, R184 ;  /* 0x000000b8b796723e */ /* 0x004fe200000010ff */
[----:B------:R-:W2:Y:S01]  /*1a650*/  LDSM.16.MT88.4 R88, [R191+0x2000] ;  /* 0x00200000bf58783b */ /* 0x000ea20000004200 */
[--C-:B------:R-:W-:Y:S01]  /*1a660*/  FFMA.FTZ R239, R206, UR6, -R211.reuse ;  /* 0x00000006ceef7c23 */ /* 0x100fe200080108d3 */
[--C-:B------:R-:W-:Y:S01]  /*1a670*/  FFMA.FTZ R206, R209, UR6, -R204.reuse ;  /* 0x00000006d1ce7c23 */ /* 0x100fe200080108cc */
[--C-:B------:R-:W-:Y:S01]  /*1a680*/  FFMA.FTZ R205, R205, UR6, -R204.reuse ;  /* 0x00000006cdcd7c23 */ /* 0x100fe200080108cc */
[----:B------:R-:W2:Y:S01]  /*1a690*/  LDSM.16.MT88.4 R96, [R221+0x14000] ;  /* 0x01400000dd60783b */ /* 0x000ea20000004200 */
[--C-:B------:R-:W-:Y:S01]  /*1a6a0*/  FFMA.FTZ R203, R203, UR6, -R204.reuse ;  /* 0x00000006cbcb7c23 */ /* 0x100fe200080108cc */
[----:B------:R-:W-:Y:S01]  /*1a6b0*/  MUFU.EX2 R186, R186 ;  /* 0x000000ba00ba7308 */ /* 0x000fe20000000800 */
[--C-:B------:R-:W-:Y:S01]  /*1a6c0*/  FFMA.FTZ R212, R212, UR6, -R211.reuse ;  /* 0x00000006d4d47c23 */ /* 0x100fe200080108d3 */
[----:B------:R-:W2:Y:S01]  /*1a6d0*/  LDSM.16.MT88.4 R112, [R192+0x4000] ;  /* 0x00400000c070783b */ /* 0x000ea20000004200 */
[--C-:B------:R-:W-:Y:S01]  /*1a6e0*/  FFMA.FTZ R213, R210, UR6, -R211.reuse ;  /* 0x00000006d2d57c23 */ /* 0x100fe200080108d3 */
[----:B------:R-:W-:Y:S01]  /*1a6f0*/  FFMA.FTZ R208, R208, UR6, -R211 ;  /* 0x00000006d0d07c23 */ /* 0x000fe200080108d3 */
[----:B------:R-:W-:Y:S01]  /*1a700*/  FFMA.FTZ R204, R201, UR6, -R204 ;  /* 0x00000006c9cc7c23 */ /* 0x000fe200080108cc */
[----:B------:R-:W2:Y:S01]  /*1a710*/  LDSM.16.MT88.4 R120, [R191+0x4000] ;  /* 0x00400000bf78783b */ /* 0x000ea20000004200 */
[----:B------:R-:W-:Y:S01]  /*1a720*/  FADD.FTZ R187, R188, R187 ;  /* 0x000000bbbcbb7221 */ /* 0x000fe20000010000 */
[----:B------:R-:W4:Y:S01]  /*1a730*/  MUFU.EX2 R185, R185 ;  /* 0x000000b900b97308 */ /* 0x000f220000000800 */
[----:B---3--:R-:W-:Y:S01]  /*1a740*/  F2FP.BF16.F32.PACK_AB R149, R189, R190 ;  /* 0x000000bebd95723e */ /* 0x008fe200000010ff */
[----:B------:R-:W3:Y:S01]  /*1a750*/  LDSM.16.MT88.4 R128, [R221+0x16000] ;  /* 0x01600000dd80783b */ /* 0x000ee20000004200 */
[----:B------:R-:W-:Y:S01]  /*1a760*/  FADD.FTZ R189, R190, R189 ;  /* 0x000000bdbebd7221 */ /* 0x000fe20000010000 */
[----:B------:R-:W-:-:S02]  /*1a770*/  FADD.FTZ R184, R184, R187 ;  /* 0x000000bbb8b87221 */ /* 0x000fc40000010000 */
[----:B------:R-:W3:Y:S02]  /*1a780*/  LDSM.16.MT88.4 R152, [R192+0x6000] ;  /* 0x00600000c098783b */ /* 0x000ee40000004200 */
[----:B------:R-:W-:Y:S01]  /*1a790*/  MUFU.EX2 R182, R182 ;  /* 0x000000b600b67308 */ /* 0x000fe20000000800 */
[----:B------:R-:W-:Y:S01]  /*1a7a0*/  FADD.FTZ R183, R183, R184 ;  /* 0x000000b8b7b77221 */ /* 0x000fe20000010000 */
[----:B------:R-:W3:Y:S04]  /*1a7b0*/  LDSM.16.MT88.4 R4, [R191+0x6000] ;  /* 0x00600000bf04783b */ /* 0x000ee80000004200 */
        /* <DEDUP_REMOVED lines=10> */
[----:B------:R-:W-:Y:S02]  /*1a860*/  LDSM.16.MT88.4 R172, [R197+0x16800] ;  /* 0x01680000c5ac783b */ /* 0x000fe40000004200 */
        /* <DEDUP_REMOVED lines=8> */
[----:B------:R-:W4:Y:S01]  /*1a8f0*/  MUFU.EX2 R179, R179 ;  /* 0x000000b300b37308 */ /* 0x000f220000000800 */
        /* <DEDUP_REMOVED lines=8> */
[C---:B-1----:R-:W-:Y:S07]  /*1a980*/  HMMA.16816.F32.BF16 R52, R148.reuse, R56, RZ ;  /* 0x000000389434723c */ /* 0x042fee00000418ff */
[----:B------:R-:W-:Y:S01]  /*1a990*/  MUFU.EX2 R195, R195 ;  /* 0x000000c300c37308 */ /* 0x000fe20000000800 */
[C---:B------:R-:W-:Y:S07]  /*1a9a0*/  HMMA.16816.F32.BF16 R60, R148.reuse, R64, RZ ;  /* 0x00000040943c723c */ /* 0x040fee00000418ff */
[----:B------:R-:W-:Y:S01]  /*1a9b0*/  MUFU.EX2 R196, R196 ;  /* 0x000000c400c47308 */ /* 0x000fe20000000800 */
[C---:B------:R-:W-:Y:S07]  /*1a9c0*/  HMMA.16816.F32.BF16 R76, R148.reuse, R80, RZ ;  /* 0x00000050944c723c */ /* 0x040fee00000418ff */
[----:B------:R-:W-:Y:S01]  /*1a9d0*/  MUFU.EX2 R198, R198 ;  /* 0x000000c600c67308 */ /* 0x000fe20000000800 */
[C---:B--2---:R-:W-:Y:S07]  /*1a9e0*/  HMMA.16816.F32.BF16 R84, R148.reuse, R88, RZ ;  /* 0x000000589454723c */ /* 0x044fee00000418ff */
[----:B------:R-:W1:Y:S01]  /*1a9f0*/  MUFU.EX2 R199, R199 ;  /* 0x000000c700c77308 */ /* 0x000e620000000800 */
[C---:B------:R-:W-:Y:S07]  /*1aa00*/  HMMA.16816.F32.BF16 R92, R148.reuse, R96, RZ ;  /* 0x00000060945c723c */ /* 0x040fee00000418ff */
[----:B------:R-:W-:Y:S01]  /*1aa10*/  MUFU.EX2 R202, R202 ;  /* 0x000000ca00ca7308 */ /* 0x000fe20000000800 */
[C---:B------:R-:W-:Y:S07]  /*1aa20*/  HMMA.16816.F32.BF16 R108, R148.reuse, R112, RZ ;  /* 0x00000070946c723c */ /* 0x040fee00000418ff */
[----:B------:R-:W2:Y:S01]  /*1aa30*/  MUFU.EX2 R207, R207 ;  /* 0x000000cf00cf7308 */ /* 0x000ea20000000800 */
[C---:B------:R-:W-:Y:S07]  /*1aa40*/  HMMA.16816.F32.BF16 R116, R148.reuse, R120, RZ ;  /* 0x000000789474723c */ /* 0x040fee00000418ff */
[----:B------:R-:W-:Y:S01]  /*1aa50*/  MUFU.EX2 R212, R212 ;  /* 0x000000d400d47308 */ /* 0x000fe20000000800 */
[C---:B---3--:R-:W-:Y:S07]  /*1aa60*/  HMMA.16816.F32.BF16 R124, R148.reuse, R128, RZ ;  /* 0x00000080947c723c */ /* 0x048fee00000418ff */
[----:B------:R-:W3:Y:S01]  /*1aa70*/  MUFU.EX2 R213, R213 ;  /* 0x000000d500d57308 */ /* 0x000ee20000000800 */
[C---:B------:R-:W-:Y:S07]  /*1aa80*/  HMMA.16816.F32.BF16 R140, R148.reuse, R152, RZ ;  /* 0x00000098948c723c */ /* 0x040fee00000418ff */
        /* <DEDUP_REMOVED lines=10> */
[----:B------:R-:W3:Y:S01]  /*1ab30*/  MUFU.EX2 R204, R204 ;  /* 0x000000cc00cc7308 */ /* 0x000ee20000000800 */
        /* <DEDUP_REMOVED lines=12> */
[----:B----4-:R-:W-:Y:S01]  /*1ac00*/  F2FP.BF16.F32.PACK_AB R5, R179, R180 ;  /* 0x000000b4b305723e */ /* 0x010fe200000010ff */
        /* <DEDUP_REMOVED lines=17> */
[C---:B------:R-:W-:Y:S08]  /*1ad20*/  HMMA.16816.F32.BF16 R44, R4.reuse, R20, R44 ;  /* 0x00000014042c723c */ /* 0x040ff0000004182c */
        /* <DEDUP_REMOVED lines=34> */
[----:B------:R-:W5:Y:S07]  /*1af50*/  LDSM.16.MT88.4 R24, [R197+0x11000] ;  /* 0x01100000c518783b */ /* 0x000f6e0000004200 */
[C---:B--2---:R-:W-:Y:S08]  /*1af60*/  HMMA.16816.F32.BF16 R116, R4.reuse, R20, R116 ;  /* 0x000000140474723c */ /* 0x044ff00000041874 */
        /* <DEDUP_REMOVED lines=9> */
[----:B----4-:R-:W-:Y:S02]  /*1b000*/  HMMA.16816.F32.BF16 R132, R4, R8, R132 ;  /* 0x000000080484723c */ /* 0x010fe40000041884 */
[----:B------:R-:W-:-:S06]  /*1b010*/  FADD.FTZ R207, R207, R202 ;  /* 0x000000cacfcf7221 */ /* 0x000fcc0000010000 */
[C---:B------:R-:W-:Y:S01]  /*1b020*/  HMMA.16816.F32.BF16 R136, R4.reuse, R10, R136 ;  /* 0x0000000a0488723c */ /* 0x040fe20000041888 */
[----:B------:R-:W2:Y:S07]  /*1b030*/  LDSM.16.MT88.4 R8, [R191+0x3000] ;  /* 0x00300000bf08783b */ /* 0x000eae0000004200 */
[C---:B-1----:R-:W-:Y:S08]  /*1b040*/  HMMA.16816.F32.BF16 R68, R4.reuse, R12, R68 ;  /* 0x0000000c0444723c */ /* 0x042ff00000041844 */
[C---:B------:R-:W-:Y:S01]  /*1b050*/  HMMA.16816.F32.BF16 R72, R4.reuse, R14, R72 ;  /* 0x0000000e0448723c */ /* 0x040fe20000041848 */
[----:B------:R-:W1:Y:S07]  /*1b060*/  LDSM.16.MT88.4 R12, [R191+0x1000] ;  /* 0x00100000bf0c783b */ /* 0x000e6e0000004200 */
[C---:B------:R-:W-:Y:S08]  /*1b070*/  HMMA.16816.F32.BF16 R160, R4.reuse, R16, R160 ;  /* 0x0000001004a0723c */ /* 0x040ff000000418a0 */
        /* <DEDUP_REMOVED lines=8> */
[C---:B-1----:R-:W-:Y:S08]  /*1b100*/  HMMA.16816.F32.BF16 R52, R4.reuse, R12, R52 ;  /* 0x0000000c0434723c */ /* 0x042ff00000041834 */
[C---:B------:R-:W-:Y:S01]  /*1b110*/  HMMA.16816.F32.BF16 R56, R4.reuse, R14, R56 ;  /* 0x0000000e0438723c */ /* 0x040fe20000041838 */
[----:B------:R-:W1:Y:S07]  /*1b120*/  LDSM.16.MT88.4 R12, [R191+0x5000] ;  /* 0x00500000bf0c783b */ /* 0x000e6e0000004200 */
[C---:B----4-:R-:W-:Y:S08]  /*1b130*/  HMMA.16816.F32.BF16 R92, R4.reuse, R16, R92 ;  /* 0x00000010045c723c */ /* 0x050ff0000004185c */
[C---:B------:R-:W-:Y:S01]  /*1b140*/  HMMA.16816.F32.BF16 R96, R4.reuse, R18, R96 ;  /* 0x000000120460723c */ /* 0x040fe20000041860 */
[----:B------:R-:W4:Y:S07]  /*1b150*/  LDSM.16.MT88.4 R16, [R192+0x7000] ;  /* 0x00700000c010783b */ /* 0x000f2e0000004200 */
[C---:B------:R-:W-:Y:S08]  /*1b160*/  HMMA.16816.F32.BF16 R100, R4.reuse, R20, R100 ;  /* 0x000000140464723c */ /* 0x040ff00000041864 */
[C---:B------:R-:W-:Y:S01]  /*1b170*/  HMMA.16816.F32.BF16 R104, R4.reuse, R22, R104 ;  /* 0x000000160468723c */ /* 0x040fe20000041868 */
[----:B------:R-:W3:Y:S07]  /*1b180*/  LDSM.16.MT88.4 R20, [R192+0x5000] ;  /* 0x00500000c014783b */ /* 0x000eee0000004200 */
        /* <DEDUP_REMOVED lines=21> */
[C---:B-----5:R-:W-:Y:S08]  /*1b2e0*/  HMMA.16816.F32.BF16 R144, R4.reuse, R24, R144 ;  /* 0x000000180490723c */ /* 0x060ff00000041890 */
        /* <DEDUP_REMOVED lines=19> */
[C---:B---3--:R-:W-:Y:S08]  /*1b420*/  HMMA.16816.F32.BF16 R100, R4.reuse, R20, R100 ;  /* 0x000000140464723c */ /* 0x048ff00000041864 */
[C---:B--2---:R-:W-:Y:S08]  /*1b430*/  HMMA.16816.F32.BF16 R160, R4.reuse, R8, R160 ;  /* 0x0000000804a0723c */ /* 0x044ff000000418a0 */
[C---:B------:R-:W-:Y:S01]  /*1b440*/  HMMA.16816.F32.BF16 R156, R4.reuse, R10, R156 ;  /* 0x0000000a049c723c */ /* 0x040fe2000004189c */
[----:B------:R-:W2:Y:S07]  /*1b450*/  LDSM.16.MT88.4 R8, [R221+0x17800] ;  /* 0x01780000dd08783b */ /* 0x000eae0000004200 */
[C---:B------:R-:W-:Y:S01]  /*1b460*/  HMMA.16816.F32.BF16 R104, R4.reuse, R22, R104 ;  /* 0x000000160468723c */ /* 0x040fe20000041868 */
[----:B------:R-:W3:Y:S07]  /*1b470*/  LDSM.16.MT88.4 R20, [R191+0x3800] ;  /* 0x00380000bf14783b */ /* 0x000eee0000004200 */
[C---:B-1----:R-:W-:Y:S08]  /*1b480*/  HMMA.16816.F32.BF16 R44, R4.reuse, R12, R44 ;  /* 0x0000000c042c723c */ /* 0x042ff0000004182c */
[C---:B------:R-:W-:Y:S01]  /*1b490*/  HMMA.16816.F32.BF16 R48, R4.reuse, R14, R48 ;  /* 0x0000000e0430723c */ /* 0x040fe20000041830 */
[----:B------:R-:W1:Y:S07]  /*1b4a0*/  LDSM.16.MT88.4 R12, [R191+0x5800] ;  /* 0x00580000bf0c783b */ /* 0x000e6e0000004200 */
[C---:B----4-:R-:W-:Y:S08]  /*1b4b0*/  HMMA.16816.F32.BF16 R92, R4.reuse, R16, R92 ;  /* 0x00000010045c723c */ /* 0x050ff0000004185c */
[C---:B------:R-:W-:Y:S01]  /*1b4c0*/  HMMA.16816.F32.BF16 R96, R4.reuse, R18, R96 ;  /* 0x000000120460723c */ /* 0x040fe20000041860 */
[----:B------:R-:W4:Y:S07]  /*1b4d0*/  LDSM.16.MT88.4 R16, [R191+0x7800] ;  /* 0x00780000bf10783b */ /* 0x000f2e0000004200 */
[----:B--2---:R-:W-:Y:S01]  /*1b4e0*/  HMMA.16816.F32.BF16 R124, R4, R8, R124 ;  /* 0x00000008047c723c */ /* 0x004fe2000004187c */
        /* <DEDUP_REMOVED lines=20> */
[C---:B---3--:R-:W-:Y:S08]  /*1b630*/  HMMA.16816.F32.BF16 R84, R4.reuse, R20, R84 ;  /* 0x000000140454723c */ /* 0x048ff00000041854 */
[C---:B------:R-:W-:Y:S08]  /*1b640*/  HMMA.16816.F32.BF16 R88, R4.reuse, R22, R88 ;  /* 0x000000160458723c */ /* 0x040ff00000041858 */
[C---:B-1----:R-:W-:Y:S08]  /*1b650*/  HMMA.16816.F32.BF16 R116, R4.reuse, R12, R116 ;  /* 0x0000000c0474723c */ /* 0x042ff00000041874 */
[C---:B------:R-:W-:Y:S08]  /*1b660*/  HMMA.16816.F32.BF16 R120, R4.reuse, R14, R120 ;  /* 0x0000000e0478723c */ /* 0x040ff00000041878 */
[C---:B------:R-:W-:Y:S08]  /*1b670*/  HMMA.16816.F32.BF16 R128, R4.reuse, R10, R128 ;  /* 0x0000000a0480723c */ /* 0x040ff00000041880 */
[C---:B----4-:R-:W-:Y:S08]  /*1b680*/  HMMA.16816.F32.BF16 R144, R4.reuse, R16, R144 ;  /* 0x000000100490723c */ /* 0x050ff00000041890 */
[----:B------:R-:W-:Y:S01]  /*1b690*/  HMMA.16816.F32.BF16 R148, R4, R18, R148 ;  /* 0x000000120494723c */ /* 0x000fe20000041894 */
[----:B------:R-:W-:-:S04]  /*1b6a0*/  NOP ;  /* 0x0000000000007918 */ /* 0x000fc80000000000 */
[----:B------:R-:W-:-:S15]  /*1b6b0*/  BRA.U !UP1, `(.L_x_2671) ;  /* 0x0000004909bc7547 */ /* 0x000fde000b800000 */
[----:B------:R-:W-:-:S04]  /*1b6c0*/  DEPBAR.LE SB0, 0x0 ;  /* 0x000080000000791a */ /* 0x000fc80000000000 */
[----:B------:R-:W-:Y:S01]  /*1b6d0*/  UISETP.NE.U32.AND UP0, UPT, UR12, URZ, UPT ;  /* 0x000000ff0c00728c */ /* 0x000fe2000bf05070 */
[----:B------:R-:W1:Y:S03]  /*1b6e0*/  LDCU.64 UR14, c[0x0][0x358] ;  /* 0x00006b00ff0e77ac */ /* 0x000e660008000a00 */
[----:B------:R-:W-:Y:S02]  /*1b6f0*/  UISETP.NE.AND.EX UP0, UPT, UR13, URZ, UPT, UP0 ;  /* 0x000000ff0d00728c */ /* 0x000fe4000bf05300 */
[----:B------:R-:W-:Y:S01]  /*1b700*/  USHF.L.U32 UR9, UR4, 0x6, URZ ;  /* 0x0000000604097899 */ /* 0x000fe200080006ff */
[----:B------:R-:W-:Y:S06]  /*1b710*/  BAR.SYNC.DEFER_BLOCKING 0x0 ;  /* 0x0000000000007b1d */ /* 0x000fec0000010000 */
[----:B------:R-:W-:Y:S05]  /*1b720*/  BRA.U !UP0, `(.L_x_2672) ;  /* 0x0000000508047547 */ /* 0x000fea000b800000 */
[----:B------:R-:W2:Y:S01]  /*1b730*/  LDC R5, c[0x0][0x4f0] ;  /* 0x00013c00ff057b82 */ /* 0x000ea20000000800 */
[----:B------:R-:W-:Y:S02]  /*1b740*/  UIADD3 UR7, UPT, UPT, UR9, -0x80, URZ ;  /* 0xffffff8009077890 */ /* 0x000fe4000fffe0ff */
[----:B------:R-:W-:Y:S01]  /*1b750*/  UIADD3 UR6, UPT, UPT, UR9, -0x40, URZ ;  /* 0xffffffc009067890 */ /* 0x000fe2000fffe0ff */
[----:B------:R-:W3:Y:S03]  /*1b760*/  LDCU.64 UR10, c[0x0][0x3a8] ;  /* 0x00007500ff0a77ac */ /* 0x000ee60008000a00 */
[----:B------:R-:W-:Y:S02]  /*1b770*/  MOV R6, UR7 ;  /* 0x0000000700067c02 */ /* 0x000fe40008000f00 */
[----:B------:R-:W-:Y:S02]  /*1b780*/  IMAD.U32 R8, RZ, RZ, UR6 ;  /* 0x00000006ff087e24 */ /* 0x000fe4000f8e00ff */
[----:B------:R-:W-:-:S03]  /*1b790*/  IABS R6, R6 ;  /* 0x0000000600067213 */ /* 0x000fc60000000000 */
        /* <DEDUP_REMOVED lines=41> */
[----:B------:R-:W-:-:S05]  /*1ba30*/  IADD3 R8, PT, PT, R9, -R6, RZ ;  /* 0x8000000609087210 */ /* 0x000fca0007ffe0ff */
[----:B------:R-:W-:Y:S02]  /*1ba40*/  IMAD R8, R8, R5, -0x40 ;  /* 0xffffffc008087424 */ /* 0x000fe400078e0205 */
[----:B--2---:R-:W-:-:S03]  /*1ba50*/  IMAD.U32 R5, RZ, RZ, UR6 ;  /* 0x00000006ff057e24 */ /* 0x004fc6000f8e00ff */
        /* <DEDUP_REMOVED lines=14> */
.L_x_2672:
        /* <DEDUP_REMOVED lines=8> */
.L_x_2673:
[----:B------:R-:W2:Y:S01]  /*1bbc0*/  S2R R8, SR_TID.X ;  /* 0x0000000000087919 */ /* 0x000ea20000002100 */
[----:B------:R-:W3:Y:S01]  /*1bbd0*/  LDCU UR6, c[0x0][0x440] ;  /* 0x00008800ff0677ac */ /* 0x000ee20008000800 */
[C---:B------:R-:W-:Y:S01]  /*1bbe0*/  LOP3.LUT R4, R220.reuse, 0x80, RZ, 0xfc, !PT ;  /* 0x00000080dc047812 */ /* 0x040fe200078efcff */
[----:B------:R-:W-:Y:S01]  /*1bbf0*/  IMAD.SHL.U32 R216, R219, 0x20, RZ ;  /* 0x00000020dbd87824 */ /* 0x000fe200078e00ff */
[C---:B------:R-:W-:Y:S01]  /*1bc00*/  LOP3.LUT R6, R220.reuse, 0x40, RZ, 0xfc, !PT ;  /* 0x00000040dc067812 */ /* 0x040fe200078efcff */
[----:B------:R-:W-:Y:S01]  /*1bc10*/  IMAD.MOV.U32 R201, RZ, RZ, 0x20 ;  /* 0x00000020ffc97424 */ /* 0x000fe200078e00ff */
[----:B------:R-:W-:Y:S01]  /*1bc20*/  LOP3.LUT R10, R220, 0xc0, RZ, 0xfc, !PT ;  /* 0x000000c0dc0a7812 */ /* 0x000fe200078efcff */
[----:B------:R-:W-:Y:S01]  /*1bc30*/  UISETP.GE.AND UP1, UPT, UR4, 0x3, UPT ;  /* 0x000000030400788c */ /* 0x000fe2000bf26270 */
        /* <DEDUP_REMOVED lines=9> */
[----:B------:R-:W-:Y:S01]  /*1bcd0*/  USHF.L.U32 UR6, UR4, 0x6, URZ ;  /* 0x0000000604067899 */ /* 0x000fe200080006ff */
[----:B--2---:R-:W-:-:S02]  /*1bce0*/  IMAD.SHL.U32 R6, R8, 0x40, RZ ;  /* 0x0000004008067824 */ /* 0x004fc400078e00ff */
[C---:B------:R-:W-:Y:S02]  /*1bcf0*/  IMAD.SHL.U32 R7, R8.reuse, 0x8, RZ ;  /* 0x0000000808077824 */ /* 0x040fe400078e00ff */
[----:B------:R-:W-:Y:S01]  /*1bd00*/  IMAD.SHL.U32 R9, R8, 0x40, RZ ;  /* 0x0000004008097824 */ /* 0x000fe200078e00ff */
[----:B------:R-:W-:-:S04]  /*1bd10*/  LOP3.LUT R6, R6, 0x1c0, RZ, 0xc0, !PT ;  /* 0x000001c006067812 */ /* 0x000fc800078ec0ff */
        /* <DEDUP_REMOVED lines=25> */
[----:B------:R-:W-:Y:S01]  /*1beb0*/  LOP3.LUT R10, R10, R166, R11, 0xf6, !PT ;  /* 0x000000a60a0a7212 */ /* 0x000fe200078ef60b */
[----:B------:R-:W-:Y:S02]  /*1bec0*/  VIADD R166, R211, UR8 ;  /* 0x00000008d3a67c36 */ /* 0x000fe40008000000 */
[----:B------:R-:W-:Y:S01]  /*1bed0*/  @!PT LDS RZ, [RZ] ;  /* 0x00000000fffff984 */ /* 0x000fe20000000800 */
[----:B------:R-:W-:Y:S01]  /*1bee0*/  @!PT LDS RZ, [RZ] ;  /* 0x00000000fffff984 */ /* 0x000fe20000000800 */
[----:B------:R-:W-:Y:S01]  /*1bef0*/  @!PT LDS RZ, [RZ] ;  /* 0x00000000fffff984 */ /* 0x000fe20000000800 */
[----:B------:R-:W-:Y:S01]  /*1bf00*/  @!P3 LDGSTS.E.BYPASS.LTC128B.128 [R235+0x16000], desc[UR14][R228.64+0x180] ;  /* 0x16000180e4ebbfae */ /* 0x000fe2000b981a0e */
[----:B------:R-:W-:Y:S01]  /*1bf10*/  IMAD.X R5, R6, 0x1, R9, P2 ;  /* 0x0000000106057824 */ /* 0x000fe200010e0609 */
[----:B------:R-:W-:Y:S01]  /*1bf20*/  IADD3 R12, P2, PT, R7, R4, RZ ;  /* 0x00000004070c7210 */ /* 0x000fe20007f5e0ff */
[----:B------:R-:W-:Y:S01]  /*1bf30*/  IMAD.IADD R208, R166, 0x1, R201 ;  /* 0x00000001a6d07824 */ /* 0x000fe200078e02c9 */
[----:B------:R-:W-:Y:S01]  /*1bf40*/  @P3 STS.128 [R235+0x16000], RZ ;  /* 0x016000ffeb003388 */ /* 0x000fe20000000c00 */
[----:B------:R-:W-:Y:S01]  /*1bf50*/  LEA R212, R10, UR8, 0x1 ;  /* 0x000000080ad47c11 */ /* 0x000fe2000f8e08ff */
[----:B------:R-:W-:-:S02]  /*1bf60*/  IMAD.IADD R166, R166, 0x1, R165 ;  /* 0x00000001a6a67824 */ /* 0x000fc400078e02a5 */
[----:B------:R-:W-:Y:S01]  /*1bf70*/  @!PT LDS RZ, [RZ] ;  /* 0x00000000fffff984 */ /* 0x000fe20000000800 */
[----:B------:R-:W-:Y:S01]  /*1bf80*/  @!PT LDS RZ, [RZ] ;  /* 0x00000000fffff984 */ /* 0x000fe20000000800 */
[----:B------:R-:W-:Y:S01]  /*1bf90*/  @!PT LDS RZ, [RZ] ;  /* 0x00000000fffff984 */ /* 0x000fe20000000800 */
[----:B------:R-:W-:Y:S01]  /*1bfa0*/  @!P6 LDGSTS.E.BYPASS.LTC128B.128 [R235+0x10800], desc[UR14][R8.64] ;  /* 0x1080000008ebefae */ /* 0x000fe2000b981a0e */
[----:B------:R-:W-:Y:S02]  /*1bfb0*/  IMAD.X R13, R6, 0x1, R5, P2 ;  /* 0x00000001060d7824 */ /* 0x000fe400010e0605 */
[--C-:B------:R-:W-:Y:S01]  /*1bfc0*/  IMAD.IADD R210, R201, 0x1, R212.reuse ;  /* 0x00000001c9d27824 */ /* 0x100fe200078e02d4 */
        /* <DEDUP_REMOVED lines=66> */
[----:B------:R-:W1:Y:S04]  /*1c3f0*/  LDSM.16.M88.4 R180, [R208+0x8800] ;  /* 0x00880000d0b4783b */ /* 0x000e680000000200 */
[----:B------:R-:W1:Y:S04]  /*1c400*/  LDSM.16.M88.4 R172, [R208+0x9000] ;  /* 0x00900000d0ac783b */ /* 0x000e680000000200 */
[----:B--2---:R-:W2:Y:S04]  /*1c410*/  LDSM.16.M88.4 R12, [R208+0x9800] ;  /* 0x00980000d00c783b */ /* 0x004ea80000000200 */
[----:B------:R-:W-:Y:S01]  /*1c420*/  LDSM.16.M88.4 R176, [R167] ;  /* 0x00000000a7b0783b */ /* 0x000fe20000000200 */
[C---:B---3--:R-:W-:Y:S03]  /*1c430*/  HMMA.16816.F32.BF16 R168, R16.reuse, R32, RZ ;  /* 0x0000002010a8723c */ /* 0x048fe600000418ff */
[----:B------:R-:W3:Y:S04]  /*1c440*/  LDSM.16.M88.4 R4, [R166+0x8000] ;  /* 0x00800000a604783b */ /* 0x000ee80000000200 */
[----:B------:R-:W-:Y:S01]  /*1c450*/  LDSM.16.M88.4 R200, [R165+0x9800] ;  /* 0x00980000a5c8783b */ /* 0x000fe20000000200 */
[C---:B----4-:R-:W-:Y:S03]  /*1c460*/  HMMA.16816.F32.BF16 R28, R16.reuse, R24, RZ ;  /* 0x00000018101c723c */ /* 0x050fe600000418ff */
[----:B------:R-:W-:Y:S04]  /*1c470*/  LDSM.16.M88.4 R204, [R208+0xb000] ;  /* 0x00b00000d0cc783b */ /* 0x000fe80000000200 */
[----:B------:R-:W0:Y:S01]  /*1c480*/  LDGDEPBAR ;  /* 0x00000000000079af */ /* 0x000e220000000000 */
[C---:B------:R-:W-:Y:S08]  /*1c490*/  HMMA.16816.F32.BF16 R32, R16.reuse, R34, RZ ;  /* 0x000000221020723c */ /* 0x040ff000000418ff */
[C---:B------:R-:W-:Y:S08]  /*1c4a0*/  HMMA.16816.F32.BF16 R24, R16.reuse, R26, RZ ;  /* 0x0000001a1018723c */ /* 0x040ff000000418ff */
[C---:B-----5:R-:W-:Y:S08]  /*1c4b0*/  HMMA.16816.F32.BF16 R20, R16.reuse, R192, RZ ;  /* 0x000000c01014723c */ /* 0x060ff000000418ff */
[C---:B------:R-:W-:Y:S08]  /*1c4c0*/  HMMA.16816.F32.BF16 R192, R16.reuse, R194, RZ ;  /* 0x000000c210c0723c */ /* 0x040ff000000418ff */
[----:B------:R-:W-:Y:S08]  /*1c4d0*/  HMMA.16816.F32.BF16 R188, R16, R196, RZ ;  /* 0x000000c410bc723c */ /* 0x000ff000000418ff */
[C---:B-1----:R-:W-:Y:S08]  /*1c4e0*/  HMMA.16816.F32.BF16 R168, R8.reuse, R184, R168 ;  /* 0x000000b808a8723c */ /* 0x042ff000000418a8 */
[C---:B------:R-:W-:Y:S01]  /*1c4f0*/  HMMA.16816.F32.BF16 R32, R8.reuse, R186, R32 ;  /* 0x000000ba0820723c */ /* 0x040fe20000041820 */
[----:B------:R-:W1:Y:S07]  /*1c500*/  LDSM.16.M88.4 R184, [R166+0x8800] ;  /* 0x00880000a6b8783b */ /* 0x000e6e0000000200 */
[C---:B------:R-:W-:Y:S08]  /*1c510*/  HMMA.16816.F32.BF16 R28, R8.reuse, R180, R28 ;  /* 0x000000b4081c723c */ /* 0x040ff0000004181c */
[----:B------:R-:W-:Y:S01]  /*1c520*/  HMMA.16816.F32.BF16 R24, R8, R182, R24 ;  /* 0x000000b60818723c */ /* 0x000fe20000041818 */
[----:B------:R-:W4:Y:S07]  /*1c530*/  LDSM.16.M88.4 R180, [R166+0x9000] ;  /* 0x00900000a6b4783b */ /* 0x000f2e0000000200 */
[----:B------:R-:W-:Y:S01]  /*1c540*/  HMMA.16816.F32.BF16 R16, R16, R198, RZ ;  /* 0x000000c61010723c */ /* 0x000fe200000418ff */
[----:B------:R-:W5:Y:S07]  /*1c550*/  LDSM.16.M88.4 R196, [R166+0x9800] ;  /* 0x00980000a6c4783b */ /* 0x000f6e0000000200 */
[C---:B------:R-:W-:Y:S08]  /*1c560*/  HMMA.16816.F32.BF16 R20, R8.reuse, R172, R20 ;  /* 0x000000ac0814723c */ /* 0x040ff00000041814 */
[C---:B------:R-:W-:Y:S01]  /*1c570*/  HMMA.16816.F32.BF16 R192, R8.reuse, R174, R192 ;  /* 0x000000ae08c0723c */ /* 0x040fe200000418c0 */
[----:B------:R-:W-:Y:S07]  /*1c580*/  LDSM.16.M88.4 R172, [R165+0x8000] ;  /* 0x00800000a5ac783b */ /* 0x000fee0000000200 */
[C---:B--2---:R-:W-:Y:S08]  /*1c590*/  HMMA.16816.F32.BF16 R188, R8.reuse, R12, R188 ;  /* 0x0000000c08bc723c */ /* 0x044ff000000418bc */
[----:B------:R-:W-:Y:S01]  /*1c5a0*/  HMMA.16816.F32.BF16 R16, R8, R14, R16 ;  /* 0x0000000e0810723c */ /* 0x000fe20000041810 */
[----:B------:R-:W2:Y:S04]  /*1c5b0*/  LDSM.16.M88.4 R8, [R209] ;  /* 0x00000000d108783b */ /* 0x000ea80000000200 */
[----:B------:R-:W2:Y:S03]  /*1c5c0*/  LDSM.16.M88.4 R12, [R165+0x8800] ;  /* 0x00880000a50c783b */ /* 0x000ea60000000200 */
[C---:B---3--:R-:W-:Y:S08]  /*1c5d0*/  HMMA.16816.F32.BF16 R168, R176.reuse, R4, R168 ;  /* 0x00000004b0a8723c */ /* 0x048ff000000418a8 */
[C---:B------:R-:W-:Y:S01]  /*1c5e0*/  HMMA.16816.F32.BF16 R32, R176.reuse, R6, R32 ;  /* 0x00000006b020723c */ /* 0x040fe20000041820 */
[----:B------:R-:W3:Y:S07]  /*1c5f0*/  LDSM.16.M88.4 R4, [R165+0x9000] ;  /* 0x00900000a504783b */ /* 0x000eee0000000200 */
[C---:B-1----:R-:W-:Y:S08]  /*1c600*/  HMMA.16816.F32.BF16 R28, R176.reuse, R184, R28 ;  /* 0x000000b8b01c723c */ /* 0x042ff0000004181c */
[C---:B------:R-:W-:Y:S01]  /*1c610*/  HMMA.16816.F32.BF16 R24, R176.reuse, R186, R24 ;  /* 0x000000bab018723c */ /* 0x040fe20000041818 */
[----:B------:R-:W-:Y:S07]  /*1c620*/  LDSM.16.M88.4 R184, [R212+0x2000] ;  /* 0x00200000d4b8783b */ /* 0x000fee0000000200 */
[C---:B----4-:R-:W-:Y:S08]  /*1c630*/  HMMA.16816.F32.BF16 R20, R176.reuse, R180, R20 ;  /* 0x000000b4b014723c */ /* 0x050ff00000041814 */
[C---:B------:R-:W-:Y:S01]  /*1c640*/  HMMA.16816.F32.BF16 R192, R176.reuse, R182, R192 ;  /* 0x000000b6b0c0723c */ /* 0x040fe200000418c0 */
[----:B------:R-:W1:Y:S07]  /*1c650*/  LDSM.16.M88.4 R180, [R211+UR8+0xa000] ;  /* 0x00a00008d3b4783b */ /* 0x000e6e0008000200 */
[C---:B-----5:R-:W-:Y:S08]  /*1c660*/  HMMA.16816.F32.BF16 R188, R176.reuse, R196, R188 ;  /* 0x000000c4b0bc723c */ /* 0x060ff000000418bc */
[----:B------:R-:W-:Y:S01]  /*1c670*/  HMMA.16816.F32.BF16 R16, R176, R198, R16 ;  /* 0x000000c6b010723c */ /* 0x000fe20000041810 */
[----:B------:R-:W4:Y:S04]  /*1c680*/  LDSM.16.M88.4 R176, [R211+UR8+0xa800] ;  /* 0x00a80008d3b0783b */ /* 0x000f280008000200 */
[----:B------:R-:W-:Y:S03]  /*1c690*/  LDSM.16.M88.4 R196, [R211+UR8+0xb800] ;  /* 0x00b80008d3c4783b */ /* 0x000fe60008000200 */
[C---:B--2---:R-:W-:Y:S08]  /*1c6a0*/  HMMA.16816.F32.BF16 R168, R8.reuse, R172, R168 ;  /* 0x000000ac08a8723c */ /* 0x044ff000000418a8 */
[C---:B------:R-:W-:Y:S01]  /*1c6b0*/  HMMA.16816.F32.BF16 R32, R8.reuse, R174, R32 ;  /* 0x000000ae0820723c */ /* 0x040fe20000041820 */
[----:B------:R-:W2:Y:S07]  /*1c6c0*/  LDSM.16.M88.4 R172, [R211+UR8+0xb000] ;  /* 0x00b00008d3ac783b */ /* 0x000eae0008000200 */
[C---:B------:R-:W-:Y:S08]  /*1c6d0*/  HMMA.16816.F32.BF16 R28, R8.reuse, R12, R28 ;  /* 0x0000000c081c723c */ /* 0x040ff0000004181c */
[C---:B------:R-:W-:Y:S01]  /*1c6e0*/  HMMA.16816.F32.BF16 R24, R8.reuse, R14, R24 ;  /* 0x0000000e0818723c */ /* 0x040fe20000041818 */
[----:B------:R-:W-:Y:S07]  /*1c6f0*/  LDSM.16.M88.4 R12, [R208+0xa000] ;  /* 0x00a00000d00c783b */ /* 0x000fee0000000200 */
[C---:B---3--:R-:W-:Y:S08]  /*1c700*/  HMMA.16816.F32.BF16 R20, R8.reuse, R4, R20 ;  /* 0x000000040814723c */ /* 0x048ff00000041814 */
        /* <DEDUP_REMOVED lines=18> */
[----:B------:R-:W-:Y:S03]  /*1c830*/  LDSM.16.M88.4 R196, [R166+0xb000] ;  /* 0x00b00000a6c4783b */ /* 0x000fe60000000200 */
[C---:B---3--:R-:W-:Y:S08]  /*1c840*/  HMMA.16816.F32.BF16 R168, R4.reuse, R12, R168 ;  /* 0x0000000c04a8723c */ /* 0x048ff000000418a8 */
[C---:B------:R-:W-:Y:S01]  /*1c850*/  HMMA.16816.F32.BF16 R32, R4.reuse, R14, R32 ;  /* 0x0000000e0420723c */ /* 0x040fe20000041820 */
[----:B------:R-:W-:Y:S07]  /*1c860*/  LDSM.16.M88.4 R12, [R209+0x2000] ;  /* 0x00200000d10c783b */ /* 0x000fee0000000200 */
[C---:B-----5:R-:W-:Y:S08]  /*1c870*/  HMMA.16816.F32.BF16 R28, R4.reuse, R8, R28 ;  /* 0x00000008041c723c */ /* 0x060ff0000004181c */
[C---:B------:R-:W-:Y:S01]  /*1c880*/  HMMA.16816.F32.BF16 R24, R4.reuse, R10, R24 ;  /* 0x0000000a0418723c */ /* 0x040fe20000041818 */
[----:B------:R-:W3:Y:S07]  /*1c890*/  LDSM.16.M88.4 R8, [R165+0xa000] ;  /* 0x00a00000a508783b */ /* 0x000eee0000000200 */
[C---:B------:R-:W-:Y:S08]  /*1c8a0*/  HMMA.16816.F32.BF16 R20, R4.reuse, R204, R20 ;  /* 0x000000cc0414723c */ /* 0x040ff00000041814 */
[C---:B------:R-:W-:Y:S01]  /*1c8b0*/  HMMA.16816.F32.BF16 R192, R4.reuse, R206, R192 ;  /* 0x000000ce04c0723c */ /* 0x040fe200000418c0 */
[----:B------:R-:W-:Y:S07]  /*1c8c0*/  LDSM.16.M88.4 R204, [R211+UR8+0xd800] ;  /* 0x00d80008d3cc783b */ /* 0x000fee0008000200 */
[C---:B-1----:R-:W-:Y:S08]  /*1c8d0*/  HMMA.16816.F32.BF16 R188, R4.reuse, R180, R188 ;  /* 0x000000b404bc723c */ /* 0x042ff000000418bc */
[----:B------:R-:W-:Y:S01]  /*1c8e0*/  HMMA.16816.F32.BF16 R16, R4, R182, R16 ;  /* 0x000000b60410723c */ /* 0x000fe20000041810 */
[----:B------:R-:W1:Y:S04]  /*1c8f0*/  LDSM.16.M88.4 R4, [R165+0xa800] ;  /* 0x00a80000a504783b */ /* 0x000e680000000200 */
[----:B------:R-:W-:Y:S03]  /*1c900*/  LDSM.16.M88.4 R180, [R165+0xb000] ;  /* 0x00b00000a5b4783b */ /* 0x000fe60000000200 */
[C---:B--2---:R-:W-:Y:S08]  /*1c910*/  HMMA.16816.F32.BF16 R168, R172.reuse, R176, R168 ;  /* 0x000000b0aca8723c */ /* 0x044ff000000418a8 */
[C---:B------:R-:W-:Y:S01]  /*1c920*/  HMMA.16816.F32.BF16 R32, R172.reuse, R178, R32 ;  /* 0x000000b2ac20723c */ /* 0x040fe20000041820 */
[----:B------:R-:W2:Y:S07]  /*1c930*/  LDSM.16.M88.4 R176, [R165+0xb800] ;  /* 0x00b80000a5b0783b */ /* 0x000eae0000000200 */
[C---:B------:R-:W-:Y:S08]  /*1c940*/  HMMA.16816.F32.BF16 R28, R172.reuse, R200, R28 ;  /* 0x000000c8ac1c723c */ /* 0x040ff0000004181c */
[C---:B------:R-:W-:Y:S01]  /*1c950*/  HMMA.16816.F32.BF16 R24, R172.reuse, R202, R24 ;  /* 0x000000caac18723c */ /* 0x040fe20000041818 */
[----:B------:R-:W-:Y:S07]  /*1c960*/  LDSM.16.M88.4 R200, [R208+0xc800] ;  /* 0x00c80000d0c8783b */ /* 0x000fee0000000200 */
[C---:B----4-:R-:W-:Y:S08]  /*1c970*/  HMMA.16816.F32.BF16 R188, R172.reuse, R184, R188 ;  /* 0x000000b8acbc723c */ /* 0x050ff000000418bc */
[----:B------:R-:W-:Y:S01]  /*1c980*/  HMMA.16816.F32.BF16 R16, R172, R186, R16 ;  /* 0x000000baac10723c */ /* 0x000fe20000041810 */
[----:B------:R-:W-:Y:S07]  /*1c990*/  LDSM.16.M88.4 R184, [R212+0x4000] ;  /* 0x00400000d4b8783b */ /* 0x000fee0000000200 */
[C---:B---3--:R-:W-:Y:S08]  /*1c9a0*/  HMMA.16816.F32.BF16 R168, R12.reuse, R8, R168 ;  /* 0x000000080ca8723c */ /* 0x048ff000000418a8 */
[C---:B------:R-:W-:Y:S01]  /*1c9b0*/  HMMA.16816.F32.BF16 R32, R12.reuse, R10, R32 ;  /* 0x0000000a0c20723c */ /* 0x040fe20000041820 */
[----:B------:R-:W3:Y:S07]  /*1c9c0*/  LDSM.16.M88.4 R8, [R211+UR8+0xc800] ;  /* 0x00c80008d308783b */ /* 0x000eee0008000200 */
[C---:B-1----:R-:W-:Y:S08]  /*1c9d0*/  HMMA.16816.F32.BF16 R28, R12.reuse, R4, R28 ;  /* 0x000000040c1c723c */ /* 0x042ff0000004181c */
[----:B------:R-:W-:Y:S01]  /*1c9e0*/  HMMA.16816.F32.BF16 R24, R12, R6, R24 ;  /* 0x000000060c18723c */ /* 0x000fe20000041818 */
[----:B------:R-:W1:Y:S07]  /*1c9f0*/  LDSM.16.M88.4 R4, [R211+UR8+0xd000] ;  /* 0x00d00008d304783b */ /* 0x000e6e0008000200 */
        /* <DEDUP_REMOVED lines=9> */
[----:B------:R-:W-:Y:S04]  /*1ca90*/  LDSM.16.M88.4 R176, [R210+0x4000] ;  /* 0x00400000d2b0783b */ /* 0x000fe80000000200 */
[----:B------:R-:W2:Y:S03]  /*1caa0*/  LDSM.16.M88.4 R12, [R208+0xc000] ;  /* 0x00c00000d00c783b */ /* 0x000ea60000000200 */
[C---:B---3--:R-:W-:Y:S08]  /*1cab0*/  HMMA.16816.F32.BF16 R28, R184.reuse, R8, R28 ;  /* 0x00000008b81c723c */ /* 0x048ff0000004181c */
[C---:B------:R-:W-:Y:S01]  /*1cac0*/  HMMA.16816.F32.BF16 R24, R184.reuse, R10, R24 ;  /* 0x0000000ab818723c */ /* 0x040fe20000041818 */
[----:B------:R-:W-:Y:S07]  /*1cad0*/  LDSM.16.M88.4 R8, [R167+0x4000] ;  /* 0x00400000a708783b */ /* 0x000fee0000000200 */
[C---:B-1----:R-:W-:Y:S08]  /*1cae0*/  HMMA.16816.F32.BF16 R20, R184.reuse, R4, R20 ;  /* 0x00000004b814723c */ /* 0x042ff00000041814 */
        /* <DEDUP_REMOVED lines=13> */
[----:B------:R-:W-:Y:S01]  /*1cbc0*/  HMMA.16816.F32.BF16 R16, R176, R182, R16 ;  /* 0x000000b6b010723c */ /* 0x000fe20000041810 */
        /* <DEDUP_REMOVED lines=20> */
[----:B------:R-:W2:Y:S03]  /*1cd10*/  LDSM.16.M88.4 R8, [R211+UR8+0xe000] ;  /* 0x00e00008d308783b */ /* 0x000ea60008000200 */
[C---:B-1----:R-:W-:Y:S08]  /*1cd20*/  HMMA.16816.F32.BF16 R168, R180.reuse, R4, R168 ;  /* 0x00000004b4a8723c */ /* 0x042ff000000418a8 */
[C---:B------:R-:W-:Y:S01]  /*1cd30*/  HMMA.16816.F32.BF16 R32, R180.reuse, R6, R32 ;  /* 0x00000006b420723c */ /* 0x040fe20000041820 */
[----:B------:R-:W1:Y:S07]  /*1cd40*/  LDSM.16.M88.4 R4, [R211+UR8+0xe800] ;  /* 0x00e80008d304783b */ /* 0x000e6e0008000200 */
[C---:B-----5:R-:W-:Y:S08]  /*1cd50*/  HMMA.16816.F32.BF16 R28, R180.reuse, R176, R28 ;  /* 0x000000b0b41c723c */ /* 0x060ff0000004181c */
[C---:B------:R-:W-:Y:S01]  /*1cd60*/  HMMA.16816.F32.BF16 R24, R180.reuse, R178, R24 ;  /* 0x000000b2b418723c */ /* 0x040fe20000041818 */
[----:B------:R-:W4:Y:S07]  /*1cd70*/  LDSM.16.M88.4 R176, [R211+UR8+0xf000] ;  /* 0x00f00008d3b0783b */ /* 0x000f2e0008000200 */
[C---:B---3--:R-:W-:Y:S08]  /*1cd80*/  HMMA.16816.F32.BF16 R20, R180.reuse, R172, R20 ;  /* 0x000000acb414723c */ /* 0x048ff00000041814 */
[----:B------:R-:W-:Y:S01]  /*1cd90*/  HMMA.16816.F32.BF16 R192, R180, R174, R192 ;  /* 0x000000aeb4c0723c */ /* 0x000fe200000418c0 */
[----:B------:R-:W3:Y:S07]  /*1cda0*/  LDSM.16.M88.4 R172, [R211+UR8+0xf800] ;  /* 0x00f80008d3ac783b */ /* 0x000eee0008000200 */
[C---:B--2---:R-:W-:Y:S08]  /*1cdb0*/  HMMA.16816.F32.BF16 R168, R12.reuse, R8, R168 ;  /* 0x000000080ca8723c */ /* 0x044ff000000418a8 */
[C---:B------:R-:W-:Y:S01]  /*1cdc0*/  HMMA.16816.F32.BF16 R32, R12.reuse, R10, R32 ;  /* 0x0000000a0c20723c */ /* 0x040fe20000041820 */
[----:B------:R-:W2:Y:S07]  /*1cdd0*/  LDSM.16.M88.4 R8, [R208+0xe000] ;  /* 0x00e00000d008783b */ /* 0x000eae0000000200 */
[C---:B-1----:R-:W-:Y:S08]  /*1cde0*/  HMMA.16816.F32.BF16 R28, R12.reuse, R4, R28 ;  /* 0x000000040c1c723c */ /* 0x042ff0000004181c */
[----:B------:R-:W-:Y:S01]  /*1cdf0*/  HMMA.16816.F32.BF16 R24, R12, R6, R24 ;  /* 0x000000060c18723c */ /* 0x000fe20000041818 */
[----:B------:R-:W1:Y:S07]  /*1ce00*/  LDSM.16.M88.4 R4, [R208+0xe800] ;  /* 0x00e80000d004783b */ /* 0x000e6e0000000200 */
[C---:B------:R-:W-:Y:S08]  /*1ce10*/  HMMA.16816.F32.BF16 R188, R180.reuse, R184, R188 ;  /* 0x000000b8b4bc723c */ /* 0x040ff000000418bc */
[----:B------:R-:W-:Y:S01]  /*1ce20*/  HMMA.16816.F32.BF16 R16, R180, R186, R16 ;  /* 0x000000bab410723c */ /* 0x000fe20000041810 */
[----:B------:R-:W-:Y:S04]  /*1ce30*/  LDSM.16.M88.4 R184, [R167+0x6000] ;  /* 0x00600000a7b8783b */ /* 0x000fe80000000200 */
[----:B------:R-:W5:Y:S03]  /*1ce40*/  LDSM.16.M88.4 R180, [R166+0xe000] ;  /* 0x00e00000a6b4783b */ /* 0x000f660000000200 */
[C---:B----4-:R-:W-:Y:S08]  /*1ce50*/  HMMA.16816.F32.BF16 R20, R12.reuse, R176, R20 ;  /* 0x000000b00c14723c */ /* 0x050ff00000041814 */
[C---:B---3--:R-:W-:Y:S08]  /*1ce60*/  HMMA.16816.F32.BF16 R188, R12.reuse, R172, R188 ;  /* 0x000000ac0cbc723c */ /* 0x048ff000000418bc */
[C---:B------:R-:W-:Y:S01]  /*1ce70*/  HMMA.16816.F32.BF16 R16, R12.reuse, R174, R16 ;  /* 0x000000ae0c10723c */ /* 0x040fe20000041810 */
[----:B------:R-:W3:Y:S07]  /*1ce80*/  LDSM.16.M88.4 R172, [R166+0xf800] ;  /* 0x00f80000a6ac783b */ /* 0x000eee0000000200 */
        /* <DEDUP_REMOVED lines=9> */
[----:B------:R-:W-:Y:S08]  /*1cf20*/  HMMA.16816.F32.BF16 R16, R196, R206, R16 ;  /* 0x000000cec410723c */ /* 0x000ff00000041810 */
[----:B-----5:R-:W-:Y:S08]  /*1cf30*/  HMMA.16816.F32.BF16 R168, R184, R180, R168 ;  /* 0x000000b4b8a8723c */ /* 0x020ff000000418a8 */
[----:B------:R-:W-:Y:S01]  /*1cf40*/  HMMA.16816.F32.BF16 R20, R196, R200, R20 ;  /* 0x000000c8c414723c */ /* 0x000fe20000041814 */
[----:B------:R-:W-:-:S05]  /*1cf50*/  IMAD.SHL.U32 R200, R219, 0x2, RZ ;  /* 0x00000002dbc87824 */ /* 0x000fca00078e00ff */
[----:B------:R-:W-:Y:S02]  /*1cf60*/  LOP3.LUT R200, R200, 0x6, RZ, 0xc0, !PT ;  /* 0x00000006c8c87812 */ /* 0x000fe400078ec0ff */
[----:B---3--:R-:W-:Y:S02]  /*1cf70*/  HMMA.16816.F32.BF16 R16, R184, R174, R16 ;  /* 0x000000aeb810723c */ /* 0x008fe40000041810 */
[----:B------:R-:W-:-:S06]  /*1cf80*/  LOP3.LUT R167, R200, UR6, RZ, 0xfc, !PT ;  /* 0x00000006c8a77c12 */ /* 0x000fcc000f8efcff */
[----:B--2---:R-:W-:Y:S01]  /*1cf90*/  HMMA.16816.F32.BF16 R168, R12, R8, R168 ;  /* 0x000000080ca8723c */ /* 0x004fe200000418a8 */
[----:B------:R-:W-:-:S05]  /*1cfa0*/  VIADD R9, R167, 0xffffff80 ;  /* 0xffffff80a7097836 */ /* 0x000fca0000000000 */
[----:B------:R-:W-:Y:S02]  /*1cfb0*/  I2FP.F32.U32 R175, R9 ;  /* 0x0000000900af7245 */ /* 0x000fe40000201000 */
[----:B------:R-:W-:Y:S01]  /*1cfc0*/  HMMA.16816.F32.BF16 R32, R184, R182, R32 ;  /* 0x000000b6b820723c */ /* 0x000fe20000041820 */
[----:B------:R-:W2:Y:S01]  /*1cfd0*/  LDSM.16.M88.4 R180, [R165+0xe800] ;  /* 0x00e80000a5b4783b */ /* 0x000ea20000000200 */
[----:B------:R-:W-:-:S06]  /*1cfe0*/  ISETP.GE.AND P2, PT, R9, R2, PT ;  /* 0x000000020900720c */ /* 0x000fcc0003f46270 */
[----:B-1----:R-:W-:Y:S01]  /*1cff0*/  HMMA.16816.F32.BF16 R16, R12, R6, R16 ;  /* 0x000000060c10723c */ /* 0x002fe20000041810 */
[----:B------:R-:W-:Y:S02]  /*1d000*/  VIADD R7, R167, 0xffffffb8 ;  /* 0xffffffb8a7077836 */ /* 0x000fe40000000000 */
[C---:B------:R-:W-:Y:S01]  /*1d010*/  FFMA.FTZ R168, R175.reuse, UR5, R168 ;  /* 0x00000005afa87c23 */ /* 0x040fe200080100a8 */
[----:B------:R-:W-:Y:S02]  /*1d020*/  FFMA.FTZ R170, R175, UR5, R170 ;  /* 0x00000005afaa7c23 */ /* 0x000fe400080100aa */
[----:B------:R-:W-:Y:S02]  /*1d030*/  I2FP.F32.U32 R175, R7 ;  /* 0x0000000700af7245 */ /* 0x000fe40000201000 */
[----:B------:R-:W-:Y:S01]  /*1d040*/  HMMA.16816.F32.BF16 R188, R196, R204, R188 ;  /* 0x000000ccc4bc723c */ /* 0x000fe200000418bc */
[----:B------:R-:W-:Y:S02]  /*1d050*/  FSEL R204, R168, -INF , !P2 ;  /* 0xff800000a8cc7808 */ /* 0x000fe40005000000 */
[----:B------:R-:W-:Y:S01]  /*1d060*/  ISETP.GE.AND P2, PT, R9, R0, PT ;  /* 0x000000000900720c */ /* 0x000fe20003f46270 */
[----:B------:R-:W-:-:S04]  /*1d070*/  VIADD R9, R167, 0xffffff81 ;  /* 0xffffff81a7097836 */ /* 0x000fc80000000000 */
[----:B------:R-:W-:Y:S01]  /*1d080*/  HMMA.16816.F32.BF16 R192, R196, R202, R192 ;  /* 0x000000cac4c0723c */ /* 0x000fe200000418c0 */
[----:B------:R1:W3:Y:S01]  /*1d090*/  LDSM.16.M88.4 R196, [R166+0xf000] ;  /* 0x00f00000a6c4783b */ /* 0x0002e20000000200 */
[----:B------:R-:W-:Y:S01]  /*1d0a0*/  I2FP.F32.U32 R6, R9 ;  /* 0x0000000900067245 */ /* 0x000fe20000201000 */
[C---:B------:R-:W-:Y:S01]  /*1d0b0*/  FFMA.FTZ R212, R175.reuse, UR5, R16 ;  /* 0x00000005afd47c23 */ /* 0x040fe20008010010 */
[----:B------:R-:W-:Y:S01]  /*1d0c0*/  FSEL R16, R170, -INF , !P2 ;  /* 0xff800000aa107808 */ /* 0x000fe20005000000 */
[----:B------:R-:W-:Y:S01]  /*1d0d0*/  FFMA.FTZ R18, R175, UR5, R18 ;  /* 0x00000005af127c23 */ /* 0x000fe20008010012 */
[----:B------:R-:W-:Y:S01]  /*1d0e0*/  ISETP.GE.AND P2, PT, R7, R2, PT ;  /* 0x000000020700720c */ /* 0x000fe20003f46270 */
[C---:B------:R-:W-:Y:S01]  /*1d0f0*/  FFMA.FTZ R169, R6.reuse, UR5, R169 ;  /* 0x0000000506a97c23 */ /* 0x040fe200080100a9 */
[----:B------:R-:W-:Y:S01]  /*1d100*/  HMMA.16816.F32.BF16 R28, R184, R176, R28 ;  /* 0x000000b0b81c723c */ /* 0x000fe2000004181c */
[----:B------:R-:W-:Y:S01]  /*1d110*/  FFMA.FTZ R6, R6, UR5, R171 ;  /* 0x0000000506067c23 */ /* 0x000fe200080100ab */
        /* <DEDUP_REMOVED lines=8> */
[----:B------:R-:W-:Y:S01]  /*1d1a0*/  HMMA.16816.F32.BF16 R24, R184, R178, R24 ;  /* 0x000000b2b818723c */ /* 0x000fe20000041818 */
[----:B------:R-:W-:Y:S02]  /*1d1b0*/  I2FP.F32.U32 R169, R7 ;  /* 0x0000000700a97245 */ /* 0x000fe40000201000 */
[----:B------:R-:W-:Y:S02]  /*1d1c0*/  ISETP.GE.AND P2, PT, R9, R0, PT ;  /* 0x000000000900720c */ /* 0x000fe40003f46270 */
[----:B------:R-:W4:Y:S01]  /*1d1d0*/  LDSM.16.M88.4 R8, [R165+0xf000] ;  /* 0x00f00000a508783b */ /* 0x000f220000000200 */
[----:B------:R-:W-:-:S04]  /*1d1e0*/  DEPBAR.LE SB0, 0x0 ;  /* 0x000080000000791a */ /* 0x000fc80000000000 */
[----:B--2---:R-:W-:Y:S01]  /*1d1f0*/  HMMA.16816.F32.BF16 R28, R12, R180, R28 ;  /* 0x000000b40c1c723c */ /* 0x004fe2000004181c */
[C---:B-1----:R-:W-:Y:S01]  /*1d200*/  FFMA.FTZ R166, R169.reuse, UR5, R32 ;  /* 0x00000005a9a67c23 */ /* 0x042fe20008010020 */
[----:B------:R-:W-:Y:S01]  /*1d210*/  FSEL R32, R6, -INF , !P2 ;  /* 0xff80000006207808 */ /* 0x000fe20005000000 */
[----:B------:R-:W-:Y:S01]  /*1d220*/  FFMA.FTZ R206, R169, UR5, R34 ;  /* 0x00000005a9ce7c23 */ /* 0x000fe20008010022 */
[----:B------:R-:W-:Y:S01]  /*1d230*/  BAR.SYNC.DEFER_BLOCKING 0x0 ;  /* 0x0000000000007b1d */ /* 0x000fe20000010000 */
[C---:B------:R-:W-:Y:S02]  /*1d240*/  ISETP.GE.AND P2, PT, R7.reuse, R2, PT ;  /* 0x000000020700720c */ /* 0x040fe40003f46270 */
[----:B------:R-:W-:Y:S01]  /*1d250*/  I2FP.F32.U32 R6, R171 ;  /* 0x000000ab00067245 */ /* 0x000fe20000201000 */
[----:B---3--:R-:W-:Y:S01]  /*1d260*/  HMMA.16816.F32.BF16 R20, R184, R196, R20 ;  /* 0x000000c4b814723c */ /* 0x008fe20000041814 */
[----:B------:R-:W-:Y:S02]  /*1d270*/  FSEL R34, R166, -INF , !P2 ;  /* 0xff800000a6227808 */ /* 0x000fe40005000000 */
[----:B------:R-:W-:Y:S01]  /*1d280*/  ISETP.GE.AND P2, PT, R7, R0, PT ;  /* 0x000000000700720c */ /* 0x000fe20003f46270 */
[----:B------:R-:W-:-:S02]  /*1d290*/  VIADD R7, R167, 0xffffff90 ;  /* 0xffffff90a7077836 */ /* 0x000fc40000000000 */
[C---:B------:R-:W-:Y:S01]  /*1d2a0*/  FFMA.FTZ R33, R6.reuse, UR5, R33 ;  /* 0x0000000506217c23 */ /* 0x040fe20008010021 */
[----:B------:R-:W-:Y:S01]  /*1d2b0*/  FFMA.FTZ R6, R6, UR5, R35 ;  /* 0x0000000506067c23 */ /* 0x000fe20008010023 */
[----:B------:R-:W-:Y:S01]  /*1d2c0*/  FSEL R206, R206, -INF , !P2 ;  /* 0xff800000cece7808 */ /* 0x000fe20005000000 */
[----:B------:R-:W-:Y:S01]  /*1d2d0*/  HMMA.16816.F32.BF16 R24, R12, R182, R24 ;  /* 0x000000b60c18723c */ /* 0x000fe20000041818 */
[----:B------:R-:W-:Y:S02]  /*1d2e0*/  ISETP.GE.AND P2, PT, R171, R2, PT ;  /* 0x00000002ab00720c */ /* 0x000fe40003f46270 */
[----:B------:R-:W-:Y:S02]  /*1d2f0*/  I2FP.F32.U32 R35, R7 ;  /* 0x0000000700237245 */ /* 0x000fe40000201000 */
[----:B------:R-:W-:Y:S01]  /*1d300*/  FSEL R208, R33, -INF , !P2 ;  /* 0xff80000021d07808 */ /* 0x000fe20005000000 */
[----:B------:R-:W-:Y:S01]  /*1d310*/  VIADD R33, R167, 0xffffff91 ;  /* 0xffffff91a7217836 */ /* 0x000fe20000000000 */
[----:B------:R-:W-:Y:S01]  /*1d320*/  ISETP.GE.AND P2, PT, R171, R0, PT ;  /* 0x00000000ab00720c */ /* 0x000fe20003f46270 */
[C---:B------:R-:W-:Y:S01]  /*1d330*/  FFMA.FTZ R174, R35.reuse, UR5, R28 ;  /* 0x0000000523ae7c23 */ /* 0x040fe2000801001c */
[----:B------:R-:W-:Y:S01]  /*1d340*/  FFMA.FTZ R30, R35, UR5, R30 ;  /* 0x00000005231e7c23 */ /* 0x000fe2000801001e */
[----:B------:R-:W-:Y:S01]  /*1d350*/  HMMA.16816.F32.BF16 R192, R184, R198, R192 ;  /* 0x000000c6b8c0723c */ /* 0x000fe200000418c0 */
[----:B------:R-:W-:-:S02]  /*1d360*/  FSEL R28, R6, -INF , !P2 ;  /* 0xff800000061c7808 */ /* 0x000fc40005000000 */
[C---:B------:R-:W-:Y:S02]  /*1d370*/  ISETP.GE.AND P2, PT, R7.reuse, R2, PT ;  /* 0x000000020700720c */ /* 0x040fe40003f46270 */
[----:B------:R-:W-:Y:S02]  /*1d380*/  I2FP.F32.U32 R6, R33 ;  /* 0x0000002100067245 */ /* 0x000fe40000201000 */
[----:B------:R-:W-:Y:S01]  /*1d390*/  FSEL R174, R174, -INF , !P2 ;  /* 0xff800000aeae7808 */ /* 0x000fe20005000000 */
[----:B------:R-:W-:Y:S01]  /*1d3a0*/  HMMA.16816.F32.BF16 R188, R184, R172, R188 ;  /* 0x000000acb8bc723c */ /* 0x000fe200000418bc */
[----:B------:R-:W-:Y:S01]  /*1d3b0*/  ISETP.GE.AND P2, PT, R7, R0, PT ;  /* 0x000000000700720c */ /* 0x000fe20003f46270 */
[----:B------:R-:W-:Y:S02]  /*1d3c0*/  VIADD R7, R167, 0xffffff98 ;  /* 0xffffff98a7077836 */ /* 0x000fe40000000000 */
[C---:B------:R-:W-:Y:S01]  /*1d3d0*/  FFMA.FTZ R176, R6.reuse, UR5, R29 ;  /* 0x0000000506b07c23 */ /* 0x040fe2000801001d */
[----:B------:R-:W-:Y:S01]  /*1d3e0*/  FFMA.FTZ R31, R6, UR5, R31 ;  /* 0x00000005061f7c23 */ /* 0x000fe2000801001f */
[----:B------:R-:W-:-:S02]  /*1d3f0*/  FSEL R166, R30, -INF , !P2 ;  /* 0xff8000001ea67808 */ /* 0x000fc40005000000 */
[----:B------:R-:W-:Y:S01]  /*1d400*/  ISETP.GE.AND P2, PT, R33, R2, PT ;  /* 0x000000022100720c */ /* 0x000fe20003f46270 */
[C---:B----4-:R-:W-:Y:S01]  /*1d410*/  HMMA.16816.F32.BF16 R20, R12.reuse, R8, R20 ;  /* 0x000000080c14723c */ /* 0x050fe20000041814 */
[----:B------:R-:W-:Y:S01]  /*1d420*/  I2FP.F32.U32 R29, R7 ;  /* 0x00000007001d7245 */ /* 0x000fe20000201000 */
[----:B------:R-:W-:Y:S01]  /*1d430*/  VIADD R9, R167, 0xffffff99 ;  /* 0xffffff99a7097836 */ /* 0x000fe20000000000 */
        /* <DEDUP_REMOVED lines=11> */
[----:B------:R-:W-:Y:S02]  /*1d4f0*/  FSEL R202, R24, -INF , !P2 ;  /* 0xff80000018ca7808 */ /* 0x000fe40005000000 */
[----:B------:R-:W-:Y:S01]  /*1d500*/  ISETP.GE.AND P2, PT, R7, R0, PT ;  /* 0x000000000700720c */ /* 0x000fe20003f46270 */
[----:B------:R-:W-:Y:S01]  /*1d510*/  VIADD R7, R167, 0xffffffa0 ;  /* 0xffffffa0a7077836 */ /* 0x000fe20000000000 */
[----:B------:R-:W-:Y:S02]  /*1d520*/  I2FP.F32.U32 R6, R11 ;  /* 0x0000000b00067245 */ /* 0x000fe40000201000 */
[----:B------:R-:W-:Y:S02]  /*1d530*/  FSEL R170, R26, -INF , !P2 ;  /* 0xff8000001aaa7808 */ /* 0x000fe40005000000 */
[----:B------:R-:W-:Y:S01]  /*1d540*/  ISETP.GE.AND P2, PT, R9, R2, PT ;  /* 0x000000020900720c */ /* 0x000fe20003f46270 */
[C---:B------:R-:W-:Y:S01]  /*1d550*/  FFMA.FTZ R238, R6.reuse, UR5, R21 ;  /* 0x0000000506ee7c23 */ /* 0x040fe20008010015 */
[----:B------:R-:W-:Y:S01]  /*1d560*/  I2FP.F32.U32 R25, R7 ;  /* 0x0000000700197245 */ /* 0x000fe20000201000 */
[----:B------:R-:W-:Y:S01]  /*1d570*/  FFMA.FTZ R23, R6, UR5, R23 ;  /* 0x0000000506177c23 */ /* 0x000fe20008010017 */
[----:B------:R-:W-:-:S02]  /*1d580*/  FSEL R178, R178, -INF , !P2 ;  /* 0xff800000b2b27808 */ /* 0x000fc40005000000 */
[----:B------:R-:W-:Y:S01]  /*1d590*/  ISETP.GE.AND P2, PT, R9, R0, PT ;  /* 0x000000000900720c */ /* 0x000fe20003f46270 */
[C---:B------:R-:W-:Y:S01]  /*1d5a0*/  FFMA.FTZ R20, R25.reuse, UR5, R20 ;  /* 0x0000000519147c23 */ /* 0x040fe20008010014 */
[----:B------:R-:W-:Y:S01]  /*1d5b0*/  FFMA.FTZ R22, R25, UR5, R22 ;  /* 0x0000000519167c23 */ /* 0x000fe20008010016 */
[----:B------:R-:W-:Y:S01]  /*1d5c0*/  VIADD R9, R167, 0xffffffa8 ;  /* 0xffffffa8a7097836 */ /* 0x000fe20000000000 */
[----:B------:R-:W-:Y:S02]  /*1d5d0*/  FSEL R172, R27, -INF , !P2 ;  /* 0xff8000001bac7808 */ /* 0x000fe40005000000 */
[----:B------:R-:W-:Y:S02]  /*1d5e0*/  ISETP.GE.AND P2, PT, R7, R2, PT ;  /* 0x000000020700720c */ /* 0x000fe40003f46270 */
[----:B------:R-:W-:Y:S02]  /*1d5f0*/  I2FP.F32.U32 R21, R9 ;  /* 0x0000000900157245 */ /* 0x000fe40000201000 */
[----:B------:R-:W-:-:S02]  /*1d600*/  FSEL R242, R20, -INF , !P2 ;  /* 0xff80000014f27808 */ /* 0x000fc40005000000 */
[----:B------:R-:W-:Y:S01]  /*1d610*/  ISETP.GE.AND P2, PT, R7, R0, PT ;  /* 0x000000000700720c */ /* 0x000fe20003f46270 */
[C---:B------:R-:W-:Y:S01]  /*1d620*/  FFMA.FTZ R192, R21.reuse, UR5, R192 ;  /* 0x0000000515c07c23 */ /* 0x040fe200080100c0 */
[----:B------:R-:W-:Y:S01]  /*1d630*/  HMMA.16816.F32.BF16 R4, R12, R4, R188 ;  /* 0x000000040c04723c */ /* 0x000fe200000418bc */
[----:B------:R-:W-:Y:S01]  /*1d640*/  FFMA.FTZ R190, R21, UR5, R194 ;  /* 0x0000000515be7c23 */ /* 0x000fe200080100c2 */
[----:B------:R-:W-:Y:S02]  /*1d650*/  FSEL R180, R22, -INF , !P2 ;  /* 0xff80000016b47808 */ /* 0x000fe40005000000 */
[----:B------:R-:W-:-:S04]  /*1d660*/  ISETP.GE.AND P2, PT, R11, R2, PT ;  /* 0x000000020b00720c */ /* 0x000fc80003f46270 */
        /* <DEDUP_REMOVED lines=19> */
[----:B------:R-:W-:Y:S01]  /*1d7a0*/  FSEL R188, R188, -INF , !P2 ;  /* 0xff800000bcbc7808 */ /* 0x000fe20005000000 */
[----:B------:R-:W-:Y:S01]  /*1d7b0*/  VIADD R167, R167, 0xffffffb9 ;  /* 0xffffffb9a7a77836 */ /* 0x000fe20000000000 */
[----:B------:R-:W-:-:S02]  /*1d7c0*/  ISETP.GE.AND P2, PT, R9, R2, PT ;  /* 0x000000020900720c */ /* 0x000fc40003f46270 */
[----:B------:R-:W-:Y:S02]  /*1d7d0*/  I2FP.F32.U32 R4, R11 ;  /* 0x0000000b00047245 */ /* 0x000fe40000201000 */
[----:B------:R-:W-:Y:S02]  /*1d7e0*/  FSEL R236, R236, -INF , !P2 ;  /* 0xff800000ecec7808 */ /* 0x000fe40005000000 */
[----:B------:R-:W-:Y:S01]  /*1d7f0*/  ISETP.GE.AND P2, PT, R9, R0, PT ;  /* 0x000000000900720c */ /* 0x000fe20003f46270 */
[C---:B------:R-:W-:Y:S01]  /*1d800*/  FFMA.FTZ R5, R4.reuse, UR5, R5 ;  /* 0x0000000504057c23 */ /* 0x040fe20008010005 */
[----:B------:R-:W-:Y:S01]  /*1d810*/  FFMA.FTZ R7, R4, UR5, R7 ;  /* 0x0000000504077c23 */ /* 0x000fe20008010007 */
[----:B------:R-:W-:Y:S02]  /*1d820*/  I2FP.F32.U32 R4, R167 ;  /* 0x000000a700047245 */ /* 0x000fe40000201000 */
[----:B------:R-:W-:Y:S02]  /*1d830*/  FSEL R232, R6, -INF , !P2 ;  /* 0xff80000006e87808 */ /* 0x000fe40005000000 */
[----:B------:R-:W-:Y:S01]  /*1d840*/  ISETP.GE.AND P2, PT, R11, R2, PT ;  /* 0x000000020b00720c */ /* 0x000fe20003f46270 */
[C---:B------:R-:W-:Y:S01]  /*1d850*/  FFMA.FTZ R17, R4.reuse, UR5, R17 ;  /* 0x0000000504117c23 */ /* 0x040fe20008010011 */
[----:B------:R-:W-:-:S02]  /*1d860*/  FFMA.FTZ R19, R4, UR5, R19 ;  /* 0x0000000504137c23 */ /* 0x000fc40008010013 */
        /* <DEDUP_REMOVED lines=59> */
[----:B------:R-:W-:Y:S01]  /*1dc20*/  IMAD R4, R4, R5, -0x40 ;  /* 0xffffffc004047424 */ /* 0x000fe200078e0205 */
[----:B-1----:R-:W-:-:S04]  /*1dc30*/  MOV R5, UR6 ;  /* 0x0000000600057c02 */ /* 0x002fc80008000f00 */
[----:B------:R-:W-:-:S05]  /*1dc40*/  SHF.R.S32.HI R2, RZ, 0x1f, R4 ;  /* 0x0000001fff027819 */ /* 0x000fca0000011404 */
[----:B------:R-:W-:-:S04]  /*1dc50*/  IMAD R2, R2, R5, RZ ;  /* 0x0000000502027224 */ /* 0x000fc800078e02ff */
[C---:B------:R-:W-:Y:S02]  /*1dc60*/  IMAD R2, R4.reuse, UR7, R2 ;  /* 0x0000000704027c24 */ /* 0x040fe4000f8e0202 */
[----:B---3--:R-:W-:Y:S02]  /*1dc70*/  IMAD.IADD R0, R7, 0x1, -R0 ;  /* 0x0000000107007824 */ /* 0x008fe400078e0a00 */
[----:B------:R-:W-:-:S03]  /*1dc80*/  IMAD.WIDE.U32 R6, R4, R5, RZ ;  /* 0x0000000504067225 */ /* 0x000fc600078e00ff */
[----:B------:R-:W-:Y:S01]  /*1dc90*/  SHF.R.S32.HI R4, RZ, 0x1f, R0 ;  /* 0x0000001fff047819 */ /* 0x000fe20000011400 */
[----:B------:R-:W-:Y:S01]  /*1dca0*/  IMAD.MOV.U32 R8, RZ, RZ, R6 ;  /* 0x000000ffff087224 */ /* 0x000fe200078e0006 */
[----:B------:R-:W-:-:S03]  /*1dcb0*/  IADD3 R9, PT, PT, R7, R2, RZ ;  /* 0x0000000207097210 */ /* 0x000fc60007ffe0ff */
[----:B--2---:R-:W-:Y:S02]  /*1dcc0*/  IMAD R7, R4, UR10, RZ ;  /* 0x0000000a04077c24 */ /* 0x004fe4000f8e02ff */
[----:B------:R-:W-:-:S04]  /*1dcd0*/  IMAD.WIDE.U32 R8, R0, UR10, R8 ;  /* 0x0000000a00087c25 */ /* 0x000fc8000f8e0008 */
[----:B------:R-:W-:Y:S01]  /*1dce0*/  IMAD R7, R0, UR11, R7 ;  /* 0x0000000b00077c24 */ /* 0x000fe2000f8e0207 */
[----:B------:R-:W-:-:S04]  /*1dcf0*/  LEA R226, P2, R8, R226, 0x1 ;  /* 0x000000e208e27211 */ /* 0x000fc800078408ff */
[----:B------:R-:W-:-:S04]  /*1dd00*/  IADD3 R7, PT, PT, R9, R7, RZ ;  /* 0x0000000709077210 */ /* 0x000fc80007ffe0ff */
[----:B------:R-:W-:Y:S01]  /*1dd10*/  LEA.HI.X R227, R8, R227, R7, 0x1, P2 ;  /* 0x000000e308e37211 */ /* 0x000fe200010f0c07 */
[----:B------:R-:W-:Y:S06]  /*1dd20*/  BRA `(.L_x_2676) ;  /* 0x0000000000207947 */ /* 0x000fec0003800000 */
.L_x_2675:
        /* <DEDUP_REMOVED lines=8> */
.L_x_2676:
        /* <DEDUP_REMOVED lines=92> */
.L_x_2674:
[----:B--2---:R-:W-:Y:S01]  /*1e370*/  FMNMX3.FTZ R5, R164, R204, R18, !PT ;  /* 0x000000cca4057276 */ /* 0x004fe20007810012 */
[----:B------:R-:W1:Y:S01]  /*1e380*/  LDCU UR6, c[0x0][0x45c] ;  /* 0x00008b80ff0677ac */ /* 0x000e620008000800 */
[----:B------:R-:W-:Y:S01]  /*1e390*/  FMNMX3.FTZ R7, R3, R16, R32, !PT ;  /* 0x0000001003077276 */ /* 0x000fe20007810020 */
[----:B------:R-:W-:Y:S01]  /*1e3a0*/  LDSM.16.MT88.4 R12, [R221+0x10000] ;  /* 0x01000000dd0c783b */ /* 0x000fe20000004200 */
[----:B------:R-:W-:Y:S01]  /*1e3b0*/  FMNMX3.FTZ R5, R5, R34, R208, !PT ;  /* 0x0000002205057276 */ /* 0x000fe200078100d0 */
[----:B------:R-:W-:Y:S01]  /*1e3c0*/  UISETP.LT.AND UP0, UPT, UR4, 0x2, UPT ;  /* 0x000000020400788c */ /* 0x000fe2000bf01270 */
[----:B------:R-:W-:Y:S02]  /*1e3d0*/  FMNMX3.FTZ R7, R7, R206, R28, !PT ;  /* 0x000000ce07077276 */ /* 0x000fe4000781001c */
[----:B------:R-:W-:Y:S01]  /*1e3e0*/  FMNMX3.FTZ R5, R5, R174, R176, !PT ;  /* 0x000000ae05057276 */ /* 0x000fe200078100b0 */
[----:B------:R-:W-:Y:S01]  /*1e3f0*/  USEL UR4, UR4, 0x2, !UP0 ;  /* 0x0000000204047887 */ /* 0x000fe2000c000000 */
[----:B------:R-:W-:-:S02]  /*1e400*/  FMNMX3.FTZ R7, R7, R166, R168, !PT ;  /* 0x000000a607077276 */ /* 0x000fc400078100a8 */
[----:B------:R-:W-:Y:S01]  /*1e410*/  FMNMX3.FTZ R5, R5, R202, R178, !PT ;  /* 0x000000ca05057276 */ /* 0x000fe200078100b2 */
[----:B------:R-:W-:Y:S01]  /*1e420*/  UIADD3 UR14, UPT, UPT, UR4, -0x3, URZ ;  /* 0xfffffffd040e7890 */ /* 0x000fe2000fffe0ff */
        /* <DEDUP_REMOVED lines=29> */
[----:B------:R-:W-:Y:S01]  /*1e600*/  FFMA.FTZ R196, R204, UR6, -R223 ;  /* 0x00000006ccc47c23 */ /* 0x000fe200080108df */
[----:B------:R-:W-:Y:S01]  /*1e610*/  FMUL.FTZ R3, R3, UR6 ;  /* 0x0000000603037c20 */ /* 0x000fe20008410000 */
[----:B------:R-:W-:Y:S01]  /*1e620*/  MOV R204, 0x20 ;  /* 0x0000002000cc7802 */ /* 0x000fe20000000f00 */
[----:B------:R-:W-:Y:S01]  /*1e630*/  FFMA.FTZ R192, R16, UR6, -R215 ;  /* 0x0000000610c07c23 */ /* 0x000fe200080108d7 */
[----:B------:R-:W-:Y:S01]  /*1e640*/  IADD3 R16, PT, PT, R221, 0x10000, RZ ;  /* 0x00010000dd107810 */ /* 0x000fe20007ffe0ff */
[----:B------:R-:W1:Y:S01]  /*1e650*/  MUFU.EX2 R201, R201 ;  /* 0x000000c900c97308 */ /* 0x000e620000000800 */
[----:B------:R-:W-:Y:S01]  /*1e660*/  SEL R204, R204, 0xffffffe0, !P1 ;  /* 0xffffffe0cccc7807 */ /* 0x000fe20004800000 */
[--C-:B------:R-:W-:Y:S01]  /*1e670*/  FFMA.FTZ R195, R18, UR6, -R223.reuse ;  /* 0x0000000612c37c23 */ /* 0x100fe200080108df */
[----:B------:R-:W-:Y:S01]  /*1e680*/  @P0 IADD3 R213, PT, PT, R16, -0x40, RZ ;  /* 0xffffffc010d50810 */ /* 0x000fe20007ffe0ff */
[--C-:B------:R-:W-:Y:S01]  /*1e690*/  FFMA.FTZ R194, R34, UR6, -R223.reuse ;  /* 0x0000000622c27c23 */ /* 0x100fe200080108df */
[----:B------:R-:W-:Y:S01]  /*1e6a0*/  IADD3 R214, PT, PT, R204, R221, RZ ;  /* 0x000000ddccd67210 */ /* 0x000fe20007ffe0ff */
[----:B------:R-:W-:Y:S01]  /*1e6b0*/  FFMA.FTZ R193, R208, UR6, -R223 ;  /* 0x00000006d0c17c23 */ /* 0x000fe200080108df */
[--C-:B------:R-:W-:Y:S01]  /*1e6c0*/  FFMA.FTZ R2, R32, UR6, -R215.reuse ;  /* 0x0000000620027c23 */ /* 0x100fe200080108d7 */
[----:B------:R-:W2:Y:S01]  /*1e6d0*/  MUFU.EX2 R3, R3 ;  /* 0x0000000300037308 */ /* 0x000ea20000000800 */
[--C-:B------:R-:W-:Y:S01]  /*1e6e0*/  FFMA.FTZ R0, R206, UR6, -R215.reuse ;  /* 0x00000006ce007c23 */ /* 0x100fe200080108d7 */
[----:B------:R-:W3:Y:S01]  /*1e6f0*/  LDSM.16.MT88.4 R20, [R214+0x10000] ;  /* 0x01000000d614783b */ /* 0x000ee20000004200 */
[----:B------:R-:W-:Y:S01]  /*1e700*/  FFMA.FTZ R199, R28, UR6, -R215 ;  /* 0x000000061cc77c23 */ /* 0x000fe200080108d7 */
[----:B------:R-:W-:Y:S01]  /*1e710*/  IADD3 R204, PT, PT, R204, R213, RZ ;  /* 0x000000d5cccc7210 */ /* 0x000fe20007ffe0ff */
[--C-:B------:R-:W-:Y:S01]  /*1e720*/  FFMA.FTZ R203, R202, UR6, -R223.reuse ;  /* 0x00000006cacb7c23 */ /* 0x100fe200080108df */
[----:B------:R-:W-:Y:S01]  /*1e730*/  LDSM.16.MT88.4 R28, [R213] ;  /* 0x00000000d51c783b */ /* 0x000fe20000004200 */
        /* <DEDUP_REMOVED lines=10> */
[-C--:B--2---:R-:W-:Y:S01]  /*1e7e0*/  FMUL.FTZ R26, R46, R3.reuse ;  /* 0x000000032e1a7220 */ /* 0x084fe20000410000 */
[-C--:B------:R-:W-:Y:S01]  /*1e7f0*/  FMUL.FTZ R27, R47, R3.reuse ;  /* 0x000000032f1b7220 */ /* 0x080fe20000410000 */
[-C--:B------:R-:W-:Y:S01]  /*1e800*/  FMUL.FTZ R18, R38, R3.reuse ;  /* 0x0000000326127220 */ /* 0x080fe20000410000 */
[----:B------:R-:W-:Y:S01]  /*1e810*/  LDSM.16.MT88.4 R44, [R221+0x12000] ;  /* 0x01200000dd2c783b */ /* 0x000fe20000004200 */
[-C--:B------:R-:W-:Y:S01]  /*1e820*/  FMUL.FTZ R19, R39, R3.reuse ;  /* 0x0000000327137220 */ /* 0x080fe20000410000 */
[-C--:B------:R-:W-:Y:S01]  /*1e830*/  FMUL.FTZ R42, R42, R3.reuse ;  /* 0x000000032a2a7220 */ /* 0x080fe20000410000 */
[----:B------:R-:W-:Y:S01]  /*1e840*/  FMUL.FTZ R43, R43, R3 ;  /* 0x000000032b2b7220 */ /* 0x000fe20000410000 */
[----:B------:R-:W-:Y:S01]  /*1e850*/  MUFU.EX2 R194, R194 ;  /* 0x000000c200c27308 */ /* 0x000fe20000000800 */
[----:B------:R-:W2:Y:S01]  /*1e860*/  LDSM.16.MT88.4 R36, [R204] ;  /* 0x00000000cc24783b */ /* 0x000ea20000004200 */
[----:B------:R-:W-:Y:S01]  /*1e870*/  FMUL.FTZ R33, R53, R201 ;  /* 0x000000c935217220 */ /* 0x000fe20000410000 */
[-C--:B------:R-:W-:Y:S01]  /*1e880*/  FMUL.FTZ R34, R54, R3.reuse ;  /* 0x0000000336227220 */ /* 0x080fe20000410000 */
[----:B------:R-:W-:Y:S01]  /*1e890*/  FMUL.FTZ R35, R55, R3 ;  /* 0x0000000337237220 */ /* 0x000fe20000410000 */
[-C--:B------:R-:W-:Y:S01]  /*1e8a0*/  FMUL.FTZ R64, R64, R201.reuse ;  /* 0x000000c940407220 */ /* 0x080fe20000410000 */
[----:B------:R-:W-:Y:S01]  /*1e8b0*/  LDSM.16.MT88.4 R52, [R214+0x12000] ;  /* 0x01200000d634783b */ /* 0x000fe20000004200 */
[----:B------:R-:W-:Y:S01]  /*1e8c0*/  FMUL.FTZ R65, R65, R201 ;  /* 0x000000c941417220 */ /* 0x000fe20000410000 */
[----:B------:R-:W4:Y:S01]  /*1e8d0*/  MUFU.EX2 R193, R193 ;  /* 0x000000c100c17308 */ /* 0x000f220000000800 */
[----:B-1----:R-:W-:Y:S01]  /*1e8e0*/  F2FP.BF16.F32.PACK_AB R4, R195, R196 ;  /* 0x000000c4c304723e */ /* 0x002fe200000010ff */
        /* <DEDUP_REMOVED lines=14> */
[----:B------:R-:W1:Y:S01]  /*1e9d0*/  MUFU.EX2 R2, R2 ;  /* 0x0000000200027308 */ /* 0x000e620000000800 */
[----:B----4-:R-:W-:Y:S01]  /*1e9e0*/  F2FP.BF16.F32.PACK_AB R6, R193, R194 ;  /* 0x000000c2c106723e */ /* 0x010fe200000010ff */
        /* <DEDUP_REMOVED lines=31> */
[----:B----4-:R-:W-:Y:S01]  /*1ebe0*/  F2FP.BF16.F32.PACK_AB R7, R199, R0 ;  /* 0x00000000c707723e */ /* 0x010fe200000010ff */
[----:B------:R-:W-:Y:S01]  /*1ebf0*/  FMUL.FTZ R11, R163, R3 ;  /* 0x00000003a30b7220 */ /* 0x000fe20000410000 */
[-C--:B------:R-:W-:Y:S01]  /*1ec00*/  FMUL.FTZ R156, R156, R201.reuse ;  /* 0x000000c99c9c7220 */ /* 0x080fe20000410000 */
[----:B------:R-:W-:Y:S01]  /*1ec10*/  FMUL.FTZ R157, R157, R201 ;  /* 0x000000c99d9d7220 */ /* 0x000fe20000410000 */
[-C--:B------:R-:W-:Y:S01]  /*1ec20*/  FMUL.FTZ R158, R158, R3.reuse ;  /* 0x000000039e9e7220 */ /* 0x080fe20000410000 */
[----:B------:R-:W-:Y:S01]  /*1ec30*/  FMUL.FTZ R159, R159, R3 ;  /* 0x000000039f9f7220 */ /* 0x000fe20000410000 */
[-C--:B------:R-:W-:Y:S01]  /*1ec40*/  FMUL.FTZ R152, R152, R201.reuse ;  /* 0x000000c998987220 */ /* 0x080fe20000410000 */
[C---:B---3--:R-:W-:Y:S01]  /*1ec50*/  HMMA.16816.F32.BF16 R16, R4.reuse, R20, R16 ;  /* 0x000000140410723c */ /* 0x048fe20000041810 */
        /* <DEDUP_REMOVED lines=13> */
[----:B------:R-:W1:Y:S01]  /*1ed30*/  LDSM.16.MT88.4 R60, [R213+0x2000] ;  /* 0x00200000d53c783b */ /* 0x000e620000004200 */
[----:B------:R-:W-:Y:S01]  /*1ed40*/  FMUL.FTZ R129, R129, R201 ;  /* 0x000000c981817220 */ /* 0x000fe20000410000 */
[C---:B--2---:R-:W-:Y:S01]  /*1ed50*/  HMMA.16816.F32.BF16 R32, R4.reuse, R36, R32 ;  /* 0x000000240420723c */ /* 0x044fe20000041820 */
[-C--:B------:R-:W-:Y:S01]  /*1ed60*/  FMUL.FTZ R130, R130, R3.reuse ;  /* 0x0000000382827220 */ /* 0x080fe20000410000 */
[----:B------:R-:W-:Y:S01]  /*1ed70*/  FMUL.FTZ R131, R131, R3 ;  /* 0x0000000383837220 */ /* 0x000fe20000410000 */
[--C-:B------:R-:W-:Y:S01]  /*1ed80*/  FFMA.FTZ R208, R176, UR6, -R223.reuse ;  /* 0x00000006b0d07c23 */ /* 0x100fe200080108df */
[----:B------:R-:W-:Y:S01]  /*1ed90*/  FFMA.FTZ R202, R178, UR6, -R223 ;  /* 0x00000006b2ca7c23 */ /* 0x000fe200080108df */
[--C-:B------:R-:W-:Y:S01]  /*1eda0*/  FFMA.FTZ R207, R166, UR6, -R215.reuse ;  /* 0x00000006a6cf7c23 */ /* 0x100fe200080108d7 */
[--C-:B------:R-:W-:Y:S01]  /*1edb0*/  FFMA.FTZ R206, R168, UR6, -R215.reuse ;  /* 0x00000006a8ce7c23 */ /* 0x100fe200080108d7 */
[--C-:B------:R-:W-:Y:S01]  /*1edc0*/  FFMA.FTZ R205, R170, UR6, -R215.reuse ;  /* 0x00000006aacd7c23 */ /* 0x100fe200080108d7 */
[C---:B------:R-:W-:Y:S01]  /*1edd0*/  HMMA.16816.F32.BF16 R40, R4.reuse, R44, R40 ;  /* 0x0000002c0428723c */ /* 0x040fe20000041828 */
[----:B------:R-:W-:Y:S01]  /*1ede0*/  FFMA.FTZ R210, R172, UR6, -R215 ;  /* 0x00000006acd27c23 */ /* 0x000fe200080108d7 */
[----:B------:R-:W-:Y:S01]  /*1edf0*/  MUFU.EX2 R209, R209 ;  /* 0x000000d100d17308 */ /* 0x000fe20000000800 */
[-C--:B------:R-:W-:Y:S01]  /*1ee00*/  FMUL.FTZ R148, R148, R201.reuse ;  /* 0x000000c994947220 */ /* 0x080fe20000410000 */
[----:B------:R-:W-:Y:S01]  /*1ee10*/  FMUL.FTZ R149, R149, R201 ;  /* 0x000000c995957220 */ /* 0x000fe20000410000 */
[-C--:B------:R-:W-:Y:S01]  /*1ee20*/  FMUL.FTZ R150, R150, R3.reuse ;  /* 0x0000000396967220 */ /* 0x080fe20000410000 */
[----:B------:R-:W-:Y:S01]  /*1ee30*/  FMUL.FTZ R151, R151, R3 ;  /* 0x0000000397977220 */ /* 0x000fe20000410000 */
[----:B------:R-:W-:Y:S01]  /*1ee40*/  LDSM.16.MT88.4 R160, [R221+0x10800] ;  /* 0x01080000dda0783b */ /* 0x000fe20000004200 */
[C---:B------:R-:W-:Y:S01]  /*1ee50*/  HMMA.16816.F32.BF16 R44, R4.reuse, R46, R64 ;  /* 0x0000002e042c723c */ /* 0x040fe20000041840 */
[-C--:B------:R-:W-:Y:S01]  /*1ee60*/  FMUL.FTZ R64, R84, R201.reuse ;  /* 0x000000c954407220 */ /* 0x080fe20000410000 */
[----:B------:R-:W-:Y:S01]  /*1ee70*/  FMUL.FTZ R65, R85, R201 ;  /* 0x000000c955417220 */ /* 0x000fe20000410000 */
[-C--:B------:R-:W-:Y:S01]  /*1ee80*/  FMUL.FTZ R66, R86, R3.reuse ;  /* 0x0000000356427220 */ /* 0x080fe20000410000 */
[----:B------:R-:W-:Y:S01]  /*1ee90*/  FMUL.FTZ R67, R87, R3 ;  /* 0x0000000357437220 */ /* 0x000fe20000410000 */
[----:B------:R-:W2:Y:S01]  /*1eea0*/  MUFU.EX2 R208, R208 ;  /* 0x000000d000d07308 */ /* 0x000ea20000000800 */
[----:B------:R-:W-:Y:S01]  /*1eeb0*/  LDSM.16.MT88.4 R84, [R214+0x14000] ;  /* 0x01400000d654783b */ /* 0x000fe20000004200 */
[----:B------:R-:W-:Y:S01]  /*1eec0*/  FFMA.FTZ R233, R244, UR6, -R223 ;  /* 0x00000006f4e97c23 */ /* 0x000fe200080108df */
[C---:B------:R-:W-:Y:S01]  /*1eed0*/  HMMA.16816.F32.BF16 R24, R4.reuse, R28, R24 ;  /* 0x0000001c0418723c */ /* 0x040fe20000041818 */
[--C-:B------:R-:W-:Y:S01]  /*1eee0*/  FFMA.FTZ R243, R190, UR6, -R215.reuse ;  /* 0x00000006bef37c23 */ /* 0x100fe200080108d7 */
[----:B------:R-:W-:Y:S01]  /*1eef0*/  LDSM.16.MT88.4 R164, [R204+0x2800] ;  /* 0x00280000cca4783b */ /* 0x000fe20000004200 */
[----:B------:R-:W-:Y:S01]  /*1ef00*/  FFMA.FTZ R244, R188, UR6, -R215 ;  /* 0x00000006bcf47c23 */ /* 0x000fe200080108d7 */
[--C-:B------:R-:W-:Y:S01]  /*1ef10*/  FFMA.FTZ R225, R242, UR6, -R223.reuse ;  /* 0x00000006f2e17c23 */ /* 0x100fe200080108df */
[----:B------:R-:W-:Y:S01]  /*1ef20*/  MUFU.EX2 R203, R203 ;  /* 0x000000cb00cb7308 */ /* 0x000fe20000000800 */
[----:B------:R-:W-:Y:S01]  /*1ef30*/  LDSM.16.MT88.4 R168, [R213+0x4800] ;  /* 0x00480000d5a8783b */ /* 0x000fe20000004200 */
[--C-:B------:R-:W-:Y:S01]  /*1ef40*/  FFMA.FTZ R238, R238, UR6, -R223.reuse ;  /* 0x00000006eeee7c23 */ /* 0x100fe200080108df */
[C---:B------:R-:W-:Y:S01]  /*1ef50*/  HMMA.16816.F32.BF16 R36, R4.reuse, R38, R56 ;  /* 0x000000260424723c */ /* 0x040fe20000041838 */
[-C--:B------:R-:W-:Y:S01]  /*1ef60*/  FMUL.FTZ R56, R76, R201.reuse ;  /* 0x000000c94c387220 */ /* 0x080fe20000410000 */
[----:B------:R-:W-:Y:S01]  /*1ef70*/  FMUL.FTZ R57, R77, R201 ;  /* 0x000000c94d397220 */ /* 0x000fe20000410000 */
[-C--:B------:R-:W-:Y:S01]  /*1ef80*/  FMUL.FTZ R58, R78, R3.reuse ;  /* 0x000000034e3a7220 */ /* 0x080fe20000410000 */
[----:B------:R-:W-:Y:S01]  /*1ef90*/  FMUL.FTZ R59, R79, R3 ;  /* 0x000000034f3b7220 */ /* 0x000fe20000410000 */
[----:B------:R-:W-:Y:S01]  /*1efa0*/  MUFU.EX2 R202, R202 ;  /* 0x000000ca00ca7308 */ /* 0x000fe20000000800 */
[----:B------:R-:W3:Y:S01]  /*1efb0*/  LDSM.16.MT88.4 R76, [R221+0x14000] ;  /* 0x01400000dd4c783b */ /* 0x000ee20000004200 */
[----:B------:R-:W-:Y:S01]  /*1efc0*/  FFMA.FTZ R240, R240, UR6, -R223 ;  /* 0x00000006f0f07c23 */ /* 0x000fe200080108df */
[C---:B------:R-:W-:Y:S01]  /*1efd0*/  HMMA.16816.F32.BF16 R28, R4.reuse, R30, R48 ;  /* 0x0000001e041c723c */ /* 0x040fe20000041830 */
[-C--:B------:R-:W-:Y:S01]  /*1efe0*/  FMUL.FTZ R48, R68, R201.reuse ;  /* 0x000000c944307220 */ /* 0x080fe20000410000 */
[----:B------:R-:W-:Y:S01]  /*1eff0*/  FMUL.FTZ R49, R69, R201 ;  /* 0x000000c945317220 */ /* 0x000fe20000410000 */
[-C--:B------:R-:W-:Y:S01]  /*1f000*/  FMUL.FTZ R50, R70, R3.reuse ;  /* 0x0000000346327220 */ /* 0x080fe20000410000 */
[----:B------:R-:W-:Y:S01]  /*1f010*/  FMUL.FTZ R51, R71, R3 ;  /* 0x0000000347337220 */ /* 0x000fe20000410000 */
[----:B------:R-:W-:Y:S01]  /*1f020*/  MUFU.EX2 R207, R207 ;  /* 0x000000cf00cf7308 */ /* 0x000fe20000000800 */
[----:B------:R-:W4:Y:S01]  /*1f030*/  LDSM.16.MT88.4 R68, [R204+0x2000] ;  /* 0x00200000cc44783b */ /* 0x000f220000004200 */
[--C-:B------:R-:W-:Y:S01]  /*1f040*/  FFMA.FTZ R241, R180, UR6, -R215.reuse ;  /* 0x00000006b4f17c23 */ /* 0x100fe200080108d7 */
[C---:B-1----:R-:W-:Y:S01]  /*1f050*/  HMMA.16816.F32.BF16 R56, R4.reuse, R60, R56 ;  /* 0x0000003c0438723c */ /* 0x042fe20000041838 */
[----:B------:R-:W-:Y:S01]  /*1f060*/  FFMA.FTZ R242, R182, UR6, -R215 ;  /* 0x00000006b6f27c23 */ /* 0x000fe200080108d7 */
[----:B------:R-:W-:Y:S01]  /*1f070*/  LDSM.16.MT88.4 R176, [R214+0x16800] ;  /* 0x01680000d6b0783b */ /* 0x000fe20000004200 */
[--C-:B------:R-:W-:Y:S01]  /*1f080*/  FFMA.FTZ R236, R236, UR6, -R223.reuse ;  /* 0x00000006ecec7c23 */ /* 0x100fe200080108df */
[--C-:B------:R-:W-:Y:S01]  /*1f090*/  FFMA.FTZ R245, R234, UR6, -R223.reuse ;  /* 0x00000006eaf57c23 */ /* 0x100fe200080108df */
[----:B------:R-:W1:Y:S01]  /*1f0a0*/  MUFU.EX2 R206, R206 ;  /* 0x000000ce00ce7308 */ /* 0x000e620000000800 */
[----:B------:R-:W-:Y:S01]  /*1f0b0*/  LDSM.16.MT88.4 R184, [R213+0x6800] ;  /* 0x00680000d5b8783b */ /* 0x000fe20000004200 */
[--C-:B------:R-:W-:Y:S01]  /*1f0c0*/  FFMA.FTZ R212, R212, UR6, -R223.reuse ;  /* 0x00000006d4d47c23 */ /* 0x100fe200080108df */
[C---:B------:R-:W-:Y:S01]  /*1f0d0*/  HMMA.16816.F32.BF16 R48, R4.reuse, R52, R48 ;  /* 0x000000340430723c */ /* 0x040fe20000041830 */
[----:B------:R-:W-:Y:S01]  /*1f0e0*/  FFMA.FTZ R217, R217, UR6, -R223 ;  /* 0x00000006d9d97c23 */ /* 0x000fe200080108df */
[--C-:B------:R-:W-:Y:S01]  /*1f0f0*/  FFMA.FTZ R223, R232, UR6, -R215.reuse ;  /* 0x00000006e8df7c23 */ /* 0x100fe200080108d7 */
[--C-:B------:R-:W-:Y:S01]  /*1f100*/  FFMA.FTZ R224, R224, UR6, -R215.reuse ;  /* 0x00000006e0e07c23 */ /* 0x100fe200080108d7 */
[--C-:B------:R-:W-:Y:S01]  /*1f110*/  FFMA.FTZ R211, R211, UR6, -R215.reuse ;  /* 0x00000006d3d37c23 */ /* 0x100fe200080108d7 */
[----:B------:R-:W-:Y:S01]  /*1f120*/  MUFU.EX2 R205, R205 ;  /* 0x000000cd00cd7308 */ /* 0x000fe20000000800 */
[----:B------:R-:W-:Y:S01]  /*1f130*/  FFMA.FTZ R222, R222, UR6, -R215 ;  /* 0x00000006dede7c23 */ /* 0x000fe200080108d7 */
[-C--:B------:R-:W-:Y:S01]  /*1f140*/  FFMA.FTZ R196, R239, R201.reuse, R196 ;  /* 0x000000c9efc47223 */ /* 0x080fe200000100c4 */
[C---:B------:R-:W-:Y:S01]  /*1f150*/  HMMA.16816.F32.BF16 R52, R4.reuse, R54, R72 ;  /* 0x000000360434723c */ /* 0x040fe20000041848 */
[-C--:B------:R-:W-:Y:S01]  /*1f160*/  FMUL.FTZ R72, R92, R201.reuse ;  /* 0x000000c95c487220 */ /* 0x080fe20000410000 */
[----:B------:R-:W-:Y:S01]  /*1f170*/  FMUL.FTZ R73, R93, R201 ;  /* 0x000000c95d497220 */ /* 0x000fe20000410000 */
[-C--:B------:R-:W-:Y:S01]  /*1f180*/  FMUL.FTZ R74, R94, R3.reuse ;  /* 0x000000035e4a7220 */ /* 0x080fe20000410000 */
[----:B------:R-:W-:Y:S01]  /*1f190*/  FMUL.FTZ R75, R95, R3 ;  /* 0x000000035f4b7220 */ /* 0x000fe20000410000 */
[----:B------:R-:W5:Y:S01]  /*1f1a0*/  MUFU.EX2 R210, R210 ;  /* 0x000000d200d27308 */ /* 0x000f620000000800 */
[----:B------:R-:W-:Y:S01]  /*1f1b0*/  LDSM.16.MT88.4 R92, [R213+0x4000] ;  /* 0x00400000d55c783b */ /* 0x000fe20000004200 */
[----:B------:R-:W-:Y:S01]  /*1f1c0*/  FADD.FTZ R195, R195, R196 ;  /* 0x000000c4c3c37221 */ /* 0x000fe20000010000 */
[C---:B------:R-:W-:Y:S01]  /*1f1d0*/  HMMA.16816.F32.BF16 R60, R4.reuse, R62, R80 ;  /* 0x0000003e043c723c */ /* 0x040fe20000041850 */
[-C--:B------:R-:W-:Y:S01]  /*1f1e0*/  FMUL.FTZ R80, R100, R201.reuse ;  /* 0x000000c964507220 */ /* 0x080fe20000410000 */
[----:B------:R-:W-:Y:S01]  /*1f1f0*/  FMUL.FTZ R81, R101, R201 ;  /* 0x000000c965517220 */ /* 0x000fe20000410000 */
[-C--:B------:R-:W-:Y:S01]  /*1f200*/  FMUL.FTZ R82, R102, R3.reuse ;  /* 0x0000000366527220 */ /* 0x080fe20000410000 */
[----:B------:R-:W-:Y:S01]  /*1f210*/  FMUL.FTZ R83, R103, R3 ;  /* 0x0000000367537220 */ /* 0x000fe20000410000 */
[----:B------:R-:W-:Y:S01]  /*1f220*/  MUFU.EX2 R225, R225 ;  /* 0x000000e100e17308 */ /* 0x000fe20000000800 */
[----:B------:R-:W2:Y:S01]  /*1f230*/  LDSM.16.MT88.4 R100, [R204+0x4000] ;  /* 0x00400000cc64783b */ /* 0x000ea20000004200 */
[----:B------:R-:W-:Y:S01]  /*1f240*/  FADD.FTZ R194, R194, R195 ;  /* 0x000000c3c2c27221 */ /* 0x000fe20000010000 */
[C---:B---3--:R-:W-:Y:S05]  /*1f250*/  HMMA.16816.F32.BF16 R72, R4.reuse, R76, R72 ;  /* 0x0000004c0448723c */ /* 0x048fea0000041848 */
[----:B------:R-:W3:Y:S03]  /*1f260*/  MUFU.EX2 R238, R238 ;  /* 0x000000ee00ee7308 */ /* 0x000ee60000000800 */
[C---:B------:R-:W-:Y:S05]  /*1f270*/  HMMA.16816.F32.BF16 R80, R4.reuse, R84, R80 ;  /* 0x000000540450723c */ /* 0x040fea0000041850 */
[----:B------:R-:W-:Y:S03]  /*1f280*/  MUFU.EX2 R233, R233 ;  /* 0x000000e900e97308 */ /* 0x000fe60000000800 */
[C---:B------:R-:W-:Y:S01]  /*1f290*/  HMMA.16816.F32.BF16 R84, R4.reuse, R86, R104 ;  /* 0x000000560454723c */ /* 0x040fe20000041868 */
[-C--:B------:R-:W-:Y:S01]  /*1f2a0*/  FMUL.FTZ R104, R124, R201.reuse ;  /* 0x000000c97c687220 */ /* 0x080fe20000410000 */
[----:B------:R-:W-:Y:S01]  /*1f2b0*/  FMUL.FTZ R105, R125, R201 ;  /* 0x000000c97d697220 */ /* 0x000fe20000410000 */
[-C--:B------:R-:W-:Y:S01]  /*1f2c0*/  FMUL.FTZ R106, R126, R3.reuse ;  /* 0x000000037e6a7220 */ /* 0x080fe20000410000 */
[----:B------:R-:W-:Y:S01]  /*1f2d0*/  FMUL.FTZ R107, R127, R3 ;  /* 0x000000037f6b7220 */ /* 0x000fe20000410000 */
[----:B------:R-:W-:Y:S01]  /*1f2e0*/  MUFU.EX2 R240, R240 ;  /* 0x000000f000f07308 */ /* 0x000fe20000000800 */
[----:B------:R-:W1:Y:S02]  /*1f2f0*/  LDSM.16.MT88.4 R124, [R213+0x6000] ;  /* 0x00600000d57c783b */ /* 0x000e640000004200 */
[C---:B----4-:R-:W-:Y:S05]  /*1f300*/  HMMA.16816.F32.BF16 R64, R4.reuse, R68, R64 ;  /* 0x000000440440723c */ /* 0x050fea0000041840 */
[----:B------:R-:W-:Y:S03]  /*1f310*/  MUFU.EX2 R241, R241 ;  /* 0x000000f100f17308 */ /* 0x000fe60000000800 */
[C---:B------:R-:W-:Y:S01]  /*1f320*/  HMMA.16816.F32.BF16 R76, R4.reuse, R78, R96 ;  /* 0x0000004e044c723c */ /* 0x040fe20000041860 */
[-C--:B------:R-:W-:Y:S01]  /*1f330*/  FMUL.FTZ R96, R116, R201.reuse ;  /* 0x000000c974607220 */ /* 0x080fe20000410000 */
[----:B------:R-:W-:Y:S01]  /*1f340*/  FMUL.FTZ R97, R117, R201 ;  /* 0x000000c975617220 */ /* 0x000fe20000410000 */
[-C--:B------:R-:W-:Y:S01]  /*1f350*/  FMUL.FTZ R98, R118, R3.reuse ;  /* 0x0000000376627220 */ /* 0x080fe20000410000 */
[----:B------:R-:W-:Y:S01]  /*1f360*/  FMUL.FTZ R99, R119, R3 ;  /* 0x0000000377637220 */ /* 0x000fe20000410000 */
[----:B------:R-:W4:Y:S01]  /*1f370*/  MUFU.EX2 R242, R242 ;  /* 0x000000f200f27308 */ /* 0x000f220000000800 */
[----:B------:R-:W5:Y:S02]  /*1f380*/  LDSM.16.MT88.4 R116, [R214+0x16000] ;  /* 0x01600000d674783b */ /* 0x000f640000004200 */
[C---:B------:R-:W-:Y:S01]  /*1f390*/  HMMA.16816.F32.BF16 R68, R4.reuse, R70, R88 ;  /* 0x000000460444723c */ /* 0x040fe20000041858 */
[-C--:B------:R-:W-:Y:S01]  /*1f3a0*/  FMUL.FTZ R88, R108, R201.reuse ;  /* 0x000000c96c587220 */ /* 0x080fe20000410000 */
[----:B------:R-:W-:Y:S01]  /*1f3b0*/  FMUL.FTZ R89, R109, R201 ;  /* 0x000000c96d597220 */ /* 0x000fe20000410000 */
[-C--:B------:R-:W-:Y:S01]  /*1f3c0*/  FMUL.FTZ R90, R110, R3.reuse ;  /* 0x000000036e5a7220 */ /* 0x080fe20000410000 */
[----:B------:R-:W-:Y:S01]  /*1f3d0*/  FMUL.FTZ R91, R111, R3 ;  /* 0x000000036f5b7220 */ /* 0x000fe20000410000 */
[----:B------:R-:W-:Y:S01]  /*1f3e0*/  MUFU.EX2 R243, R243 ;  /* 0x000000f300f37308 */ /* 0x000fe20000000800 */
[----:B------:R-:W3:Y:S02]  /*1f3f0*/  LDSM.16.MT88.4 R108, [R221+0x16000] ;  /* 0x01600000dd6c783b */ /* 0x000ee40000004200 */
[C---:B--2---:R-:W-:Y:S05]  /*1f400*/  HMMA.16816.F32.BF16 R96, R4.reuse, R100, R96 ;  /* 0x000000640460723c */ /* 0x044fea0000041860 */
[----:B------:R-:W2:Y:S03]  /*1f410*/  MUFU.EX2 R244, R244 ;  /* 0x000000f400f47308 */ /* 0x000ea60000000800 */
[C---:B------:R-:W-:Y:S05]  /*1f420*/  HMMA.16816.F32.BF16 R88, R4.reuse, R92, R88 ;  /* 0x0000005c0458723c */ /* 0x040fea0000041858 */
[----:B------:R-:W-:Y:S03]  /*1f430*/  MUFU.EX2 R236, R236 ;  /* 0x000000ec00ec7308 */ /* 0x000fe60000000800 */
[C---:B------:R-:W-:Y:S01]  /*1f440*/  HMMA.16816.F32.BF16 R92, R4.reuse, R94, R112 ;  /* 0x0000005e045c723c */ /* 0x040fe20000041870 */
[-C--:B------:R-:W-:Y:S01]  /*1f450*/  FMUL.FTZ R112, R132, R201.reuse ;  /* 0x000000c984707220 */ /* 0x080fe20000410000 */
[----:B------:R-:W-:Y:S01]  /*1f460*/  FMUL.FTZ R113, R133, R201 ;  /* 0x000000c985717220 */ /* 0x000fe20000410000 */
[-C--:B------:R-:W-:Y:S01]  /*1f470*/  FMUL.FTZ R114, R134, R3.reuse ;  /* 0x0000000386727220 */ /* 0x080fe20000410000 */
[----:B------:R-:W-:Y:S01]  /*1f480*/  FMUL.FTZ R115, R135, R3 ;  /* 0x0000000387737220 */ /* 0x000fe20000410000 */
[----:B------:R-:W2:Y:S01]  /*1f490*/  MUFU.EX2 R245, R245 ;  /* 0x000000f500f57308 */ /* 0x000ea20000000800 */
[----:B------:R-:W4:Y:S02]  /*1f4a0*/  LDSM.16.MT88.4 R132, [R204+0x6000] ;  /* 0x00600000cc84783b */ /* 0x000f240000004200 */
[C---:B------:R-:W-:Y:S01]  /*1f4b0*/  HMMA.16816.F32.BF16 R100, R4.reuse, R102, R120 ;  /* 0x000000660464723c */ /* 0x040fe20000041878 */
[-C--:B------:R-:W-:Y:S01]  /*1f4c0*/  FMUL.FTZ R120, R140, R201.reuse ;  /* 0x000000c98c787220 */ /* 0x080fe20000410000 */
[----:B------:R-:W-:Y:S01]  /*1f4d0*/  FMUL.FTZ R121, R141, R201 ;  /* 0x000000c98d797220 */ /* 0x000fe20000410000 */
[-C--:B------:R-:W-:Y:S01]  /*1f4e0*/  FMUL.FTZ R122, R142, R3.reuse ;  /* 0x000000038e7a7220 */ /* 0x080fe20000410000 */
[----:B------:R-:W-:Y:S01]  /*1f4f0*/  FMUL.FTZ R123, R143, R3 ;  /* 0x000000038f7b7220 */ /* 0x000fe20000410000 */
[----:B------:R-:W-:Y:S01]  /*1f500*/  MUFU.EX2 R212, R212 ;  /* 0x000000d400d47308 */ /* 0x000fe20000000800 */
[----:B------:R-:W-:Y:S02]  /*1f510*/  LDSM.16.MT88.4 R140, [R221+0x12800] ;  /* 0x01280000dd8c783b */ /* 0x000fe40000004200 */
[C---:B------:R-:W-:Y:S05]  /*1f520*/  HMMA.16816.F32.BF16 R8, R4.reuse, R12, R8 ;  /* 0x0000000c0408723c */ /* 0x040fea0000041808 */
[----:B------:R-:W-:Y:S03]  /*1f530*/  MUFU.EX2 R217, R217 ;  /* 0x000000d900d97308 */ /* 0x000fe60000000800 */
[C---:B-1----:R-:W-:Y:S05]  /*1f540*/  HMMA.16816.F32.BF16 R120, R4.reuse, R124, R120 ;  /* 0x0000007c0478723c */ /* 0x042fea0000041878 */
[----:B------:R-:W-:Y:S03]  /*1f550*/  MUFU.EX2 R223, R223 ;  /* 0x000000df00df7308 */ /* 0x000fe60000000800 */
[C---:B------:R-:W-:Y:S01]  /*1f560*/  HMMA.16816.F32.BF16 R12, R4.reuse, R14, R156 ;  /* 0x0000000e040c723c */ /* 0x040fe2000004189c */
[----:B------:R-:W-:Y:S04]  /*1f570*/  LDSM.16.MT88.4 R156, [R213+0x800] ;  /* 0x00080000d59c783b */ /* 0x000fe80000004200 */
[----:B------:R-:W1:Y:S03]  /*1f580*/  MUFU.EX2 R224, R224 ;  /* 0x000000e000e07308 */ /* 0x000e660000000800 */
[C---:B------:R-:W-:Y:S01]  /*1f590*/  HMMA.16816.F32.BF16 R124, R4.reuse, R126, R152 ;  /* 0x0000007e047c723c */ /* 0x040fe20000041898 */
[----:B------:R-:W2:Y:S04]  /*1f5a0*/  LDSM.16.MT88.4 R152, [R214+0x10800] ;  /* 0x01080000d698783b */ /* 0x000ea80000004200 */
[----:B------:R-:W-:Y:S03]  /*1f5b0*/  MUFU.EX2 R211, R211 ;  /* 0x000000d300d37308 */ /* 0x000fe60000000800 */
[C---:B-----5:R-:W-:Y:S05]  /*1f5c0*/  HMMA.16816.F32.BF16 R112, R4.reuse, R116, R112 ;  /* 0x000000740470723c */ /* 0x060fea0000041870 */
[----:B------:R-:W5:Y:S03]  /*1f5d0*/  MUFU.EX2 R222, R222 ;  /* 0x000000de00de7308 */ /* 0x000f660000000800 */
[C---:B---3--:R-:W-:Y:S08]  /*1f5e0*/  HMMA.16816.F32.BF16 R104, R4.reuse, R108, R104 ;  /* 0x0000006c0468723c */ /* 0x048ff00000041868 */
[C---:B------:R-:W-:Y:S01]  /*1f5f0*/  HMMA.16816.F32.BF16 R116, R4.reuse, R118, R136 ;  /* 0x000000760474723c */ /* 0x040fe20000041888 */
[----:B------:R-:W3:Y:S07]  /*1f600*/  LDSM.16.MT88.4 R136, [R214+0x12800] ;  /* 0x01280000d688783b */ /* 0x000eee0000004200 */
[----:B------:R-:W-:Y:S01]  /*1f610*/  HMMA.16816.F32.BF16 R108, R4, R110, R128 ;  /* 0x0000006e046c723c */ /* 0x000fe20000041880 */
[-C--:B------:R-:W-:Y:S01]  /*1f620*/  FMUL.FTZ R128, R144, R201.reuse ;  /* 0x000000c990807220 */ /* 0x080fe20000410000 */
[----:B------:R-:W-:Y:S01]  /*1f630*/  FMUL.FTZ R129, R145, R201 ;  /* 0x000000c991817220 */ /* 0x000fe20000410000 */
[-C--:B------:R-:W-:Y:S01]  /*1f640*/  FMUL.FTZ R130, R146, R3.reuse ;  /* 0x0000000392827220 */ /* 0x080fe20000410000 */
[-C--:B------:R-:W-:Y:S01]  /*1f650*/  FMUL.FTZ R131, R147, R3.reuse ;  /* 0x0000000393837220 */ /* 0x080fe20000410000 */
[----:B------:R-:W-:Y:S01]  /*1f660*/  FFMA.FTZ R3, R237, R3, R192 ;  /* 0x00000003ed037223 */ /* 0x000fe200000100c0 */
[----:B------:R-:W1:Y:S03]  /*1f670*/  LDSM.16.MT88.4 R144, [R213+0x2800] ;  /* 0x00280000d590783b */ /* 0x000e660000004200 */
[----:B------:R-:W-:-:S02]  /*1f680*/  FADD.FTZ R3, R2, R3 ;  /* 0x0000000302037221 */ /* 0x000fc40000010000 */
[C---:B----4-:R-:W-:Y:S01]  /*1f690*/  HMMA.16816.F32.BF16 R128, R4.reuse, R132, R128 ;  /* 0x000000840480723c */ /* 0x050fe20000041880 */
[----:B------:R-:W-:Y:S01]  /*1f6a0*/  F2FP.BF16.F32.PACK_AB R132, R208, R209 ;  /* 0x000000d1d084723e */ /* 0x000fe200000010ff */
[----:B------:R-:W-:Y:S01]  /*1f6b0*/  FADD.FTZ R2, R0, R3 ;  /* 0x0000000300027221 */ /* 0x000fe20000010000 */
[----:B------:R-:W-:Y:S01]  /*1f6c0*/  F2FP.BF16.F32.PACK_AB R133, R206, R207 ;  /* 0x000000cfce85723e */ /* 0x000fe200000010ff */
[----:B------:R-:W-:Y:S02]  /*1f6d0*/  FADD.FTZ R0, R193, R194 ;  /* 0x000000c2c1007221 */ /* 0x000fe40000010000 */
[----:B------:R-:W-:Y:S02]  /*1f6e0*/  FADD.FTZ R2, R199, R2 ;  /* 0x00000002c7027221 */ /* 0x000fe40000010000 */
[----:B------:R-:W-:Y:S01]  /*1f6f0*/  HMMA.16816.F32.BF16 R4, R4, R134, R148 ;  /* 0x000000860404723c */ /* 0x000fe20000041894 */
[----:B------:R-:W-:Y:S01]  /*1f700*/  F2FP.BF16.F32.PACK_AB R134, R202, R203 ;  /* 0x000000cbca86723e */ /* 0x000fe200000010ff */
[----:B------:R-:W4:Y:S01]  /*1f710*/  LDSM.16.MT88.4 R148, [R204+0x800] ;  /* 0x00080000cc94783b */ /* 0x000f220000004200 */
[----:B------:R-:W-:Y:S01]  /*1f720*/  F2FP.BF16.F32.PACK_AB R135, R210, R205 ;  /* 0x000000cdd287723e */ /* 0x000fe200000010ff */
[----:B------:R-:W-:Y:S01]  /*1f730*/  FADD.FTZ R209, R209, R0 ;  /* 0x00000000d1d17221 */ /* 0x000fe20000010000 */
[----:B------:R-:W-:-:S03]  /*1f740*/  FADD.FTZ R207, R207, R2 ;  /* 0x00000002cfcf7221 */ /* 0x000fc60000010000 */
[----:B------:R-:W-:Y:S01]  /*1f750*/  FADD.FTZ R208, R208, R209 ;  /* 0x000000d1d0d07221 */ /* 0x000fe20000010000 */
[----:B------:R-:W-:Y:S01]  /*1f760*/  FADD.FTZ R206, R206, R207 ;  /* 0x000000cfcece7221 */ /* 0x000fe20000010000 */
[----:B--2---:R-:W-:Y:S02]  /*1f770*/  HMMA.16816.F32.BF16 R16, R132, R152, R16 ;  /* 0x000000988410723c */ /* 0x004fe40000041810 */
[----:B------:R-:W-:Y:S01]  /*1f780*/  FADD.FTZ R203, R203, R208 ;  /* 0x000000d0cbcb7221 */ /* 0x000fe20000010000 */
[----:B------:R-:W-:-:S03]  /*1f790*/  FADD.FTZ R205, R205, R206 ;  /* 0x000000cecdcd7221 */ /* 0x000fc60000010000 */
[----:B------:R-:W-:Y:S01]  /*1f7a0*/  FADD.FTZ R202, R202, R203 ;  /* 0x000000cbcaca7221 */ /* 0x000fe20000010000 */
[----:B------:R-:W-:Y:S01]  /*1f7b0*/  FADD.FTZ R210, R210, R205 ;  /* 0x000000cdd2d27221 */ /* 0x000fe20000010000 */
[C---:B------:R-:W-:Y:S01]  /*1f7c0*/  HMMA.16816.F32.BF16 R20, R132.reuse, R154, R20 ;  /* 0x0000009a8414723c */ /* 0x040fe20000041814 */
[----:B------:R-:W2:Y:S07]  /*1f7d0*/  LDSM.16.MT88.4 R152, [R214+0x14800] ;  /* 0x01480000d698783b */ /* 0x000eae0000004200 */
[C---:B------:R-:W-:Y:S08]  /*1f7e0*/  HMMA.16816.F32.BF16 R24, R132.reuse, R156, R24 ;  /* 0x0000009c8418723c */ /* 0x040ff00000041818 */
[C---:B------:R-:W-:Y:S01]  /*1f7f0*/  HMMA.16816.F32.BF16 R28, R132.reuse, R158, R28 ;  /* 0x0000009e841c723c */ /* 0x040fe2000004181c */
[----:B------:R-:W5:Y:S07]  /*1f800*/  LDSM.16.MT88.4 R156, [R204+0x4800] ;  /* 0x00480000cc9c783b */ /* 0x000f6e0000004200 */
[C---:B---3--:R-:W-:Y:S08]  /*1f810*/  HMMA.16816.F32.BF16 R48, R132.reuse, R136, R48 ;  /* 0x000000888430723c */ /* 0x048ff00000041830 */
[C---:B------:R-:W-:Y:S08]  /*1f820*/  HMMA.16816.F32.BF16 R40, R132.reuse, R140, R40 ;  /* 0x0000008c8428723c */ /* 0x040ff00000041828 */
[C---:B------:R-:W-:Y:S08]  /*1f830*/  HMMA.16816.F32.BF16 R44, R132.reuse, R142, R44 ;  /* 0x0000008e842c723c */ /* 0x040ff0000004182c */
[C---:B------:R-:W-:Y:S01]  /*1f840*/  HMMA.16816.F32.BF16 R136, R132.reuse, R138, R52 ;  /* 0x0000008a8488723c */ /* 0x040fe20000041834 */
[----:B------:R-:W3:Y:S07]  /*1f850*/  LDSM.16.MT88.4 R52, [R221+0x16800] ;  /* 0x01680000dd34783b */ /* 0x000eee0000004200 */
[C---:B-1----:R-:W-:Y:S01]  /*1f860*/  HMMA.16816.F32.BF16 R140, R132.reuse, R144, R56 ;  /* 0x00000090848c723c */ /* 0x042fe20000041838 */
[----:B------:R-:W1:Y:S07]  /*1f870*/  LDSM.16.MT88.4 R56, [R204+0x6800] ;  /* 0x00680000cc38783b */ /* 0x000e6e0000004200 */
[C---:B------:R-:W-:Y:S08]  /*1f880*/  HMMA.16816.F32.BF16 R8, R132.reuse, R160, R8 ;  /* 0x000000a08408723c */ /* 0x040ff00000041808 */
[C---:B------:R-:W-:Y:S01]  /*1f890*/  HMMA.16816.F32.BF16 R12, R132.reuse, R162, R12 ;  /* 0x000000a2840c723c */ /* 0x040fe2000004180c */
[----:B------:R-:W1:Y:S07]  /*1f8a0*/  LDSM.16.MT88.4 R160, [R221+0x14800] ;  /* 0x01480000dda0783b */ /* 0x000e6e0000004200 */
[C---:B----4-:R-:W-:Y:S08]  /*1f8b0*/  HMMA.16816.F32.BF16 R32, R132.reuse, R148, R32 ;  /* 0x000000948420723c */ /* 0x050ff00000041820 */
[C---:B------:R-:W-:Y:S08]  /*1f8c0*/  HMMA.16816.F32.BF16 R36, R132.reuse, R150, R36 ;  /* 0x000000968424723c */ /* 0x040ff00000041824 */
[C---:B--2---:R-:W-:Y:S08]  /*1f8d0*/  HMMA.16816.F32.BF16 R80, R132.reuse, R152, R80 ;  /* 0x000000988450723c */ /* 0x044ff00000041850 */
[C---:B-----5:R-:W-:Y:S01]  /*1f8e0*/  HMMA.16816.F32.BF16 R172, R132.reuse, R156, R96 ;  /* 0x0000009c84ac723c */ /* 0x060fe20000041860 */
[----:B------:R-:W-:Y:S07]  /*1f8f0*/  LDSM.16.MT88.4 R96, [R221+0x15000] ;  /* 0x01500000dd60783b */ /* 0x000fee0000004200 */
[C---:B------:R-:W-:Y:S01]  /*1f900*/  HMMA.16816.F32.BF16 R100, R132.reuse, R158, R100 ;  /* 0x0000009e8464723c */ /* 0x040fe20000041864 */
[----:B------:R-:W2:Y:S07]  /*1f910*/  LDSM.16.MT88.4 R156, [R221+0x11000] ;  /* 0x01100000dd9c783b */ /* 0x000eae0000004200 */
[C---:B------:R-:W-:Y:S01]  /*1f920*/  HMMA.16816.F32.BF16 R148, R132.reuse, R164, R64 ;  /* 0x000000a48494723c */ /* 0x040fe20000041840 */
[----:B------:R-:W-:Y:S07]  /*1f930*/  LDSM.16.MT88.4 R64, [R221+0x13000] ;  /* 0x01300000dd40783b */ /* 0x000fee0000004200 */
[C---:B------:R-:W-:Y:S08]  /*1f940*/  HMMA.16816.F32.BF16 R68, R132.reuse, R166, R68 ;  /* 0x000000a68444723c */ /* 0x040ff00000041844 */
[C---:B------:R-:W-:Y:S01]  /*1f950*/  HMMA.16816.F32.BF16 R152, R132.reuse, R154, R84 ;  /* 0x0000009a8498723c */ /* 0x040fe20000041854 */
[----:B------:R-:W4:Y:S07]  /*1f960*/  LDSM.16.MT88.4 R84, [R214+0x13000] ;  /* 0x01300000d654783b */ /* 0x000f2e0000004200 */
[C---:B------:R-:W-:Y:S01]  /*1f970*/  HMMA.16816.F32.BF16 R164, R132.reuse, R168, R88 ;  /* 0x000000a884a4723c */ /* 0x040fe20000041858 */
[----:B------:R-:W5:Y:S07]  /*1f980*/  LDSM.16.MT88.4 R88, [R204+0x3000] ;  /* 0x00300000cc58783b */ /* 0x000f6e0000004200 */
[C---:B---3--:R-:W-:Y:S08]  /*1f990*/  HMMA.16816.F32.BF16 R104, R132.reuse, R52, R104 ;  /* 0x000000348468723c */ /* 0x048ff00000041868 */
[C---:B------:R-:W-:Y:S01]  /*1f9a0*/  HMMA.16816.F32.BF16 R108, R132.reuse, R54, R108 ;  /* 0x00000036846c723c */ /* 0x040fe2000004186c */
[----:B------:R-:W3:Y:S07]  /*1f9b0*/  LDSM.16.MT88.4 R52, [R213+0x1000] ;  /* 0x00100000d534783b */ /* 0x000eee0000004200 */
[C---:B------:R-:W-:Y:S01]  /*1f9c0*/  HMMA.16816.F32.BF16 R144, R132.reuse, R146, R60 ;  /* 0x000000928490723c */ /* 0x040fe2000004183c */
[----:B------:R-:W3:Y:S07]  /*1f9d0*/  LDSM.16.MT88.4 R60, [R214+0x11000] ;  /* 0x01100000d63c783b */ /* 0x000eee0000004200 */
[C---:B-1----:R-:W-:Y:S01]  /*1f9e0*/  HMMA.16816.F32.BF16 R188, R132.reuse, R56, R128 ;  /* 0x0000003884bc723c */ /* 0x042fe20000041880 */
[----:B------:R-:W-:Y:S07]  /*1f9f0*/  LDSM.16.MT88.4 R128, [R221+0x17000] ;  /* 0x01700000dd80783b */ /* 0x000fee0000004200 */
[C---:B------:R-:W-:Y:S01]  /*1fa00*/  HMMA.16816.F32.BF16 R4, R132.reuse, R58, R4 ;  /* 0x0000003a8404723c */ /* 0x040fe20000041804 */
[----:B------:R-:W1:Y:S07]  /*1fa10*/  LDSM.16.MT88.4 R56, [R204+0x1000] ;  /* 0x00100000cc38783b */ /* 0x000e6e0000004200 */
[C---:B------:R-:W-:Y:S08]  /*1fa20*/  HMMA.16816.F32.BF16 R112, R132.reuse, R176, R112 ;  /* 0x000000b08470723c */ /* 0x040ff00000041870 */
[C---:B------:R-:W-:Y:S01]  /*1fa30*/  HMMA.16816.F32.BF16 R180, R132.reuse, R184, R120 ;  /* 0x000000b884b4723c */ /* 0x040fe20000041878 */
[----:B------:R-:W-:Y:S07]  /*1fa40*/  LDSM.16.MT88.4 R120, [R204+0x5000] ;  /* 0x00500000cc78783b */ /* 0x000fee0000004200 */
[C---:B------:R-:W-:Y:S08]  /*1fa50*/  HMMA.16816.F32.BF16 R72, R132.reuse, R160, R72 ;  /* 0x000000a08448723c */ /* 0x040ff00000041848 */
[C---:B------:R-:W-:Y:S08]  /*1fa60*/  HMMA.16816.F32.BF16 R76, R132.reuse, R162, R76 ;  /* 0x000000a2844c723c */ /* 0x040ff0000004184c */
[C---:B------:R-:W-:Y:S08]  /*1fa70*/  HMMA.16816.F32.BF16 R168, R132.reuse, R170, R92 ;  /* 0x000000aa84a8723c */ /* 0x040ff0000004185c */
[C---:B------:R-:W-:Y:S08]  /*1fa80*/  HMMA.16816.F32.BF16 R176, R132.reuse, R178, R116 ;  /* 0x000000b284b0723c */ /* 0x040ff00000041874 */
[----:B------:R-:W-:Y:S01]  /*1fa90*/  HMMA.16816.F32.BF16 R184, R132, R186, R124 ;  /* 0x000000ba84b8723c */ /* 0x000fe2000004187c */
        /* <DEDUP_REMOVED lines=10> */
[----:B--2---:R-:W-:Y:S01]  /*1fb40*/  HMMA.16816.F32.BF16 R160, R132, R156, R8 ;  /* 0x0000009c84a0723c */ /* 0x004fe20000041808 */
[----:B------:R-:W2:Y:S01]  /*1fb50*/  LDSM.16.MT88.4 R8, [R213+0x3000] ;  /* 0x00300000d508783b */ /* 0x000ea20000004200 */
[----:B------:R-:W-:Y:S01]  /*1fb60*/  FADD.FTZ R3, R240, R3 ;  /* 0x00000003f0037221 */ /* 0x000fe20000010000 */
[----:B------:R-:W-:-:S05]  /*1fb70*/  FADD.FTZ R244, R244, R243 ;  /* 0x000000f3f4f47221 */ /* 0x000fca0000010000 */
[C---:B----4-:R-:W-:Y:S08]  /*1fb80*/  HMMA.16816.F32.BF16 R48, R132.reuse, R84, R48 ;  /* 0x000000548430723c */ /* 0x050ff00000041830 */
[C---:B------:R-:W-:Y:S08]  /*1fb90*/  HMMA.16816.F32.BF16 R136, R132.reuse, R86, R136 ;  /* 0x000000568488723c */ /* 0x040ff00000041888 */
[C---:B-----5:R-:W-:Y:S01]  /*1fba0*/  HMMA.16816.F32.BF16 R84, R132.reuse, R88, R148 ;  /* 0x000000588454723c */ /* 0x060fe20000041894 */
[----:B------:R-:W4:Y:S07]  /*1fbb0*/  LDSM.16.MT88.4 R148, [R204+0x7000] ;  /* 0x00700000cc94783b */ /* 0x000f2e0000004200 */
[C---:B---3--:R-:W-:Y:S08]  /*1fbc0*/  HMMA.16816.F32.BF16 R24, R132.reuse, R52, R24 ;  /* 0x000000348418723c */ /* 0x048ff00000041818 */
[C---:B------:R-:W-:Y:S08]  /*1fbd0*/  HMMA.16816.F32.BF16 R28, R132.reuse, R54, R28 ;  /* 0x00000036841c723c */ /* 0x040ff0000004181c */
[C---:B------:R-:W-:Y:S01]  /*1fbe0*/  HMMA.16816.F32.BF16 R156, R132.reuse, R158, R12 ;  /* 0x0000009e849c723c */ /* 0x040fe2000004180c */
[----:B------:R-:W-:Y:S07]  /*1fbf0*/  LDSM.16.MT88.4 R12, [R213+0x5000] ;  /* 0x00500000d50c783b */ /* 0x000fee0000004200 */
[C---:B------:R-:W-:Y:S08]  /*1fc00*/  HMMA.16816.F32.BF16 R16, R132.reuse, R60, R16 ;  /* 0x0000003c8410723c */ /* 0x040ff00000041810 */
[C---:B------:R-:W-:Y:S08]  /*1fc10*/  HMMA.16816.F32.BF16 R20, R132.reuse, R62, R20 ;  /* 0x0000003e8414723c */ /* 0x040ff00000041814 */
[C---:B-1----:R-:W-:Y:S01]  /*1fc20*/  HMMA.16816.F32.BF16 R52, R132.reuse, R56, R32 ;  /* 0x000000388434723c */ /* 0x042fe20000041820 */
[----:B------:R-:W1:Y:S07]  /*1fc30*/  LDSM.16.MT88.4 R32, [R214+0x15000] ;  /* 0x01500000d620783b */ /* 0x000e6e0000004200 */
[C---:B------:R-:W-:Y:S01]  /*1fc40*/  HMMA.16816.F32.BF16 R56, R132.reuse, R58, R36 ;  /* 0x0000003a8438723c */ /* 0x040fe20000041824 */
[----:B------:R-:W3:Y:S07]  /*1fc50*/  LDSM.16.MT88.4 R36, [R214+0x17000] ;  /* 0x01700000d624783b */ /* 0x000eee0000004200 */
[C---:B------:R-:W-:Y:S01]  /*1fc60*/  HMMA.16816.F32.BF16 R60, R132.reuse, R64, R40 ;  /* 0x00000040843c723c */ /* 0x040fe20000041828 */
[----:B------:R-:W-:Y:S07]  /*1fc70*/  LDSM.16.MT88.4 R40, [R214+0x11800] ;  /* 0x01180000d628783b */ /* 0x000fee0000004200 */
[C---:B------:R-:W-:Y:S01]  /*1fc80*/  HMMA.16816.F32.BF16 R64, R132.reuse, R66, R44 ;  /* 0x000000428440723c */ /* 0x040fe2000004182c */
[----:B------:R-:W5:Y:S07]  /*1fc90*/  LDSM.16.MT88.4 R44, [R213+0x7000] ;  /* 0x00700000d52c783b */ /* 0x000f6e0000004200 */
[C---:B--2---:R-:W-:Y:S08]  /*1fca0*/  HMMA.16816.F32.BF16 R140, R132.reuse, R8, R140 ;  /* 0x00000008848c723c */ /* 0x044ff0000004188c */
[C---:B------:R-:W-:Y:S08]  /*1fcb0*/  HMMA.16816.F32.BF16 R8, R132.reuse, R10, R144 ;  /* 0x0000000a8408723c */ /* 0x040ff00000041890 */
[C---:B----4-:R-:W-:Y:S01]  /*1fcc0*/  HMMA.16816.F32.BF16 R144, R132.reuse, R148, R188 ;  /* 0x000000948490723c */ /* 0x050fe200000418bc */
        /* <DEDUP_REMOVED lines=10> */
[----:B------:R-:W2:Y:S01]  /*1fd70*/  LDSM.16.MT88.4 R72, [R214+0x13800] ;  /* 0x01380000d648783b */ /* 0x000ea20000004200 */
[----:B------:R-:W-:Y:S01]  /*1fd80*/  FADD.FTZ R224, R224, R223 ;  /* 0x000000dfe0e07221 */ /* 0x000fe20000010000 */
[----:B------:R-:W-:Y:S01]  /*1fd90*/  FADD.FTZ R212, R212, R245 ;  /* 0x000000f5d4d47221 */ /* 0x000fe20000010000 */
[----:B------:R-:W-:-:S02]  /*1fda0*/  MOV R3, R197 ;  /* 0x000000c500037202 */ /* 0x000fc40000000f00 */
[----:B------:R-:W-:Y:S01]  /*1fdb0*/  FADD.FTZ R211, R211, R224 ;  /* 0x000000e0d3d37221 */ /* 0x000fe20000010000 */
[----:B------:R-:W-:Y:S01]  /*1fdc0*/  FADD.FTZ R239, R217, R212 ;  /* 0x000000d4d9ef7221 */ /* 0x000fe20000010000 */
[----:B-1----:R-:W-:Y:S02]  /*1fdd0*/  HMMA.16816.F32.BF16 R80, R132, R32, R80 ;  /* 0x000000208450723c */ /* 0x002fe40000041850 */
[----:B------:R-:W-:-:S06]  /*1fde0*/  FADD.FTZ R237, R222, R211 ;  /* 0x000000d3deed7221 */ /* 0x000fcc0000010000 */
[C---:B------:R-:W-:Y:S08]  /*1fdf0*/  HMMA.16816.F32.BF16 R152, R132.reuse, R34, R152 ;  /* 0x000000228498723c */ /* 0x040ff00000041898 */
[C---:B------:R-:W-:Y:S08]  /*1fe00*/  HMMA.16816.F32.BF16 R164, R132.reuse, R12, R164 ;  /* 0x0000000c84a4723c */ /* 0x040ff000000418a4 */
[C---:B------:R-:W-:Y:S08]  /*1fe10*/  HMMA.16816.F32.BF16 R168, R132.reuse, R14, R168 ;  /* 0x0000000e84a8723c */ /* 0x040ff000000418a8 */
[C---:B------:R-:W-:Y:S01]  /*1fe20*/  HMMA.16816.F32.BF16 R124, R132.reuse, R128, R104 ;  /* 0x00000080847c723c */ /* 0x040fe20000041868 */
[----:B------:R-:W1:Y:S07]  /*1fe30*/  LDSM.16.MT88.4 R104, [R214+0x15800] ;  /* 0x01580000d668783b */ /* 0x000e6e0000004200 */
[C---:B---3--:R-:W-:Y:S01]  /*1fe40*/  HMMA.16816.F32.BF16 R32, R132.reuse, R36, R112 ;  /* 0x000000248420723c */ /* 0x048fe20000041870 */
[----:B------:R-:W-:Y:S07]  /*1fe50*/  LDSM.16.MT88.4 R112, [R213+0x5800] ;  /* 0x00580000d570783b */ /* 0x000fee0000004200 */
[C---:B------:R-:W-:Y:S01]  /*1fe60*/  HMMA.16816.F32.BF16 R12, R132.reuse, R38, R176 ;  /* 0x00000026840c723c */ /* 0x040fe200000418b0 */
[----:B------:R-:W-:Y:S07]  /*1fe70*/  LDSM.16.MT88.4 R176, [R221+0x11800] ;  /* 0x01180000ddb0783b */ /* 0x000fee0000004200 */
[C---:B------:R-:W-:Y:S01]  /*1fe80*/  HMMA.16816.F32.BF16 R128, R132.reuse, R130, R108 ;  /* 0x000000828480723c */ /* 0x040fe2000004186c */
[----:B------:R-:W-:Y:S07]  /*1fe90*/  LDSM.16.MT88.4 R108, [R213+0x3800] ;  /* 0x00380000d56c783b */ /* 0x000fee0000004200 */
[C---:B-----5:R-:W-:Y:S08]  /*1fea0*/  HMMA.16816.F32.BF16 R180, R132.reuse, R44, R180 ;  /* 0x0000002c84b4723c */ /* 0x060ff000000418b4 */
[----:B------:R-:W-:Y:S01]  /*1feb0*/  HMMA.16816.F32.BF16 R184, R132, R46, R184 ;  /* 0x0000002e84b8723c */ /* 0x000fe200000418b8 */
[----:B------:R-:W3:Y:S07]  /*1fec0*/  LDSM.16.MT88.4 R44, [R214+0x17800] ;  /* 0x01780000d62c783b */ /* 0x000eee0000004200 */
[----:B------:R-:W-:Y:S01]  /*1fed0*/  HMMA.16816.F32.BF16 R36, R4, R40, R16 ;  /* 0x000000280424723c */ /* 0x000fe20000041810 */
[----:B------:R-:W4:Y:S07]  /*1fee0*/  LDSM.16.MT88.4 R16, [R221+0x15800] ;  /* 0x01580000dd10783b */ /* 0x000f2e0000004200 */
[C---:B------:R-:W-:Y:S01]  /*1fef0*/  HMMA.16816.F32.BF16 R96, R132.reuse, R98, R76 ;  /* 0x000000628460723c */ /* 0x040fe2000004184c */
[----:B------:R-:W5:Y:S07]  /*1ff00*/  LDSM.16.MT88.4 R76, [R213+0x1800] ;  /* 0x00180000d54c783b */ /* 0x000f6e0000004200 */
[C---:B------:R-:W-:Y:S08]  /*1ff10*/  HMMA.16816.F32.BF16 R88, R132.reuse, R90, R68 ;  /* 0x0000005a8458723c */ /* 0x040ff00000041844 */
[C---:B------:R-:W-:Y:S01]  /*1ff20*/  HMMA.16816.F32.BF16 R116, R132.reuse, R120, R172 ;  /* 0x000000788474723c */ /* 0x040fe200000418ac */
[----:B------:R-:W5:Y:S07]  /*1ff30*/  LDSM.16.MT88.4 R172, [R204+0x1800] ;  /* 0x00180000ccac783b */ /* 0x000f6e0000004200 */
[----:B------:R-:W-:Y:S08]  /*1ff40*/  HMMA.16816.F32.BF16 R120, R132, R122, R100 ;  /* 0x0000007a8478723c */ /* 0x000ff00000041864 */
[C---:B--2---:R-:W-:Y:S08]  /*1ff50*/  HMMA.16816.F32.BF16 R68, R4.reuse, R72, R48 ;  /* 0x000000480444723c */ /* 0x044ff00000041830 */
[C---:B------:R-:W-:Y:S08]  /*1ff60*/  HMMA.16816.F32.BF16 R72, R4.reuse, R74, R136 ;  /* 0x0000004a0448723c */ /* 0x040ff00000041888 */
[C---:B-1----:R-:W-:Y:S08]  /*1ff70*/  HMMA.16816.F32.BF16 R100, R4.reuse, R104, R80 ;  /* 0x000000680464723c */ /* 0x042ff00000041850 */
[C---:B------:R-:W-:Y:S01]  /*1ff80*/  HMMA.16816.F32.BF16 R40, R4.reuse, R42, R20 ;  /* 0x0000002a0428723c */ /* 0x040fe20000041814 */
[----:B------:R-:W-:Y:S07]  /*1ff90*/  LDSM.16.MT88.4 R20, [R204+0x3800] ;  /* 0x00380000cc14783b */ /* 0x000fee0000004200 */
[C---:B---3--:R-:W-:Y:S01]  /*1ffa0*/  HMMA.16816.F32.BF16 R132, R4.reuse, R44, R32 ;  /* 0x0000002c0484723c */ /* 0x048fe20000041820 */
[----:B------:R-:W1:Y:S07]  /*1ffb0*/  LDSM.16.MT88.4 R32, [R221+0x13800] ;  /* 0x01380000dd20783b */ /* 0x000e6e0000004200 */
        /* <DEDUP_REMOVED lines=26> */
[C---:B---3--:R-:W-:Y:S08]  /*20160*/  HMMA.16816.F32.BF16 R124, R4.reuse, R8, R124 ;  /* 0x00000008047c723c */ /* 0x048ff0000004187c */
[C---:B------:R-:W-:Y:S08]  /*20170*/  HMMA.16816.F32.BF16 R128, R4.reuse, R10, R128 ;  /* 0x0000000a0480723c */ /* 0x040ff00000041880 */
[C---:B----4-:R-:W-:Y:S08]  /*20180*/  HMMA.16816.F32.BF16 R144, R4.reuse, R16, R144 ;  /* 0x000000100490723c */ /* 0x050ff00000041890 */
[----:B------:R-:W-:-:S15]  /*20190*/  HMMA.16816.F32.BF16 R148, R4, R18, R148 ;  /* 0x000000120494723c */ /* 0x000fde0000041894 */
[----:B------:R-:W-:-:S05]  /*201a0*/  NOP ;  /* 0x0000000000007918 */ /* 0x000fca0000000000 */
.L_x_2671:
[----:B------:R-:W-:-:S09]  /*201b0*/  UISETP.GE.AND UP0, UPT, UR14, URZ, UPT ;  /* 0x000000ff0e00728c */ /* 0x000fd2000bf06270 */
[----:B------:R-:W-:Y:S05]  /*201c0*/  BRA.U !UP0, `(.L_x_2677) ;  /* 0x0000004508fc7547 */ /* 0x000fea000b800000 */
[----:B------:R-:W1:Y:S01]  /*201d0*/  S2UR UR8, SR_CgaCtaId ;  /* 0x00000000000879c3 */ /* 0x000e620000008800 */
[----:B------:R-:W-:Y:S01]  /*201e0*/  USHF.L.U32 UR15, UR14, 0x6, URZ ;  /* 0x000000060e0f7899 */ /* 0x000fe200080006ff */
[----:B------:R-:W-:Y:S01]  /*201f0*/  IMAD.MOV.U32 R2, RZ, RZ, 0x20 ;  /* 0x00000020ff027424 */ /* 0x000fe200078e00ff */
[----:B------:R-:W-:Y:S01]  /*20200*/  UISETP.NE.U32.AND UP0, UPT, UR12, URZ, UPT ;  /* 0x000000ff0c00728c */ /* 0x000fe2000bf05070 */
[----:B------:R-:W-:Y:S01]  /*20210*/  IMAD.MOV.U32 R0, RZ, RZ, R3 ;  /* 0x000000ffff007224 */ /* 0x000fe200078e0003 */
[----:B------:R-:W-:Y:S01]  /*20220*/  MOV R165, R164 ;  /* 0x000000a400a57202 */ /* 0x000fe20000000f00 */
[----:B------:R-:W-:Y:S01]  /*20230*/  VIADD R232, R221, 0x10000 ;  /* 0x00010000dde87836 */ /* 0x000fe20000000000 */
[----:B------:R-:W-:Y:S01]  /*20240*/  UISETP.NE.AND.EX UP0, UPT, UR13, URZ, UPT, UP0 ;  /* 0x000000ff0d00728c */ /* 0x000fe2000bf05300 */
[----:B------:R-:W-:Y:S01]  /*20250*/  IMAD.U32 R5, RZ, RZ, UR15 ;  /* 0x0000000fff057e24 */ /* 0x000fe2000f8e00ff */
[----:B------:R-:W-:Y:S01]  /*20260*/  SEL R2, R2, 0xffffffe0, !P1 ;  /* 0xffffffe002027807 */ /* 0x000fe20004800000 */
[----:B------:R-:W-:Y:S01]  /*20270*/  UMOV UR9, 0x400 ;  /* 0x0000040000097882 */ /* 0x000fe20000000000 */
[----:B------:R-:W-:Y:S01]  /*20280*/  MOV R233, RZ ;  /* 0x000000ff00e97202 */ /* 0x000fe20000000f00 */
[----:B------:R-:W-:Y:S01]  /*20290*/  UIADD3 UR14, UPT, UPT, UR14, 0x1, URZ ;  /* 0x000000010e0e7890 */ /* 0x000fe2000fffe0ff */
[----:B------:R-:W-:Y:S01]  /*202a0*/  LOP3.LUT R234, R5, 0x20, R200, 0xfe, !PT ;  /* 0x0000002005ea7812 */ /* 0x000fe200078efec8 */
[----:B------:R-:W2:Y:S01]  /*202b0*/  LDCU UR12, c[0x0][0x440] ;  /* 0x00008800ff0c77ac */ /* 0x000ea20008000800 */
[----:B------:R-:W-:-:S02]  /*202c0*/  PLOP3.LUT P5, PT, PT, PT, UP0, 0x80, 0x8 ;  /* 0x000000000008781c */ /* 0x000fc40003faf008 */
[----:B------:R-:W-:Y:S01]  /*202d0*/  IADD3 R217, PT, PT, R2, R221, RZ ;  /* 0x000000dd02d97210 */ /* 0x000fe20007ffe0ff */
[----:B------:R-:W3:Y:S01]  /*202e0*/  LDCU UR4, c[0x0][0x45c] ;  /* 0x00008b80ff0477ac */ /* 0x000ee20008000800 */
[----:B------:R-:W4:Y:S01]  /*202f0*/  LDCU.64 UR16, c[0x0][0x358] ;  /* 0x00006b00ff1077ac */ /* 0x000f220008000a00 */
[----:B------:R-:W2:Y:S01]  /*20300*/  LDCU.64 UR6, c[0x0][0x3a0] ;  /* 0x00007400ff0677ac */ /* 0x000ea20008000a00 */
[----:B------:R-:W2:Y:S01]  /*20310*/  LDCU.64 UR10, c[0x0][0x3a8] ;  /* 0x00007500ff0a77ac */ /* 0x000ea20008000a00 */
[----:B------:R-:W-:Y:S02]  /*20320*/  UIADD3 UR15, UPT, UPT, UR15, 0x40, URZ ;  /* 0x000000400f0f7890 */ /* 0x000fe4000fffe0ff */
[----:B-1----:R-:W-:-:S12]  /*20330*/  ULEA UR8, UR8, UR9, 0x18 ;  /* 0x0000000908087291 */ /* 0x002fd8000f8ec0ff */
.L_x_2681:
[----:B------:R-:W-:Y:S01]  /*20340*/  @!P5 IADD3 R7, P0, PT, RZ, -R233, RZ ;  /* 0x800000e9ff07d210 */ /* 0x000fe20007f1e0ff */
[----:B------:R-:W1:Y:S01]  /*20350*/  S2R R219, SR_TID.X ;  /* 0x0000000000db7919 */ /* 0x000e620000002100 */
[----:B------:R-:W5:Y:S01]  /*20360*/  @!P5 LDC R6, c[0x0][0x3c0] ;  /* 0x0000f000ff06db82 */ /* 0x000f620000000800 */
[----:B------:R-:W-:Y:S07]  /*20370*/  DEPBAR.LE SB0, 0x0 ;  /* 0x000080000000791a */ /* 0x000fee0000000000 */
[----:B------:R-:W-:Y:S01]  /*20380*/  BAR.SYNC.DEFER_BLOCKING 0x0 ;  /* 0x0000000000007b1d */ /* 0x000fe20000010000 */
[C---:B-1----:R-:W-:Y:S01]  /*20390*/  LOP3.LUT R235, R219.reuse, 0x38, RZ, 0xc0, !PT ;  /* 0x00000038dbeb7812 */ /* 0x042fe200078ec0ff */
[C---:B------:R-:W-:Y:S01]  /*203a0*/  IMAD.SHL.U32 R220, R219.reuse, 0x8, RZ ;  /* 0x00000008dbdc7824 */ /* 0x040fe200078e00ff */
[----:B------:R-:W-:Y:S01]  /*203b0*/  SHF.R.U32.HI R218, RZ, 0x1, R219 ;  /* 0x00000001ffda7819 */ /* 0x000fe200000116db */
[----:B------:R-:W-:Y:S02]  /*203c0*/  IMAD.SHL.U32 R216, R219, 0x20, RZ ;  /* 0x00000020dbd87824 */ /* 0x000fe400078e00ff */
[----:B-----5:R-:W-:Y:S01]  /*203d0*/  @!P5 IMAD.SHL.U32 R9, R6, 0x40, RZ ;  /* 0x000000400609d824 */ /* 0x020fe200078e00ff */
[--C-:B------:R-:W-:Y:S01]  /*203e0*/  LOP3.LUT R235, R235, 0x1f8, R220.reuse, 0x78, !PT ;  /* 0x000001f8ebeb7812 */ /* 0x100fe200078e78dc */
[----:B------:R-:W-:Y:S01]  /*203f0*/  IMAD.SHL.U32 R3, R219, 0x40, RZ ;  /* 0x00000040db037824 */ /* 0x000fe200078e00ff */
[----:B------:R-:W-:Y:S02]  /*20400*/  LOP3.LUT R216, R216, 0x7c00, RZ, 0xc0, !PT ;  /* 0x00007c00d8d87812 */ /* 0x000fe400078ec0ff */
[----:B------:R-:W-:Y:S02]  /*20410*/  LOP3.LUT R235, R235, 0x1e00, R220, 0xf8, !PT ;  /* 0x00001e00ebeb7812 */ /* 0x000fe400078ef8dc */
[----:B------:R-:W-:Y:S02]  /*20420*/  LOP3.LUT R220, R220, 0x38, RZ, 0xc0, !PT ;  /* 0x00000038dcdc7812 */ /* 0x000fe400078ec0ff */
[----:B------:R-:W-:Y:S02]  /*20430*/  LOP3.LUT R225, R218, 0x8, RZ, 0xc0, !PT ;  /* 0x00000008dae17812 */ /* 0x000fe400078ec0ff */
[C---:B------:R-:W-:Y:S02]  /*20440*/  LOP3.LUT R5, R220.reuse, 0x80, RZ, 0xfc, !PT ;  /* 0x00000080dc057812 */ /* 0x040fe400078efcff */
[----:B------:R-:W-:Y:S02]  /*20450*/  LOP3.LUT R8, R220, 0x40, RZ, 0xfc, !PT ;  /* 0x00000040dc087812 */ /* 0x000fe400078efcff */
[----:B--2---:R-:W-:Y:S02]  /*20460*/  ISETP.GE.AND P2, PT, R5, UR12, PT ;  /* 0x0000000c05007c0c */ /* 0x004fe4000bf46270 */
[----:B------:R-:W-:Y:S01]  /*20470*/  ISETP.GE.AND P3, PT, R8, UR12, PT ;  /* 0x0000000c08007c0c */ /* 0x000fe2000bf66270 */
[----:B------:R-:W1:Y:S01]  /*20480*/  LDC R5, c[0x0][0x3c4] ;  /* 0x0000f100ff057b82 */ /* 0x000e620000000800 */
[----:B------:R-:W-:Y:S01]  /*20490*/  LOP3.LUT R2, R220, 0x1c0, R3, 0xf8, !PT ;  /* 0x000001c0dc027812 */ /* 0x000fe200078ef803 */
[----:B------:R-:W-:Y:S01]  /*204a0*/  @!P5 IMAD.X R8, RZ, RZ, ~R9, P0 ;  /* 0x000000ffff08d224 */ /* 0x000fe200000e0e09 */
[----:B------:R-:W-:Y:S02]  /*204b0*/  LOP3.LUT R4, R216, 0x200, R3, 0xf8, !PT ;  /* 0x00000200d8047812 */ /* 0x000fe400078ef803 */
[----:B------:R-:W-:Y:S02]  /*204c0*/  LOP3.LUT R224, R3, 0x400, RZ, 0xc0, !PT ;  /* 0x0000040003e07812 */ /* 0x000fe400078ec0ff */
[----:B------:R-:W-:Y:S02]  /*204d0*/  @!P5 SHF.R.S64 R7, R7, 0x1f, R8 ;  /* 0x0000001f0707d819 */ /* 0x000fe40000001008 */
[----:B------:R-:W-:Y:S02]  /*204e0*/  LOP3.LUT R3, R2, 0x8, R219, 0x78, !PT ;  /* 0x0000000802037812 */ /* 0x000fe400078e78db */
[----:B------:R-:W-:Y:S01]  /*204f0*/  LOP3.LUT R225, R4, R2, R225, 0xf6, !PT ;  /* 0x0000000204e17212 */ /* 0x000fe200078ef6e1 */
[----:B------:R-:W-:Y:S01]  /*20500*/  IMAD.MOV.U32 R2, RZ, RZ, R228 ;  /* 0x000000ffff027224 */ /* 0x000fe200078e00e4 */
[----:B------:R-:W-:Y:S01]  /*20510*/  LOP3.LUT R4, R220, 0xc0, RZ, 0xfc, !PT ;  /* 0x000000c0dc047812 */ /* 0x000fe200078efcff */
[----:B------:R-:W-:Y:S01]  /*20520*/  IMAD R224, R3, 0x2, R224 ;  /* 0x0000000203e07824 */ /* 0x000fe200078e02e0 */
[----:B------:R-:W-:Y:S01]  /*20530*/  @!P5 IADD3 R228, P0, PT, R228, R7, RZ ;  /* 0x00000007e4e4d210 */ /* 0x000fe20007f1e0ff */
[----:B------:R-:W-:Y:S01]  /*20540*/  IMAD.MOV.U32 R3, RZ, RZ, R229 ;  /* 0x000000ffff037224 */ /* 0x000fe200078e00e5 */
[----:B------:R-:W-:Y:S02]  /*20550*/  ISETP.GE.AND P1, PT, R4, UR12, PT ;  /* 0x0000000c04007c0c */ /* 0x000fe4000bf26270 */
[----:B------:R-:W-:Y:S02]  /*20560*/  @!P5 LEA.HI.X.SX32 R229, R8, R229, 0x1, P0 ;  /* 0x000000e508e5d211 */ /* 0x000fe400000f0eff */
[----:B------:R-:W-:Y:S02]  /*20570*/  ISETP.GE.AND P4, PT, R220, UR12, PT ;  /* 0x0000000cdc007c0c */ /* 0x000fe4000bf86270 */
[----:B------:R-:W-:Y:S01]  /*20580*/  LEA R235, R235, UR8, 0x1 ;  /* 0x00000008ebeb7c11 */ /* 0x000fe2000f8e08ff */
[----:B------:R-:W-:Y:S10]  /*20590*/  @!P5 BRA `(.L_x_2678) ;  /* 0x0000000000f8d947 */ /* 0x000ff40003800000 */
        /* <DEDUP_REMOVED lines=62> */
.L_x_2678:
        /* <DEDUP_REMOVED lines=16> */
[----:B------:R-:W-:Y:S01]  /*20a80*/  UISETP.NE.AND UP0, UPT, UR14, 0x1, UPT ;  /* 0x000000010e00788c */ /* 0x000fe2000bf05270 */
        /* <DEDUP_REMOVED lines=9> */
[C---:B------:R-:W-:Y:S01]  /*20b20*/  LOP3.LUT P0, RZ, R219.reuse, 0x2, RZ, 0xc0, !PT ;  /* 0x00000002dbff7812 */ /* 0x040fe2000780c0ff */
        /* <DEDUP_REMOVED lines=369> */
.L_x_2680:
        /* <DEDUP_REMOVED lines=91> */
.L_x_2679:
[C---:B-1----:R-:W-:Y:S01]  /*227f0*/  IADD3 R167, PT, PT, R234.reuse, -0x20, RZ ;  /* 0xffffffe0eaa77810 */ /* 0x042fe20007ffe0ff */
        /* <DEDUP_REMOVED lines=129> */
[----:B----4-:R-:W-:Y:S01]  /*23010*/  IADD3 R165, PT, PT, R221, 0x10040, RZ ;  /* 0x00010040dda57810 */ /* 0x010fe20007ffe0ff */
[----:B-----5:R-:W-:Y:S01]  /*23020*/  FMUL.FTZ R4, R2, R160 ;  /* 0x000000a002047220 */ /* 0x020fe20000410000 */
        /* <DEDUP_REMOVED lines=409> */
.L_x_2677:
[----:B------:R-:W1:Y:S01]  /*249c0*/  SHFL.BFLY PT, R0, R237, 0x2, 0x1f ;  /* 0x0c401f00ed007f89 */ /* 0x000e6200000e0000 */
[C---:B------:R-:W-:Y:S01]  /*249d0*/  SHF.L.U32 R4, R219.reuse, 0x4, RZ ;  /* 0x00000004db047819 */ /* 0x040fe200000006ff */
[----:B------:R-:W-:Y:S01]  /*249e0*/  UISETP.NE.AND UP1, UPT, UR20, -0x1, UPT ;  /* 0xffffffff1400788c */ /* 0x000fe2000bf25270 */
[C---:B------:R-:W-:Y:S01]  /*249f0*/  LOP3.LUT P1, RZ, R219.reuse, 0x10, RZ, 0xc0, !PT ;  /* 0x00000010dbff7812 */ /* 0x040fe2000782c0ff */
[----:B------:R-:W2:Y:S01]  /*24a00*/  SHFL.BFLY PT, R8, R239, 0x2, 0x1f ;  /* 0x0c401f00ef087f89 */ /* 0x000ea200000e0000 */
[----:B------:R-:W-:Y:S01]  /*24a10*/  LOP3.LUT R4, R4, 0x1c0, RZ, 0xc0, !PT ;  /* 0x000001c004047812 */ /* 0x000fe200078ec0ff */
[----:B------:R-:W3:Y:S01]  /*24a20*/  S2UR UR6, SR_CTAID.Y ;  /* 0x00000000000679c3 */ /* 0x000ee20000002600 */
[----:B------:R-:W-:Y:S01]  /*24a30*/  LOP3.LUT P2, RZ, R219, 0x8, RZ, 0xc0, !PT ;  /* 0x00000008dbff7812 */ /* 0x000fe2000784c0ff */
[----:B------:R-:W4:Y:S01]  /*24a40*/  LDCU.U8 UR7, c[0x0][0x548] ;  /* 0x0000a900ff0777ac */ /* 0x000f220008000000 */
[----:B------:R-:W-:Y:S01]  /*24a50*/  LOP3.LUT R218, R218, 0x30, RZ, 0xc0, !PT ;  /* 0x00000030dada7812 */ /* 0x000fe200078ec0ff */
[----:B------:R-:W-:Y:S01]  /*24a60*/  BSSY.RECONVERGENT B0, `(.L_x_2682) ;  /* 0x0000150000007945 */ /* 0x000fe20003800200 */
[----:B------:R-:W-:Y:S01]  /*24a70*/  MOV R12, 0x7f800000 ;  /* 0x7f800000000c7802 */ /* 0x000fe20000000f00 */
[----:B------:R-:W3:Y:S01]  /*24a80*/  LDCU.64 UR12, c[0x0][0x358] ;  /* 0x00006b00ff0c77ac */ /* 0x000ee20008000a00 */
[----:B------:R-:W5:Y:S01]  /*24a90*/  @UP1 LDCU.64 UR4, c[0x0][0x408] ;  /* 0x00008100ff0417ac */ /* 0x000f620008000a00 */
[----:B-1----:R-:W-:Y:S01]  /*24aa0*/  FADD.FTZ R9, R0, R237 ;  /* 0x000000ed00097221 */ /* 0x002fe20000010000 */
[----:B----4-:R-:W-:Y:S01]  /*24ab0*/  UISETP.NE.AND UP2, UPT, UR7, URZ, UPT ;  /* 0x000000ff0700728c */ /* 0x010fe2000bf45270 */
[----:B------:R-:W1:Y:S01]  /*24ac0*/  S2UR UR7, SR_CTAID.Z ;  /* 0x00000000000779c3 */ /* 0x000e620000002700 */
[----:B--2---:R-:W-:-:S02]  /*24ad0*/  FADD.FTZ R8, R8, R239 ;  /* 0x000000ef08087221 */ /* 0x004fc40000010000 */
[----:B------:R-:W2:Y:S01]  /*24ae0*/  SHFL.BFLY PT, R0, R9, 0x1, 0x1f ;  /* 0x0c201f0009007f89 */ /* 0x000ea200000e0000 */
[----:B------:R-:W-:-:S03]  /*24af0*/  UISETP.NE.OR UP0, UPT, UR20, -0x1, !UP2 ;  /* 0xffffffff1400788c */ /* 0x000fc6000d705670 */
[----:B------:R-:W4:Y:S01]  /*24b00*/  SHFL.BFLY PT, R5, R8, 0x1, 0x1f ;  /* 0x0c201f0008057f89 */ /* 0x000f2200000e0000 */
[----:B-----5:R-:W-:Y:S01]  /*24b10*/  @UP1 UIMAD.WIDE.U32 UR14, UR20, UR4, URZ ;  /* 0x00000004140e12a5 */ /* 0x020fe2000f8e00ff */
[----:B------:R-:W5:Y:S01]  /*24b20*/  S2UR UR4, SR_CTAID.X ;  /* 0x00000000000479c3 */ /* 0x000f620000002500 */
[----:B--2---:R-:W-:Y:S01]  /*24b30*/  FADD.FTZ R0, R9, R0 ;  /* 0x0000000009007221 */ /* 0x004fe20000010000 */
[----:B----4-:R-:W-:-:S03]  /*24b40*/  FADD.FTZ R2, R8, R5 ;  /* 0x0000000508027221 */ /* 0x010fc60000010000 */
[----:B------:R-:W2:Y:S01]  /*24b50*/  MUFU.RCP R6, R0 ;  /* 0x0000000000067308 */ /* 0x000ea20000001000 */
[----:B------:R-:W-:Y:S02]  /*24b60*/  SHF.L.U32 R5, R219, 0x1, RZ ;  /* 0x00000001db057819 */ /* 0x000fe400000006ff */
[----:B------:R-:W-:Y:S02]  /*24b70*/  FSETP.NE.FTZ.AND P3, PT, R0, RZ, PT ;  /* 0x000000ff0000720b */ /* 0x000fe40003f75000 */
[--C-:B------:R-:W-:Y:S02]  /*24b80*/  LOP3.LUT R216, R216, 0x6, R5.reuse, 0xf8, !PT ;  /* 0x00000006d8d87812 */ /* 0x100fe400078ef805 */
[----:B------:R-:W-:Y:S01]  /*24b90*/  FSETP.NE.FTZ.AND P4, PT, R2, RZ, PT ;  /* 0x000000ff0200720b */ /* 0x000fe20003f95000 */
[----:B------:R-:W4:Y:S01]  /*24ba0*/  MUFU.RCP R7, R2 ;  /* 0x0000000200077308 */ /* 0x000f220000001000 */
[----:B------:R-:W-:Y:S02]  /*24bb0*/  LOP3.LUT R5, R4, 0x38, R5, 0xf8, !PT ;  /* 0x0000003804057812 */ /* 0x000fe400078ef805 */
[----:B------:R-:W-:-:S02]  /*24bc0*/  MOV R4, 0x20 ;  /* 0x0000002000047802 */ /* 0x000fc40000000f00 */
[----:B------:R-:W-:Y:S02]  /*24bd0*/  LOP3.LUT R5, R216, R5, RZ, 0xfc, !PT ;  /* 0x00000005d8057212 */ /* 0x000fe400078efcff */
[----:B------:R-:W-:Y:S01]  /*24be0*/  SEL R4, R4, 0xffffffe0, !P2 ;  /* 0xffffffe004047807 */ /* 0x000fe20005000000 */
[----:B------:R-:W1:Y:S01]  /*24bf0*/  @P3 MUFU.LG2 R0, R0 ;  /* 0x0000000000003308 */ /* 0x000e620000000c00 */
[----:B--2---:R-:W-:Y:S02]  /*24c00*/  FSEL R6, R6, 1, P3 ;  /* 0x3f80000006067808 */ /* 0x004fe40001800000 */
[----:B------:R-:W-:Y:S01]  /*24c10*/  LEA R5, R5, UR8, 0x1 ;  /* 0x0000000805057c11 */ /* 0x000fe2000f8e08ff */
[----:B------:R-:W3:Y:S02]  /*24c20*/  @!UP1 LDCU.64 UR8, c[0x0][0x400] ;  /* 0x00008000ff0897ac */ /* 0x000ee40008000a00 */
[C---:B------:R-:W-:Y:S01]  /*24c30*/  FMUL.FTZ R162, R6.reuse, R162 ;  /* 0x000000a206a27220 */ /* 0x040fe20000410000 */
[C---:B------:R-:W-:Y:S01]  /*24c40*/  FMUL.FTZ R163, R6.reuse, R163 ;  /* 0x000000a306a37220 */ /* 0x040fe20000410000 */
[C---:B------:R-:W-:Y:S01]  /*24c50*/  FMUL.FTZ R158, R6.reuse, R158 ;  /* 0x0000009e069e7220 */ /* 0x040fe20000410000 */
[----:B----4-:R-:W-:Y:S01]  /*24c60*/  FSEL R7, R7, 1, P4 ;  /* 0x3f80000007077808 */ /* 0x010fe20002000000 */
        /* <DEDUP_REMOVED lines=218> */
[----:B---3--:R-:W-:Y:S01]  /*25a10*/  @!UP1 UIMAD.WIDE.U32 UR10, UR6, UR8, URZ ;  /* 0x00000008060a92a5 */ /* 0x008fe2000f8e00ff */
[----:B------:R-:W-:Y:S01]  /*25a20*/  F2FP.BF16.F32.PACK_AB R134, R135, R134 ;  /* 0x000000868786723e */ /* 0x000fe200000010ff */
[----:B------:R-:W-:Y:S01]  /*25a30*/  STS [R21+0x2000], R88 ;  /* 0x0020005815007388 */ /* 0x000fe20000000800 */
[----:B------:R-:W-:Y:S01]  /*25a40*/  F2FP.BF16.F32.PACK_AB R136, R137, R136 ;  /* 0x000000888988723e */ /* 0x000fe200000010ff */
[----:B------:R-:W-:Y:S01]  /*25a50*/  @!UP1 UIMAD UR8, UR6, UR9, UR11 ;  /* 0x00000009060892a4 */ /* 0x000fe2000f8e020b */
[----:B------:R-:W-:Y:S01]  /*25a60*/  F2FP.BF16.F32.PACK_AB R138, R139, R138 ;  /* 0x0000008a8b8a723e */ /* 0x000fe200000010ff */
[----:B------:R-:W-:Y:S01]  /*25a70*/  STS [R21+0x2400], R90 ;  /* 0x0024005a15007388 */ /* 0x000fe20000000800 */
[----:B------:R-:W-:Y:S01]  /*25a80*/  F2FP.BF16.F32.PACK_AB R140, R141, R140 ;  /* 0x0000008c8d8c723e */ /* 0x000fe200000010ff */
[----:B------:R-:W2:Y:S01]  /*25a90*/  @!UP2 LDCU UR9, c[0x0][0x3e0] ;  /* 0x00007c00ff09a7ac */ /* 0x000ea20008000800 */
[----:B------:R-:W-:Y:S01]  /*25aa0*/  F2FP.BF16.F32.PACK_AB R142, R143, R142 ;  /* 0x0000008e8f8e723e */ /* 0x000fe200000010ff */
[----:B------:R-:W-:Y:S01]  /*25ab0*/  STS [R5+0x4000], R92 ;  /* 0x0040005c05007388 */ /* 0x000fe20000000800 */
[----:B------:R-:W-:Y:S01]  /*25ac0*/  F2FP.BF16.F32.PACK_AB R152, R153, R152 ;  /* 0x000000989998723e */ /* 0x000fe200000010ff */
[----:B------:R-:W3:Y:S01]  /*25ad0*/  LDCU UR11, c[0x0][0x434] ;  /* 0x00008680ff0b77ac */ /* 0x000ee20008000800 */
[----:B------:R-:W-:Y:S01]  /*25ae0*/  F2FP.BF16.F32.PACK_AB R154, R155, R154 ;  /* 0x0000009a9b9a723e */ /* 0x000fe200000010ff */
[----:B------:R-:W-:Y:S01]  /*25af0*/  STS [R5+0x4400], R94 ;  /* 0x0044005e05007388 */ /* 0x000fe20000000800 */
[----:B------:R-:W-:Y:S01]  /*25b00*/  F2FP.BF16.F32.PACK_AB R144, R145, R144 ;  /* 0x000000909190723e */ /* 0x000fe200000010ff */
[----:B------:R-:W4:Y:S01]  /*25b10*/  @P3 LDC R6, c[0x0][0x458] ;  /* 0x00011600ff063b82 */ /* 0x000f220000000800 */
[----:B------:R-:W-:Y:S01]  /*25b20*/  F2FP.BF16.F32.PACK_AB R146, R147, R146 ;  /* 0x000000929392723e */ /* 0x000fe200000010ff */
[----:B------:R-:W-:Y:S01]  /*25b30*/  STS [R9+0x4000], R96 ;  /* 0x0040006009007388 */ /* 0x000fe20000000800 */
[----:B------:R-:W-:Y:S01]  /*25b40*/  F2FP.BF16.F32.PACK_AB R7, R7, R148 ;  /* 0x000000940707723e */ /* 0x000fe200000010ff */
[----:B------:R-:W-:Y:S01]  /*25b50*/  @UP1 UIMAD UR8, UR20, UR5, UR15 ;  /* 0x00000005140812a4 */ /* 0x000fe2000f8e020f */
[----:B------:R-:W-:Y:S01]  /*25b60*/  F2FP.BF16.F32.PACK_AB R150, R151, R150 ;  /* 0x000000969796723e */ /* 0x000fe200000010ff */
[----:B------:R-:W-:Y:S01]  /*25b70*/  STS [R9+0x4400], R98 ;  /* 0x0044006209007388 */ /* 0x000fe20000000800 */
[----:B------:R-:W4:Y:S01]  /*25b80*/  @P4 MUFU.LG2 R2, R2 ;  /* 0x0000000200024308 */ /* 0x000f220000000c00 */
[----:B------:R-:W5:Y:S01]  /*25b90*/  @UP2 LDCU UR5, c[0x0][0x454] ;  /* 0x00008a80ff0527ac */ /* 0x000f620008000800 */
[----:B------:R-:W-:Y:S01]  /*25ba0*/  LOP3.LUT P0, RZ, R219, 0x3, RZ, 0xc0, !PT ;  /* 0x00000003dbff7812 */ /* 0x000fe2000780c0ff */
[----:B------:R-:W-:Y:S01]  /*25bb0*/  STS [R11+0x4000], R100 ;  /* 0x004000640b007388 */ /* 0x000fe20000000800 */
[----:B-1----:R-:W-:Y:S01]  /*25bc0*/  @P3 FMUL.FTZ R0, R0, 0.69314718246459960938 ;  /* 0x3f31721800003820 */ /* 0x002fe20000410000 */
[----:B--2---:R-:W-:-:S02]  /*25bd0*/  @!UP2 UIMAD UR9, UR6, UR9, UR7 ;  /* 0x000000090609a2a4 */ /* 0x004fc4000f8e0207 */
[----:B------:R-:W-:Y:S01]  /*25be0*/  STS [R11+0x4400], R102 ;  /* 0x004400660b007388 */ /* 0x000fe20000000800 */
[----:B---3--:R-:W-:Y:S02]  /*25bf0*/  @!UP0 UIMAD UR20, UR6, UR11, URZ ;  /* 0x0000000b061482a4 */ /* 0x008fe4000f8e02ff */
[----:B------:R-:W-:Y:S01]  /*25c00*/  @!UP2 UIMAD UR9, UR9, UR11, URZ ;  /* 0x0000000b0909a2a4 */ /* 0x000fe2000f8e02ff */
[----:B------:R-:W-:Y:S01]  /*25c10*/  STS [R15+0x4000], R104 ;  /* 0x004000680f007388 */ /* 0x000fe20000000800 */
[----:B-----5:R-:W-:Y:S01]  /*25c20*/  USHF.L.U32 UR6, UR4, 0x6, URZ ;  /* 0x0000000604067899 */ /* 0x020fe200080006ff */
[----:B------:R-:W-:Y:S02]  /*25c30*/  @UP1 UMOV UR10, UR14 ;  /* 0x0000000e000a1c82 */ /* 0x000fe40008000000 */
[----:B------:R-:W-:Y:S04]  /*25c40*/  STS [R15+0x4400], R106 ;  /* 0x0044006a0f007388 */ /* 0x000fe80000000800 */
[----:B------:R-:W-:Y:S01]  /*25c50*/  STS [R13+0x4000], R108 ;  /* 0x0040006c0d007388 */ /* 0x000fe20000000800 */
[----:B------:R-:W-:-:S03]  /*25c60*/  @UP2 UIMAD UR9, UR7, UR5, UR20 ;  /* 0x00000005070922a4 */ /* 0x000fc6000f8e0214 */
        /* <DEDUP_REMOVED lines=12> */
[----:B------:R-:W-:Y:S04]  /*25d30*/  STS [R11+0x6400], R134 ;  /* 0x006400860b007388 */ /* 0x000fe80000000800 */
[----:B------:R-:W-:Y:S04]  /*25d40*/  STS [R15+0x6000], R136 ;  /* 0x006000880f007388 */ /* 0x000fe80000000800 */
[----:B------:R4:W-:Y:S01]  /*25d50*/  STS [R15+0x6400], R138 ;  /* 0x0064008a0f007388 */ /* 0x0009e20000000800 */
[----:B-1----:R-:W1:Y:S03]  /*25d60*/  LDC.64 R4, c[0x0][0x408] ;  /* 0x00010200ff047b82 */ /* 0x002e660000000a00 */
[----:B------:R-:W-:Y:S04]  /*25d70*/  STS [R13+0x6000], R140 ;  /* 0x0060008c0d007388 */ /* 0x000fe80000000800 */
[----:B------:R2:W-:Y:S04]  /*25d80*/  STS [R13+0x6400], R142 ;  /* 0x0064008e0d007388 */ /* 0x0005e80000000800 */
[----:B------:R-:W-:Y:S04]  /*25d90*/  STS [R19+0x6000], R152 ;  /* 0x0060009813007388 */ /* 0x000fe80000000800 */
[----:B------:R-:W-:Y:S04]  /*25da0*/  STS [R19+0x6400], R154 ;  /* 0x0064009a13007388 */ /* 0x000fe80000000800 */
[----:B------:R-:W-:Y:S04]  /*25db0*/  STS [R17+0x6000], R144 ;  /* 0x0060009011007388 */ /* 0x000fe80000000800 */
[----:B------:R-:W-:Y:S01]  /*25dc0*/  STS [R17+0x6400], R146 ;  /* 0x0064009211007388 */ /* 0x000fe20000000800 */
[----:B----4-:R-:W-:Y:S01]  /*25dd0*/  @P4 FMUL.FTZ R15, R2, 0.69314718246459960938 ;  /* 0x3f317218020f4820 */ /* 0x010fe20000410000 */
[----:B------:R-:W-:Y:S01]  /*25de0*/  MOV R2, 0x7f800000 ;  /* 0x7f80000000027802 */ /* 0x000fe20000000f00 */
[----:B------:R-:W-:Y:S01]  /*25df0*/  @P3 FFMA.FTZ R2, R3, R6, R0 ;  /* 0x0000000603023223 */ /* 0x000fe20000010000 */
[----:B------:R3:W-:Y:S04]  /*25e00*/  STS [R21+0x6000], R7 ;  /* 0x0060000715007388 */ /* 0x0007e80000000800 */
[----:B------:R4:W-:Y:S01]  /*25e10*/  STS [R21+0x6400], R150 ;  /* 0x0064009615007388 */ /* 0x0009e20000000800 */
[----:B--2---:R-:W2:Y:S08]  /*25e20*/  @P4 LDC R13, c[0x0][0x458] ;  /* 0x00011600ff0d4b82 */ /* 0x004eb00000000800 */
[----:B------:R-:W-:Y:S01]  /*25e30*/  BAR.SYNC.DEFER_BLOCKING 0x0 ;  /* 0x0000000000007b1d */ /* 0x000fe20000010000 */
[----:B---3--:R-:W-:-:S04]  /*25e40*/  SHF.R.U32.HI R7, RZ, 0x2, R219 ;  /* 0x00000002ff077819 */ /* 0x008fc800000116db */
[----:B------:R-:W-:Y:S01]  /*25e50*/  LOP3.LUT R7, R218, 0x7, R7, 0xf8, !PT ;  /* 0x00000007da077812 */ /* 0x000fe200078ef807 */
[----:B--2---:R-:W-:Y:S01]  /*25e60*/  @P4 FFMA.FTZ R12, R164, R13, R15 ;  /* 0x0000000da40c4223 */ /* 0x004fe2000001000f */
[----:B------:R4:W2:Y:S01]  /*25e70*/  LDS.128 R8, [R235+0x1800] ;  /* 0x00180000eb087984 */ /* 0x0008a20000000c00 */
[----:B-1----:R-:W-:Y:S05]  /*25e80*/  @P0 BRA `(.L_x_2683) ;  /* 0x0000000000340947 */ /* 0x002fea0003800000 */
[----:B------:R-:W1:Y:S01]  /*25e90*/  LDCU.64 UR4, c[0x0][0x420] ;  /* 0x00008400ff0477ac */ /* 0x000e620008000a00 */
[----:B------:R-:W-:Y:S01]  /*25ea0*/  VIADD R6, R7, 0x8 ;  /* 0x0000000807067836 */ /* 0x000fe20000000000 */
[----:B------:R-:W-:Y:S02]  /*25eb0*/  UIADD3 UR14, UPT, UPT, UR6, UR9, URZ ;  /* 0x00000009060e7290 */ /* 0x000fe4000fffe0ff */
[----:B------:R-:W-:-:S04]  /*25ec0*/  UIADD3 UR11, UPT, UPT, -UR6, UR21, URZ ;  /* 0x00000015060b7290 */ /* 0x000fc8000fffe1ff */
[----:B------:R-:W-:Y:S01]  /*25ed0*/  IMAD.U32 R0, RZ, RZ, UR14 ;  /* 0x0000000eff007e24 */ /* 0x000fe2000f8e00ff */
[C---:B------:R-:W-:Y:S02]  /*25ee0*/  IADD3 R3, P0, PT, R7.reuse, UR14, RZ ;  /* 0x0000000e07037c10 */ /* 0x040fe4000ff1e0ff */
[----:B------:R-:W-:Y:S02]  /*25ef0*/  ISETP.GE.AND P2, PT, R7, UR11, PT ;  /* 0x0000000b07007c0c */ /* 0x000fe4000bf46270 */
[----:B------:R-:W-:Y:S02]  /*25f00*/  ISETP.GE.AND P1, PT, R6, UR11, PT ;  /* 0x0000000b06007c0c */ /* 0x000fe4000bf26270 */
[----:B------:R-:W-:Y:S02]  /*25f10*/  LEA.HI.X.SX32 R0, R0, RZ, 0x1, P0 ;  /* 0x000000ff00007211 */ /* 0x000fe400000f0eff */
[----:B-1----:R-:W-:-:S04]  /*25f20*/  LEA R6, P0, R3, UR4, 0x2 ;  /* 0x0000000403067c11 */ /* 0x002fc8000f8010ff */
[----:B------:R-:W-:-:S05]  /*25f30*/  LEA.HI.X R7, R3, UR5, R0, 0x2, P0 ;  /* 0x0000000503077c11 */ /* 0x000fca00080f1400 */
[----:B------:R1:W-:Y:S04]  /*25f40*/  @!P2 STG.E desc[UR12][R6.64], R12 ;  /* 0x0000000c0600a986 */ /* 0x0003e8000c10190c */
[----:B------:R1:W-:Y:S02]  /*25f50*/  @!P1 STG.E desc[UR12][R6.64+0x20], R2 ;  /* 0x0000200206009986 */ /* 0x0003e4000c10190c */
.L_x_2683:
[----:B------:R-:W-:Y:S05]  /*25f60*/  BSYNC.RECONVERGENT B0 ;  /* 0x0000000000007941 */ /* 0x000fea0003800200 */
.L_x_2682:
[----:B------:R-:W3:Y:S01]  /*25f70*/  LDCU.64 UR4, c[0x0][0x410] ;  /* 0x00008200ff0477ac */ /* 0x000ee20008000a00 */
[----:B------:R-:W-:Y:S01]  /*25f80*/  IMAD.MOV.U32 R221, RZ, RZ, RZ ;  /* 0x000000ffffdd7224 */ /* 0x000fe200078e00ff */
[----:B------:R2:W2:Y:S01]  /*25f90*/  LDS.128 R24, [R235] ;  /* 0x00000000eb187984 */ /* 0x0004a20000000c00 */
[----:B------:R-:W-:Y:S01]  /*25fa0*/  SHF.R.U32.HI R0, RZ, 0x3, R219 ;  /* 0x00000003ff007819 */ /* 0x000fe200000116db */
[----:B------:R-:W-:Y:S01]  /*25fb0*/  BSSY.RECONVERGENT B0, `(.L_x_2684) ;  /* 0x0000027000007945 */ /* 0x000fe20003800200 */
[----:B-1----:R-:W-:Y:S01]  /*25fc0*/  IMAD.WIDE.U32 R12, R4, UR6, R220 ;  /* 0x00000006040c7c25 */ /* 0x002fe2000f8e00dc */
[----:B----4-:R1:W4:Y:S03]  /*25fd0*/  LDS.128 R20, [R235+0x2000] ;  /* 0x00200000eb147984 */ /* 0x0103260000000c00 */
[----:B------:R-:W-:Y:S01]  /*25fe0*/  IMAD R7, R5, UR6, R13 ;  /* 0x0000000605077c24 */ /* 0x000fe2000f8e020d */
[----:B------:R-:W-:Y:S01]  /*25ff0*/  IADD3 R12, P0, PT, R12, UR10, RZ ;  /* 0x0000000a0c0c7c10 */ /* 0x000fe2000ff1e0ff */
[----:B------:R1:W1:Y:S01]  /*26000*/  LDS.128 R16, [R235+0x4000] ;  /* 0x00400000eb107984 */ /* 0x0002620000000c00 */
[----:B------:R-:W-:Y:S01]  /*26010*/  UIADD3 UR6, UPT, UPT, -UR6, UR21, URZ ;  /* 0x0000001506067290 */ /* 0x000fe2000fffe1ff */
[C---:B------:R-:W-:Y:S01]  /*26020*/  VIADD R6, R0.reuse, 0x10 ;  /* 0x0000001000067836 */ /* 0x040fe20000000000 */
[----:B------:R-:W-:Y:S01]  /*26030*/  IADD3.X R13, PT, PT, R7, UR8, RZ, P0, !PT ;  /* 0x00000008070d7c10 */ /* 0x000fe200087fe4ff */
[----:B------:R-:W-:-:S02]  /*26040*/  VIADD R3, R0, 0x20 ;  /* 0x0000002000037836 */ /* 0x000fc40000000000 */
[C---:B------:R-:W-:Y:S01]  /*26050*/  VIADD R2, R0.reuse, 0x30 ;  /* 0x0000003000027836 */ /* 0x040fe20000000000 */
[----:B------:R-:W-:Y:S01]  /*26060*/  ISETP.GE.AND P0, PT, R0, UR6, PT ;  /* 0x0000000600007c0c */ /* 0x000fe2000bf06270 */
[----:B---3--:R-:W-:Y:S01]  /*26070*/  IMAD.U32 R28, RZ, RZ, UR4 ;  /* 0x00000004ff1c7e24 */ /* 0x008fe2000f8e00ff */
[----:B------:R-:W-:Y:S01]  /*26080*/  ISETP.GE.AND P4, PT, R6, UR6, PT ;  /* 0x0000000606007c0c */ /* 0x000fe2000bf86270 */
[----:B------:R-:W-:Y:S01]  /*26090*/  IMAD.U32 R31, RZ, RZ, UR5 ;  /* 0x00000005ff1f7e24 */ /* 0x000fe2000f8e00ff */
[----:B------:R-:W-:Y:S01]  /*260a0*/  ISETP.GE.AND P6, PT, R3, UR6, PT ;  /* 0x0000000603007c0c */ /* 0x000fe2000bfc6270 */
[----:B------:R-:W-:Y:S01]  /*260b0*/  IMAD.WIDE.U32 R28, R28, UR7, R12 ;  /* 0x000000071c1c7c25 */ /* 0x000fe2000f8e000c */
[----:B------:R-:W-:Y:S01]  /*260c0*/  ISETP.GE.AND P5, PT, R2, UR6, PT ;  /* 0x0000000602007c0c */ /* 0x000fe2000bfa6270 */
[----:B------:R3:W1:Y:S01]  /*260d0*/  LDS.128 R12, [R235+0x6000] ;  /* 0x00600000eb0c7984 */ /* 0x0006620000000c00 */
[C---:B------:R-:W-:Y:S01]  /*260e0*/  LOP3.LUT R6, R220.reuse, 0x40, RZ, 0xfc, !PT ;  /* 0x00000040dc067812 */ /* 0x040fe200078efcff */
[----:B------:R-:W-:Y:S01]  /*260f0*/  IMAD R31, R31, UR7, R29 ;  /* 0x000000071f1f7c24 */ /* 0x000fe2000f8e021d */
[----:B------:R-:W-:-:S02]  /*26100*/  LOP3.LUT R3, R220, 0xc0, RZ, 0xfc, !PT ;  /* 0x000000c0dc037812 */ /* 0x000fc400078efcff */
[----:B------:R-:W-:Y:S01]  /*26110*/  LOP3.LUT R2, R220, 0x80, RZ, 0xfc, !PT ;  /* 0x00000080dc027812 */ /* 0x000fe200078efcff */
[----:B------:R-:W-:Y:S06]  /*26120*/  @P0 BRA `(.L_x_2685) ;  /* 0x00000000003c0947 */ /* 0x000fec0003800000 */
[----:B------:R-:W5:Y:S01]  /*26130*/  LDCU.64 UR4, c[0x0][0x3f0] ;  /* 0x00007e00ff0477ac */ /* 0x000f620008000a00 */
[----:B------:R-:W-:Y:S01]  /*26140*/  IMAD.MOV.U32 R30, RZ, RZ, R28 ;  /* 0x000000ffff1e7224 */ /* 0x000fe200078e001c */
[----:B------:R-:W2:Y:S03]  /*26150*/  LDCU UR7, c[0x0][0x440] ;  /* 0x00008800ff0777ac */ /* 0x000ea60008000800 */
[----:B------:R-:W-:-:S04]  /*26160*/  IMAD.WIDE.U32 R34, R0, R4, R30 ;  /* 0x0000000400227225 */ /* 0x000fc800078e001e */
[----:B------:R-:W-:Y:S01]  /*26170*/  IMAD R7, R0, R5, R35 ;  /* 0x0000000500077224 */ /* 0x000fe200078e0223 */
[----:B-----5:R-:W-:-:S04]  /*26180*/  LEA R32, P0, R34, UR4, 0x1 ;  /* 0x0000000422207c11 */ /* 0x020fc8000f8008ff */
[----:B------:R-:W-:Y:S02]  /*26190*/  LEA.HI.X R33, R34, UR5, R7, 0x1, P0 ;  /* 0x0000000522217c11 */ /* 0x000fe400080f0c07 */
[----:B--2---:R-:W-:Y:S02]  /*261a0*/  ISETP.GE.AND P3, PT, R220, UR7, PT ;  /* 0x00000007dc007c0c */ /* 0x004fe4000bf66270 */
[----:B------:R-:W-:Y:S02]  /*261b0*/  ISETP.GE.AND P2, PT, R6, UR7, PT ;  /* 0x0000000706007c0c */ /* 0x000fe4000bf46270 */
[----:B------:R-:W-:Y:S02]  /*261c0*/  ISETP.GE.AND P1, PT, R2, UR7, PT ;  /* 0x0000000702007c0c */ /* 0x000fe4000bf26270 */
[----:B------:R-:W-:-:S07]  /*261d0*/  ISETP.GE.AND P0, PT, R3, UR7, PT ;  /* 0x0000000703007c0c */ /* 0x000fce000bf06270 */
[----:B------:R2:W-:Y:S04]  /*261e0*/  @!P3 STG.E.128 desc[UR12][R32.64], R24 ;  /* 0x000000182000b986 */ /* 0x0005e8000c101d0c */
[----:B----4-:R2:W-:Y:S04]  /*261f0*/  @!P2 STG.E.128 desc[UR12][R32.64+0x80], R20 ;  /* 0x000080142000a986 */ /* 0x0105e8000c101d0c */
[----:B-1----:R2:W-:Y:S04]  /*26200*/  @!P1 STG.E.128 desc[UR12][R32.64+0x100], R16 ;  /* 0x0001001020009986 */ /* 0x0025e8000c101d0c */
[----:B------:R2:W-:Y:S02]  /*26210*/  @!P0 STG.E.128 desc[UR12][R32.64+0x180], R12 ;  /* 0x0001800c20008986 */ /* 0x0005e4000c101d0c */
.L_x_2685:
[----:B------:R-:W-:Y:S05]  /*26220*/  BSYNC.RECONVERGENT B0 ;  /* 0x0000000000007941 */ /* 0x000fea0003800200 */
.L_x_2684:
[----:B--2---:R2:W2:Y:S01]  /*26230*/  LDS.128 R24, [R235+0x800] ;  /* 0x00080000eb187984 */ /* 0x0044a20000000c00 */
[----:B------:R-:W-:Y:S03]  /*26240*/  BSSY.RECONVERGENT B0, `(.L_x_2686) ;  /* 0x0000019000007945 */ /* 0x000fe60003800200 */
[----:B----4-:R4:W2:Y:S04]  /*26250*/  LDS.128 R20, [R235+0x2800] ;  /* 0x00280000eb147984 */ /* 0x0108a80000000c00 */
[----:B-1----:R4:W1:Y:S04]  /*26260*/  LDS.128 R16, [R235+0x4800] ;  /* 0x00480000eb107984 */ /* 0x0028680000000c00 */
[----:B------:R4:W1:Y:S01]  /*26270*/  LDS.128 R12, [R235+0x6800] ;  /* 0x00680000eb0c7984 */ /* 0x0008620000000c00 */
[----:B------:R-:W-:Y:S05]  /*26280*/  @P4 BRA `(.L_x_2687) ;  /* 0x0000000000504947 */ /* 0x000fea0003800000 */
[----:B------:R-:W5:Y:S01]  /*26290*/  LDCU UR7, c[0x0][0x440] ;  /* 0x00008800ff0777ac */ /* 0x000f620008000800 */
[----:B------:R-:W-:Y:S01]  /*262a0*/  IADD3 R7, P0, PT, R0, 0x10, RZ ;  /* 0x0000001000077810 */ /* 0x000fe20007f1e0ff */
[----:B------:R-:W-:Y:S01]  /*262b0*/  IMAD.MOV.U32 R34, RZ, RZ, R28 ;  /* 0x000000ffff227224 */ /* 0x000fe200078e001c */
[----:B------:R-:W3:Y:S01]  /*262c0*/  LDCU.64 UR4, c[0x0][0x3f0] ;  /* 0x00007e00ff0477ac */ /* 0x000ee20008000a00 */
        /* <DEDUP_REMOVED lines=10> */
[----:B---3--:R-:W-:-:S04]  /*26370*/  LEA R36, P4, R34, UR4, 0x1 ;  /* 0x0000000422247c11 */ /* 0x008fc8000f8808ff */
[----:B------:R-:W-:-:S05]  /*26380*/  LEA.HI.X R37, R34, UR5, R32, 0x1, P4 ;  /* 0x0000000522257c11 */ /* 0x000fca000a0f0c20 */
[----:B--2---:R2:W-:Y:S04]  /*26390*/  @!P3 STG.E.128 desc[UR12][R36.64], R24 ;  /* 0x000000182400b986 */ /* 0x0045e8000c101d0c */
[----:B------:R2:W-:Y:S04]  /*263a0*/  @!P2 STG.E.128 desc[UR12][R36.64+0x80], R20 ;  /* 0x000080142400a986 */ /* 0x0005e8000c101d0c */
[----:B-1----:R2:W-:Y:S04]  /*263b0*/  @!P1 STG.E.128 desc[UR12][R36.64+0x100], R16 ;  /* 0x0001001024009986 */ /* 0x0025e8000c101d0c */
[----:B------:R2:W-:Y:S02]  /*263c0*/  @!P0 STG.E.128 desc[UR12][R36.64+0x180], R12 ;  /* 0x0001800c24008986 */ /* 0x0005e4000c101d0c */
.L_x_2687:
[----:B------:R-:W-:Y:S05]  /*263d0*/  BSYNC.RECONVERGENT B0 ;  /* 0x0000000000007941 */ /* 0x000fea0003800200 */
.L_x_2686:
[----:B--2---:R2:W2:Y:S01]  /*263e0*/  LDS.128 R24, [R235+0x1000] ;  /* 0x00100000eb187984 */ /* 0x0044a20000000c00 */
[----:B------:R-:W-:Y:S03]  /*263f0*/  BSSY.RECONVERGENT B0, `(.L_x_2688) ;  /* 0x0000019000007945 */ /* 0x000fe60003800200 */
[----:B------:R2:W2:Y:S04]  /*26400*/  LDS.128 R20, [R235+0x3000] ;  /* 0x00300000eb147984 */ /* 0x0004a80000000c00 */
        /* <DEDUP_REMOVED lines=23> */
.L_x_2689:
[----:B------:R-:W-:Y:S05]  /*26580*/  BSYNC.RECONVERGENT B0 ;  /* 0x0000000000007941 */ /* 0x000fea0003800200 */
.L_x_2688:
[----:B-12---:R1:W2:Y:S04]  /*26590*/  LDS.128 R16, [R235+0x3800] ;  /* 0x00380000eb107984 */ /* 0x0062a80000000c00 */
[----:B------:R1:W1:Y:S01]  /*265a0*/  LDS.128 R12, [R235+0x5800] ;  /* 0x00580000eb0c7984 */ /* 0x0002620000000c00 */
[----:B------:R-:W-:Y:S05]  /*265b0*/  @P5 EXIT ;  /* 0x000000000000594d */ /* 0x000fea0003800000 */
[----:B------:R-:W-:Y:S01]  /*265c0*/  IADD3 R7, P0, PT, R0, 0x30, RZ ;  /* 0x0000003000077810 */ /* 0x000fe20007f1e0ff */
[----:B------:R-:W5:Y:S01]  /*265d0*/  LDCU.64 UR4, c[0x0][0x3f0] ;  /* 0x00007e00ff0477ac */ /* 0x000f620008000a00 */
[----:B------:R1:W1:Y:S01]  /*265e0*/  LDS.128 R20, [R235+0x7800] ;  /* 0x00780000eb147984 */ /* 0x0002620000000c00 */
[----:B------:R-:W-:Y:S01]  /*265f0*/  IMAD.MOV.U32 R24, RZ, RZ, R28 ;  /* 0x000000ffff187224 */ /* 0x000fe200078e001c */
[----:B------:R-:W3:Y:S01]  /*26600*/  LDCU UR6, c[0x0][0x440] ;  /* 0x00008800ff0677ac */ /* 0x000ee20008000800 */
        /* <DEDUP_REMOVED lines=18> */
.L_x_2690:
        /* <DEDUP_REMOVED lines=13> */
.L_x_4074:


//--------------------- .text._ZN5flash24flash_fwd_splitkv_kernelI23Flash_fwd_kernel_traitsILi256ELi64ELi64ELi4ELb0ELb0EN7cutlass10bfloat16_tE19Flash_kernel_traitsILi256ELi64ELi64ELi4ES3_EELb1ELb0ELb1ELb0ELb0ELb1ELb0ELb1EEEvNS_16Flash_fwd_paramsE --------------------------
	.section	.text._ZN5flash24flash_fwd_splitkv_kernelI23Flash_fwd_kernel_traitsILi256ELi64ELi64ELi4ELb0ELb0EN7cutlass10bfloat16_tE19Flash_kernel_traitsILi256ELi64ELi64ELi4ES3_EELb1ELb0ELb1ELb0ELb0ELb1ELb0ELb1EEEvNS_16Flash_fwd_paramsE,"ax",@progbits
	.align	128
        .global         _ZN5flash24flash_fwd_splitkv_kernelI23Flash_fwd_kernel_traitsILi256ELi64ELi64ELi4ELb0ELb0EN7cutlass10bfloat16_tE19Flash_kernel_traitsILi256ELi64ELi64ELi4ES3_EELb1ELb0ELb1ELb0ELb0ELb1ELb0ELb1EEEvNS_16Flash_fwd_paramsE
        .type           _ZN5flash24flash_fwd_splitkv_kernelI23Flash_fwd_kernel_traitsILi256ELi64ELi64ELi4ELb0ELb0EN7cutlass10bfloat16_tE19Flash_kernel_traitsILi256ELi64ELi64ELi4ES3_EELb1ELb0ELb1ELb0ELb0ELb1ELb0ELb1EEEvNS_16Flash_fwd_paramsE,@function
        .size           _ZN5flash24flash_fwd_splitkv_kernelI23Flash_fwd_kernel_traitsILi256ELi64ELi64ELi4ELb0ELb0EN7cutlass10bfloat16_tE19Flash_kernel_traitsILi256ELi64ELi64ELi4ES3_EELb1ELb0ELb1ELb0ELb0ELb1ELb0ELb1EEEvNS_16Flash_fwd_paramsE,(.L_x_4075 - _ZN5flash24flash_fwd_splitkv_kernelI23Flash_fwd_kernel_traitsILi256ELi64ELi64ELi4ELb0ELb0EN7cutlass10bfloat16_tE19Flash_kernel_traitsILi256ELi64ELi64ELi4ES3_EELb1ELb0ELb1ELb0ELb0ELb1ELb0ELb1EEEvNS_16Flash_fwd_paramsE)
        .other          _ZN5flash24flash_fwd_splitkv_kernelI23Flash_fwd_kernel_traitsILi256ELi64ELi64ELi4ELb0ELb0EN7cutlass10bfloat16_tE19Flash_kernel_traitsILi256ELi64ELi64ELi4ES3_EELb1ELb0ELb1ELb0ELb0ELb1ELb0ELb1EEEvNS_16Flash_fwd_paramsE,@"STO_CUDA_ENTRY STV_DEFAULT"
_ZN5flash24flash_fwd_splitkv_kernelI23Flash_fwd_kernel_traitsILi256ELi64ELi64ELi4ELb0ELb0EN7cutlass10bfloat16_tE19Flash_kernel_traitsILi256ELi64ELi64ELi4ES3_EELb1ELb0ELb1ELb0ELb0ELb1ELb0ELb1EEEvNS_16Flash_fwd_paramsE:
.text._ZN5flash24flash_fwd_splitkv_kernelI23Flash_fwd_kernel_traitsILi256ELi64ELi64ELi4ELb0ELb0EN7cutlass10bfloat16_tE19Flash_kernel_traitsILi256ELi64ELi64ELi4ES3_EELb1ELb0ELb1ELb0ELb0ELb1ELb0ELb1EEEvNS_16Flash_fwd_paramsE:
        /* <DEDUP_REMOVED lines=73> */
.L_x_2691:
        /* <DEDUP_REMOVED lines=84> */
.L_x_2694:
[----:B------:R-:W-:Y:S05]  /*09d0*/  BSYNC.RECONVERGENT B0 ;  /* 0x0000000000007941 */ /* 0x000fea0003800200 */
.L_x_2693:
        /* <DEDUP_REMOVED lines=23> */
.L_x_2696:
[----:B------:R-:W-:Y:S05]  /*0b50*/  BSYNC.RECONVERGENT B0 ;  /* 0x0000000000007941 */ /* 0x000fea0003800200 */
.L_x_2695:
        /* <DEDUP_REMOVED lines=22> */
.L_x_2698:
[----:B------:R-:W-:Y:S05]  /*0cc0*/  BSYNC.RECONVERGENT B0 ;  /* 0x0000000000007941 */ /* 0x000fea0003800200 */
.L_x_2697:
        /* <DEDUP_REMOVED lines=21> */
.L_x_2700:
[----:B------:R-:W-:Y:S05]  /*0e20*/  BSYNC.RECONVERGENT B0 ;  /* 0x0000000000007941 */ /* 0x000fea0003800200 */
.L_x_2699:
        /* <DEDUP_REMOVED lines=21> */
.L_x_2692:
        /* <DEDUP_REMOVED lines=13> */
.L_x_2701:
        /* <DEDUP_REMOVED lines=103> */
.L_x_2702:
        /* <DEDUP_REMOVED lines=15> */
.L_x_2704:
[----:B------:R-:W1:Y:S01]  /*17b0*/  LDCU.64 UR16, c[0x0][0x3b8] ;  /* 0x00007700ff1077ac */ /* 0x000e620008000a00 */
[----:B------:R-:W-:-:S04]  /*17c0*/  UIADD3 UR19, UPT, UPT, UR11, UR26, URZ ;  /* 0x0000001a0b137290 */ /* 0x000fc8000fffe0ff */
[----:B-1----:R-:W-:Y:S02]  /*17d0*/  UIMAD.WIDE.U32 UR8, UR19, UR16, URZ ;  /* 0x00000010130872a5 */ /* 0x002fe4000f8e00ff */
[----:B------:R-:W-:-:S04]  /*17e0*/  UIMAD UR19, UR19, UR17, URZ ;  /* 0x00000011131372a4 */ /* 0x000fc8000f8e02ff */
[----:B------:R-:W-:Y:S01]  /*17f0*/  UIADD3 UR19, UPT, UPT, UR9, UR19, URZ ;  /* 0x0000001309137290 */ /* 0x000fe2000fffe0ff */
[----:B------:R-:W-:-:S11]  /*1800*/  UMOV UR18, UR8 ;  /* 0x0000000800127c82 */ /* 0x000fd60008000000 */
.L_x_2705:
        /* <DEDUP_REMOVED lines=15> */
.L_x_2706:
[----:B------:R-:W1:Y:S01]  /*1900*/  LDCU.64 UR14, c[0x0][0x3c0] ;  /* 0x00007800ff0e77ac */ /* 0x000e620008000a00 */
[----:B------:R-:W-:-:S04]  /*1910*/  UIADD3 UR11, UPT, UPT, UR11, UR26, URZ ;  /* 0x0000001a0b0b7290 */ /* 0x000fc8000fffe0ff */
[----:B-1----:R-:W-:Y:S02]  /*1920*/  UIMAD.WIDE.U32 UR8, UR11, UR14, URZ ;  /* 0x0000000e0b0872a5 */ /* 0x002fe4000f8e00ff */
[----:B------:R-:W-:-:S04]  /*1930*/  UIMAD UR11, UR11, UR15, URZ ;  /* 0x0000000f0b0b72a4 */ /* 0x000fc8000f8e02ff */
[----:B------:R-:W-:Y:S01]  /*1940*/  UIADD3 UR9, UPT, UPT, UR9, UR11, URZ ;  /* 0x0000000b09097290 */ /* 0x000fe2000fffe0ff */
[----:B------:R-:W-:-:S11]  /*1950*/  UMOV UR10, UR8 ;  /* 0x00000008000a7c82 */ /* 0x000fd60008000000 */
.L_x_2707:
        /* <DEDUP_REMOVED lines=54> */
.L_x_2703:
        /* <DEDUP_REMOVED lines=180> */
.L_x_2792:
        /* <DEDUP_REMOVED lines=20> */
.L_x_2710:
[----:B-12---:R-:W-:Y:S05]  /*2940*/  BSYNC.RECONVERGENT B0 ;  /* 0x0000000000007941 */ /* 0x006fea0003800200 */
.L_x_2709:
        /* <DEDUP_REMOVED lines=21> */
.L_x_2712:
[----:B------:R-:W-:Y:S05]  /*2aa0*/  BSYNC.RECONVERGENT B0 ;  /* 0x0000000000007941 */ /* 0x000fea0003800200 */
.L_x_2711:
        /* <DEDUP_REMOVED lines=23> */
.L_x_2714:
[----:B------:R-:W-:Y:S05]  /*2c20*/  BSYNC.RECONVERGENT B0 ;  /* 0x0000000000007941 */ /* 0x000fea0003800200 */
.L_x_2713:
        /* <DEDUP_REMOVED lines=25> */
.L_x_2716:
[----:B------:R-:W-:Y:S05]  /*2dc0*/  BSYNC.RECONVERGENT B0 ;  /* 0x0000000000007941 */ /* 0x000fea0003800200 */
.L_x_2715:
        /* <DEDUP_REMOVED lines=20> */
.L_x_2720:
[----:B------:R-:W-:Y:S05]  /*2f10*/  BSYNC.RECONVERGENT B0 ;  /* 0x0000000000007941 */ /* 0x000fea0003800200 */
.L_x_2719:
        /* <DEDUP_REMOVED lines=20> */
.L_x_2722:
[----:B------:R-:W-:Y:S05]  /*3060*/  BSYNC.RECONVERGENT B0 ;  /* 0x0000000000007941 */ /* 0x000fea0003800200 */
.L_x_2721:
        /* <DEDUP_REMOVED lines=20> */
.L_x_2724:
[----:B------:R-:W-:Y:S05]  /*31b0*/  BSYNC.RECONVERGENT B0 ;  /* 0x0000000000007941 */ /* 0x000fea0003800200 */
.L_x_2723:
        /* <DEDUP_REMOVED lines=25> */
.L_x_2718:
        /* <DEDUP_REMOVED lines=56> */
.L_x_2730:
[----:B------:R-:W-:Y:S05]  /*36d0*/  BSYNC.RECONVERGENT B0 ;  /* 0x0000000000007941 */ /* 0x000fea0003800200 */
.L_x_2729:
        /* <DEDUP_REMOVED lines=48> */
.L_x_2732:
[----:B------:R-:W-:Y:S05]  /*39e0*/  BSYNC.RECONVERGENT B0 ;  /* 0x0000000000007941 */ /* 0x000fea0003800200 */
.L_x_2731:
        /* <DEDUP_REMOVED lines=48> */
.L_x_2734:
[----:B------:R-:W-:Y:S05]  /*3cf0*/  BSYNC.RECONVERGENT B0 ;  /* 0x0000000000007941 */ /* 0x000fea0003800200 */
.L_x_2733:
        /* <DEDUP_REMOVED lines=47> */
.L_x_2728:
[----:B------:R-:W-:Y:S05]  /*3ff0*/  BSYNC.RECONVERGENT B1 ;  /* 0x0000000000017941 */ /* 0x000fea0003800200 */
.L_x_2727:
        /* <DEDUP_REMOVED lines=67> */
.L_x_2738:
[----:B------:R-:W-:Y:S05]  /*4430*/  BSYNC.RECONVERGENT B0 ;  /* 0x0000000000007941 */ /* 0x000fea0003800200 */
.L_x_2737:
        /* <DEDUP_REMOVED lines=48> */
.L_x_2740:
[----:B------:R-:W-:Y:S05]  /*4740*/  BSYNC.RECONVERGENT B0 ;  /* 0x0000000000007941 */ /* 0x000fea0003800200 */
.L_x_2739:
        /* <DEDUP_REMOVED lines=48> */
.L_x_2742:
[----:B------:R-:W-:Y:S05]  /*4a50*/  BSYNC.RECONVERGENT B0 ;  /* 0x0000000000007941 */ /* 0x000fea0003800200 */
.L_x_2741:
        /* <DEDUP_REMOVED lines=47> */
.L_x_2736:
[----:B------:R-:W-:Y:S05]  /*4d50*/  BSYNC.RECONVERGENT B1 ;  /* 0x0000000000017941 */ /* 0x000fea0003800200 */
.L_x_2735:
        /* <DEDUP_REMOVED lines=65> */
.L_x_2746:
[----:B------:R-:W-:Y:S05]  /*5170*/  BSYNC.RECONVERGENT B0 ;  /* 0x0000000000007941 */ /* 0x000fea0003800200 */
.L_x_2745:
        /* <DEDUP_REMOVED lines=48> */
.L_x_2748:
[----:B------:R-:W-:Y:S05]  /*5480*/  BSYNC.RECONVERGENT B0 ;  /* 0x0000000000007941 */ /* 0x000fea0003800200 */
.L_x_2747:
        /* <DEDUP_REMOVED lines=48> */
.L_x_2750:
[----:B------:R-:W-:Y:S05]  /*5790*/  BSYNC.RECONVERGENT B0 ;  /* 0x0000000000007941 */ /* 0x000fea0003800200 */
.L_x_2749:
        /* <DEDUP_REMOVED lines=47> */
.L_x_2744:
[----:B------:R-:W-:Y:S05]  /*5a90*/  BSYNC.RECONVERGENT B1 ;  /* 0x0000000000017941 */ /* 0x000fea0003800200 */
.L_x_2743:
        /* <DEDUP_REMOVED lines=67> */
.L_x_2754:
[----:B------:R-:W-:Y:S05]  /*5ed0*/  BSYNC.RECONVERGENT B0 ;  /* 0x0000000000007941 */ /* 0x000fea0003800200 */
.L_x_2753:
        /* <DEDUP_REMOVED lines=48> */
.L_x_2756:
[----:B------:R-:W-:Y:S05]  /*61e0*/  BSYNC.RECONVERGENT B0 ;  /* 0x0000000000007941 */ /* 0x000fea0003800200 */
.L_x_2755:
        /* <DEDUP_REMOVED lines=48> */
.L_x_2758:
[----:B------:R-:W-:Y:S05]  /*64f0*/  BSYNC.RECONVERGENT B0 ;  /* 0x0000000000007941 */ /* 0x000fea0003800200 */
.L_x_2757:
        /* <DEDUP_REMOVED lines=47> */
.L_x_2752:
[----:B------:R-:W-:Y:S05]  /*67f0*/  BSYNC.RECONVERGENT B1 ;  /* 0x0000000000017941 */ /* 0x000fea0003800200 */
.L_x_2751:
        /* <DEDUP_REMOVED lines=8> */
.L_x_2726:
        /* <DEDUP_REMOVED lines=95> */
.L_x_2762:
[----:B------:R-:W-:Y:S05]  /*6e70*/  BSYNC.RECONVERGENT B0 ;  /* 0x0000000000007941 */ /* 0x000fea0003800200 */
.L_x_2761:
        /* <DEDUP_REMOVED lines=89> */
.L_x_2764:
[----:B------:R-:W-:Y:S05]  /*7410*/  BSYNC.RECONVERGENT B0 ;  /* 0x0000000000007941 */ /* 0x000fea0003800200 */
.L_x_2763:
        /* <DEDUP_REMOVED lines=89> */
.L_x_2766:
[----:B------:R-:W-:Y:S05]  /*79b0*/  BSYNC.RECONVERGENT B0 ;  /* 0x0000000000007941 */ /* 0x000fea0003800200 */
.L_x_2765:
        /* <DEDUP_REMOVED lines=88> */
.L_x_2760:
[----:B------:R-:W-:Y:S05]  /*7f40*/  BSYNC.RECONVERGENT B1 ;  /* 0x0000000000017941 */ /* 0x000fea0003800200 */
.L_x_2759:
        /* <DEDUP_REMOVED lines=98> */
.L_x_2770:
[----:B------:R-:W-:Y:S05]  /*8570*/  BSYNC.RECONVERGENT B0 ;  /* 0x0000000000007941 */ /* 0x000fea0003800200 */
.L_x_2769:
        /* <DEDUP_REMOVED lines=88> */
.L_x_2772:
[----:B------:R-:W-:Y:S05]  /*8b00*/  BSYNC.RECONVERGENT B0 ;  /* 0x0000000000007941 */ /* 0x000fea0003800200 */
.L_x_2771:
        /* <DEDUP_REMOVED lines=88> */
.L_x_2774:
[----:B------:R-:W-:Y:S05]  /*9090*/  BSYNC.RECONVERGENT B0 ;  /* 0x0000000000007941 */ /* 0x000fea0003800200 */
.L_x_2773:
        /* <DEDUP_REMOVED lines=86> */
.L_x_2768:
[----:B------:R-:W-:Y:S05]  /*9600*/  BSYNC.RECONVERGENT B1 ;  /* 0x0000000000017941 */ /* 0x000fea0003800200 */
.L_x_2767:
        /* <DEDUP_REMOVED lines=99> */
.L_x_2778:
[----:B------:R-:W-:Y:S05]  /*9c40*/  BSYNC.RECONVERGENT B0 ;  /* 0x0000000000007941 */ /* 0x000fea0003800200 */
.L_x_2777:
        /* <DEDUP_REMOVED lines=88> */
.L_x_2780:
[----:B------:R-:W-:Y:S05]  /*a1d0*/  BSYNC.RECONVERGENT B0 ;  /* 0x0000000000007941 */ /* 0x000fea0003800200 */
.L_x_2779:
        /* <DEDUP_REMOVED lines=87> */
.L_x_2782:
[----:B------:R-:W-:Y:S05]  /*a750*/  BSYNC.RECONVERGENT B0 ;  /* 0x0000000000007941 */ /* 0x000fea0003800200 */
.L_x_2781:
        /* <DEDUP_REMOVED lines=86> */
.L_x_2776:
[----:B------:R-:W-:Y:S05]  /*acc0*/  BSYNC.RECONVERGENT B1 ;  /* 0x0000000000017941 */ /* 0x000fea0003800200 */
.L_x_2775:
        /* <DEDUP_REMOVED lines=102> */
.L_x_2786:
[----:B------:R-:W-:Y:S05]  /*b330*/  BSYNC.RECONVERGENT B0 ;  /* 0x0000000000007941 */ /* 0x000fea0003800200 */
.L_x_2785:
        /* <DEDUP_REMOVED lines=87> */
.L_x_2788:
[----:B------:R-:W-:Y:S05]  /*b8b0*/  BSYNC.RECONVERGENT B0 ;  /* 0x0000000000007941 */ /* 0x000fea0003800200 */
.L_x_2787:
        /* <DEDUP_REMOVED lines=87> */
.L_x_2790:
[----:B------:R-:W-:Y:S05]  /*be30*/  BSYNC.RECONVERGENT B0 ;  /* 0x0000000000007941 */ /* 0x000fea0003800200 */
.L_x_2789:
        /* <DEDUP_REMOVED lines=86> */
.L_x_2784:
[----:B------:R-:W-:Y:S05]  /*c3a0*/  BSYNC.RECONVERGENT B1 ;  /* 0x0000000000017941 */ /* 0x000fea0003800200 */
.L_x_2783:
[----:B------:R-:W5:Y:S08]  /*c3b0*/  LDC R3, c[0x0][0x450] ;  /* 0x00011400ff037b82 */ /* 0x000f700000000800 */
[----:B------:R-:W1:Y:S01]  /*c3c0*/  LDC R18, c[0x0][0x450] ;  /* 0x00011400ff127b82 */ /* 0x000e620000000800 */
[----:B-----5:R-:W-:Y:S05]  /*c3d0*/  IMAD.U32 R3, R3, -0x20, RZ ;  /* 0xffffffe003037824 */ /* 0x020fea00078e00ff */
[C---:B------:R-:W-:Y:S02]  /*c3e0*/  LEA R82, P1, R3.reuse, R82, 0x1 ;  /* 0x0000005203527211 */ /* 0x040fe400078208ff */
[C---:B------:R-:W-:Y:S02]  /*c3f0*/  LEA R80, P0, R3.reuse, R80, 0x1 ;  /* 0x0000005003507211 */ /* 0x040fe400078008ff */
[C---:B------:R-:W-:Y:S02]  /*c400*/  LEA.HI.X.SX32 R83, R3.reuse, R83, 0x1, P1 ;  /* 0x0000005303537211 */ /* 0x040fe400008f0eff */
[----:B-1----:R-:W-:Y:S09]  /*c410*/  LEA.HI.X.SX32 R81, R3, R81, 0x1, P0 ;  /* 0x0000005103517211 */ /* 0x002ff200000f0eff */
.L_x_2725:
[----:B------:R-:W-:Y:S05]  /*c420*/  BSYNC.RECONVERGENT B2 ;  /* 0x0000000000027941 */ /* 0x000fea0003800200 */
.L_x_2717:
        /* <DEDUP_REMOVED lines=89> */
.L_x_2791:
[----:B------:R-:W-:Y:S01]  /*c9c0*/  UISETP.GT.AND UP0, UPT, UR18, UR32, UPT ;  /* 0x000000201200728c */ /* 0x000fe2000bf04270 */
[----:B------:R-:W-:Y:S02]  /*c9d0*/  IADD3 R78, P1, PT, R78, R85, RZ ;  /* 0x000000554e4e7210 */ /* 0x000fe40007f3e0ff */
[----:B------:R-:W-:Y:S03]  /*c9e0*/  IADD3 R14, P0, PT, R14, R89, RZ ;  /* 0x000000590e0e7210 */ /* 0x000fe60007f1e0ff */
[----:B------:R-:W-:Y:S02]  /*c9f0*/  IMAD.X R79, R79, 0x1, R84, P1 ;  /* 0x000000014f4f7824 */ /* 0x000fe400008e0654 */
[----:B------:R-:W-:Y:S01]  /*ca00*/  IMAD.X R15, R15, 0x1, R87, P0 ;  /* 0x000000010f0f7824 */ /* 0x000fe200000e0657 */
[----:B------:R-:W-:Y:S07]  /*ca10*/  BRA.U UP0, `(.L_x_2792) ;  /* 0xffffff5d00787547 */ /* 0x000fee000b83ffff */
.L_x_2708:
        /* <DEDUP_REMOVED lines=57> */
.L_x_2796:
[----:B------:R-:W-:Y:S05]  /*cdb0*/  BSYNC.RECONVERGENT B0 ;  /* 0x0000000000007941 */ /* 0x000fea0003800200 */
.L_x_2795:
        /* <DEDUP_REMOVED lines=29> */
.L_x_2798:
[----:B------:R-:W-:Y:S05]  /*cf90*/  BSYNC.RECONVERGENT B0 ;  /* 0x0000000000007941 */ /* 0x000fea0003800200 */
.L_x_2797:
        /* <DEDUP_REMOVED lines=29> */
.L_x_2800:
[----:B------:R-:W-:Y:S05]  /*d170*/  BSYNC.RECONVERGENT B0 ;  /* 0x0000000000007941 */ /* 0x000fea0003800200 */
.L_x_2799:
        /* <DEDUP_REMOVED lines=30> */
.L_x_2794:
        /* <DEDUP_REMOVED lines=80> */
.L_x_2808:
[----:B------:R-:W-:Y:S05]  /*d860*/  BSYNC.RECONVERGENT B0 ;  /* 0x0000000000007941 */ /* 0x000fea0003800200 */
.L_x_2807:
[----:B-----5:R-:W-:Y:S01]  /*d870*/  IMAD.MOV.U32 R6, RZ, RZ, R18 ;  /* 0x000000ffff067224 */ /* 0x020fe200078e0012 */
[----:B------:R-:W-:Y:S01]  /*d880*/  MOV R4, R16 ;  /* 0x0000001000047202 */ /* 0x000fe20000000f00 */
[----:B------:R-:W-:Y:S01]  /*d890*/  IMAD.MOV.U32 R7, RZ, RZ, R19 ;  /* 0x000000ffff077224 */ /* 0x000fe200078e0013 */
[----:B------:R-:W-:Y:S02]  /*d8a0*/  MOV R5, R17 ;  /* 0x0000001100057202 */ /* 0x000fe40000000f00 */
.L_x_2806:
[----:B------:R-:W-:Y:S05]  /*d8b0*/  BSYNC.RECONVERGENT B1 ;  /* 0x0000000000017941 */ /* 0x000fea0003800200 */
.L_x_2805:
        /* <DEDUP_REMOVED lines=47> */
.L_x_2812:
[----:B------:R-:W-:Y:S05]  /*dbb0*/  BSYNC.RECONVERGENT B0 ;  /* 0x0000000000007941 */ /* 0x000fea0003800200 */
.L_x_2811:
[----:B-----5:R4:W-:Y:S02]  /*dbc0*/  STS.128 [R235+0x2000], R16 ;  /* 0x00200010eb007388 */ /* 0x0209e40000000c00 */
.L_x_2810:
[----:B------:R-:W-:Y:S05]  /*dbd0*/  BSYNC.RECONVERGENT B1 ;  /* 0x0000000000017941 */ /* 0x000fea0003800200 */
.L_x_2809:
        /* <DEDUP_REMOVED lines=46> */
.L_x_2816:
[----:B------:R-:W-:Y:S05]  /*dec0*/  BSYNC.RECONVERGENT B0 ;  /* 0x0000000000007941 */ /* 0x000fea0003800200 */
.L_x_2815:
[----:B-----5:R1:W-:Y:S02]  /*ded0*/  STS.128 [R235+0x4000], R16 ;  /* 0x00400010eb007388 */ /* 0x0203e40000000c00 */
.L_x_2814:
[----:B------:R-:W-:Y:S05]  /*dee0*/  BSYNC.RECONVERGENT B1 ;  /* 0x0000000000017941 */ /* 0x000fea0003800200 */
.L_x_2813:
        /* <DEDUP_REMOVED lines=45> */
.L_x_2818:
[----:B------:R-:W-:Y:S05]  /*e1c0*/  BSYNC.RECONVERGENT B0 ;  /* 0x0000000000007941 */ /* 0x000fea0003800200 */
.L_x_2817:
[----:B-----5:R4:W-:Y:S02]  /*e1d0*/  STS.128 [R235+0x6000], R16 ;  /* 0x00600010eb007388 */ /* 0x0209e40000000c00 */
.L_x_2804:
[----:B------:R-:W-:Y:S05]  /*e1e0*/  BSYNC.RECONVERGENT B2 ;  /* 0x0000000000027941 */ /* 0x000fea0003800200 */
.L_x_2803:
        /* <DEDUP_REMOVED lines=63> */
.L_x_2824:
[----:B------:R-:W-:Y:S05]  /*e5e0*/  BSYNC.RECONVERGENT B0 ;  /* 0x0000000000007941 */ /* 0x000fea0003800200 */
.L_x_2823:
[----:B-----5:R4:W-:Y:S02]  /*e5f0*/  STS.128 [R235+0x800], R16 ;  /* 0x00080010eb007388 */ /* 0x0209e40000000c00 */
.L_x_2822:
[----:B------:R-:W-:Y:S05]  /*e600*/  BSYNC.RECONVERGENT B1 ;  /* 0x0000000000017941 */ /* 0x000fea0003800200 */
.L_x_2821:
        /* <DEDUP_REMOVED lines=56> */
.L_x_2828:
[----:B------:R-:W-:Y:S05]  /*e990*/  BSYNC.RECONVERGENT B0 ;  /* 0x0000000000007941 */ /* 0x000fea0003800200 */
.L_x_2827:
[----:B-----5:R4:W-:Y:S02]  /*e9a0*/  STS.128 [R235+0x2800], R16 ;  /* 0x00280010eb007388 */ /* 0x0209e40000000c00 */
.L_x_2826:
[----:B------:R-:W-:Y:S05]  /*e9b0*/  BSYNC.RECONVERGENT B1 ;  /* 0x0000000000017941 */ /* 0x000fea0003800200 */
.L_x_2825:
        /* <DEDUP_REMOVED lines=56> */
.L_x_2832:
[----:B------:R-:W-:Y:S05]  /*ed40*/  BSYNC.RECONVERGENT B0 ;  /* 0x0000000000007941 */ /* 0x000fea0003800200 */
.L_x_2831:
[----:B-----5:R4:W-:Y:S02]  /*ed50*/  STS.128 [R235+0x4800], R16 ;  /* 0x00480010eb007388 */ /* 0x0209e40000000c00 */
.L_x_2830:
[----:B------:R-:W-:Y:S05]  /*ed60*/  BSYNC.RECONVERGENT B1 ;  /* 0x0000000000017941 */ /* 0x000fea0003800200 */
.L_x_2829:
        /* <DEDUP_REMOVED lines=57> */
.L_x_2834:
[----:B------:R-:W-:Y:S05]  /*f100*/  BSYNC.RECONVERGENT B0 ;  /* 0x0000000000007941 */ /* 0x000fea0003800200 */
.L_x_2833:
[----:B-----5:R4:W-:Y:S02]  /*f110*/  STS.128 [R235+0x6800], R16 ;  /* 0x00680010eb007388 */ /* 0x0209e40000000c00 */
.L_x_2820:
[----:B------:R-:W-:Y:S05]  /*f120*/  BSYNC.RECONVERGENT B2 ;  /* 0x0000000000027941 */ /* 0x000fea0003800200 */
.L_x_2819:
        /* <DEDUP_REMOVED lines=64> */
.L_x_2840:
[----:B------:R-:W-:Y:S05]  /*f530*/  BSYNC.RECONVERGENT B0 ;  /* 0x0000000000007941 */ /* 0x000fea0003800200 */
.L_x_2839:
[----:B-----5:R1:W-:Y:S02]  /*f540*/  STS.128 [R235+0x1000], R16 ;  /* 0x00100010eb007388 */ /* 0x0203e40000000c00 */
.L_x_2838:
[----:B------:R-:W-:Y:S05]  /*f550*/  BSYNC.RECONVERGENT B1 ;  /* 0x0000000000017941 */ /* 0x000fea0003800200 */
.L_x_2837:
        /* <DEDUP_REMOVED lines=56> */
.L_x_2844:
[----:B------:R-:W-:Y:S05]  /*f8e0*/  BSYNC.RECONVERGENT B0 ;  /* 0x0000000000007941 */ /* 0x000fea0003800200 */
.L_x_2843:
[----:B-----5:R4:W-:Y:S02]  /*f8f0*/  STS.128 [R235+0x3000], R16 ;  /* 0x00300010eb007388 */ /* 0x0209e40000000c00 */
.L_x_2842:
[----:B------:R-:W-:Y:S05]  /*f900*/  BSYNC.RECONVERGENT B1 ;  /* 0x0000000000017941 */ /* 0x000fea0003800200 */
.L_x_2841:
        /* <DEDUP_REMOVED lines=56> */
.L_x_2848:
[----:B------:R-:W-:Y:S05]  /*fc90*/  BSYNC.RECONVERGENT B0 ;  /* 0x0000000000007941 */ /* 0x000fea0003800200 */
.L_x_2847:
[----:B-----5:R4:W-:Y:S02]  /*fca0*/  STS.128 [R235+0x5000], R16 ;  /* 0x00500010eb007388 */ /* 0x0209e40000000c00 */
.L_x_2846:
[----:B------:R-:W-:Y:S05]  /*fcb0*/  BSYNC.RECONVERGENT B1 ;  /* 0x0000000000017941 */ /* 0x000fea0003800200 */
.L_x_2845:
        /* <DEDUP_REMOVED lines=55> */
.L_x_2850:
[----:B------:R-:W-:Y:S05]  /*10030*/  BSYNC.RECONVERGENT B0 ;  /* 0x0000000000007941 */ /* 0x000fea0003800200 */
.L_x_2849:
[----:B-----5:R4:W-:Y:S02]  /*10040*/  STS.128 [R235+0x7000], R16 ;  /* 0x00700010eb007388 */ /* 0x0209e40000000c00 */
.L_x_2836:
[----:B------:R-:W-:Y:S05]  /*10050*/  BSYNC.RECONVERGENT B2 ;  /* 0x0000000000027941 */ /* 0x000fea0003800200 */
.L_x_2835:
        /* <DEDUP_REMOVED lines=65> */
.L_x_2854:
[----:B------:R-:W-:Y:S05]  /*10470*/  BSYNC.RECONVERGENT B0 ;  /* 0x0000000000007941 */ /* 0x000fea0003800200 */
.L_x_2853:
[----:B-----5:R4:W-:Y:S02]  /*10480*/  STS.128 [R235+0x1800], R16 ;  /* 0x00180010eb007388 */ /* 0x0209e40000000c00 */
.L_x_2852:
[----:B------:R-:W-:Y:S05]  /*10490*/  BSYNC.RECONVERGENT B1 ;  /* 0x0000000000017941 */ /* 0x000fea0003800200 */
.L_x_2851:
        /* <DEDUP_REMOVED lines=57> */
.L_x_2858:
[----:B------:R-:W-:Y:S05]  /*10830*/  BSYNC.RECONVERGENT B0 ;  /* 0x0000000000007941 */ /* 0x000fea0003800200 */
.L_x_2857:
[----:B-----5:R1:W-:Y:S02]  /*10840*/  STS.128 [R235+0x3800], R16 ;  /* 0x00380010eb007388 */ /* 0x0203e40000000c00 */
.L_x_2856:
[----:B------:R-:W-:Y:S05]  /*10850*/  BSYNC.RECONVERGENT B1 ;  /* 0x0000000000017941 */ /* 0x000fea0003800200 */
.L_x_2855:
        /* <DEDUP_REMOVED lines=57> */
.L_x_2862:
[----:B------:R-:W-:Y:S05]  /*10bf0*/  BSYNC.RECONVERGENT B0 ;  /* 0x0000000000007941 */ /* 0x000fea0003800200 */
.L_x_2861:
[----:B-----5:R4:W-:Y:S02]  /*10c00*/  STS.128 [R235+0x5800], R16 ;  /* 0x00580010eb007388 */ /* 0x0209e40000000c00 */
.L_x_2860:
[----:B------:R-:W-:Y:S05]  /*10c10*/  BSYNC.RECONVERGENT B1 ;  /* 0x0000000000017941 */ /* 0x000fea0003800200 */
.L_x_2859:
        /* <DEDUP_REMOVED lines=57> */
.L_x_2864:
[----:B------:R-:W-:Y:S05]  /*10fb0*/  BSYNC.RECONVERGENT B0 ;  /* 0x0000000000007941 */ /* 0x000fea0003800200 */
.L_x_2863:
[----:B-----5:R4:W-:Y:S01]  /*10fc0*/  STS.128 [R235+0x7800], R16 ;  /* 0x00780010eb007388 */ /* 0x0209e20000000c00 */
[----:B------:R-:W-:Y:S05]  /*10fd0*/  BRA `(.L_x_2801) ;  /* 0x0000005c00007947 */ /* 0x000fea0003800000 */
.L_x_2802:
        /* <DEDUP_REMOVED lines=98> */
.L_x_2869:
[----:B------:R-:W-:Y:S05]  /*11600*/  BSYNC.RECONVERGENT B0 ;  /* 0x0000000000007941 */ /* 0x000fea0003800200 */
.L_x_2868:
[----:B------:R-:W-:Y:S05]  /*11610*/  BSYNC.RECONVERGENT B1 ;  /* 0x0000000000017941 */ /* 0x000fea0003800200 */
.L_x_2867:
        /* <DEDUP_REMOVED lines=87> */
.L_x_2873:
[----:B------:R-:W-:Y:S05]  /*11b90*/  BSYNC.RECONVERGENT B0 ;  /* 0x0000000000007941 */ /* 0x000fea0003800200 */
.L_x_2872:
[----:B-----5:R4:W-:Y:S02]  /*11ba0*/  STS.128 [R235+0x2000], R24 ;  /* 0x00200018eb007388 */ /* 0x0209e40000000c00 */
.L_x_2871:
[----:B------:R-:W-:Y:S05]  /*11bb0*/  BSYNC.RECONVERGENT B1 ;  /* 0x0000000000017941 */ /* 0x000fea0003800200 */
.L_x_2870:
        /* <DEDUP_REMOVED lines=86> */
.L_x_2877:
[----:B------:R-:W-:Y:S05]  /*12120*/  BSYNC.RECONVERGENT B0 ;  /* 0x0000000000007941 */ /* 0x000fea0003800200 */
.L_x_2876:
[----:B-----5:R1:W-:Y:S02]  /*12130*/  STS.128 [R235+0x4000], R24 ;  /* 0x00400018eb007388 */ /* 0x0203e40000000c00 */
.L_x_2875:
[----:B------:R-:W-:Y:S05]  /*12140*/  BSYNC.RECONVERGENT B1 ;  /* 0x0000000000017941 */ /* 0x000fea0003800200 */
.L_x_2874:
        /* <DEDUP_REMOVED lines=85> */
.L_x_2879:
[----:B------:R-:W-:Y:S05]  /*126a0*/  BSYNC.RECONVERGENT B0 ;  /* 0x0000000000007941 */ /* 0x000fea0003800200 */
.L_x_2878:
[----:B-----5:R4:W-:Y:S02]  /*126b0*/  STS.128 [R235+0x6000], R24 ;  /* 0x00600018eb007388 */ /* 0x0209e40000000c00 */
.L_x_2866:
[----:B------:R-:W-:Y:S05]  /*126c0*/  BSYNC.RECONVERGENT B2 ;  /* 0x0000000000027941 */ /* 0x000fea0003800200 */
.L_x_2865:
        /* <DEDUP_REMOVED lines=94> */
.L_x_2885:
[----:B------:R-:W-:Y:S05]  /*12cb0*/  BSYNC.RECONVERGENT B0 ;  /* 0x0000000000007941 */ /* 0x000fea0003800200 */
.L_x_2884:
[----:B-----5:R4:W-:Y:S02]  /*12cc0*/  STS.128 [R235+0x800], R24 ;  /* 0x00080018eb007388 */ /* 0x0209e40000000c00 */
.L_x_2883:
[----:B------:R-:W-:Y:S05]  /*12cd0*/  BSYNC.RECONVERGENT B1 ;  /* 0x0000000000017941 */ /* 0x000fea0003800200 */
.L_x_2882:
        /* <DEDUP_REMOVED lines=87> */
.L_x_2889:
[----:B------:R-:W-:Y:S05]  /*13250*/  BSYNC.RECONVERGENT B0 ;  /* 0x0000000000007941 */ /* 0x000fea0003800200 */
.L_x_2888:
[----:B-----5:R4:W-:Y:S02]  /*13260*/  STS.128 [R235+0x2800], R24 ;  /* 0x00280018eb007388 */ /* 0x0209e40000000c00 */
.L_x_2887:
[----:B------:R-:W-:Y:S05]  /*13270*/  BSYNC.RECONVERGENT B1 ;  /* 0x0000000000017941 */ /* 0x000fea0003800200 */
.L_x_2886:
        /* <DEDUP_REMOVED lines=87> */
.L_x_2893:
[----:B------:R-:W-:Y:S05]  /*137f0*/  BSYNC.RECONVERGENT B0 ;  /* 0x0000000000007941 */ /* 0x000fea0003800200 */
.L_x_2892:
[----:B-----5:R4:W-:Y:S02]  /*13800*/  STS.128 [R235+0x4800], R24 ;  /* 0x00480018eb007388 */ /* 0x0209e40000000c00 */
.L_x_2891:
[----:B------:R-:W-:Y:S05]  /*13810*/  BSYNC.RECONVERGENT B1 ;  /* 0x0000000000017941 */ /* 0x000fea0003800200 */
.L_x_2890:
        /* <DEDUP_REMOVED lines=89> */
.L_x_2895:
[----:B------:R-:W-:Y:S05]  /*13db0*/  BSYNC.RECONVERGENT B0 ;  /* 0x0000000000007941 */ /* 0x000fea0003800200 */
.L_x_2894:
[----:B-----5:R1:W-:Y:S02]  /*13dc0*/  STS.128 [R235+0x6800], R4 ;  /* 0x00680004eb007388 */ /* 0x0203e40000000c00 */
.L_x_2881:
[----:B------:R-:W-:Y:S05]  /*13dd0*/  BSYNC.RECONVERGENT B2 ;  /* 0x0000000000027941 */ /* 0x000fea0003800200 */
.L_x_2880:
        /* <DEDUP_REMOVED lines=95> */
.L_x_2901:
[----:B------:R-:W-:Y:S05]  /*143d0*/  BSYNC.RECONVERGENT B0 ;  /* 0x0000000000007941 */ /* 0x000fea0003800200 */
.L_x_2900:
[----:B-----5:R4:W-:Y:S02]  /*143e0*/  STS.128 [R235+0x1000], R24 ;  /* 0x00100018eb007388 */ /* 0x0209e40000000c00 */
.L_x_2899:
[----:B------:R-:W-:Y:S05]  /*143f0*/  BSYNC.RECONVERGENT B1 ;  /* 0x0000000000017941 */ /* 0x000fea0003800200 */
.L_x_2898:
        /* <DEDUP_REMOVED lines=87> */
.L_x_2905:
[----:B------:R-:W-:Y:S05]  /*14970*/  BSYNC.RECONVERGENT B0 ;  /* 0x0000000000007941 */ /* 0x000fea0003800200 */
.L_x_2904:
[----:B-----5:R1:W-:Y:S02]  /*14980*/  STS.128 [R235+0x3000], R24 ;  /* 0x00300018eb007388 */ /* 0x0203e40000000c00 */
.L_x_2903:
[----:B------:R-:W-:Y:S05]  /*14990*/  BSYNC.RECONVERGENT B1 ;  /* 0x0000000000017941 */ /* 0x000fea0003800200 */
.L_x_2902:
        /* <DEDUP_REMOVED lines=87> */
.L_x_2909:
[----:B------:R-:W-:Y:S05]  /*14f10*/  BSYNC.RECONVERGENT B0 ;  /* 0x0000000000007941 */ /* 0x000fea0003800200 */
.L_x_2908:
[----:B-----5:R4:W-:Y:S02]  /*14f20*/  STS.128 [R235+0x5000], R24 ;  /* 0x00500018eb007388 */ /* 0x0209e40000000c00 */
.L_x_2907:
[----:B------:R-:W-:Y:S05]  /*14f30*/  BSYNC.RECONVERGENT B1 ;  /* 0x0000000000017941 */ /* 0x000fea0003800200 */
.L_x_2906:
        /* <DEDUP_REMOVED lines=87> */
.L_x_2911:
[----:B------:R-:W-:Y:S05]  /*154b0*/  BSYNC.RECONVERGENT B0 ;  /* 0x0000000000007941 */ /* 0x000fea0003800200 */
.L_x_2910:
[----:B-----5:R1:W-:Y:S02]  /*154c0*/  STS.128 [R235+0x7000], R4 ;  /* 0x00700004eb007388 */ /* 0x0203e40000000c00 */
.L_x_2897:
[----:B------:R-:W-:Y:S05]  /*154d0*/  BSYNC.RECONVERGENT B2 ;  /* 0x0000000000027941 */ /* 0x000fea0003800200 */
.L_x_2896:
        /* <DEDUP_REMOVED lines=95> */
.L_x_2915:
[----:B------:R-:W-:Y:S05]  /*15ad0*/  BSYNC.RECONVERGENT B0 ;  /* 0x0000000000007941 */ /* 0x000fea0003800200 */
.L_x_2914:
[----:B-----5:R3:W-:Y:S02]  /*15ae0*/  STS.128 [R235+0x1800], R24 ;  /* 0x00180018eb007388 */ /* 0x0207e40000000c00 */
.L_x_2913:
[----:B------:R-:W-:Y:S05]  /*15af0*/  BSYNC.RECONVERGENT B1 ;  /* 0x0000000000017941 */ /* 0x000fea0003800200 */
.L_x_2912:
        /* <DEDUP_REMOVED lines=87> */
.L_x_2919:
[----:B------:R-:W-:Y:S05]  /*16070*/  BSYNC.RECONVERGENT B0 ;  /* 0x0000000000007941 */ /* 0x000fea0003800200 */
.L_x_2918:
[----:B-----5:R1:W-:Y:S02]  /*16080*/  STS.128 [R235+0x3800], R24 ;  /* 0x00380018eb007388 */ /* 0x0203e40000000c00 */
.L_x_2917:
[----:B------:R-:W-:Y:S05]  /*16090*/  BSYNC.RECONVERGENT B1 ;  /* 0x0000000000017941 */ /* 0x000fea0003800200 */
.L_x_2916:
        /* <DEDUP_REMOVED lines=87> */
.L_x_2923:
[----:B------:R-:W-:Y:S05]  /*16610*/  BSYNC.RECONVERGENT B0 ;  /* 0x0000000000007941 */ /* 0x000fea0003800200 */
.L_x_2922:
[----:B-----5:R3:W-:Y:S02]  /*16620*/  STS.128 [R235+0x5800], R24 ;  /* 0x00580018eb007388 */ /* 0x0207e40000000c00 */
.L_x_2921:
[----:B------:R-:W-:Y:S05]  /*16630*/  BSYNC.RECONVERGENT B1 ;  /* 0x0000000000017941 */ /* 0x000fea0003800200 */
.L_x_2920:
        /* <DEDUP_REMOVED lines=88> */
.L_x_2925:
[----:B------:R-:W-:Y:S05]  /*16bc0*/  BSYNC.RECONVERGENT B0 ;  /* 0x0000000000007941 */ /* 0x000fea0003800200 */
.L_x_2924:
[----:B-----5:R1:W-:Y:S02]  /*16bd0*/  STS.128 [R235+0x7800], R4 ;  /* 0x00780004eb007388 */ /* 0x0203e40000000c00 */
.L_x_2801:
[----:B------:R-:W-:Y:S05]  /*16be0*/  BSYNC.RECONVERGENT B3 ;  /* 0x0000000000037941 */ /* 0x000fea0003800200 */
.L_x_2793:
        /* <DEDUP_REMOVED lines=35> */
.L_x_2927:
[----:B------:R-:W-:Y:S05]  /*16e20*/  BSYNC.RECONVERGENT B0 ;  /* 0x0000000000007941 */ /* 0x000fea0003800200 */
.L_x_2926:
        /* <DEDUP_REMOVED lines=31> */
.L_x_2929:
[----:B------:R-:W-:Y:S05]  /*17020*/  BSYNC.RECONVERGENT B0 ;  /* 0x0000000000007941 */ /* 0x000fea0003800200 */
.L_x_2928:
        /* <DEDUP_REMOVED lines=31> */
.L_x_2931:
[----:B------:R-:W-:Y:S05]  /*17220*/  BSYNC.RECONVERGENT B0 ;  /* 0x0000000000007941 */ /* 0x000fea0003800200 */
.L_x_2930:
        /* <DEDUP_REMOVED lines=31> */
.L_x_2933:
[----:B------:R-:W-:Y:S05]  /*17420*/  BSYNC.RECONVERGENT B0 ;  /* 0x0000000000007941 */ /* 0x000fea0003800200 */
.L_x_2932:
        /* <DEDUP_REMOVED lines=10> */
[----:B------:R-:W-:Y:S02]  /*174d0*/  LOP3.LUT R68, R68, 0x1f0, RZ, 0xc0, !PT ;  /* 0x000001f044447812 */ /* 0x000fe400078ec0ff */
[----:B------:R-:W-:Y:S01]  /*174e0*/  SHF.R.U32.HI R2, RZ, 0x2, R60 ;  /* 0x00000002ff027819 */ /* 0x000fe2000001163c */
[----:B------:R-:W-:Y:S01]  /*174f0*/  ULEA.HI.X UR11, UR16, UR11, UR15, 0x2, UP0 ;  /* 0x0000000b100b7291 */ /* 0x000fe200080f140f */
[----:B----4-:R-:W-:Y:S01]  /*17500*/  IMAD.U32 R4, RZ, RZ, UR10 ;  /* 0x0000000aff047e24 */ /* 0x010fe2000f8e00ff */
[----:B------:R-:W-:-:S04]  /*17510*/  DEPBAR.LE SB0, 0x0 ;  /* 0x000080000000791a */ /* 0x000fc80000000000 */
[----:B------:R-:W-:Y:S01]  /*17520*/  IMAD.U32 R5, RZ, RZ, UR11 ;  /* 0x0000000bff057e24 */ /* 0x000fe2000f8e00ff */
[----:B---3--:R-:W1:Y:S01]  /*17530*/  MUFU.RCP R0, UR5 ;  /* 0x0000000500007d08 */ /* 0x008e620008001000 */
[----:B------:R-:W2:Y:S04]  /*17540*/  LDCU UR10, c[0x0][0x508] ;  /* 0x0000a100ff0a77ac */ /* 0x000ea80008000800 */
[----:B------:R-:W1:Y:S01]  /*17550*/  LDG.E R5, desc[UR6][R4.64] ;  /* 0x0000000604057981 */ /* 0x000e62000c1e1900 */
[----:B------:R-:W-:Y:S01]  /*17560*/  IMAD.SHL.U32 R216, R60, 0x20, RZ ;  /* 0x000000203cd87824 */ /* 0x000fe200078e00ff */
[----:B------:R-:W-:Y:S01]  /*17570*/  IADD3 R3, PT, PT, R68, 0x1, R3 ;  /* 0x0000000144037810 */ /* 0x000fe20007ffe003 */
[----:B------:R-:W-:Y:S01]  /*17580*/  IMAD.SHL.U32 R15, R60, 0x40, RZ ;  /* 0x000000403c0f7824 */ /* 0x000fe200078e00ff */
[----:B------:R-:W-:Y:S01]  /*17590*/  LOP3.LUT R2, R2, 0x7, RZ, 0xc0, !PT ;  /* 0x0000000702027812 */ /* 0x000fe200078ec0ff */
[----:B------:R-:W-:Y:S01]  /*175a0*/  IMAD.SHL.U32 R182, R60, 0x2, RZ ;  /* 0x000000023cb67824 */ /* 0x000fe200078e00ff */
[----:B------:R-:W-:Y:S01]  /*175b0*/  LOP3.LUT R216, R216, 0x7c00, RZ, 0xc0, !PT ;  /* 0x00007c00d8d87812 */ /* 0x000fe200078ec0ff */
[----:B------:R-:W-:Y:S01]  /*175c0*/  BSSY.RECONVERGENT B0, `(.L_x_2934) ;  /* 0x000002d000007945 */ /* 0x000fe20003800200 */
[----:B------:R-:W-:Y:S01]  /*175d0*/  IADD3 R3, PT, PT, R3, -UR21, R2 ;  /* 0x8000001503037c10 */ /* 0x000fe2000fffe002 */
[----:B------:R-:W-:Y:S01]  /*175e0*/  IMAD.U32 R2, RZ, RZ, UR22 ;  /* 0x00000016ff027e24 */ /* 0x000fe2000f8e00ff */
[----:B------:R-:W-:-:S04]  /*175f0*/  LOP3.LUT R182, R182, 0x6, RZ, 0xc0, !PT ;  /* 0x00000006b6b67812 */ /* 0x000fc800078ec0ff */
[----:B--2---:R-:W-:Y:S01]  /*17600*/  IADD3 R2, PT, PT, R3, UR10, R2 ;  /* 0x0000000a03027c10 */ /* 0x004fe2000fffe002 */
[----:B------:R-:W-:Y:S01]  /*17610*/  BAR.SYNC.DEFER_BLOCKING 0x0 ;  /* 0x0000000000007b1d */ /* 0x000fe20000010000 */
[----:B-1----:R-:W-:-:S05]  /*17620*/  FMUL.FTZ R0, R5, R0 ;  /* 0x0000000005007220 */ /* 0x002fca0000410000 */
[----:B------:R-:W-:Y:S02]  /*17630*/  R2UR UR5, R0 ;  /* 0x00000000000572ca */ /* 0x000fe400000e0000 */
[----:B------:R-:W-:-:S05]  /*17640*/  LOP3.LUT R0, R216, 0x200, R15, 0xf8, !PT ;  /* 0x00000200d8007812 */ /* 0x000fca00078ef80f */
[----:B------:R-:W-:Y:S01]  /*17650*/  IMAD.IADD R61, R61, 0x1, R0 ;  /* 0x000000013d3d7824 */ /* 0x000fe200078e0200 */
[----:B------:R-:W-:Y:S07]  /*17660*/  @P6 BRA `(.L_x_2935) ;  /* 0x0000000000786947 */ /* 0x000fee0003800000 */
        /* <DEDUP_REMOVED lines=30> */
.L_x_2935:
[----:B------:R1:W-:Y:S04]  /*17850*/  STS.128 [R235+0x10000], RZ ;  /* 0x010000ffeb007388 */ /* 0x0003e80000000c00 */
[----:B------:R1:W-:Y:S04]  /*17860*/  STS.128 [R235+0x12000], RZ ;  /* 0x012000ffeb007388 */ /* 0x0003e80000000c00 */
[----:B------:R1:W-:Y:S04]  /*17870*/  STS.128 [R235+0x14000], RZ ;  /* 0x014000ffeb007388 */ /* 0x0003e80000000c00 */
[----:B------:R1:W-:Y:S02]  /*17880*/  STS.128 [R235+0x16000], RZ ;  /* 0x016000ffeb007388 */ /* 0x0003e40000000c00 */
.L_x_2936:
[----:B------:R-:W-:Y:S05]  /*17890*/  BSYNC.RECONVERGENT B0 ;  /* 0x0000000000007941 */ /* 0x000fea0003800200 */
.L_x_2934:
        /* <DEDUP_REMOVED lines=14> */
[----:B------:R-:W-:Y:S02]  /*17980*/  IMAD.U32 R3, RZ, RZ, UR31 ;  /* 0x0000001fff037e24 */ /* 0x000fe4000f8e00ff */
[----:B------:R-:W-:-:S03]  /*17990*/  IMAD.U32 R0, RZ, RZ, UR30 ;  /* 0x0000001eff007e24 */ /* 0x000fc6000f8e00ff */
[----:B--2---:R-:W-:-:S04]  /*179a0*/  LEA R4, P4, R3, R228, 0x1 ;  /* 0x000000e403047211 */ /* 0x004fc800078808ff */
        /* <DEDUP_REMOVED lines=25> */
.L_x_2938:
[----:B------:R-:W-:Y:S05]  /*17b40*/  BSYNC.RECONVERGENT B0 ;  /* 0x0000000000007941 */ /* 0x000fea0003800200 */
.L_x_2937:
[----:B------:R1:W-:Y:S01]  /*17b50*/  @P6 STS.128 [R235+0x11000], RZ ;  /* 0x011000ffeb006388 */ /* 0x0003e20000000c00 */
[----:B------:R-:W-:Y:S03]  /*17b60*/  BSSY.RECONVERGENT B0, `(.L_x_2939) ;  /* 0x0000021000007945 */ /* 0x000fe60003800200 */
[----:B------:R1:W-:Y:S04]  /*17b70*/  @P6 STS.128 [R235+0x13000], RZ ;  /* 0x013000ffeb006388 */ /* 0x0003e80000000c00 */
[----:B------:R1:W-:Y:S04]  /*17b80*/  @P6 STS.128 [R235+0x15000], RZ ;  /* 0x015000ffeb006388 */ /* 0x0003e80000000c00 */
[----:B------:R1:W-:Y:S01]  /*17b90*/  @P6 STS.128 [R235+0x17000], RZ ;  /* 0x017000ffeb006388 */ /* 0x0003e20000000c00 */
[----:B------:R-:W-:Y:S05]  /*17ba0*/  @P6 BRA `(.L_x_2940) ;  /* 0x0000000000706947 */ /* 0x000fea0003800000 */
[----:B--2-4-:R-:W2:Y:S01]  /*17bb0*/  LDC.64 R4, c[0x0][0x3c0] ;  /* 0x0000f000ff047b82 */ /* 0x014ea20000000a00 */
[----:B------:R-:W4:Y:S02]  /*17bc0*/  LDCU UR10, c[0x0][0x440] ;  /* 0x00008800ff0a77ac */ /* 0x000f240008000800 */
[----:B----4-:R-:W-:Y:S02]  /*17bd0*/  ISETP.GE.AND P3, PT, R12, UR10, PT ;  /* 0x0000000a0c007c0c */ /* 0x010fe4000bf66270 */
        /* <DEDUP_REMOVED lines=25> */
.L_x_2940:
[----:B------:R-:W-:Y:S05]  /*17d70*/  BSYNC.RECONVERGENT B0 ;  /* 0x0000000000007941 */ /* 0x000fea0003800200 */
.L_x_2939:
        /* <DEDUP_REMOVED lines=35> */
.L_x_2942:
[----:B------:R-:W-:Y:S05]  /*17fb0*/  BSYNC.RECONVERGENT B0 ;  /* 0x0000000000007941 */ /* 0x000fea0003800200 */
.L_x_2941:
[----:B------:R-:W-:Y:S01]  /*17fc0*/  LDSM.16.M88.4 R32, [R85] ;  /* 0x000000005520783b */ /* 0x000fe20000000200 */
[----:B------:R-:W-:Y:S01]  /*17fd0*/  IMAD.MOV.U32 R8, RZ, RZ, 0x20 ;  /* 0x00000020ff087424 */ /* 0x000fe200078e00ff */
[----:B------:R-:W-:Y:S01]  /*17fe0*/  LOP3.LUT P1, RZ, R60, 0x2, RZ, 0xc0, !PT ;  /* 0x000000023cff7812 */ /* 0x000fe2000782c0ff */
[----:B------:R-:W-:Y:S01]  /*17ff0*/  VIADD R87, R14, UR8 ;  /* 0x000000080e577c36 */ /* 0x000fe20008000000 */
[----:B------:R-:W5:Y:S01]  /*18000*/  LDSM.16.M88.4 R56, [R14+UR8+0x8000] ;  /* 0x008000080e38783b */ /* 0x000f620008000200 */
[----:B------:R-:W-:Y:S01]  /*18010*/  LOP3.LUT P0, RZ, R60, 0x4, RZ, 0xc0, !PT ;  /* 0x000000043cff7812 */ /* 0x000fe2000780c0ff */
[----:B------:R-:W-:Y:S01]  /*18020*/  IMAD.MOV.U32 R166, RZ, RZ, 0x40 ;  /* 0x00000040ffa67424 */ /* 0x000fe200078e00ff */
[----:B------:R-:W-:Y:S01]  /*18030*/  SEL R8, R8, 0xffffffe0, !P1 ;  /* 0xffffffe008087807 */ /* 0x000fe20004800000 */
[----:B------:R-:W3:Y:S01]  /*18040*/  LDSM.16.M88.4 R48, [R14+UR8+0x8800] ;  /* 0x008800080e30783b */ /* 0x000ee20008000200 */
[----:B------:R-:W1:Y:S02]  /*18050*/  LDCU UR9, c[0x0][0x50c] ;  /* 0x0000a180ff0977ac */ /* 0x000e640008000800 */
[----:B------:R-:W-:Y:S01]  /*18060*/  SEL R166, R166, 0xffffffc0, !P0 ;  /* 0xffffffc0a6a67807 */ /* 0x000fe20004000000 */
[--C-:B------:R-:W-:Y:S01]  /*18070*/  IMAD.IADD R3, R85, 0x1, R8.reuse ;  /* 0x0000000155037824 */ /* 0x100fe200078e0208 */
[----:B------:R-:W1:Y:S01]  /*18080*/  LDSM.16.M88.4 R40, [R14+UR8+0x9000] ;  /* 0x009000080e28783b */ /* 0x000e620008000200 */
[----:B------:R-:W-:Y:S01]  /*18090*/  IMAD.IADD R0, R87, 0x1, R8 ;  /* 0x0000000157007824 */ /* 0x000fe200078e0208 */
[----:B------:R-:W-:Y:S01]  /*180a0*/  UISETP.NE.AND UP1, UPT, UR4, 0x1, UPT ;  /* 0x000000010400788c */ /* 0x000fe2000bf25270 */
[--C-:B------:R-:W-:Y:S01]  /*180b0*/  IMAD.IADD R89, R85, 0x1, R166.reuse ;  /* 0x0000000155597824 */ /* 0x100fe200078e02a6 */
[----:B------:R-:W1:Y:S01]  /*180c0*/  LDSM.16.M88.4 R20, [R14+UR8+0x9800] ;  /* 0x009800080e14783b */ /* 0x000e620008000200 */
[----:B------:R-:W-:-:S02]  /*180d0*/  IMAD.IADD R87, R87, 0x1, R166 ;  /* 0x0000000157577824 */ /* 0x000fc400078e02a6 */
[C---:B------:R-:W-:Y:S01]  /*180e0*/  IMAD.IADD R86, R8.reuse, 0x1, R89 ;  /* 0x0000000108567824 */ /* 0x040fe200078e0259 */
[----:B--2-4-:R-:W-:Y:S02]  /*180f0*/  LDSM.16.M88.4 R4, [R3] ;  /* 0x000000000304783b */ /* 0x014fe40000000200 */
[----:B------:R-:W-:Y:S02]  /*18100*/  IADD3 R84, PT, PT, R8, R87, RZ ;  /* 0x0000005708547210 */ /* 0x000fe40007ffe0ff */
[----:B------:R-:W2:Y:S04]  /*18110*/  LDSM.16.M88.4 R28, [R0+0x8000] ;  /* 0x00800000001c783b */ /* 0x000ea80000000200 */
[----:B------:R-:W4:Y:S04]  /*18120*/  LDSM.16.M88.4 R24, [R0+0x8800] ;  /* 0x008800000018783b */ /* 0x000f280000000200 */
[----:B------:R-:W-:Y:S04]  /*18130*/  LDSM.16.M88.4 R80, [R89] ;  /* 0x000000005950783b */ /* 0x000fe80000000200 */
[----:B------:R-:W4:Y:S04]  /*18140*/  LDSM.16.M88.4 R72, [R87+0x8800] ;  /* 0x008800005748783b */ /* 0x000f280000000200 */
[----:B------:R-:W-:Y:S01]  /*18150*/  LDSM.16.M88.4 R64, [R87+0x9800] ;  /* 0x009800005740783b */ /* 0x000fe20000000200 */
[C---:B-----5:R-:W-:Y:S03]  /*18160*/  HMMA.16816.F32.BF16 R16, R32.reuse, R56, RZ ;  /* 0x000000382010723c */ /* 0x060fe600000418ff */
[----:B------:R-:W-:Y:S04]  /*18170*/  LDSM.16.M88.4 R68, [R87+0x9000] ;  /* 0x009000005744783b */ /* 0x000fe80000000200 */
[----:B------:R-:W-:Y:S01]  /*18180*/  LDSM.16.M88.4 R76, [R87+0x8000] ;  /* 0x00800000574c783b */ /* 0x000fe20000000200 */
[C---:B---3--:R-:W-:Y:S03]  /*18190*/  HMMA.16816.F32.BF16 R52, R32.reuse, R48, RZ ;  /* 0x000000302034723c */ /* 0x048fe600000418ff */
[----:B------:R-:W0:Y:S05]  /*181a0*/  LDGDEPBAR ;  /* 0x00000000000079af */ /* 0x000e2a0000000000 */
[C---:B-1----:R-:W-:Y:S08]  /*181b0*/  HMMA.16816.F32.BF16 R44, R32.reuse, R40, RZ ;  /* 0x00000028202c723c */ /* 0x042ff000000418ff */
[C---:B------:R-:W-:Y:S08]  /*181c0*/  HMMA.16816.F32.BF16 R56, R32.reuse, R58, RZ ;  /* 0x0000003a2038723c */ /* 0x040ff000000418ff */
[C---:B------:R-:W-:Y:S08]  /*181d0*/  HMMA.16816.F32.BF16 R48, R32.reuse, R50, RZ ;  /* 0x000000322030723c */ /* 0x040ff000000418ff */
[C---:B------:R-:W-:Y:S08]  /*181e0*/  HMMA.16816.F32.BF16 R40, R32.reuse, R42, RZ ;  /* 0x0000002a2028723c */ /* 0x040ff000000418ff */
[----:B------:R-:W-:Y:S08]  /*181f0*/  HMMA.16816.F32.BF16 R36, R32, R20, RZ ;  /* 0x000000142024723c */ /* 0x000ff000000418ff */
[----:B--2---:R-:W-:Y:S01]  /*18200*/  HMMA.16816.F32.BF16 R60, R4, R28, R16 ;  /* 0x0000001c043c723c */ /* 0x004fe20000041810 */
[----:B------:R-:W1:Y:S07]  /*18210*/  LDSM.16.M88.4 R16, [R0+0x9800] ;  /* 0x009800000010783b */ /* 0x000e6e0000000200 */
[----:B------:R-:W-:Y:S01]  /*18220*/  HMMA.16816.F32.BF16 R32, R32, R22, RZ ;  /* 0x000000162020723c */ /* 0x000fe200000418ff */
[----:B------:R-:W2:Y:S07]  /*18230*/  LDSM.16.M88.4 R20, [R0+0x9000] ;  /* 0x009000000014783b */ /* 0x000eae0000000200 */
[C---:B----4-:R-:W-:Y:S08]  /*18240*/  HMMA.16816.F32.BF16 R52, R4.reuse, R24, R52 ;  /* 0x000000180434723c */ /* 0x050ff00000041834 */
[C---:B------:R-:W-:Y:S01]  /*18250*/  HMMA.16816.F32.BF16 R48, R4.reuse, R26, R48 ;  /* 0x0000001a0430723c */ /* 0x040fe20000041830 */
[----:B------:R-:W-:Y:S07]  /*18260*/  LDSM.16.M88.4 R24, [R84+0x8000] ;  /* 0x008000005418783b */ /* 0x000fee0000000200 */
[----:B------:R-:W-:Y:S01]  /*18270*/  HMMA.16816.F32.BF16 R56, R4, R30, R56 ;  /* 0x0000001e0438723c */ /* 0x000fe20000041838 */
[----:B------:R-:W-:Y:S07]  /*18280*/  LDSM.16.M88.4 R28, [R86] ;  /* 0x00000000561c783b */ /* 0x000fee0000000200 */
[----:B------:R-:W-:Y:S08]  /*18290*/  HMMA.16816.F32.BF16 R52, R80, R72, R52 ;  /* 0x000000485034723c */ /* 0x000ff00000041834 */
[C---:B-1----:R-:W-:Y:S08]  /*182a0*/  HMMA.16816.F32.BF16 R36, R4.reuse, R16, R36 ;  /* 0x000000100424723c */ /* 0x042ff00000041824 */
[C---:B--2---:R-:W-:Y:S08]  /*182b0*/  HMMA.16816.F32.BF16 R44, R4.reuse, R20, R44 ;  /* 0x00000014042c723c */ /* 0x044ff0000004182c */
        /* <DEDUP_REMOVED lines=58> */
[----:B------:R-:W-:Y:S04]  /*18660*/  LDSM.16.M88.4 R40, [R89+0x4000] ;  /* 0x004000005928783b */ /* 0x000fe80000000200 */
[----:B------:R-:W-:Y:S03]  /*18670*/  LDSM.16.M88.4 R88, [R89+0x6000] ;  /* 0x006000005958783b */ /* 0x000fe60000000200 */
        /* <DEDUP_REMOVED lines=76> */
[----:B------:R-:W4:Y:S04]  /*18b40*/  LDSM.16.M88.4 R28, [R0+0xe000] ;  /* 0x00e00000001c783b */ /* 0x000f280000000200 */
[----:B------:R-:W-:Y:S03]  /*18b50*/  LDSM.16.M88.4 R24, [R0+0xf000] ;  /* 0x00f000000018783b */ /* 0x000fe60000000200 */
        /* <DEDUP_REMOVED lines=12> */
[C---:B------:R-:W-:Y:S01]  /*18c20*/  HMMA.16816.F32.BF16 R64, R40.reuse, R18, R64 ;  /* 0x000000122840723c */ /* 0x040fe20000041840 */
[----:B------:R-:W2:Y:S07]  /*18c30*/  LDSM.16.M88.4 R16, [R87+0xf800] ;  /* 0x00f800005710783b */ /* 0x000eae0000000200 */
[----:B------:R-:W-:Y:S01]  /*18c40*/  HMMA.16816.F32.BF16 R56, R40, R30, R56 ;  /* 0x0000001e2838723c */ /* 0x000fe20000041838 */
[----:B------:R-:W-:Y:S07]  /*18c50*/  LDSM.16.M88.4 R28, [R84+0xf000] ;  /* 0x00f00000541c783b */ /* 0x000fee0000000200 */
[C---:B-1----:R-:W-:Y:S08]  /*18c60*/  HMMA.16816.F32.BF16 R52, R88.reuse, R4, R52 ;  /* 0x000000045834723c */ /* 0x042ff00000041834 */
[----:B------:R-:W-:Y:S01]  /*18c70*/  HMMA.16816.F32.BF16 R48, R88, R6, R48 ;  /* 0x000000065830723c */ /* 0x000fe20000041830 */
[----:B------:R-:W1:Y:S07]  /*18c80*/  LDSM.16.M88.4 R4, [R84+0xf800] ;  /* 0x00f800005404783b */ /* 0x000e6e0000000200 */
[----:B------:R-:W-:Y:S08]  /*18c90*/  HMMA.16816.F32.BF16 R76, R36, R34, R76 ;  /* 0x00000022244c723c */ /* 0x000ff0000004184c */
[C---:B---3--:R-:W-:Y:S08]  /*18ca0*/  HMMA.16816.F32.BF16 R60, R88.reuse, R20, R60 ;  /* 0x00000014583c723c */ /* 0x048ff0000004183c */
[C---:B------:R-:W-:Y:S01]  /*18cb0*/  HMMA.16816.F32.BF16 R56, R88.reuse, R22, R56 ;  /* 0x000000165838723c */ /* 0x040fe20000041838 */
[----:B------:R-:W3:Y:S07]  /*18cc0*/  LDSM.16.M88.4 R20, [R87+0xf000] ;  /* 0x00f000005714783b */ /* 0x000eee0000000200 */
[----:B--2---:R-:W-:Y:S08]  /*18cd0*/  HMMA.16816.F32.BF16 R64, R88, R18, R64 ;  /* 0x000000125840723c */ /* 0x004ff00000041840 */
[C---:B------:R-:W-:Y:S08]  /*18ce0*/  HMMA.16816.F32.BF16 R44, R40.reuse, R24, R44 ;  /* 0x00000018282c723c */ /* 0x040ff0000004182c */
[----:B------:R-:W-:Y:S01]  /*18cf0*/  HMMA.16816.F32.BF16 R76, R40, R26, R76 ;  /* 0x0000001a284c723c */ /* 0x000fe2000004184c */
[----:B------:R-:W2:Y:S01]  /*18d00*/  LDSM.16.M88.4 R24, [R84+0xe800] ;  /* 0x00e800005418783b */ /* 0x000ea20000000200 */
[----:B------:R-:W-:-:S06]  /*18d10*/  DEPBAR.LE SB0, 0x0 ;  /* 0x000080000000791a */ /* 0x000fcc0000000000 */
[----:B------:R-:W-:Y:S08]  /*18d20*/  HMMA.16816.F32.BF16 R80, R88, R16, R80 ;  /* 0x000000105850723c */ /* 0x000ff00000041850 */
[C---:B------:R-:W-:Y:S08]  /*18d30*/  HMMA.16816.F32.BF16 R60, R72.reuse, R68, R60 ;  /* 0x00000044483c723c */ /* 0x040ff0000004183c */
[----:B-1----:R-:W-:Y:S01]  /*18d40*/  HMMA.16816.F32.BF16 R64, R72, R6, R64 ;  /* 0x000000064840723c */ /* 0x002fe20000041840 */
[----:B------:R-:W-:-:S05]  /*18d50*/  IMAD.U32 R7, RZ, RZ, UR22 ;  /* 0x00000016ff077e24 */ /* 0x000fca000f8e00ff */
[C---:B------:R-:W-:Y:S02]  /*18d60*/  VIADDMNMX R0, R2.reuse, 0x8, R7, PT ;  /* 0x0000000802007846 */ /* 0x040fe40003800107 */
[----:B---3--:R-:W-:Y:S01]  /*18d70*/  HMMA.16816.F32.BF16 R44, R88, R20, R44 ;  /* 0x00000014582c723c */ /* 0x008fe2000004182c */
[----:B------:R-:W-:Y:S02]  /*18d80*/  VIMNMX R2, PT, PT, R2, UR22, PT ;  /* 0x0000001602027c48 */ /* 0x000fe4000bfe0100 */
[----:B------:R-:W-:Y:S01]  /*18d90*/  FMUL.FTZ R14, R61, UR9 ;  /* 0x000000093d0e7c20 */ /* 0x000fe20008410000 */
[----:B------:R-:W-:Y:S01]  /*18da0*/  FMUL.FTZ R33, R63, UR9 ;  /* 0x000000093f217c20 */ /* 0x000fe20008410000 */
[----:B------:R-:W-:Y:S01]  /*18db0*/  FMUL.FTZ R3, R60, UR9 ;  /* 0x000000093c037c20 */ /* 0x000fe20008410000 */
[----:B------:R-:W-:Y:S02]  /*18dc0*/  FMUL.FTZ R32, R62, UR9 ;  /* 0x000000093e207c20 */ /* 0x000fe40008410000 */
[----:B------:R-:W-:Y:S01]  /*18dd0*/  HMMA.16816.F32.BF16 R56, R72, R70, R56 ;  /* 0x000000464838723c */ /* 0x000fe20000041838 */
[----:B------:R-:W-:Y:S02]  /*18de0*/  MUFU.TANH R14, R14 ;  /* 0x0000000e000e7308 */ /* 0x000fe40000002400 */
[----:B------:R-:W-:Y:S01]  /*18df0*/  FMUL.FTZ R65, R65, UR9 ;  /* 0x0000000941417c20 */ /* 0x000fe20008410000 */
[----:B------:R-:W-:-:S04]  /*18e00*/  FMUL.FTZ R67, R67, UR9 ;  /* 0x0000000943437c20 */ /* 0x000fc80008410000 */
[C---:B------:R-:W-:Y:S01]  /*18e10*/  HMMA.16816.F32.BF16 R80, R72.reuse, R4, R80 ;  /* 0x000000044850723c */ /* 0x040fe20000041850 */
[----:B------:R-:W-:Y:S01]  /*18e20*/  FMUL.FTZ R5, R66, UR9 ;  /* 0x0000000942057c20 */ /* 0x000fe20008410000 */
[----:B------:R-:W-:Y:S01]  /*18e30*/  FMUL.FTZ R4, R64, UR9 ;  /* 0x0000000940047c20 */ /* 0x000fe20008410000 */
[----:B------:R-:W-:Y:S05]  /*18e40*/  MUFU.TANH R33, R33 ;  /* 0x0000002100217308 */ /* 0x000fea0000002400 */
[----:B--2---:R-:W-:Y:S03]  /*18e50*/  HMMA.16816.F32.BF16 R52, R72, R24, R52 ;  /* 0x000000184834723c */ /* 0x004fe60000041834 */
[----:B------:R-:W1:Y:S01]  /*18e60*/  MUFU.TANH R5, R5 ;  /* 0x0000000500057308 */ /* 0x000e620000002400 */
[----:B------:R-:W-:Y:S01]  /*18e70*/  FMUL.FTZ R21, R57, UR9 ;  /* 0x0000000939157c20 */ /* 0x000fe20008410000 */
[----:B------:R-:W-:Y:S01]  /*18e80*/  FMUL.FTZ R56, R56, UR9 ;  /* 0x0000000938387c20 */ /* 0x000fe20008410000 */
[----:B------:R-:W-:-:S02]  /*18e90*/  FMUL.FTZ R24, R58, UR9 ;  /* 0x000000093a187c20 */ /* 0x000fc40008410000 */
[C---:B------:R-:W-:Y:S01]  /*18ea0*/  HMMA.16816.F32.BF16 R44, R72.reuse, R28, R44 ;  /* 0x0000001c482c723c */ /* 0x040fe2000004182c */
[----:B------:R-:W-:Y:S02]  /*18eb0*/  VIADD R29, R182, UR26 ;  /* 0x0000001ab61d7c36 */ /* 0x000fe40008000000 */
[----:B------:R-:W2:Y:S01]  /*18ec0*/  MUFU.TANH R4, R4 ;  /* 0x0000000400047308 */ /* 0x000ea20000002400 */
[----:B------:R-:W-:Y:S01]  /*18ed0*/  FMUL.FTZ R80, R80, UR9 ;  /* 0x0000000950507c20 */ /* 0x000fe20008410000 */
[C---:B------:R-:W-:Y:S02]  /*18ee0*/  VIADD R7, R29.reuse, 0x38 ;  /* 0x000000381d077836 */ /* 0x040fe40000000000 */
[----:B------:R-:W-:Y:S01]  /*18ef0*/  FMUL.FTZ R82, R82, UR9 ;  /* 0x0000000952527c20 */ /* 0x000fe20008410000 */
[C---:B------:R-:W-:Y:S01]  /*18f00*/  VIADD R25, R29.reuse, 0x8 ;  /* 0x000000081d197836 */ /* 0x040fe20000000000 */
[----:B------:R-:W-:Y:S01]  /*18f10*/  HMMA.16816.F32.BF16 R48, R72, R26, R48 ;  /* 0x0000001a4830723c */ /* 0x000fe20000041830 */
[----:B------:R-:W-:Y:S01]  /*18f20*/  VIADD R27, R29, 0x1 ;  /* 0x000000011d1b7836 */ /* 0x000fe20000000000 */
[C---:B------:R-:W-:Y:S01]  /*18f30*/  ISETP.GE.AND P5, PT, R7.reuse, R2, PT ;  /* 0x000000020700720c */ /* 0x040fe20003fa6270 */
[----:B------:R-:W3:Y:S01]  /*18f40*/  MUFU.TANH R20, R56 ;  /* 0x0000003800147308 */ /* 0x000ee20000002400 */
[----:B------:R-:W-:Y:S01]  /*18f50*/  ISETP.GE.AND P6, PT, R7, R0, PT ;  /* 0x000000000700720c */ /* 0x000fe20003fc6270 */
[----:B------:R-:W-:Y:S01]  /*18f60*/  FMUL.FTZ R18, R52, UR9 ;  /* 0x0000000934127c20 */ /* 0x000fe20008410000 */
[----:B------:R-:W-:Y:S01]  /*18f70*/  ISETP.GE.AND P2, PT, R27, R2, PT ;  /* 0x000000021b00720c */ /* 0x000fe20003f46270 */
[----:B------:R-:W-:Y:S01]  /*18f80*/  FMUL.FTZ R19, R53, UR9 ;  /* 0x0000000935137c20 */ /* 0x000fe20008410000 */
[----:B------:R-:W-:Y:S01]  /*18f90*/  HMMA.16816.F32.BF16 R76, R88, R22, R76 ;  /* 0x00000016584c723c */ /* 0x000fe2000004184c */
[----:B------:R-:W-:Y:S01]  /*18fa0*/  ISETP.GE.AND P3, PT, R27, R0, PT ;  /* 0x000000001b00720c */ /* 0x000fe20003f66270 */
[----:B------:R-:W-:Y:S01]  /*18fb0*/  FMUL.FTZ R22, R59, UR9 ;  /* 0x000000093b167c20 */ /* 0x000fe20008410000 */
[----:B------:R-:W4:Y:S01]  /*18fc0*/  MUFU.TANH R21, R21 ;  /* 0x0000001500157308 */ /* 0x000f220000002400 */
[----:B------:R-:W-:Y:S01]  /*18fd0*/  I2FP.F32.U32 R7, R7 ;  /* 0x0000000700077245 */ /* 0x000fe20000201000 */
[----:B------:R-:W-:Y:S01]  /*18fe0*/  FMUL.FTZ R6, R55, UR9 ;  /* 0x0000000937067c20 */ /* 0x000fe20008410000 */
[----:B------:R-:W-:Y:S01]  /*18ff0*/  I2FP.F32.U32 R27, R27 ;  /* 0x0000001b001b7245 */ /* 0x000fe20000201000 */
[----:B------:R-:W-:Y:S01]  /*19000*/  FMUL.FTZ R17, R54, UR9 ;  /* 0x0000000936117c20 */ /* 0x000fe20008410000 */
[----:B------:R-:W-:Y:S01]  /*19010*/  ISETP.GE.AND P4, PT, R25, R2, PT ;  /* 0x000000021900720c */ /* 0x000fe20003f86270 */
[----:B-1----:R-:W-:Y:S01]  /*19020*/  FFMA.FTZ R203, R7, UR5, R5 ;  /* 0x0000000507cb7c23 */ /* 0x002fe20008010005 */
[----:B------:R-:W-:-:S02]  /*19030*/  VIADD R5, R29, 0x9 ;  /* 0x000000091d057836 */ /* 0x000fc40000000000 */
[----:B------:R-:W-:Y:S01]  /*19040*/  FFMA.FTZ R14, R27, UR5, R14 ;  /* 0x000000051b0e7c23 */ /* 0x000fe2000801000e */
[----:B--2---:R-:W-:Y:S01]  /*19050*/  FFMA.FTZ R4, R7, UR5, R4 ;  /* 0x0000000507047c23 */ /* 0x004fe20008010004 */
[----:B------:R-:W-:Y:S01]  /*19060*/  MUFU.TANH R22, R22 ;  /* 0x0000001600167308 */ /* 0x000fe20000002400 */
[----:B------:R-:W-:Y:S01]  /*19070*/  I2FP.F32.U32 R7, R25 ;  /* 0x0000001900077245 */ /* 0x000fe20000201000 */
[----:B------:R-:W-:Y:S01]  /*19080*/  FMUL.FTZ R23, R48, UR9 ;  /* 0x0000000930177c20 */ /* 0x000fe20008410000 */
[----:B------:R-:W-:Y:S01]  /*19090*/  FSEL R28, R14, -INF , !P2 ;  /* 0xff8000000e1c7808 */ /* 0x000fe20005000000 */
[----:B------:R-:W-:Y:S01]  /*190a0*/  FFMA.FTZ R27, R27, UR5, R33 ;  /* 0x000000051b1b7c23 */ /* 0x000fe20008010021 */
[----:B------:R-:W-:Y:S01]  /*190b0*/  I2FP.F32.U32 R14, R5 ;  /* 0x00000005000e7245 */ /* 0x000fe20000201000 */
[----:B---3--:R-:W-:Y:S01]  /*190c0*/  FFMA.FTZ R20, R7, UR5, R20 ;  /* 0x0000000507147c23 */ /* 0x008fe20008010014 */
[----:B------:R-:W-:Y:S01]  /*190d0*/  FSEL R208, R4, -INF , !P5 ;  /* 0xff80000004d07808 */ /* 0x000fe20006800000 */
[----:B------:R-:W1:Y:S01]  /*190e0*/  MUFU.TANH R18, R18 ;  /* 0x0000001200127308 */ /* 0x000e620000002400 */
[----:B------:R-:W-:Y:S01]  /*190f0*/  HMMA.16816.F32.BF16 R76, R72, R30, R76 ;  /* 0x0000001e484c723c */ /* 0x000fe2000004184c */
[----:B----4-:R-:W-:Y:S01]  /*19100*/  FFMA.FTZ R4, R14, UR5, R21 ;  /* 0x000000050e047c23 */ /* 0x010fe20008010015 */
[----:B------:R-:W-:Y:S01]  /*19110*/  IADD3 R21, PT, PT, R29, 0x10, RZ ;  /* 0x000000101d157810 */ /* 0x000fe20007ffe0ff */
[----:B------:R-:W-:Y:S01]  /*19120*/  FMUL.FTZ R30, R51, UR9 ;  /* 0x00000009331e7c20 */ /* 0x000fe20008410000 */
[----:B------:R-:W-:Y:S01]  /*19130*/  FSEL R27, R27, -INF , !P3 ;  /* 0xff8000001b1b7808 */ /* 0x000fe20005800000 */
[----:B------:R-:W-:Y:S01]  /*19140*/  FMUL.FTZ R44, R44, UR9 ;  /* 0x000000092c2c7c20 */ /* 0x000fe20008410000 */
[----:B------:R-:W-:Y:S01]  /*19150*/  FSEL R20, R20, -INF , !P4 ;  /* 0xff80000014147808 */ /* 0x000fe20006000000 */
[----:B------:R-:W2:Y:S01]  /*19160*/  MUFU.TANH R24, R24 ;  /* 0x0000001800187308 */ /* 0x000ea20000002400 */
[----:B------:R-:W-:Y:S01]  /*19170*/  ISETP.GE.AND P3, PT, R21, R2, PT ;  /* 0x000000021500720c */ /* 0x000fe20003f66270 */
[----:B------:R-:W-:Y:S01]  /*19180*/  VIADD R31, R29, 0x11 ;  /* 0x000000111d1f7836 */ /* 0x000fe20000000000 */
[-C--:B------:R-:W-:Y:S01]  /*19190*/  ISETP.GE.AND P4, PT, R21, R0.reuse, PT ;  /* 0x000000001500720c */ /* 0x080fe20003f86270 */
[----:B------:R-:W-:Y:S01]  /*191a0*/  FMUL.FTZ R50, R50, UR9 ;  /* 0x0000000932327c20 */ /* 0x000fe20008410000 */
[----:B------:R-:W-:Y:S01]  /*191b0*/  I2FP.F32.U32 R21, R21 ;  /* 0x0000001500157245 */ /* 0x000fe20000201000 */
[----:B------:R-:W-:Y:S01]  /*191c0*/  FMUL.FTZ R46, R46, UR9 ;  /* 0x000000092e2e7c20 */ /* 0x000fe20008410000 */
[----:B------:R-:W-:Y:S01]  /*191d0*/  FSEL R203, R203, -INF , !P6 ;  /* 0xff800000cbcb7808 */ /* 0x000fe20007000000 */
[----:B------:R-:W3:Y:S01]  /*191e0*/  MUFU.TANH R19, R19 ;  /* 0x0000001300137308 */ /* 0x000ee20000002400 */
[----:B------:R-:W-:Y:S01]  /*191f0*/  ISETP.GE.AND P5, PT, R25, R0, PT ;  /* 0x000000001900720c */ /* 0x000fe20003fa6270 */
[----:B------:R-:W-:Y:S01]  /*19200*/  VIADD R25, R29, 0x18 ;  /* 0x000000181d197836 */ /* 0x000fe20000000000 */
[----:B------:R-:W-:Y:S01]  /*19210*/  ISETP.GE.AND P6, PT, R5, R2, PT ;  /* 0x000000020500720c */ /* 0x000fe20003fc6270 */
[----:B-1----:R-:W-:Y:S01]  /*19220*/  FFMA.FTZ R16, R21, UR5, R18 ;  /* 0x0000000515107c23 */ /* 0x002fe20008010012 */
[----:B------:R-:W-:Y:S01]  /*19230*/  ISETP.GE.AND P2, PT, R5, R0, PT ;  /* 0x000000000500720c */ /* 0x000fe20003f46270 */
[----:B------:R-:W-:Y:S01]  /*19240*/  FFMA.FTZ R5, R14, UR5, R22 ;  /* 0x000000050e057c23 */ /* 0x000fe20008010016 */
[----:B------:R-:W-:Y:S01]  /*19250*/  FSEL R18, R4, -INF , !P6 ;  /* 0xff80000004127808 */ /* 0x000fe20007000000 */
[----:B------:R-:W1:Y:S01]  /*19260*/  MUFU.TANH R6, R6 ;  /* 0x0000000600067308 */ /* 0x000e620000002400 */
[----:B------:R-:W-:Y:S01]  /*19270*/  FMUL.FTZ R26, R49, UR9 ;  /* 0x00000009311a7c20 */ /* 0x000fe20008410000 */
[----:B------:R-:W-:Y:S01]  /*19280*/  I2FP.F32.U32 R4, R31 ;  /* 0x0000001f00047245 */ /* 0x000fe20000201000 */
[----:B--2---:R-:W-:Y:S01]  /*19290*/  FFMA.FTZ R7, R7, UR5, R24 ;  /* 0x0000000507077c23 */ /* 0x004fe20008010018 */
[----:B------:R-:W-:Y:S01]  /*192a0*/  I2FP.F32.U32 R14, R25 ;  /* 0x00000019000e7245 */ /* 0x000fe20000201000 */
[----:B------:R-:W-:Y:S01]  /*192b0*/  FMUL.FTZ R45, R45, UR9 ;  /* 0x000000092d2d7c20 */ /* 0x000fe20008410000 */
[----:B------:R-:W-:Y:S01]  /*192c0*/  FSEL R5, R5, -INF , !P2 ;  /* 0xff80000005057808 */ /* 0x000fe20005000000 */
[----:B------:R-:W-:Y:S01]  /*192d0*/  FMUL.FTZ R47, R47, UR9 ;  /* 0x000000092f2f7c20 */ /* 0x000fe20008410000 */
[----:B------:R-:W2:Y:S01]  /*192e0*/  MUFU.TANH R17, R17 ;  /* 0x0000001100117308 */ /* 0x000ea20000002400 */
[----:B------:R-:W-:Y:S01]  /*192f0*/  FSEL R16, R16, -INF , !P3 ;  /* 0xff80000010107808 */ /* 0x000fe20005800000 */
[----:B---3--:R-:W-:Y:S01]  /*19300*/  FFMA.FTZ R19, R4, UR5, R19 ;  /* 0x0000000504137c23 */ /* 0x008fe20008010013 */
[C---:B------:R-:W-:Y:S01]  /*19310*/  ISETP.GE.AND P2, PT, R25.reuse, R2, PT ;  /* 0x000000021900720c */ /* 0x040fe20003f46270 */
[----:B------:R-:W-:Y:S01]  /*19320*/  FMUL.FTZ R76, R76, UR9 ;  /* 0x000000094c4c7c20 */ /* 0x000fe20008410000 */
[----:B------:R-:W-:Y:S01]  /*19330*/  ISETP.GE.AND P3, PT, R25, R0, PT ;  /* 0x000000001900720c */ /* 0x000fe20003f66270 */
[----:B------:R-:W-:Y:S01]  /*19340*/  FMUL.FTZ R77, R77, UR9 ;  /* 0x000000094d4d7c20 */ /* 0x000fe20008410000 */
[----:B------:R-:W-:Y:S01]  /*19350*/  FSEL R7, R7, -INF , !P5 ;  /* 0xff80000007077808 */ /* 0x000fe20006800000 */
[----:B------:R-:W3:Y:S01]  /*19360*/  MUFU.TANH R23, R23 ;  /* 0x0000001700177308 */ /* 0x000ee20000002400 */
[----:B-1----:R-:W-:Y:S01]  /*19370*/  FFMA.FTZ R25, R4, UR5, R6 ;  /* 0x0000000504197c23 */ /* 0x002fe20008010006 */
[----:B------:R-:W-:Y:S01]  /*19380*/  ISETP.GE.AND P5, PT, R31, R2, PT ;  /* 0x000000021f00720c */ /* 0x000fe20003fa6270 */
[----:B------:R-:W-:Y:S01]  /*19390*/  FMUL.FTZ R79, R79, UR9 ;  /* 0x000000094f4f7c20 */ /* 0x000fe20008410000 */
[----:B------:R-:W-:Y:S01]  /*193a0*/  ISETP.GE.AND P6, PT, R31, R0, PT ;  /* 0x000000001f00720c */ /* 0x000fe20003fc6270 */
[----:B------:R-:W-:Y:S01]  /*193b0*/  VIADD R31, R29, 0x19 ;  /* 0x000000191d1f7836 */ /* 0x000fe20000000000 */
[----:B------:R-:W-:Y:S01]  /*193c0*/  FSEL R6, R19, -INF , !P5 ;  /* 0xff80000013067808 */ /* 0x000fe20006800000 */
[----:B------:R-:W-:Y:S01]  /*193d0*/  FMUL.FTZ R81, R81, UR9 ;  /* 0x0000000951517c20 */ /* 0x000fe20008410000 */
[----:B------:R-:W1:Y:S01]  /*193e0*/  MUFU.TANH R30, R30 ;  /* 0x0000001e001e7308 */ /* 0x000e620000002400 */
[----:B--2---:R-:W-:Y:S01]  /*193f0*/  FFMA.FTZ R17, R21, UR5, R17 ;  /* 0x0000000515117c23 */ /* 0x004fe20008010011 */
[----:B------:R-:W-:Y:S01]  /*19400*/  VIADD R21, R29, 0x20 ;  /* 0x000000201d157836 */ /* 0x000fe20000000000 */
[----:B------:R-:W-:Y:S01]  /*19410*/  FSEL R25, R25, -INF , !P6 ;  /* 0xff80000019197808 */ /* 0x000fe20007000000 */
[----:B------:R-:W-:Y:S01]  /*19420*/  FMUL.FTZ R78, R78, UR9 ;  /* 0x000000094e4e7c20 */ /* 0x000fe20008410000 */
[----:B------:R-:W-:Y:S01]  /*19430*/  I2FP.F32.U32 R19, R31 ;  /* 0x0000001f00137245 */ /* 0x000fe20000201000 */
[----:B------:R-:W-:Y:S01]  /*19440*/  FMUL.FTZ R83, R83, UR9 ;  /* 0x0000000953537c20 */ /* 0x000fe20008410000 */
[----:B------:R-:W-:Y:S01]  /*19450*/  ISETP.GE.AND P6, PT, R21, R2, PT ;  /* 0x000000021500720c */ /* 0x000fe20003fc6270 */
[----:B------:R-:W2:Y:S01]  /*19460*/  MUFU.TANH R44, R44 ;  /* 0x0000002c002c7308 */ /* 0x000ea20000002400 */
[----:B---3--:R-:W-:Y:S01]  /*19470*/  FFMA.FTZ R4, R14, UR5, R23 ;  /* 0x000000050e047c23 */ /* 0x008fe20008010017 */
[----:B------:R-:W-:-:S02]  /*19480*/  FSEL R17, R17, -INF , !P4 ;  /* 0xff80000011117808 */ /* 0x000fc40006000000 */
[----:B------:R-:W-:Y:S02]  /*19490*/  ISETP.GE.AND P4, PT, R31, R2, PT ;  /* 0x000000021f00720c */ /* 0x000fe40003f86270 */
[----:B------:R-:W-:Y:S02]  /*194a0*/  FSEL R4, R4, -INF , !P2 ;  /* 0xff80000004047808 */ /* 0x000fe40005000000 */
[----:B------:R-:W3:Y:S01]  /*194b0*/  MUFU.TANH R50, R50 ;  /* 0x0000003200327308 */ /* 0x000ee20000002400 */
[-C--:B------:R-:W-:Y:S01]  /*194c0*/  ISETP.GE.AND P2, PT, R21, R0.reuse, PT ;  /* 0x000000001500720c */ /* 0x080fe20003f46270 */
[----:B-1----:R-:W-:Y:S01]  /*194d0*/  FFMA.FTZ R30, R19, UR5, R30 ;  /* 0x00000005131e7c23 */ /* 0x002fe2000801001e */
[----:B------:R-:W-:Y:S02]  /*194e0*/  I2FP.F32.U32 R21, R21 ;  /* 0x0000001500157245 */ /* 0x000fe40000201000 */
[----:B------:R-:W-:Y:S01]  /*194f0*/  ISETP.GE.AND P5, PT, R31, R0, PT ;  /* 0x000000001f00720c */ /* 0x000fe20003fa6270 */
[C---:B------:R-:W-:Y:S01]  /*19500*/  VIADD R31, R29.reuse, 0x21 ;  /* 0x000000211d1f7836 */ /* 0x040fe20000000000 */
[----:B------:R-:W-:Y:S01]  /*19510*/  IADD3 R33, PT, PT, R29, 0x28, RZ ;  /* 0x000000281d217810 */ /* 0x000fe20007ffe0ff */
[----:B------:R-:W1:Y:S01]  /*19520*/  MUFU.TANH R46, R46 ;  /* 0x0000002e002e7308 */ /* 0x000e620000002400 */
[----:B--2---:R-:W-:Y:S01]  /*19530*/  FFMA.FTZ R44, R21, UR5, R44 ;  /* 0x00000005152c7c23 */ /* 0x004fe2000801002c */
[----:B------:R-:W-:-:S02]  /*19540*/  I2FP.F32.U32 R24, R29 ;  /* 0x0000001d00187245 */ /* 0x000fc40000201000 */
[----:B------:R-:W-:Y:S02]  /*19550*/  I2FP.F32.U32 R22, R31 ;  /* 0x0000001f00167245 */ /* 0x000fe40000201000 */
[----:B------:R-:W-:Y:S02]  /*19560*/  FSEL R194, R44, -INF , !P6 ;  /* 0xff8000002cc27808 */ /* 0x000fe40007000000 */
[----:B------:R-:W2:Y:S01]  /*19570*/  MUFU.TANH R26, R26 ;  /* 0x0000001a001a7308 */ /* 0x000ea20000002400 */
[----:B---3--:R-:W-:Y:S01]  /*19580*/  FFMA.FTZ R23, R14, UR5, R50 ;  /* 0x000000050e177c23 */ /* 0x008fe20008010032 */
[----:B------:R-:W-:-:S04]  /*19590*/  ISETP.GE.AND P6, PT, R33, R0, PT ;  /* 0x000000002100720c */ /* 0x000fc80003fc6270 */
[----:B------:R-:W-:Y:S02]  /*195a0*/  FSEL R23, R23, -INF , !P3 ;  /* 0xff80000017177808 */ /* 0x000fe40005800000 */
[----:B------:R-:W3:Y:S01]  /*195b0*/  MUFU.TANH R45, R45 ;  /* 0x0000002d002d7308 */ /* 0x000ee20000002400 */
[----:B-1----:R-:W-:Y:S01]  /*195c0*/  FFMA.FTZ R46, R21, UR5, R46 ;  /* 0x00000005152e7c23 */ /* 0x002fe2000801002e */
[----:B------:R-:W-:Y:S02]  /*195d0*/  FSEL R21, R30, -INF , !P5 ;  /* 0xff8000001e157808 */ /* 0x000fe40006800000 */
[-C--:B------:R-:W-:Y:S02]  /*195e0*/  ISETP.GE.AND P5, PT, R33, R2.reuse, PT ;  /* 0x000000022100720c */ /* 0x080fe40003fa6270 */
[----:B------:R-:W-:Y:S02]  /*195f0*/  I2FP.F32.U32 R33, R33 ;  /* 0x0000002100217245 */ /* 0x000fe40000201000 */
[----:B------:R-:W1:Y:S01]  /*19600*/  MUFU.TANH R47, R47 ;  /* 0x0000002f002f7308 */ /* 0x000e620000002400 */
[----:B--2---:R-:W-:Y:S01]  /*19610*/  FFMA.FTZ R14, R19, UR5, R26 ;  /* 0x00000005130e7c23 */ /* 0x004fe2000801001a */
[----:B------:R-:W-:Y:S01]  /*19620*/  ISETP.GE.AND P3, PT, R31, R2, PT ;  /* 0x000000021f00720c */ /* 0x000fe20003f66270 */
[----:B------:R-:W-:Y:S01]  /*19630*/  VIADD R19, R29, 0x30 ;  /* 0x000000301d137836 */ /* 0x000fe20000000000 */
[----:B------:R-:W-:-:S02]  /*19640*/  FSEL R199, R46, -INF , !P2 ;  /* 0xff8000002ec77808 */ /* 0x000fc40005000000 */
[----:B------:R-:W-:Y:S02]  /*19650*/  FSEL R14, R14, -INF , !P4 ;  /* 0xff8000000e0e7808 */ /* 0x000fe40006000000 */
[----:B------:R-:W2:Y:S01]  /*19660*/  MUFU.TANH R76, R76 ;  /* 0x0000004c004c7308 */ /* 0x000ea20000002400 */
[----:B------:R-:W-:Y:S01]  /*19670*/  ISETP.GE.AND P4, PT, R31, R0, PT ;  /* 0x000000001f00720c */ /* 0x000fe20003f86270 */
[----:B---3--:R-:W-:Y:S01]  /*19680*/  FFMA.FTZ R45, R22, UR5, R45 ;  /* 0x00000005162d7c23 */ /* 0x008fe2000801002d */
[----:B------:R-:W-:-:S04]  /*19690*/  VIADD R31, R29, 0x29 ;  /* 0x000000291d1f7836 */ /* 0x000fc80000000000 */
[----:B------:R-:W-:Y:S01]  /*196a0*/  FSEL R202, R45, -INF , !P3 ;  /* 0xff8000002dca7808 */ /* 0x000fe20005800000 */
[----:B------:R-:W3:Y:S01]  /*196b0*/  MUFU.TANH R77, R77 ;  /* 0x0000004d004d7308 */ /* 0x000ee20000002400 */
[----:B-1----:R-:W-:Y:S01]  /*196c0*/  FFMA.FTZ R47, R22, UR5, R47 ;  /* 0x00000005162f7c23 */ /* 0x002fe2000801002f */
[C---:B------:R-:W-:Y:S02]  /*196d0*/  ISETP.GE.AND P2, PT, R31.reuse, R2, PT ;  /* 0x000000021f00720c */ /* 0x040fe40003f46270 */
[----:B------:R-:W-:Y:S02]  /*196e0*/  ISETP.GE.AND P3, PT, R31, R0, PT ;  /* 0x000000001f00720c */ /* 0x000fe40003f66270 */
[----:B------:R-:W-:Y:S01]  /*196f0*/  I2FP.F32.U32 R22, R31 ;  /* 0x0000001f00167245 */ /* 0x000fe20000201000 */
[----:B------:R-:W-:Y:S01]  /*19700*/  VIADD R31, R29, 0x31 ;  /* 0x000000311d1f7836 */ /* 0x000fe20000000000 */
[----:B------:R-:W1:Y:S01]  /*19710*/  MUFU.TANH R79, R79 ;  /* 0x0000004f004f7308 */ /* 0x000e620000002400 */
[----:B--2---:R-:W-:Y:S01]  /*19720*/  FFMA.FTZ R76, R33, UR5, R76 ;  /* 0x00000005214c7c23 */ /* 0x004fe2000801004c */
[----:B------:R-:W-:-:S02]  /*19730*/  FSEL R215, R47, -INF , !P4 ;  /* 0xff8000002fd77808 */ /* 0x000fc40006000000 */
[C---:B------:R-:W-:Y:S02]  /*19740*/  ISETP.GE.AND P4, PT, R19.reuse, R2, PT ;  /* 0x000000021300720c */ /* 0x040fe40003f86270 */
[----:B------:R-:W-:Y:S02]  /*19750*/  FSEL R196, R76, -INF , !P5 ;  /* 0xff8000004cc47808 */ /* 0x000fe40006800000 */
[----:B------:R-:W2:Y:S01]  /*19760*/  MUFU.TANH R80, R80 ;  /* 0x0000005000507308 */ /* 0x000ea20000002400 */
[----:B------:R-:W-:Y:S01]  /*19770*/  ISETP.GE.AND P5, PT, R19, R0, PT ;  /* 0x000000001300720c */ /* 0x000fe20003fa6270 */
[----:B---3--:R-:W-:Y:S01]  /*19780*/  FFMA.FTZ R77, R22, UR5, R77 ;  /* 0x00000005164d7c23 */ /* 0x008fe2000801004d */
[----:B------:R-:W-:-:S04]  /*19790*/  I2FP.F32.U32 R19, R19 ;  /* 0x0000001300137245 */ /* 0x000fc80000201000 */
[----:B------:R-:W-:Y:S01]  /*197a0*/  FSEL R200, R77, -INF , !P2 ;  /* 0xff8000004dc87808 */ /* 0x000fe20005000000 */
[----:B------:R-:W3:Y:S01]  /*197b0*/  MUFU.TANH R82, R82 ;  /* 0x0000005200527308 */ /* 0x000ee20000002400 */
[----:B-1----:R-:W-:Y:S01]  /*197c0*/  FFMA.FTZ R79, R22, UR5, R79 ;  /* 0x00000005164f7c23 */ /* 0x002fe2000801004f */
[----:B------:R-:W-:Y:S02]  /*197d0*/  I2FP.F32.U32 R22, R31 ;  /* 0x0000001f00167245 */ /* 0x000fe40000201000 */
[----:B------:R-:W-:Y:S02]  /*197e0*/  ISETP.GE.AND P2, PT, R31, R2, PT ;  /* 0x000000021f00720c */ /* 0x000fe40003f46270 */
[----:B------:R-:W-:Y:S02]  /*197f0*/  FSEL R207, R79, -INF , !P3 ;  /* 0xff8000004fcf7808 */ /* 0x000fe40005800000 */
[----:B------:R-:W1:Y:S01]  /*19800*/  MUFU.TANH R81, R81 ;  /* 0x0000005100517308 */ /* 0x000e620000002400 */
[----:B--2---:R-:W-:Y:S01]  /*19810*/  FFMA.FTZ R80, R19, UR5, R80 ;  /* 0x0000000513507c23 */ /* 0x004fe20008010050 */
[----:B------:R-:W-:-:S04]  /*19820*/  ISETP.GE.AND P3, PT, R31, R0, PT ;  /* 0x000000001f00720c */ /* 0x000fc80003f66270 */
[----:B------:R-:W-:Y:S02]  /*19830*/  FSEL R212, R80, -INF , !P4 ;  /* 0xff80000050d47808 */ /* 0x000fe40006000000 */
[----:B------:R-:W2:Y:S01]  /*19840*/  MUFU.TANH R78, R78 ;  /* 0x0000004e004e7308 */ /* 0x000ea20000002400 */
[----:B---3--:R-:W-:Y:S01]  /*19850*/  FFMA.FTZ R82, R19, UR5, R82 ;  /* 0x0000000513527c23 */ /* 0x008fe20008010052 */
[C---:B------:R-:W-:Y:S01]  /*19860*/  VIADD R19, R29.reuse, 0x39 ;  /* 0x000000391d137836 */ /* 0x040fe20000000000 */
[----:B------:R-:W-:-:S03]  /*19870*/  ISETP.GE.AND P4, PT, R29, R0, PT ;  /* 0x000000001d00720c */ /* 0x000fc60003f86270 */
[----:B------:R-:W-:Y:S02]  /*19880*/  FSEL R209, R82, -INF , !P5 ;  /* 0xff80000052d17808 */ /* 0x000fe40006800000 */
[----:B------:R-:W3:Y:S01]  /*19890*/  MUFU.TANH R3, R3 ;  /* 0x0000000300037308 */ /* 0x000ee20000002400 */
[----:B-1----:R-:W-:Y:S01]  /*198a0*/  FFMA.FTZ R81, R22, UR5, R81 ;  /* 0x0000000516517c23 */ /* 0x002fe20008010051 */
[----:B------:R-:W-:Y:S02]  /*198b0*/  I2FP.F32.U32 R26, R19 ;  /* 0x00000013001a7245 */ /* 0x000fe40000201000 */
[----:B------:R-:W-:Y:S02]  /*198c0*/  ISETP.GE.AND P5, PT, R19, R2, PT ;  /* 0x000000021300720c */ /* 0x000fe40003fa6270 */
[----:B------:R-:W-:Y:S02]  /*198d0*/  FSEL R210, R81, -INF , !P2 ;  /* 0xff80000051d27808 */ /* 0x000fe40005000000 */
[----:B------:R-:W1:Y:S01]  /*198e0*/  MUFU.TANH R32, R32 ;  /* 0x0000002000207308 */ /* 0x000e620000002400 */
[----:B--2---:R-:W-:Y:S01]  /*198f0*/  FFMA.FTZ R78, R33, UR5, R78 ;  /* 0x00000005214e7c23 */ /* 0x004fe2000801004e */
[----:B------:R-:W-:Y:S01]  /*19900*/  BAR.SYNC.DEFER_BLOCKING 0x0 ;  /* 0x0000000000007b1d */ /* 0x000fe20000010000 */
[----:B------:R-:W-:-:S03]  /*19910*/  ISETP.GE.AND P2, PT, R19, R0, PT ;  /* 0x000000001300720c */ /* 0x000fc60003f46270 */
[----:B------:R-:W-:Y:S02]  /*19920*/  FSEL R213, R78, -INF , !P6 ;  /* 0xff8000004ed57808 */ /* 0x000fe40007000000 */
[----:B------:R-:W2:Y:S01]  /*19930*/  MUFU.TANH R83, R83 ;  /* 0x0000005300537308 */ /* 0x000ea20000002400 */
[----:B---3--:R-:W-:Y:S01]  /*19940*/  FFMA.FTZ R3, R24, UR5, R3 ;  /* 0x0000000518037c23 */ /* 0x008fe20008010003 */
[----:B------:R-:W-:-:S06]  /*19950*/  ISETP.GE.AND P6, PT, R29, R2, PT ;  /* 0x000000021d00720c */ /* 0x000fcc0003fc6270 */
[----:B------:R-:W3:Y:S01]  /*19960*/  MUFU.TANH R65, R65 ;  /* 0x0000004100417308 */ /* 0x000ee20000002400 */
[----:B-1----:R-:W-:-:S05]  /*19970*/  FFMA.FTZ R19, R24, UR5, R32 ;  /* 0x0000000518137c23 */ /* 0x002fca0008010020 */
[----:B------:R-:W-:Y:S02]  /*19980*/  FSEL R19, R19, -INF , !P4 ;  /* 0xff80000013137808 */ /* 0x000fe40006000000 */
[----:B------:R-:W1:Y:S01]  /*19990*/  MUFU.TANH R67, R67 ;  /* 0x0000004300437308 */ /* 0x000e620000002400 */
[----:B--2---:R-:W-:Y:S01]  /*199a0*/  FFMA.FTZ R83, R22, UR5, R83 ;  /* 0x0000000516537c23 */ /* 0x004fe20008010053 */
[----:B------:R-:W-:-:S04]  /*199b0*/  FSEL R22, R3, -INF , !P6 ;  /* 0xff80000003167808 */ /* 0x000fc80007000000 */
[----:B------:R-:W-:Y:S01]  /*199c0*/  FSEL R205, R83, -INF , !P3 ;  /* 0xff80000053cd7808 */ /* 0x000fe20005800000 */
[----:B---3--:R-:W-:-:S05]  /*199d0*/  FFMA.FTZ R65, R26, UR5, R65 ;  /* 0x000000051a417c23 */ /* 0x008fca0008010041 */
[----:B------:R-:W-:Y:S01]  /*199e0*/  FSEL R206, R65, -INF , !P5 ;  /* 0xff80000041ce7808 */ /* 0x000fe20006800000 */
[----:B-1----:R-:W-:-:S05]  /*199f0*/  FFMA.FTZ R67, R26, UR5, R67 ;  /* 0x000000051a437c23 */ /* 0x002fca0008010043 */
        /* <DEDUP_REMOVED lines=14> */
.L_x_2944:
        /* <DEDUP_REMOVED lines=30> */
[----:B------:R-:W-:Y:S02]  /*19cc0*/  ISETP.NE.AND P3, PT, R24, RZ, PT ;  /* 0x000000ff1800720c */ /* 0x000fe40003f65270 */
[----:B------:R-:W-:Y:S02]  /*19cd0*/  ISETP.GE.U32.AND P5, PT, R26, R3, PT ;  /* 0x000000031a00720c */ /* 0x000fe40003fa6070 */
[----:B------:R-:W-:-:S02]  /*19ce0*/  LOP3.LUT R3, R24, UR27, RZ, 0x3c, !PT ;  /* 0x0000001b18037c12 */ /* 0x000fc4000f8e3cff */
[----:B------:R-:W-:Y:S02]  /*19cf0*/  LOP3.LUT R26, R24, UR26, RZ, 0x3c, !PT ;  /* 0x0000001a181a7c12 */ /* 0x000fe4000f8e3cff */
[----:B------:R-:W-:Y:S02]  /*19d00*/  ISETP.GE.AND P2, PT, R3, RZ, PT ;  /* 0x000000ff0300720c */ /* 0x000fe40003f46270 */
[----:B------:R-:W-:Y:S02]  /*19d10*/  ISETP.GE.AND P4, PT, R26, RZ, PT ;  /* 0x000000ff1a00720c */ /* 0x000fe40003f86270 */
[----:B------:R-:W-:Y:S02]  /*19d20*/  @P6 IADD3 R33, PT, PT, R33, 0x1, RZ ;  /* 0x0000000121216810 */ /* 0x000fe40007ffe0ff */
[----:B------:R-:W-:Y:S01]  /*19d30*/  LOP3.LUT R3, RZ, R24, RZ, 0x33, !PT ;  /* 0x00000018ff037212 */ /* 0x000fe200078e33ff */
[----:B------:R-:W-:-:S06]  /*19d40*/  @P5 VIADD R32, R32, 0x1 ;  /* 0x0000000120205836 */ /* 0x000fcc0000000000 */
        /* <DEDUP_REMOVED lines=9> */
[----:B------:R-:W-:-:S04]  /*19de0*/  IMAD R24, R3, R24, -0x40 ;  /* 0xffffffc003187424 */ /* 0x000fc800078e0218 */
[----:B--2---:R-:W-:Y:S01]  /*19df0*/  IMAD.WIDE.U32 R30, R24, UR14, RZ ;  /* 0x0000000e181e7c25 */ /* 0x004fe2000f8e00ff */
[----:B------:R-:W-:-:S05]  /*19e00*/  SHF.R.S32.HI R3, RZ, 0x1f, R24 ;  /* 0x0000001fff037819 */ /* 0x000fca0000011418 */
[----:B------:R-:W-:-:S04]  /*19e10*/  IMAD R3, R3, UR14, RZ ;  /* 0x0000000e03037c24 */ /* 0x000fc8000f8e02ff */
[----:B------:R-:W-:-:S04]  /*19e20*/  IMAD R3, R24, UR15, R3 ;  /* 0x0000000f18037c24 */ /* 0x000fc8000f8e0203 */
        /* <DEDUP_REMOVED lines=8> */
[----:B------:R-:W-:-:S07]  /*19eb0*/  LEA.HI.X R227, R30, R227, R3, 0x1, P2 ;  /* 0x000000e31ee37211 */ /* 0x000fce00010f0c03 */
.L_x_2945:
[----:B------:R-:W1:Y:S01]  /*19ec0*/  LDCU UR10, c[0x0][0x440] ;  /* 0x00008800ff0a77ac */ /* 0x000e620008000800 */
[----:B------:R-:W-:Y:S01]  /*19ed0*/  IMAD.U32 R3, RZ, RZ, UR29 ;  /* 0x0000001dff037e24 */ /* 0x000fe2000f8e00ff */
[----:B------:R-:W2:Y:S01]  /*19ee0*/  LDCU UR9, c[0x0][0x3bc] ;  /* 0x00007780ff0977ac */ /* 0x000ea20008000800 */
[----:B------:R-:W-:Y:S01]  /*19ef0*/  USHF.L.U32 UR11, UR14, 0x5, URZ ;  /* 0x000000050e0b7899 */ /* 0x000fe200080006ff */
[----:B-1----:R-:W-:Y:S01]  /*19f00*/  ISETP.GE.AND P4, PT, R10, UR10, PT ;  /* 0x0000000a0a007c0c */ /* 0x002fe2000bf86270 */
[----:B------:R-:W-:Y:S01]  /*19f10*/  IMAD.U32 R10, RZ, RZ, UR28 ;  /* 0x0000001cff0a7e24 */ /* 0x000fe2000f8e00ff */
        /* <DEDUP_REMOVED lines=93> */
.L_x_2943:
        /* <DEDUP_REMOVED lines=30> */
[----:B---3--:R-:W-:-:S03]  /*1a6d0*/  FMNMX.FTZ R3, R10, R3, !PT ;  /* 0x000000030a037209 */ /* 0x008fc60007810000 */
[----:B-1----:R-:W-:Y:S01]  /*1a6e0*/  FMUL.FTZ R211, R164, UR6 ;  /* 0x00000006a4d37c20 */ /* 0x002fe20008410000 */
[----:B------:R-:W-:Y:S02]  /*1a6f0*/  LOP3.LUT R10, R218, 0x8, RZ, 0xc0, !PT ;  /* 0x00000008da0a7812 */ /* 0x000fe400078ec0ff */
[----:B------:R-:W-:Y:S01]  /*1a700*/  FSETP.NEU.FTZ.AND P2, PT, R164, -INF , PT ;  /* 0xff800000a400780b */ /* 0x000fe20003f5d000 */
[----:B------:R-:W-:Y:S01]  /*1a710*/  FMUL.FTZ R204, R3, UR6 ;  /* 0x0000000603cc7c20 */ /* 0x000fe20008410000 */
[----:B------:R-:W-:Y:S02]  /*1a720*/  LOP3.LUT R10, R165, R10, RZ, 0x3c, !PT ;  /* 0x0000000aa50a7212 */ /* 0x000fe400078e3cff */
[----:B------:R-:W-:Y:S02]  /*1a730*/  FSEL R211, R211, RZ, P2 ;  /* 0x000000ffd3d37208 */ /* 0x000fe40001000000 */
[----:B------:R-:W-:Y:S02]  /*1a740*/  LOP3.LUT R221, R10, 0x200, R15, 0xf8, !PT ;  /* 0x000002000add7812 */ /* 0x000fe400078ef80f */
[----:B------:R-:W-:Y:S01]  /*1a750*/  FSETP.NEU.FTZ.AND P2, PT, R3, -INF , PT ;  /* 0xff8000000300780b */ /* 0x000fe20003f5d000 */
[--C-:B------:R-:W-:Y:S01]  /*1a760*/  FFMA.FTZ R190, R22, UR6, -R211.reuse ;  /* 0x0000000616be7c23 */ /* 0x100fe200080108d3 */
[----:B------:R-:W-:Y:S01]  /*1a770*/  LEA R221, R221, UR8, 0x1 ;  /* 0x00000008dddd7c11 */ /* 0x000fe2000f8e08ff */
[--C-:B------:R-:W-:Y:S01]  /*1a780*/  FFMA.FTZ R187, R28, UR6, -R211.reuse ;  /* 0x000000061cbb7c23 */ /* 0x100fe200080108d3 */
[----:B------:R-:W-:Y:S01]  /*1a790*/  FSEL R204, R204, RZ, P2 ;  /* 0x000000ffcccc7208 */ /* 0x000fe20001000000 */
[--C-:B------:R-:W-:Y:S01]  /*1a7a0*/  FFMA.FTZ R186, R20, UR6, -R211.reuse ;  /* 0x0000000614ba7c23 */ /* 0x100fe200080108d3 */
[----:B------:R-:W-:Y:S01]  /*1a7b0*/  IADD3 R198, PT, PT, R8, R221, RZ ;  /* 0x000000dd08c67210 */ /* 0x000fe20007ffe0ff */
[--C-:B------:R-:W-:Y:S01]  /*1a7c0*/  FFMA.FTZ R183, R18, UR6, -R211.reuse ;  /* 0x0000000612b77c23 */ /* 0x100fe200080108d3 */
[----:B------:R-:W-:Y:S01]  /*1a7d0*/  IADD3 R193, PT, PT, R221, 0x10040, RZ ;  /* 0x00010040ddc17810 */ /* 0x000fe20007ffe0ff */
[--C-:B------:R-:W-:Y:S01]  /*1a7e0*/  FFMA.FTZ R188, R7, UR6, -R204.reuse ;  /* 0x0000000607bc7c23 */ /* 0x100fe200080108cc */
[----:B------:R-:W-:Y:S01]  /*1a7f0*/  IADD3 R7, PT, PT, R221, 0x10000, RZ ;  /* 0x00010000dd077810 */ /* 0x000fe20007ffe0ff */
[----:B------:R-:W1:Y:S01]  /*1a800*/  LDSM.16.MT88.4 R80, [R198+0x14000] ;  /* 0x01400000c650783b */ /* 0x000e620000004200 */
[--C-:B------:R-:W-:Y:S01]  /*1a810*/  FFMA.FTZ R192, R19, UR6, -R204.reuse ;  /* 0x0000000613c07c23 */ /* 0x100fe200080108cc */
[--C-:B------:R-:W-:Y:S01]  /*1a820*/  FFMA.FTZ R189, R27, UR6, -R204.reuse ;  /* 0x000000061bbd7c23 */ /* 0x100fe200080108cc */
[----:B------:R-:W-:Y:S01]  /*1a830*/  @P0 IADD3 R193, PT, PT, R7, -0x40, RZ ;  /* 0xffffffc007c10810 */ /* 0x000fe20007ffe0ff */
[--C-:B------:R-:W-:Y:S01]  /*1a840*/  FFMA.FTZ R185, R5, UR6, -R204.reuse ;  /* 0x0000000605b97c23 */ /* 0x100fe200080108cc */
[----:B------:R-:W2:Y:S01]  /*1a850*/  LDSM.16.MT88.4 R148, [R198+0x10000] ;  /* 0x01000000c694783b */ /* 0x000ea20000004200 */
[--C-:B------:R-:W-:Y:S01]  /*1a860*/  FFMA.FTZ R181, R6, UR6, -R211.reuse ;  /* 0x0000000606b57c23 */ /* 0x100fe200080108d3 */
[----:B------:R-:W-:Y:S01]  /*1a870*/  IADD3 R191, PT, PT, R8, R193, RZ ;  /* 0x000000c108bf7210 */ /* 0x000fe20007ffe0ff */
        /* <DEDUP_REMOVED lines=10> */
[----:B------:R-:W1:Y:S01]  /*1a920*/  MUFU.EX2 R187, R187 ;  /* 0x000000bb00bb7308 */ /* 0x000e620000000800 */
[--C-:B------:R-:W-:Y:S01]  /*1a930*/  FFMA.FTZ R167, R21, UR6, -R204.reuse ;  /* 0x0000000615a77c23 */ /* 0x100fe200080108cc */
[--C-:B------:R-:W-:Y:S01]  /*1a940*/  FFMA.FTZ R195, R202, UR6, -R211.reuse ;  /* 0x00000006cac37c23 */ /* 0x100fe200080108d3 */
[----:B------:R-:W5:Y:S01]  /*1a950*/  LDSM.16.MT88.4 R140, [R193] ;  /* 0x00000000c18c783b */ /* 0x000f620000004200 */
[--C-:B------:R-:W-:Y:S01]  /*1a960*/  FFMA.FTZ R197, R200, UR6, -R211.reuse ;  /* 0x00000006c8c57c23 */ /* 0x100fe200080108d3 */
[--C-:B------:R-:W-:Y:S01]  /*1a970*/  FFMA.FTZ R194, R194, UR6, -R211.reuse ;  /* 0x00000006c2c27c23 */ /* 0x100fe200080108d3 */
[--C-:B------:R-:W-:Y:S01]  /*1a980*/  FFMA.FTZ R196, R196, UR6, -R211.reuse ;  /* 0x00000006c4c47c23 */ /* 0x100fe200080108d3 */
[----:B------:R-:W5:Y:S01]  /*1a990*/  LDSM.16.MT88.4 R132, [R191] ;  /* 0x00000000bf84783b */ /* 0x000f620000004200 */
[----:B------:R-:W-:Y:S01]  /*1a9a0*/  MUFU.EX2 R186, R186 ;  /* 0x000000ba00ba7308 */ /* 0x000fe20000000800 */
[--C-:B------:R-:W-:Y:S01]  /*1a9b0*/  FFMA.FTZ R199, R199, UR6, -R204.reuse ;  /* 0x00000006c7c77c23 */ /* 0x100fe200080108cc */
[--C-:B------:R-:W-:Y:S01]  /*1a9c0*/  FFMA.FTZ R200, R215, UR6, -R204.reuse ;  /* 0x00000006d7c87c23 */ /* 0x100fe200080108cc */
[----:B------:R-:W5:Y:S01]  /*1a9d0*/  LDSM.16.MT88.4 R40, [R221+0x12000] ;  /* 0x01200000dd28783b */ /* 0x000f620000004200 */
        /* <DEDUP_REMOVED lines=10> */
[--C-:B------:R-:W-:Y:S01]  /*1aa80*/  FFMA.FTZ R212, R212, UR6, -R211.reuse ;  /* 0x00000006d4d47c23 */ /* 0x100fe200080108d3 */
[----:B------:R-:W1:Y:S01]  /*1aa90*/  LDSM.16.MT88.4 R72, [R221+0x14000] ;  /* 0x01400000dd48783b */ /* 0x000e620000004200 */
[----:B------:R-:W-:Y:S01]  /*1aaa0*/  MUFU.EX2 R192, R192 ;  /* 0x000000c000c07308 */ /* 0x000fe20000000800 */
[--C-:B------:R-:W-:Y:S01]  /*1aab0*/  FFMA.FTZ R213, R210, UR6, -R211.reuse ;  /* 0x00000006d2d57c23 */ /* 0x100fe200080108d3 */
[----:B------:R-:W-:Y:S01]  /*1aac0*/  FFMA.FTZ R208, R208, UR6, -R211 ;  /* 0x00000006d0d07c23 */ /* 0x000fe200080108d3 */
[----:B------:R-:W1:Y:S01]  /*1aad0*/  LDSM.16.MT88.4 R88, [R193+0x4000] ;  /* 0x00400000c158783b */ /* 0x000e620000004200 */
[----:B------:R-:W-:Y:S01]  /*1aae0*/  FFMA.FTZ R204, R201, UR6, -R204 ;  /* 0x00000006c9cc7c23 */ /* 0x000fe200080108cc */
[----:B------:R-:W-:-:S02]  /*1aaf0*/  FADD.FTZ R187, R190, R187 ;  /* 0x000000bbbebb7221 */ /* 0x000fc40000010000 */
[----:B------:R-:W1:Y:S01]  /*1ab00*/  LDSM.16.MT88.4 R96, [R191+0x4000] ;  /* 0x00400000bf60783b */ /* 0x000e620000004200 */
[----:B------:R-:W3:Y:S01]  /*1ab10*/  MUFU.EX2 R189, R189 ;  /* 0x000000bd00bd7308 */ /* 0x000ee20000000800 */
[C---:B--2---:R-:W-:Y:S01]  /*1ab20*/  F2FP.BF16.F32.PACK_AB R130, R183.reuse, R186 ;  /* 0x000000bab782723e */ /* 0x044fe200000010ff */
[----:B------:R-:W-:Y:S01]  /*1ab30*/  FADD.FTZ R186, R186, R187 ;  /* 0x000000bbbaba7221 */ /* 0x000fe20000010000 */
[----:B------:R-:W2:Y:S03]  /*1ab40*/  LDSM.16.MT88.4 R104, [R221+0x16000] ;  /* 0x01600000dd68783b */ /* 0x000ea60000004200 */
[----:B------:R-:W-:Y:S01]  /*1ab50*/  FADD.FTZ R183, R183, R186 ;  /* 0x000000bab7b77221 */ /* 0x000fe20000010000 */
[----:B------:R-:W2:Y:S01]  /*1ab60*/  LDSM.16.MT88.4 R120, [R193+0x6000] ;  /* 0x00600000c178783b */ /* 0x000ea20000004200 */
[----:B------:R-:W-:Y:S03]  /*1ab70*/  MUFU.EX2 R188, R188 ;  /* 0x000000bc00bc7308 */ /* 0x000fe60000000800 */
[----:B------:R-:W2:Y:S04]  /*1ab80*/  LDSM.16.MT88.4 R4, [R191+0x6000] ;  /* 0x00600000bf04783b */ /* 0x000ea80000004200 */
[----:B------:R-:W2:Y:S01]  /*1ab90*/  LDSM.16.MT88.4 R8, [R198+0x14800] ;  /* 0x01480000c608783b */ /* 0x000ea20000004200 */
[----:B------:R-:W4:Y:S01]  /*1aba0*/  MUFU.EX2 R185, R185 ;  /* 0x000000b900b97308 */ /* 0x000f220000000800 */
[----:B---3--:R-:W-:Y:S01]  /*1abb0*/  F2FP.BF16.F32.PACK_AB R129, R189, R192 ;  /* 0x000000c0bd81723e */ /* 0x008fe200000010ff */
[----:B------:R-:W-:Y:S01]  /*1abc0*/  FADD.FTZ R189, R192, R189 ;  /* 0x000000bdc0bd7221 */ /* 0x000fe20000010000 */
[----:B------:R-:W3:Y:S04]  /*1abd0*/  LDSM.16.MT88.4 R16, [R198+0x10800] ;  /* 0x01080000c610783b */ /* 0x000ee80000004200 */
[----:B------:R-:W3:Y:S01]  /*1abe0*/  LDSM.16.MT88.4 R12, [R198+0x12800] ;  /* 0x01280000c60c783b */ /* 0x000ee20000004200 */
[----:B------:R-:W-:Y:S03]  /*1abf0*/  MUFU.EX2 R184, R184 ;  /* 0x000000b800b87308 */ /* 0x000fe60000000800 */
[----:B------:R-:W3:Y:S04]  /*1ac00*/  LDSM.16.MT88.4 R20, [R193+0x800] ;  /* 0x00080000c114783b */ /* 0x000ee80000004200 */
[----:B------:R-:W-:Y:S01]  /*1ac10*/  LDSM.16.MT88.4 R172, [R198+0x16800] ;  /* 0x01680000c6ac783b */ /* 0x000fe20000004200 */
[----:B------:R-:W3:Y:S01]  /*1ac20*/  MUFU.EX2 R181, R181 ;  /* 0x000000b500b57308 */ /* 0x000ee20000000800 */
[C---:B----4-:R-:W-:Y:S01]  /*1ac30*/  F2FP.BF16.F32.PACK_AB R131, R185.reuse, R188 ;  /* 0x000000bcb983723e */ /* 0x050fe200000010ff */
[----:B------:R-:W-:Y:S01]  /*1ac40*/  FADD.FTZ R188, R188, R189 ;  /* 0x000000bdbcbc7221 */ /* 0x000fe20000010000 */
[----:B------:R-:W-:Y:S03]  /*1ac50*/  LDSM.16.MT88.4 R168, [R221+0x10800] ;  /* 0x01080000dda8783b */ /* 0x000fe60000004200 */
[----:B------:R-:W-:Y:S01]  /*1ac60*/  FADD.FTZ R185, R185, R188 ;  /* 0x000000bcb9b97221 */ /* 0x000fe20000010000 */
[----:B------:R-:W-:Y:S01]  /*1ac70*/  LDSM.16.MT88.4 R32, [R191+0x800] ;  /* 0x00080000bf20783b */ /* 0x000fe20000004200 */
[----:B------:R-:W-:Y:S01]  /*1ac80*/  MUFU.EX2 R178, R178 ;  /* 0x000000b200b27308 */ /* 0x000fe20000000800 */
[C---:B------:R-:W-:Y:S02]  /*1ac90*/  HMMA.16816.F32.BF16 R76, R128.reuse, R80, RZ ;  /* 0x00000050804c723c */ /* 0x040fe400000418ff */
[----:B------:R-:W-:Y:S04]  /*1aca0*/  LDSM.16.MT88.4 R28, [R221+0x12800] ;  /* 0x01280000dd1c783b */ /* 0x000fe80000004200 */
[----:B------:R-:W-:Y:S01]  /*1acb0*/  LDSM.16.MT88.4 R24, [R191+0x2800] ;  /* 0x00280000bf18783b */ /* 0x000fe20000004200 */
        /* <DEDUP_REMOVED lines=27> */
[C---:B--2---:R-:W-:Y:S07]  /*1ae70*/  HMMA.16816.F32.BF16 R100, R128.reuse, R104, RZ ;  /* 0x000000688064723c */ /* 0x044fee00000418ff */
        /* <DEDUP_REMOVED lines=25> */
[----:B----4-:R-:W-:Y:S01]  /*1b010*/  F2FP.BF16.F32.PACK_AB R5, R179, R180 ;  /* 0x000000b4b305723e */ /* 0x010fe200000010ff */
[----:B------:R-:W-:-:S02]  /*1b020*/  FADD.FTZ R180, R180, R185 ;  /* 0x000000b9b4b47221 */ /* 0x000fc40000010000 */
[----:B------:R-:W-:Y:S02]  /*1b030*/  FADD.FTZ R181, R181, R184 ;  /* 0x000000b8b5b57221 */ /* 0x000fe40000010000 */
[----:B------:R-:W-:Y:S01]  /*1b040*/  HMMA.16816.F32.BF16 R128, R128, R6, RZ ;  /* 0x000000068080723c */ /* 0x000fe200000418ff */
[----:B------:R-:W-:Y:S01]  /*1b050*/  F2FP.BF16.F32.PACK_AB R6, R177, R178 ;  /* 0x000000b2b106723e */ /* 0x000fe200000010ff */
[----:B------:R-:W-:Y:S01]  /*1b060*/  FADD.FTZ R179, R179, R180 ;  /* 0x000000b4b3b37221 */ /* 0x000fe20000010000 */
[----:B------:R-:W-:Y:S01]  /*1b070*/  F2FP.BF16.F32.PACK_AB R7, R167, R176 ;  /* 0x000000b0a707723e */ /* 0x000fe200000010ff */
[----:B------:R-:W-:-:S04]  /*1b080*/  FADD.FTZ R178, R178, R181 ;  /* 0x000000b5b2b27221 */ /* 0x000fc80000010000 */
[----:B------:R-:W-:Y:S02]  /*1b090*/  FADD.FTZ R177, R177, R178 ;  /* 0x000000b2b1b17221 */ /* 0x000fe40000010000 */
        /* <DEDUP_REMOVED lines=19> */
[C---:B------:R-:W-:Y:S01]  /*1b1d0*/  HMMA.16816.F32.BF16 R140, R4.reuse, R22, R140 ;  /* 0x00000016048c723c */ /* 0x040fe2000004188c */
[----:B------:R-:W1:Y:S07]  /*1b1e0*/  LDSM.16.MT88.4 R20, [R191+0x4800] ;  /* 0x00480000bf14783b */ /* 0x000e6e0000004200 */
[C---:B---3--:R-:W-:Y:S08]  /*1b1f0*/  HMMA.16816.F32.BF16 R124, R4.reuse, R8, R124 ;  /* 0x00000008047c723c */ /* 0x048ff0000004187c */
[C---:B------:R-:W-:Y:S01]  /*1b200*/  HMMA.16816.F32.BF16 R128, R4.reuse, R10, R128 ;  /* 0x0000000a0480723c */ /* 0x040fe20000041880 */
[----:B------:R-:W3:Y:S07]  /*1b210*/  LDSM.16.MT88.4 R8, [R198+0x17000] ;  /* 0x01700000c608783b */ /* 0x000eee0000004200 */
[C---:B----4-:R-:W-:Y:S08]  /*1b220*/  HMMA.16816.F32.BF16 R100, R4.reuse, R16, R100 ;  /* 0x000000100464723c */ /* 0x050ff00000041864 */
        /* <DEDUP_REMOVED lines=20> */
[C---:B-1----:R-:W-:Y:S08]  /*1b370*/  HMMA.16816.F32.BF16 R92, R4.reuse, R20, R92 ;  /* 0x00000014045c723c */ /* 0x042ff0000004185c */
        /* <DEDUP_REMOVED lines=9> */
[----:B---3--:R-:W-:Y:S02]  /*1b410*/  HMMA.16816.F32.BF16 R108, R4, R8, R108 ;  /* 0x00000008046c723c */ /* 0x008fe4000004186c */
[----:B------:R-:W-:-:S06]  /*1b420*/  FADD.FTZ R197, R197, R196 ;  /* 0x000000c4c5c57221 */ /* 0x000fcc0000010000 */
[C---:B------:R-:W-:Y:S01]  /*1b430*/  HMMA.16816.F32.BF16 R112, R4.reuse, R10, R112 ;  /* 0x0000000a0470723c */ /* 0x040fe20000041870 */
[----:B------:R-:W1:Y:S07]  /*1b440*/  LDSM.16.MT88.4 R8, [R191+0x3000] ;  /* 0x00300000bf08783b */ /* 0x000e6e0000004200 */
[C---:B----4-:R-:W-:Y:S08]  /*1b450*/  HMMA.16816.F32.BF16 R44, R4.reuse, R12, R44 ;  /* 0x0000000c042c723c */ /* 0x050ff0000004182c */
[C---:B------:R-:W-:Y:S01]  /*1b460*/  HMMA.16816.F32.BF16 R48, R4.reuse, R14, R48 ;  /* 0x0000000e0430723c */ /* 0x040fe20000041830 */
[----:B------:R-:W3:Y:S07]  /*1b470*/  LDSM.16.MT88.4 R12, [R191+0x1000] ;  /* 0x00100000bf0c783b */ /* 0x000eee0000004200 */
[C---:B------:R-:W-:Y:S08]  /*1b480*/  HMMA.16816.F32.BF16 R160, R4.reuse, R16, R160 ;  /* 0x0000001004a0723c */ /* 0x040ff000000418a0 */
        /* <DEDUP_REMOVED lines=16> */
[----:B------:R-:W2:Y:S07]  /*1b590*/  LDSM.16.MT88.4 R20, [R193+0x5000] ;  /* 0x00500000c114783b */ /* 0x000eae0000004200 */
        /* <DEDUP_REMOVED lines=155> */
.L_x_2947:
        /* <DEDUP_REMOVED lines=8> */
.L_x_2948:
[----:B------:R-:W2:Y:S01]  /*1bfd0*/  S2R R8, SR_TID.X ;  /* 0x0000000000087919 */ /* 0x000ea20000002100 */
[----:B------:R-:W3:Y:S01]  /*1bfe0*/  LDCU UR6, c[0x0][0x440] ;  /* 0x00008800ff0677ac */ /* 0x000ee20008000800 */
[C---:B------:R-:W-:Y:S01]  /*1bff0*/  LOP3.LUT R4, R220.reuse, 0x80, RZ, 0xfc, !PT ;  /* 0x00000080dc047812 */ /* 0x040fe200078efcff */
[----:B------:R-:W-:Y:S01]  /*1c000*/  IMAD.SHL.U32 R216, R219, 0x20, RZ ;  /* 0x00000020dbd87824 */ /* 0x000fe200078e00ff */
[C---:B------:R-:W-:Y:S01]  /*1c010*/  LOP3.LUT R6, R220.reuse, 0x40, RZ, 0xfc, !PT ;  /* 0x00000040dc067812 */ /* 0x040fe200078efcff */
[----:B------:R-:W4:Y:S01]  /*1c020*/  LDCU UR7, c[0x0][0x50c] ;  /* 0x0000a180ff0777ac */ /* 0x000f220008000800 */
[----:B------:R-:W-:Y:S02]  /*1c030*/  LOP3.LUT R10, R220, 0xc0, RZ, 0xfc, !PT ;  /* 0x000000c0dc0a7812 */ /* 0x000fe400078efcff */
[----:B------:R-:W-:Y:S01]  /*1c040*/  LOP3.LUT R216, R216, 0x7c00, RZ, 0xc0, !PT ;  /* 0x00007c00d8d87812 */ /* 0x000fe200078ec0ff */
[----:B------:R-:W-:Y:S01]  /*1c050*/  UISETP.GE.AND UP1, UPT, UR4, 0x3, UPT ;  /* 0x000000030400788c */ /* 0x000fe2000bf26270 */
[----:B------:R-:W-:-:S02]  /*1c060*/  SHF.R.U32.HI R218, RZ, 0x1, R219 ;  /* 0x00000001ffda7819 */ /* 0x000fc400000116db */
[----:B---3--:R-:W-:Y:S02]  /*1c070*/  ISETP.GE.AND P4, PT, R4, UR6, PT ;  /* 0x0000000604007c0c */ /* 0x008fe4000bf86270 */
[----:B------:R-:W3:Y:S01]  /*1c080*/  LDC R4, c[0x0][0x3c4] ;  /* 0x0000f100ff047b82 */ /* 0x000ee20000000800 */
[----:B------:R-:W-:Y:S02]  /*1c090*/  ISETP.GE.AND P5, PT, R6, UR6, PT ;  /* 0x0000000606007c0c */ /* 0x000fe4000bfa6270 */
[----:B------:R-:W-:Y:S02]  /*1c0a0*/  ISETP.GE.AND P6, PT, R220, UR6, PT ;  /* 0x00000006dc007c0c */ /* 0x000fe4000bfc6270 */
[----:B------:R-:W-:Y:S01]  /*1c0b0*/  ISETP.GE.AND P3, PT, R10, UR6, PT ;  /* 0x000000060a007c0c */ /* 0x000fe2000bf66270 */
[----:B------:R-:W-:Y:S01]  /*1c0c0*/  USHF.L.U32 UR6, UR4, 0x6, URZ ;  /* 0x0000000604067899 */ /* 0x000fe200080006ff */
        /* <DEDUP_REMOVED lines=32> */
[----:B------:R-:W-:Y:S02]  /*1c2d0*/  IMAD.MOV.U32 R165, RZ, RZ, 0x20 ;  /* 0x00000020ffa57424 */ /* 0x000fe400078e00ff */
        /* <DEDUP_REMOVED lines=12> */
[----:B------:R-:W-:Y:S01]  /*1c3a0*/  @!P6 LDGSTS.E.BYPASS.LTC128B.128 [R235+0x10800], desc[UR14][R8.64] ;  /* 0x1080000008ebefae */ /* 0x000fe2000b981a0e */
[----:B------:R-:W-:Y:S01]  /*1c3b0*/  SEL R165, R165, 0xffffffe0, !P1 ;  /* 0xffffffe0a5a57807 */ /* 0x000fe20004800000 */
[--C-:B------:R-:W-:Y:S02]  /*1c3c0*/  IMAD.IADD R222, R166, 0x1, R213.reuse ;  /* 0x00000001a6de7824 */ /* 0x100fe400078e02d5 */
[----:B------:R-:W-:Y:S01]  /*1c3d0*/  @P6 STS.128 [R235+0x10800], RZ ;  /* 0x010800ffeb006388 */ /* 0x000fe20000000c00 */
[C---:B------:R-:W-:Y:S02]  /*1c3e0*/  IMAD.IADD R166, R20.reuse, 0x1, R166 ;  /* 0x0000000114a67824 */ /* 0x040fe400078e02a6 */
        /* <DEDUP_REMOVED lines=61> */
[----:B------:R-:W2:Y:S04]  /*1c7c0*/  LDSM.16.M88.4 R24, [R217+UR8+0x8000] ;  /* 0x00800008d918783b */ /* 0x000ea80008000200 */
[----:B------:R-:W5:Y:S04]  /*1c7d0*/  LDSM.16.M88.4 R32, [R217+UR8+0x9000] ;  /* 0x00900008d920783b */ /* 0x000f680008000200 */
[----:B------:R-:W4:Y:S04]  /*1c7e0*/  LDSM.16.M88.4 R16, [R217+UR8+0x9800] ;  /* 0x00980008d910783b */ /* 0x000f280008000200 */
[----:B-1----:R-:W-:Y:S04]  /*1c7f0*/  LDSM.16.M88.4 R4, [R223] ;  /* 0x00000000df04783b */ /* 0x002fe80000000200 */
[----:B------:R-:W1:Y:S04]  /*1c800*/  LDSM.16.M88.4 R188, [R167+0x8800] ;  /* 0x00880000a7bc783b */ /* 0x000e680000000200 */
[----:B------:R-:W1:Y:S04]  /*1c810*/  LDSM.16.M88.4 R192, [R167+0x8000] ;  /* 0x00800000a7c0783b */ /* 0x000e680000000200 */
[----:B------:R-:W1:Y:S04]  /*1c820*/  LDSM.16.M88.4 R28, [R167+0x9000] ;  /* 0x00900000a71c783b */ /* 0x000e680000000200 */
[----:B------:R-:W1:Y:S04]  /*1c830*/  LDSM.16.M88.4 R8, [R167+0x9800] ;  /* 0x00980000a708783b */ /* 0x000e680000000200 */
[----:B------:R-:W-:Y:S01]  /*1c840*/  LDSM.16.M88.4 R184, [R222] ;  /* 0x00000000deb8783b */ /* 0x000fe20000000200 */
[C---:B---3--:R-:W-:Y:S03]  /*1c850*/  HMMA.16816.F32.BF16 R176, R196.reuse, R172, RZ ;  /* 0x000000acc4b0723c */ /* 0x048fe600000418ff */
[----:B------:R-:W3:Y:S04]  /*1c860*/  LDSM.16.M88.4 R20, [R166+0x8800] ;  /* 0x00880000a614783b */ /* 0x000ee80000000200 */
[----:B------:R-:W3:Y:S01]  /*1c870*/  LDSM.16.M88.4 R180, [R166+0x8000] ;  /* 0x00800000a6b4783b */ /* 0x000ee20000000200 */
[C---:B------:R-:W-:Y:S03]  /*1c880*/  HMMA.16816.F32.BF16 R172, R196.reuse, R174, RZ ;  /* 0x000000aec4ac723c */ /* 0x040fe600000418ff */
[----:B------:R-:W-:Y:S04]  /*1c890*/  LDSM.16.M88.4 R204, [R165+0x9000] ;  /* 0x00900000a5cc783b */ /* 0x000fe80000000200 */
[----:B------:R-:W-:Y:S01]  /*1c8a0*/  LDSM.16.M88.4 R208, [R224+0x4000] ;  /* 0x00400000e0d0783b */ /* 0x000fe20000000200 */
[C---:B--2---:R-:W-:Y:S03]  /*1c8b0*/  HMMA.16816.F32.BF16 R12, R196.reuse, R24, RZ ;  /* 0x00000018c40c723c */ /* 0x044fe600000418ff */
[----:B------:R-:W0:Y:S05]  /*1c8c0*/  LDGDEPBAR ;  /* 0x00000000000079af */ /* 0x000e2a0000000000 */
        /* <DEDUP_REMOVED lines=11> */
[----:B------:R-:W-:Y:S07]  /*1c980*/  LDSM.16.M88.4 R192, [R217+UR8+0xa800] ;  /* 0x00a80008d9c0783b */ /* 0x000fee0008000200 */
[C---:B------:R-:W-:Y:S08]  /*1c990*/  HMMA.16816.F32.BF16 R168, R4.reuse, R28, R168 ;  /* 0x0000001c04a8723c */ /* 0x040ff000000418a8 */
[C---:B------:R-:W-:Y:S01]  /*1c9a0*/  HMMA.16816.F32.BF16 R32, R4.reuse, R30, R32 ;  /* 0x0000001e0420723c */ /* 0x040fe20000041820 */
[----:B------:R-:W-:Y:S07]  /*1c9b0*/  LDSM.16.M88.4 R28, [R165+0x8000] ;  /* 0x00800000a51c783b */ /* 0x000fee0000000200 */
[C---:B------:R-:W-:Y:S08]  /*1c9c0*/  HMMA.16816.F32.BF16 R200, R4.reuse, R8, R200 ;  /* 0x0000000804c8723c */ /* 0x040ff000000418c8 */
[----:B------:R-:W-:Y:S01]  /*1c9d0*/  HMMA.16816.F32.BF16 R196, R4, R10, R196 ;  /* 0x0000000a04c4723c */ /* 0x000fe200000418c4 */
[----:B------:R-:W4:Y:S04]  /*1c9e0*/  LDSM.16.M88.4 R8, [R224] ;  /* 0x00000000e008783b */ /* 0x000f280000000200 */
[----:B------:R-:W5:Y:S03]  /*1c9f0*/  LDSM.16.M88.4 R4, [R165+0x8800] ;  /* 0x00880000a504783b */ /* 0x000f660000000200 */
[C---:B---3--:R-:W-:Y:S08]  /*1ca00*/  HMMA.16816.F32.BF16 R176, R184.reuse, R20, R176 ;  /* 0x00000014b8b0723c */ /* 0x048ff000000418b0 */
[C---:B------:R-:W-:Y:S01]  /*1ca10*/  HMMA.16816.F32.BF16 R172, R184.reuse, R22, R172 ;  /* 0x00000016b8ac723c */ /* 0x040fe200000418ac */
[----:B------:R-:W3:Y:S07]  /*1ca20*/  LDSM.16.M88.4 R20, [R165+0x9800] ;  /* 0x00980000a514783b */ /* 0x000eee0000000200 */
[C---:B------:R-:W-:Y:S08]  /*1ca30*/  HMMA.16816.F32.BF16 R12, R184.reuse, R180, R12 ;  /* 0x000000b4b80c723c */ /* 0x040ff0000004180c */
[C---:B------:R-:W-:Y:S01]  /*1ca40*/  HMMA.16816.F32.BF16 R24, R184.reuse, R182, R24 ;  /* 0x000000b6b818723c */ /* 0x040fe20000041818 */
[----:B------:R-:W-:Y:S07]  /*1ca50*/  LDSM.16.M88.4 R180, [R213+0x2000] ;  /* 0x00200000d5b4783b */ /* 0x000fee0000000200 */
[C---:B--2---:R-:W-:Y:S08]  /*1ca60*/  HMMA.16816.F32.BF16 R168, R184.reuse, R16, R168 ;  /* 0x00000010b8a8723c */ /* 0x044ff000000418a8 */
[C---:B------:R-:W-:Y:S01]  /*1ca70*/  HMMA.16816.F32.BF16 R32, R184.reuse, R18, R32 ;  /* 0x00000012b820723c */ /* 0x040fe20000041820 */
[----:B------:R-:W2:Y:S07]  /*1ca80*/  LDSM.16.M88.4 R16, [R217+UR8+0xa000] ;  /* 0x00a00008d910783b */ /* 0x000eae0008000200 */
[C---:B-1----:R-:W-:Y:S08]  /*1ca90*/  HMMA.16816.F32.BF16 R200, R184.reuse, R188, R200 ;  /* 0x000000bcb8c8723c */ /* 0x042ff000000418c8 */
[----:B------:R-:W-:Y:S01]  /*1caa0*/  HMMA.16816.F32.BF16 R196, R184, R190, R196 ;  /* 0x000000beb8c4723c */ /* 0x000fe200000418c4 */
[----:B------:R-:W1:Y:S04]  /*1cab0*/  LDSM.16.M88.4 R188, [R217+UR8+0xb000] ;  /* 0x00b00008d9bc783b */ /* 0x000e680008000200 */
[----:B------:R-:W1:Y:S03]  /*1cac0*/  LDSM.16.M88.4 R184, [R217+UR8+0xb800] ;  /* 0x00b80008d9b8783b */ /* 0x000e660008000200 */
[C---:B----4-:R-:W-:Y:S08]  /*1cad0*/  HMMA.16816.F32.BF16 R12, R8.reuse, R28, R12 ;  /* 0x0000001c080c723c */ /* 0x050ff0000004180c */
[C---:B------:R-:W-:Y:S01]  /*1cae0*/  HMMA.16816.F32.BF16 R24, R8.reuse, R30, R24 ;  /* 0x0000001e0818723c */ /* 0x040fe20000041818 */
[----:B------:R-:W-:Y:S07]  /*1caf0*/  LDSM.16.M88.4 R28, [R167+0xa000] ;  /* 0x00a00000a71c783b */ /* 0x000fee0000000200 */
[C---:B-----5:R-:W-:Y:S08]  /*1cb00*/  HMMA.16816.F32.BF16 R176, R8.reuse, R4, R176 ;  /* 0x0000000408b0723c */ /* 0x060ff000000418b0 */
[C---:B------:R-:W-:Y:S01]  /*1cb10*/  HMMA.16816.F32.BF16 R172, R8.reuse, R6, R172 ;  /* 0x0000000608ac723c */ /* 0x040fe200000418ac */
[----:B------:R-:W4:Y:S07]  /*1cb20*/  LDSM.16.M88.4 R4, [R223+0x2000] ;  /* 0x00200000df04783b */ /* 0x000f2e0000000200 */
[C---:B------:R-:W-:Y:S08]  /*1cb30*/  HMMA.16816.F32.BF16 R168, R8.reuse, R204, R168 ;  /* 0x000000cc08a8723c */ /* 0x040ff000000418a8 */
[C---:B------:R-:W-:Y:S01]  /*1cb40*/  HMMA.16816.F32.BF16 R32, R8.reuse, R206, R32 ;  /* 0x000000ce0820723c */ /* 0x040fe20000041820 */
[----:B------:R-:W-:Y:S07]  /*1cb50*/  LDSM.16.M88.4 R204, [R165+0xd800] ;  /* 0x00d80000a5cc783b */ /* 0x000fee0000000200 */
[C---:B---3--:R-:W-:Y:S08]  /*1cb60*/  HMMA.16816.F32.BF16 R200, R8.reuse, R20, R200 ;  /* 0x0000001408c8723c */ /* 0x048ff000000418c8 */
[----:B------:R-:W-:Y:S01]  /*1cb70*/  HMMA.16816.F32.BF16 R196, R8, R22, R196 ;  /* 0x0000001608c4723c */ /* 0x000fe200000418c4 */
[----:B------:R-:W3:Y:S04]  /*1cb80*/  LDSM.16.M88.4 R8, [R167+0xa800] ;  /* 0x00a80000a708783b */ /* 0x000ee80000000200 */
[----:B------:R-:W5:Y:S03]  /*1cb90*/  LDSM.16.M88.4 R20, [R167+0xb000] ;  /* 0x00b00000a714783b */ /* 0x000f660000000200 */
[C---:B--2---:R-:W-:Y:S08]  /*1cba0*/  HMMA.16816.F32.BF16 R12, R180.reuse, R16, R12 ;  /* 0x00000010b40c723c */ /* 0x044ff0000004180c */
[C---:B------:R-:W-:Y:S01]  /*1cbb0*/  HMMA.16816.F32.BF16 R24, R180.reuse, R18, R24 ;  /* 0x00000012b418723c */ /* 0x040fe20000041818 */
[----:B------:R-:W2:Y:S07]  /*1cbc0*/  LDSM.16.M88.4 R16, [R167+0xb800] ;  /* 0x00b80000a710783b */ /* 0x000eae0000000200 */
[C---:B------:R-:W-:Y:S08]  /*1cbd0*/  HMMA.16816.F32.BF16 R176, R180.reuse, R192, R176 ;  /* 0x000000c0b4b0723c */ /* 0x040ff000000418b0 */
[C---:B------:R-:W-:Y:S01]  /*1cbe0*/  HMMA.16816.F32.BF16 R172, R180.reuse, R194, R172 ;  /* 0x000000c2b4ac723c */ /* 0x040fe200000418ac */
[----:B------:R-:W-:Y:S07]  /*1cbf0*/  LDSM.16.M88.4 R192, [R217+UR8+0xc000] ;  /* 0x00c00008d9c0783b */ /* 0x000fee0008000200 */
[C---:B-1----:R-:W-:Y:S08]  /*1cc00*/  HMMA.16816.F32.BF16 R168, R180.reuse, R188, R168 ;  /* 0x000000bcb4a8723c */ /* 0x042ff000000418a8 */
[C---:B------:R-:W-:Y:S01]  /*1cc10*/  HMMA.16816.F32.BF16 R32, R180.reuse, R190, R32 ;  /* 0x000000beb420723c */ /* 0x040fe20000041820 */
[----:B------:R-:W-:Y:S07]  /*1cc20*/  LDSM.16.M88.4 R188, [R217+UR8+0xc800] ;  /* 0x00c80008d9bc783b */ /* 0x000fee0008000200 */
[C---:B------:R-:W-:Y:S08]  /*1cc30*/  HMMA.16816.F32.BF16 R200, R180.reuse, R184, R200 ;  /* 0x000000b8b4c8723c */ /* 0x040ff000000418c8 */
[----:B------:R-:W-:Y:S01]  /*1cc40*/  HMMA.16816.F32.BF16 R196, R180, R186, R196 ;  /* 0x000000bab4c4723c */ /* 0x000fe200000418c4 */
[----:B------:R-:W-:Y:S04]  /*1cc50*/  LDSM.16.M88.4 R180, [R166+0xa000] ;  /* 0x00a00000a6b4783b */ /* 0x000fe80000000200 */
[----:B------:R-:W-:Y:S03]  /*1cc60*/  LDSM.16.M88.4 R184, [R166+0xb800] ;  /* 0x00b80000a6b8783b */ /* 0x000fe60000000200 */
[C---:B----4-:R-:W-:Y:S08]  /*1cc70*/  HMMA.16816.F32.BF16 R12, R4.reuse, R28, R12 ;  /* 0x0000001c040c723c */ /* 0x050ff0000004180c */
[C---:B------:R-:W-:Y:S01]  /*1cc80*/  HMMA.16816.F32.BF16 R24, R4.reuse, R30, R24 ;  /* 0x0000001e0418723c */ /* 0x040fe20000041818 */
[----:B------:R-:W1:Y:S07]  /*1cc90*/  LDSM.16.M88.4 R28, [R222+0x2000] ;  /* 0x00200000de1c783b */ /* 0x000e6e0000000200 */
[C---:B---3--:R-:W-:Y:S08]  /*1cca0*/  HMMA.16816.F32.BF16 R176, R4.reuse, R8, R176 ;  /* 0x0000000804b0723c */ /* 0x048ff000000418b0 */
[C---:B------:R-:W-:Y:S01]  /*1ccb0*/  HMMA.16816.F32.BF16 R172, R4.reuse, R10, R172 ;  /* 0x0000000a04ac723c */ /* 0x040fe200000418ac */
[----:B------:R-:W3:Y:S07]  /*1ccc0*/  LDSM.16.M88.4 R8, [R166+0xa800] ;  /* 0x00a80000a608783b */ /* 0x000eee0000000200 */
[C---:B-----5:R-:W-:Y:S08]  /*1ccd0*/  HMMA.16816.F32.BF16 R168, R4.reuse, R20, R168 ;  /* 0x0000001404a8723c */ /* 0x060ff000000418a8 */
[C---:B------:R-:W-:Y:S01]  /*1cce0*/  HMMA.16816.F32.BF16 R32, R4.reuse, R22, R32 ;  /* 0x000000160420723c */ /* 0x040fe20000041820 */
[----:B------:R-:W4:Y:S07]  /*1ccf0*/  LDSM.16.M88.4 R20, [R166+0xb000] ;  /* 0x00b00000a614783b */ /* 0x000f2e0000000200 */
        /* <DEDUP_REMOVED lines=15> */
[----:B------:R-:W-:Y:S04]  /*1cdf0*/  LDSM.16.M88.4 R184, [R217+UR8+0xd000] ;  /* 0x00d00008d9b8783b */ /* 0x000fe80008000200 */
[----:B------:R-:W-:Y:S03]  /*1ce00*/  LDSM.16.M88.4 R28, [R217+UR8+0xd800] ;  /* 0x00d80008d91c783b */ /* 0x000fe60008000200 */
[C---:B--2---:R-:W-:Y:S08]  /*1ce10*/  HMMA.16816.F32.BF16 R12, R16.reuse, R4, R12 ;  /* 0x00000004100c723c */ /* 0x044ff0000004180c */
[C---:B------:R-:W-:Y:S01]  /*1ce20*/  HMMA.16816.F32.BF16 R24, R16.reuse, R6, R24 ;  /* 0x000000061018723c */ /* 0x040fe20000041818 */
[----:B------:R-:W2:Y:S07]  /*1ce30*/  LDSM.16.M88.4 R4, [R213+0x4000] ;  /* 0x00400000d504783b */ /* 0x000eae0000000200 */
[C---:B-1----:R-:W-:Y:S08]  /*1ce40*/  HMMA.16816.F32.BF16 R176, R16.reuse, R180, R176 ;  /* 0x000000b410b0723c */ /* 0x042ff000000418b0 */
[C---:B------:R-:W-:Y:S01]  /*1ce50*/  HMMA.16816.F32.BF16 R172, R16.reuse, R182, R172 ;  /* 0x000000b610ac723c */ /* 0x040fe200000418ac */
[----:B------:R-:W-:Y:S07]  /*1ce60*/  LDSM.16.M88.4 R180, [R167+0xc000] ;  /* 0x00c00000a7b4783b */ /* 0x000fee0000000200 */
[C---:B---3--:R-:W-:Y:S08]  /*1ce70*/  HMMA.16816.F32.BF16 R168, R16.reuse, R8, R168 ;  /* 0x0000000810a8723c */ /* 0x048ff000000418a8 */
[C---:B------:R-:W-:Y:S01]  /*1ce80*/  HMMA.16816.F32.BF16 R32, R16.reuse, R10, R32 ;  /* 0x0000000a1020723c */ /* 0x040fe20000041820 */
[----:B------:R-:W1:Y:S07]  /*1ce90*/  LDSM.16.M88.4 R8, [R223+0x4000] ;  /* 0x00400000df08783b */ /* 0x000e6e0000000200 */
[C---:B----4-:R-:W-:Y:S08]  /*1cea0*/  HMMA.16816.F32.BF16 R200, R16.reuse, R20, R200 ;  /* 0x0000001410c8723c */ /* 0x050ff000000418c8 */
        /* <DEDUP_REMOVED lines=15> */
[----:B------:R-:W5:Y:S03]  /*1cfa0*/  LDSM.16.M88.4 R4, [R166+0xc000] ;  /* 0x00c00000a604783b */ /* 0x000f660000000200 */
        /* <DEDUP_REMOVED lines=11> */
[----:B------:R-:W-:Y:S04]  /*1d060*/  LDSM.16.M88.4 R192, [R213+0x6000] ;  /* 0x00600000d5c0783b */ /* 0x000fe80000000200 */
[----:B------:R-:W-:Y:S03]  /*1d070*/  LDSM.16.M88.4 R212, [R167+0xe000] ;  /* 0x00e00000a7d4783b */ /* 0x000fe60000000200 */
[C---:B-----5:R-:W-:Y:S01]  /*1d080*/  HMMA.16816.F32.BF16 R12, R28.reuse, R4, R12 ;  /* 0x000000041c0c723c */ /* 0x060fe2000004180c */
[----:B------:R-:W-:Y:S07]  /*1d090*/  LDSM.16.M88.4 R8, [R165+0xd000] ;  /* 0x00d00000a508783b */ /* 0x000fee0000000200 */
[C---:B------:R-:W-:Y:S01]  /*1d0a0*/  HMMA.16816.F32.BF16 R24, R28.reuse, R6, R24 ;  /* 0x000000061c18723c */ /* 0x040fe20000041818 */
[----:B------:R-:W2:Y:S07]  /*1d0b0*/  LDSM.16.M88.4 R4, [R217+UR8+0xe000] ;  /* 0x00e00008d904783b */ /* 0x000eae0008000200 */
        /* <DEDUP_REMOVED lines=9> */
[----:B------:R-:W-:Y:S03]  /*1d150*/  LDSM.16.M88.4 R180, [R217+UR8+0xf800] ;  /* 0x00f80008d9b4783b */ /* 0x000fe60008000200 */
[C---:B---3--:R-:W-:Y:S08]  /*1d160*/  HMMA.16816.F32.BF16 R12, R208.reuse, R20, R12 ;  /* 0x00000014d00c723c */ /* 0x048ff0000004180c */
[C---:B------:R-:W-:Y:S01]  /*1d170*/  HMMA.16816.F32.BF16 R24, R208.reuse, R22, R24 ;  /* 0x00000016d018723c */ /* 0x040fe20000041818 */
[----:B------:R-:W-:Y:S07]  /*1d180*/  LDSM.16.M88.4 R20, [R222+0x6000] ;  /* 0x00600000de14783b */ /* 0x000fee0000000200 */
[C---:B----4-:R-:W-:Y:S08]  /*1d190*/  HMMA.16816.F32.BF16 R176, R208.reuse, R16, R176 ;  /* 0x00000010d0b0723c */ /* 0x050ff000000418b0 */
[----:B------:R-:W-:Y:S01]  /*1d1a0*/  HMMA.16816.F32.BF16 R172, R208, R18, R172 ;  /* 0x00000012d0ac723c */ /* 0x000fe200000418ac */
[----:B------:R-:W3:Y:S07]  /*1d1b0*/  LDSM.16.M88.4 R16, [R166+0xe000] ;  /* 0x00e00000a610783b */ /* 0x000eee0000000200 */
[C---:B--2---:R-:W-:Y:S08]  /*1d1c0*/  HMMA.16816.F32.BF16 R12, R192.reuse, R4, R12 ;  /* 0x00000004c00c723c */ /* 0x044ff0000004180c */
[----:B------:R-:W-:Y:S01]  /*1d1d0*/  HMMA.16816.F32.BF16 R24, R192, R6, R24 ;  /* 0x00000006c018723c */ /* 0x000fe20000041818 */
[----:B------:R-:W-:Y:S07]  /*1d1e0*/  LDSM.16.M88.4 R4, [R165+0xe000] ;  /* 0x00e00000a504783b */ /* 0x000fee0000000200 */
[----:B------:R-:W-:Y:S08]  /*1d1f0*/  HMMA.16816.F32.BF16 R200, R208, R204, R200 ;  /* 0x000000ccd0c8723c */ /* 0x000ff000000418c8 */
[----:B-1----:R-:W-:Y:S08]  /*1d200*/  HMMA.16816.F32.BF16 R12, R28, R212, R12 ;  /* 0x000000d41c0c723c */ /* 0x002ff0000004180c */
[----:B------:R-:W-:Y:S01]  /*1d210*/  HMMA.16816.F32.BF16 R196, R208, R206, R196 ;  /* 0x000000ced0c4723c */ /* 0x000fe200000418c4 */
[----:B------:R-:W1:Y:S07]  /*1d220*/  LDSM.16.M88.4 R204, [R167+0xf800] ;  /* 0x00f80000a7cc783b */ /* 0x000e6e0000000200 */
[----:B------:R-:W-:Y:S01]  /*1d230*/  HMMA.16816.F32.BF16 R24, R28, R214, R24 ;  /* 0x000000d61c18723c */ /* 0x000fe20000041818 */
[----:B------:R-:W-:Y:S07]  /*1d240*/  LDSM.16.M88.4 R212, [R167+0xf000] ;  /* 0x00f00000a7d4783b */ /* 0x000fee0000000200 */
[C---:B------:R-:W-:Y:S08]  /*1d250*/  HMMA.16816.F32.BF16 R168, R208.reuse, R8, R168 ;  /* 0x00000008d0a8723c */ /* 0x040ff000000418a8 */
[----:B------:R-:W-:Y:S01]  /*1d260*/  HMMA.16816.F32.BF16 R32, R208, R10, R32 ;  /* 0x0000000ad020723c */ /* 0x000fe20000041820 */
[----:B------:R-:W2:Y:S04]  /*1d270*/  LDSM.16.M88.4 R8, [R224+0x6000] ;  /* 0x00600000e008783b */ /* 0x000ea80000000200 */
[----:B------:R-:W4:Y:S03]  /*1d280*/  LDSM.16.M88.4 R208, [R167+0xe800] ;  /* 0x00e80000a7d0783b */ /* 0x000f260000000200 */
[C---:B---3--:R-:W-:Y:S08]  /*1d290*/  HMMA.16816.F32.BF16 R12, R20.reuse, R16, R12 ;  /* 0x00000010140c723c */ /* 0x048ff0000004180c */
[----:B------:R-:W-:Y:S01]  /*1d2a0*/  HMMA.16816.F32.BF16 R24, R20, R18, R24 ;  /* 0x000000121418723c */ /* 0x000fe20000041818 */
[----:B------:R-:W3:Y:S07]  /*1d2b0*/  LDSM.16.M88.4 R16, [R166+0xf800] ;  /* 0x00f80000a610783b */ /* 0x000eee0000000200 */
[----:B------:R-:W-:Y:S01]  /*1d2c0*/  HMMA.16816.F32.BF16 R196, R192, R182, R196 ;  /* 0x000000b6c0c4723c */ /* 0x000fe200000418c4 */
[----:B------:R-:W-:-:S05]  /*1d2d0*/  IMAD.SHL.U32 R182, R219, 0x2, RZ ;  /* 0x00000002dbb67824 */ /* 0x000fca00078e00ff */
[----:B------:R-:W-:Y:S02]  /*1d2e0*/  LOP3.LUT R182, R182, 0x6, RZ, 0xc0, !PT ;  /* 0x00000006b6b67812 */ /* 0x000fe400078ec0ff */
[C---:B------:R-:W-:Y:S08]  /*1d2f0*/  HMMA.16816.F32.BF16 R168, R192.reuse, R184, R168 ;  /* 0x000000b8c0a8723c */ /* 0x040ff000000418a8 */
[C---:B------:R-:W-:Y:S01]  /*1d300*/  HMMA.16816.F32.BF16 R184, R192.reuse, R186, R32 ;  /* 0x000000bac0b8723c */ /* 0x040fe20000041820 */
[----:B------:R-:W5:Y:S07]  /*1d310*/  LDSM.16.M88.4 R32, [R166+0xe800] ;  /* 0x00e80000a620783b */ /* 0x000f6e0000000200 */
[C---:B------:R-:W-:Y:S08]  /*1d320*/  HMMA.16816.F32.BF16 R176, R192.reuse, R188, R176 ;  /* 0x000000bcc0b0723c */ /* 0x040ff000000418b0 */
[----:B------:R-:W-:Y:S01]  /*1d330*/  HMMA.16816.F32.BF16 R172, R192, R190, R172 ;  /* 0x000000bec0ac723c */ /* 0x000fe200000418ac */
[----:B------:R-:W5:Y:S07]  /*1d340*/  LDSM.16.M88.4 R188, [R165+0xf800] ;  /* 0x00f80000a5bc783b */ /* 0x000f6e0000000200 */
[----:B-1----:R-:W-:Y:S08]  /*1d350*/  HMMA.16816.F32.BF16 R196, R28, R206, R196 ;  /* 0x000000ce1cc4723c */ /* 0x002ff000000418c4 */
[C---:B--2---:R-:W-:Y:S08]  /*1d360*/  HMMA.16816.F32.BF16 R12, R8.reuse, R4, R12 ;  /* 0x00000004080c723c */ /* 0x044ff0000004180c */
[----:B------:R-:W-:Y:S01]  /*1d370*/  HMMA.16816.F32.BF16 R24, R8, R6, R24 ;  /* 0x000000060818723c */ /* 0x000fe20000041818 */
[----:B------:R-:W1:Y:S07]  /*1d380*/  LDSM.16.M88.4 R4, [R165+0xe800] ;  /* 0x00e80000a504783b */ /* 0x000e6e0000000200 */
[----:B----4-:R-:W-:Y:S03]  /*1d390*/  HMMA.16816.F32.BF16 R176, R28, R208, R176 ;  /* 0x000000d01cb0723c */ /* 0x010fe600000418b0 */
[----:B------:R-:W-:Y:S01]  /*1d3a0*/  FMUL.FTZ R12, R12, UR7 ;  /* 0x000000070c0c7c20 */ /* 0x000fe20008410000 */
[----:B------:R-:W-:-:S03]  /*1d3b0*/  FMUL.FTZ R183, R13, UR7 ;  /* 0x000000070db77c20 */ /* 0x000fc60008410000 */
[----:B------:R2:W4:Y:S01]  /*1d3c0*/  MUFU.TANH R206, R12 ;  /* 0x0000000c00ce7308 */ /* 0x0005220000002400 */
[----:B---3--:R-:W-:Y:S01]  /*1d3d0*/  HMMA.16816.F32.BF16 R196, R20, R18, R196 ;  /* 0x0000001214c4723c */ /* 0x008fe200000418c4 */
[----:B------:R-:W-:Y:S01]  /*1d3e0*/  FMUL.FTZ R19, R14, UR7 ;  /* 0x000000070e137c20 */ /* 0x000fe20008410000 */
[----:B------:R-:W-:Y:S01]  /*1d3f0*/  FMUL.FTZ R18, R15, UR7 ;  /* 0x000000070f127c20 */ /* 0x000fe20008410000 */
[----:B------:R-:W-:Y:S01]  /*1d400*/  FMUL.FTZ R24, R24, UR7 ;  /* 0x0000000718187c20 */ /* 0x000fe20008410000 */
[----:B------:R-:W-:Y:S01]  /*1d410*/  FMUL.FTZ R25, R25, UR7 ;  /* 0x0000000719197c20 */ /* 0x000fe20008410000 */
[----:B------:R-:W-:Y:S02]  /*1d420*/  FMUL.FTZ R26, R26, UR7 ;  /* 0x000000071a1a7c20 */ /* 0x000fe40008410000 */
[----:B------:R-:W3:Y:S01]  /*1d430*/  MUFU.TANH R19, R19 ;  /* 0x0000001300137308 */ /* 0x000ee20000002400 */
[----:B------:R-:W-:Y:S07]  /*1d440*/  HMMA.16816.F32.BF16 R172, R28, R210, R172 ;  /* 0x000000d21cac723c */ /* 0x000fee00000418ac */
[----:B------:R-:W-:Y:S01]  /*1d450*/  MUFU.TANH R167, R26 ;  /* 0x0000001a00a77308 */ /* 0x000fe20000002400 */
[----:B--2---:R2:W4:Y:S01]  /*1d460*/  LDSM.16.M88.4 R12, [R166+0xf000] ;  /* 0x00f00000a60c783b */ /* 0x0045220000000200 */
[----:B-----5:R-:W-:Y:S06]  /*1d470*/  HMMA.16816.F32.BF16 R176, R20, R32, R176 ;  /* 0x0000002014b0723c */ /* 0x020fec00000418b0 */
[----:B------:R-:W-:Y:S02]  /*1d480*/  MUFU.TANH R32, R24 ;  /* 0x0000001800207308 */ /* 0x000fe40000002400 */
[----:B------:R-:W-:Y:S06]  /*1d490*/  HMMA.16816.F32.BF16 R196, R8, R190, R196 ;  /* 0x000000be08c4723c */ /* 0x000fec00000418c4 */
[----:B------:R5:W-:Y:S02]  /*1d4a0*/  MUFU.TANH R33, R25 ;  /* 0x0000001900217308 */ /* 0x000be40000002400 */
[----:B------:R-:W-:Y:S06]  /*1d4b0*/  HMMA.16816.F32.BF16 R168, R28, R212, R168 ;  /* 0x000000d41ca8723c */ /* 0x000fec00000418a8 */
[----:B------:R-:W-:Y:S02]  /*1d4c0*/  MUFU.TANH R183, R183 ;  /* 0x000000b700b77308 */ /* 0x000fe40000002400 */
[----:B-1----:R-:W-:Y:S01]  /*1d4d0*/  HMMA.16816.F32.BF16 R176, R8, R4, R176 ;  /* 0x0000000408b0723c */ /* 0x002fe200000418b0 */
[----:B------:R-:W-:Y:S01]  /*1d4e0*/  FMUL.FTZ R5, R27, UR7 ;  /* 0x000000071b057c20 */ /* 0x000fe20008410000 */
[----:B------:R-:W-:Y:S01]  /*1d4f0*/  LOP3.LUT R4, R182, UR6, RZ, 0xfc, !PT ;  /* 0x00000006b6047c12 */ /* 0x000fe2000f8efcff */
[----:B------:R-:W-:-:S03]  /*1d500*/  FMUL.FTZ R199, R199, UR7 ;  /* 0x00000007c7c77c20 */ /* 0x000fc60008410000 */
[----:B--2---:R1:W-:Y:S01]  /*1d510*/  MUFU.TANH R166, R5 ;  /* 0x0000000500a67308 */ /* 0x0043e20000002400 */
[----:B-----5:R2:W5:Y:S01]  /*1d520*/  LDSM.16.M88.4 R24, [R165+0xf000] ;  /* 0x00f00000a518783b */ /* 0x0205620000000200 */
[----:B------:R-:W-:Y:S01]  /*1d530*/  HMMA.16816.F32.BF16 R172, R20, R34, R172 ;  /* 0x0000002214ac723c */ /* 0x000fe200000418ac */
[----:B------:R-:W-:Y:S01]  /*1d540*/  FMUL.FTZ R34, R196, UR7 ;  /* 0x00000007c4227c20 */ /* 0x000fe20008410000 */
[----:B------:R-:W-:Y:S01]  /*1d550*/  FMUL.FTZ R35, R198, UR7 ;  /* 0x00000007c6237c20 */ /* 0x000fe20008410000 */
[----:B------:R-:W-:-:S04]  /*1d560*/  DEPBAR.LE SB0, 0x0 ;  /* 0x000080000000791a */ /* 0x000fc80000000000 */
[----:B------:R-:W2:Y:S01]  /*1d570*/  MUFU.TANH R34, R34 ;  /* 0x0000002200227308 */ /* 0x000ea20000002400 */
[----:B------:R-:W-:Y:S01]  /*1d580*/  HMMA.16816.F32.BF16 R200, R192, R180, R200 ;  /* 0x000000b4c0c8723c */ /* 0x000fe200000418c8 */
[----:B------:R-:W-:-:S05]  /*1d590*/  VIADD R181, R4, 0xffffff80 ;  /* 0xffffff8004b57836 */ /* 0x000fca0000000000 */
[----:B------:R-:W-:Y:S01]  /*1d5a0*/  I2FP.F32.U32 R180, R181 ;  /* 0x000000b500b47245 */ /* 0x000fe20000201000 */
[----:B------:R-:W2:Y:S01]  /*1d5b0*/  MUFU.TANH R35, R35 ;  /* 0x0000002300237308 */ /* 0x000ea20000002400 */
[----:B----4-:R-:W-:Y:S01]  /*1d5c0*/  HMMA.16816.F32.BF16 R168, R20, R12, R168 ;  /* 0x0000000c14a8723c */ /* 0x010fe200000418a8 */
[----:B------:R-:W-:Y:S01]  /*1d5d0*/  VIADD R13, R4, 0xffffffb8 ;  /* 0xffffffb8040d7836 */ /* 0x000fe20000000000 */
[----:B------:R-:W-:Y:S01]  /*1d5e0*/  ISETP.GE.AND P2, PT, R181, R2, PT ;  /* 0x00000002b500720c */ /* 0x000fe20003f46270 */
[----:B-1----:R-:W-:Y:S01]  /*1d5f0*/  FFMA.FTZ R5, R180, UR5, R206 ;  /* 0x00000005b4057c23 */ /* 0x002fe200080100ce */
[----:B------:R-:W-:Y:S01]  /*1d600*/  FMUL.FTZ R12, R176, UR7 ;  /* 0x00000007b00c7c20 */ /* 0x000fe20008410000 */
[----:B------:R-:W-:Y:S01]  /*1d610*/  FMUL.FTZ R176, R177, UR7 ;  /* 0x00000007b1b07c20 */ /* 0x000fe20008410000 */
[----:B------:R-:W-:Y:S01]  /*1d620*/  I2FP.F32.U32 R177, R13 ;  /* 0x0000000d00b17245 */ /* 0x000fe20000201000 */
[----:B------:R-:W1:Y:S01]  /*1d630*/  MUFU.TANH R18, R18 ;  /* 0x0000001200127308 */ /* 0x000e620000002400 */
[----:B------:R-:W-:Y:S01]  /*1d640*/  HMMA.16816.F32.BF16 R172, R8, R6, R172 ;  /* 0x0000000608ac723c */ /* 0x000fe200000418ac */
[----:B------:R-:W-:Y:S01]  /*1d650*/  FSEL R5, R5, -INF , !P2 ;  /* 0xff80000005057808 */ /* 0x000fe20005000000 */
[----:B---3--:R-:W-:Y:S01]  /*1d660*/  FFMA.FTZ R7, R180, UR5, R19 ;  /* 0x00000005b4077c23 */ /* 0x008fe20008010013 */
[----:B------:R-:W-:Y:S01]  /*1d670*/  ISETP.GE.AND P2, PT, R181, R0, PT ;  /* 0x00000000b500720c */ /* 0x000fe20003f46270 */
[----:B------:R-:W-:Y:S01]  /*1d680*/  FMUL.FTZ R180, R178, UR7 ;  /* 0x00000007b2b47c20 */ /* 0x000fe20008410000 */
[----:B--2---:R-:W-:-:S02]  /*1d690*/  VIADD R165, R4, 0xffffff81 ;  /* 0xffffff8104a57836 */ /* 0x004fc40000000000 */
[----:B------:R-:W-:Y:S01]  /*1d6a0*/  FFMA.FTZ R178, R177, UR5, R34 ;  /* 0x00000005b1b27c23 */ /* 0x000fe20008010022 */
[----:B------:R-:W-:Y:S01]  /*1d6b0*/  FSEL R7, R7, -INF , !P2 ;  /* 0xff80000007077808 */ /* 0x000fe20005000000 */
[----:B------:R-:W-:Y:S01]  /*1d6c0*/  FFMA.FTZ R34, R177, UR5, R35 ;  /* 0x00000005b1227c23 */ /* 0x000fe20008010023 */
[----:B------:R-:W-:Y:S01]  /*1d6d0*/  ISETP.GE.AND P2, PT, R13, R2, PT ;  /* 0x000000020d00720c */ /* 0x000fe20003f46270 */
[----:B------:R2:W-:Y:S01]  /*1d6e0*/  MUFU.TANH R6, R176 ;  /* 0x000000b000067308 */ /* 0x0005e20000002400 */
[----:B------:R-:W-:Y:S01]  /*1d6f0*/  I2FP.F32.U32 R19, R165 ;  /* 0x000000a500137245 */ /* 0x000fe20000201000 */
[----:B------:R-:W-:Y:S01]  /*1d700*/  HMMA.16816.F32.BF16 R184, R28, R214, R184 ;  /* 0x000000d61cb8723c */ /* 0x000fe200000418b8 */
[----:B------:R-:W-:Y:S01]  /*1d710*/  FSEL R177, R178, -INF , !P2 ;  /* 0xff800000b2b17808 */ /* 0x000fe20005000000 */
[----:B------:R-:W-:Y:S01]  /*1d720*/  FMUL.FTZ R178, R179, UR7 ;  /* 0x00000007b3b27c20 */ /* 0x000fe20008410000 */
[----:B------:R-:W-:Y:S01]  /*1d730*/  ISETP.GE.AND P2, PT, R13, R0, PT ;  /* 0x000000000d00720c */ /* 0x000fe20003f46270 */
[----:B------:R-:W-:Y:S01]  /*1d740*/  FFMA.FTZ R13, R19, UR5, R183 ;  /* 0x00000005130d7c23 */ /* 0x000fe200080100b7 */
[----:B------:R-:W-:-:S02]  /*1d750*/  VIADD R179, R4, 0xffffff88 ;  /* 0xffffff8804b37836 */ /* 0x000fc40000000000 */
[----:B-1----:R-:W-:Y:S01]  /*1d760*/  FFMA.FTZ R19, R19, UR5, R18 ;  /* 0x0000000513137c23 */ /* 0x002fe20008010012 */
[----:B------:R-:W1:Y:S01]  /*1d770*/  MUFU.TANH R12, R12 ;  /* 0x0000000c000c7308 */ /* 0x000e620000002400 */
[----:B-----5:R-:W-:Y:S01]  /*1d780*/  HMMA.16816.F32.BF16 R168, R8, R24, R168 ;  /* 0x0000001808a8723c */ /* 0x020fe200000418a8 */
[----:B------:R-:W-:Y:S01]  /*1d790*/  FMUL.FTZ R24, R173, UR7 ;  /* 0x00000007ad187c20 */ /* 0x000fe20008410000 */
[----:B------:R-:W-:Y:S01]  /*1d7a0*/  I2FP.F32.U32 R25, R179 ;  /* 0x000000b300197245 */ /* 0x000fe20000201000 */
[----:B------:R-:W-:Y:S01]  /*1d7b0*/  FMUL.FTZ R172, R172, UR7 ;  /* 0x00000007acac7c20 */ /* 0x000fe20008410000 */
[----:B------:R-:W-:Y:S01]  /*1d7c0*/  FMUL.FTZ R175, R175, UR7 ;  /* 0x00000007afaf7c20 */ /* 0x000fe20008410000 */
[----:B--2---:R-:W-:Y:S02]  /*1d7d0*/  FSEL R176, R34, -INF , !P2 ;  /* 0xff80000022b07808 */ /* 0x004fe40005000000 */
[----:B------:R-:W-:Y:S01]  /*1d7e0*/  FFMA.FTZ R173, R25, UR5, R32 ;  /* 0x0000000519ad7c23 */ /* 0x000fe20008010020 */
[----:B------:R-:W-:Y:S01]  /*1d7f0*/  ISETP.GE.AND P2, PT, R165, R2, PT ;  /* 0x00000002a500720c */ /* 0x000fe20003f46270 */
[----:B------:R-:W-:Y:S01]  /*1d800*/  FFMA.FTZ R167, R25, UR5, R167 ;  /* 0x0000000519a77c23 */ /* 0x000fe200080100a7 */
[----:B------:R-:W2:Y:S01]  /*1d810*/  MUFU.TANH R35, R180 ;  /* 0x000000b400237308 */ /* 0x000ea20000002400 */
[----:B------:R-:W-:Y:S01]  /*1d820*/  HMMA.16816.F32.BF16 R184, R20, R14, R184 ;  /* 0x0000000e14b8723c */ /* 0x000fe200000418b8 */
[----:B------:R-:W-:Y:S01]  /*1d830*/  FSEL R13, R13, -INF , !P2 ;  /* 0xff8000000d0d7808 */ /* 0x000fe20005000000 */
[----:B------:R-:W-:Y:S01]  /*1d840*/  FMUL.FTZ R14, R174, UR7 ;  /* 0x00000007ae0e7c20 */ /* 0x000fe20008410000 */
[----:B------:R-:W-:Y:S01]  /*1d850*/  ISETP.GE.AND P2, PT, R165, R0, PT ;  /* 0x00000000a500720c */ /* 0x000fe20003f46270 */
[----:B------:R-:W-:-:S03]  /*1d860*/  VIADD R165, R4, 0xffffff89 ;  /* 0xffffff8904a57836 */ /* 0x000fc60000000000 */
[----:B------:R-:W-:Y:S01]  /*1d870*/  FSEL R19, R19, -INF , !P2 ;  /* 0xff80000013137808 */ /* 0x000fe20005000000 */
[----:B------:R-:W-:Y:S01]  /*1d880*/  HMMA.16816.F32.BF16 R200, R28, R204, R200 ;  /* 0x000000cc1cc8723c */ /* 0x000fe200000418c8 */
[----:B------:R-:W-:Y:S01]  /*1d890*/  ISETP.GE.AND P2, PT, R179, R2, PT ;  /* 0x00000002b300720c */ /* 0x000fe20003f46270 */
[----:B------:R-:W3:Y:S01]  /*1d8a0*/  MUFU.TANH R34, R178 ;  /* 0x000000b200227308 */ /* 0x000ee20000002400 */
[----:B------:R-:W-:Y:S01]  /*1d8b0*/  I2FP.F32.U32 R32, R165 ;  /* 0x000000a500207245 */ /* 0x000fe20000201000 */
[----:B------:R-:W-:Y:S01]  /*1d8c0*/  FMUL.FTZ R168, R168, UR7 ;  /* 0x00000007a8a87c20 */ /* 0x000fe20008410000 */
[----:B------:R-:W-:Y:S01]  /*1d8d0*/  FSEL R25, R173, -INF , !P2 ;  /* 0xff800000ad197808 */ /* 0x000fe20005000000 */
[----:B------:R-:W-:Y:S01]  /*1d8e0*/  FMUL.FTZ R170, R170, UR7 ;  /* 0x00000007aaaa7c20 */ /* 0x000fe20008410000 */
[----:B------:R-:W-:Y:S01]  /*1d8f0*/  ISETP.GE.AND P2, PT, R179, R0, PT ;  /* 0x00000000b300720c */ /* 0x000fe20003f46270 */
[C---:B------:R-:W-:Y:S01]  /*1d900*/  FFMA.FTZ R33, R32.reuse, UR5, R33 ;  /* 0x0000000520217c23 */ /* 0x040fe20008010021 */
[----:B------:R-:W-:Y:S01]  /*1d910*/  FFMA.FTZ R29, R32, UR5, R166 ;  /* 0x00000005201d7c23 */ /* 0x000fe200080100a6 */
[----:B------:R-:W4:Y:S01]  /*1d920*/  MUFU.TANH R18, R172 ;  /* 0x000000ac00127308 */ /* 0x000f220000002400 */
[----:B------:R-:W-:Y:S01]  /*1d930*/  FSEL R15, R167, -INF , !P2 ;  /* 0xff800000a70f7808 */ /* 0x000fe20005000000 */
[C---:B------:R-:W-:Y:S01]  /*1d940*/  VIADD R167, R4.reuse, 0xffffff90 ;  /* 0xffffff9004a77836 */ /* 0x040fe20000000000 */
[----:B------:R-:W-:Y:S01]  /*1d950*/  ISETP.GE.AND P2, PT, R165, R2, PT ;  /* 0x00000002a500720c */ /* 0x000fe20003f46270 */
[----:B------:R-:W-:Y:S01]  /*1d960*/  HMMA.16816.F32.BF16 R184, R8, R26, R184 ;  /* 0x0000001a08b8723c */ /* 0x000fe200000418b8 */
[----:B------:R-:W-:-:S02]  /*1d970*/  VIADD R27, R4, 0xffffff98 ;  /* 0xffffff98041b7836 */ /* 0x000fc40000000000 */
[----:B------:R-:W-:Y:S01]  /*1d980*/  FMUL.FTZ R169, R169, UR7 ;  /* 0x00000007a9a97c20 */ /* 0x000fe20008410000 */
[----:B------:R-:W-:Y:S01]  /*1d990*/  FSEL R33, R33, -INF , !P2 ;  /* 0xff80000021217808 */ /* 0x000fe20005000000 */
[----:B------:R-:W5:Y:S01]  /*1d9a0*/  MUFU.TANH R14, R14 ;  /* 0x0000000e000e7308 */ /* 0x000f620000002400 */
[----:B------:R-:W-:Y:S02]  /*1d9b0*/  I2FP.F32.U32 R31, R167 ;  /* 0x000000a7001f7245 */ /* 0x000fe40000201000 */
[----:B------:R-:W-:Y:S01]  /*1d9c0*/  ISETP.GE.AND P2, PT, R165, R0, PT ;  /* 0x00000000a500720c */ /* 0x000fe20003f46270 */
[C---:B------:R-:W-:Y:S01]  /*1d9d0*/  VIADD R165, R4.reuse, 0xffffff91 ;  /* 0xffffff9104a57836 */ /* 0x040fe20000000000 */
[----:B------:R-:W-:Y:S01]  /*1d9e0*/  HMMA.16816.F32.BF16 R200, R20, R16, R200 ;  /* 0x0000001014c8723c */ /* 0x000fe200000418c8 */
[----:B-1----:R-:W-:Y:S01]  /*1d9f0*/  FFMA.FTZ R191, R31, UR5, R12 ;  /* 0x000000051fbf7c23 */ /* 0x002fe2000801000c */
[----:B------:R-:W-:Y:S01]  /*1da00*/  FSEL R29, R29, -INF , !P2 ;  /* 0xff8000001d1d7808 */ /* 0x000fe20005000000 */
[----:B--2---:R-:W-:Y:S01]  /*1da10*/  FFMA.FTZ R35, R31, UR5, R35 ;  /* 0x000000051f237c23 */ /* 0x004fe20008010023 */
[----:B------:R-:W-:Y:S01]  /*1da20*/  ISETP.GE.AND P2, PT, R167, R2, PT ;  /* 0x00000002a700720c */ /* 0x000fe20003f46270 */
[----:B------:R-:W1:Y:S01]  /*1da30*/  MUFU.TANH R24, R24 ;  /* 0x0000001800187308 */ /* 0x000e620000002400 */
[----:B------:R-:W-:Y:S01]  /*1da40*/  I2FP.F32.U32 R31, R165 ;  /* 0x000000a5001f7245 */ /* 0x000fe20000201000 */
[----:B------:R-:W-:Y:S01]  /*1da50*/  FMUL.FTZ R20, R171, UR7 ;  /* 0x00000007ab147c20 */ /* 0x000fe20008410000 */
[----:B------:R-:W-:Y:S01]  /*1da60*/  FSEL R191, R191, -INF , !P2 ;  /* 0xff800000bfbf7808 */ /* 0x000fe20005000000 */
[C---:B------:R-:W-:Y:S01]  /*1da70*/  VIADD R23, R4.reuse, 0xffffff99 ;  /* 0xffffff9904177836 */ /* 0x040fe20000000000 */
[----:B------:R-:W-:Y:S01]  /*1da80*/  ISETP.GE.AND P2, PT, R167, R0, PT ;  /* 0x00000000a700720c */ /* 0x000fe20003f46270 */
[C---:B------:R-:W-:Y:S01]  /*1da90*/  FFMA.FTZ R195, R31.reuse, UR5, R6 ;  /* 0x000000051fc37c23 */ /* 0x040fe20008010006 */
[----:B------:R-:W-:Y:S01]  /*1daa0*/  I2FP.F32.U32 R17, R27 ;  /* 0x0000001b00117245 */ /* 0x000fe20000201000 */
[----:B---3--:R-:W-:Y:S01]  /*1dab0*/  FFMA.FTZ R34, R31, UR5, R34 ;  /* 0x000000051f227c23 */ /* 0x008fe20008010022 */
[----:B------:R-:W-:Y:S01]  /*1dac0*/  FSEL R167, R35, -INF , !P2 ;  /* 0xff80000023a77808 */ /* 0x000fe20005000000 */
[----:B------:R-:W2:Y:S01]  /*1dad0*/  MUFU.TANH R28, R175 ;  /* 0x000000af001c7308 */ /* 0x000ea20000002400 */
[----:B------:R-:W-:Y:S01]  /*1dae0*/  ISETP.GE.AND P2, PT, R165, R2, PT ;  /* 0x00000002a500720c */ /* 0x000fe20003f46270 */
[----:B----4-:R-:W-:Y:S01]  /*1daf0*/  FFMA.FTZ R18, R17, UR5, R18 ;  /* 0x0000000511127c23 */ /* 0x010fe20008010012 */
[----:B------:R-:W-:-:S02]  /*1db00*/  VIADD R21, R4, 0xffffffa0 ;  /* 0xffffffa004157836 */ /* 0x000fc40000000000 */
[----:B------:R-:W-:Y:S01]  /*1db10*/  FMUL.FTZ R16, R184, UR7 ;  /* 0x00000007b8107c20 */ /* 0x000fe20008410000 */
[----:B------:R-:W-:Y:S01]  /*1db20*/  FSEL R195, R195, -INF , !P2 ;  /* 0xff800000c3c37808 */ /* 0x000fe20005000000 */
[----:B------:R-:W-:Y:S01]  /*1db30*/  HMMA.16816.F32.BF16 R200, R8, R188, R200 ;  /* 0x000000bc08c8723c */ /* 0x000fe200000418c8 */
[----:B------:R-:W-:Y:S01]  /*1db40*/  ISETP.GE.AND P2, PT, R165, R0, PT ;  /* 0x00000000a500720c */ /* 0x000fe20003f46270 */
[----:B------:R-:W3:Y:S01]  /*1db50*/  MUFU.TANH R12, R168 ;  /* 0x000000a8000c7308 */ /* 0x000ee20000002400 */
[----:B-----5:R-:W-:Y:S01]  /*1db60*/  FFMA.FTZ R165, R17, UR5, R14 ;  /* 0x0000000511a57c23 */ /* 0x020fe2000801000e */
[----:B------:R-:W-:Y:S01]  /*1db70*/  I2FP.F32.U32 R17, R23 ;  /* 0x0000001700117245 */ /* 0x000fe20000201000 */
[----:B------:R-:W-:Y:S01]  /*1db80*/  VIADD R9, R4, 0xffffffa1 ;  /* 0xffffffa104097836 */ /* 0x000fe20000000000 */
[----:B------:R-:W-:Y:S01]  /*1db90*/  FSEL R171, R34, -INF , !P2 ;  /* 0xff80000022ab7808 */ /* 0x000fe20005000000 */
[----:B------:R-:W-:Y:S01]  /*1dba0*/  FMUL.FTZ R8, R186, UR7 ;  /* 0x00000007ba087c20 */ /* 0x000fe20008410000 */
[----:B------:R-:W-:Y:S01]  /*1dbb0*/  ISETP.GE.AND P2, PT, R27, R2, PT ;  /* 0x000000021b00720c */ /* 0x000fe20003f46270 */
[C---:B-1----:R-:W-:Y:S01]  /*1dbc0*/  FFMA.FTZ R24, R17.reuse, UR5, R24 ;  /* 0x0000000511187c23 */ /* 0x042fe20008010018 */
[----:B------:R-:W1:Y:S01]  /*1dbd0*/  MUFU.TANH R170, R170 ;  /* 0x000000aa00aa7308 */ /* 0x000e620000002400 */
[----:B------:R-:W-:Y:S01]  /*1dbe0*/  I2FP.F32.U32 R11, R21 ;  /* 0x00000015000b7245 */ /* 0x000fe20000201000 */
[----:B--2---:R-:W-:Y:S01]  /*1dbf0*/  FFMA.FTZ R28, R17, UR5, R28 ;  /* 0x00000005111c7c23 */ /* 0x004fe2000801001c */
[----:B------:R-:W-:Y:S01]  /*1dc00*/  FSEL R225, R18, -INF , !P2 ;  /* 0xff80000012e17808 */ /* 0x000fe20005000000 */
[----:B------:R-:W-:Y:S01]  /*1dc10*/  FMUL.FTZ R185, R185, UR7 ;  /* 0x00000007b9b97c20 */ /* 0x000fe20008410000 */
[----:B------:R-:W-:Y:S01]  /*1dc20*/  ISETP.GE.AND P2, PT, R27, R0, PT ;  /* 0x000000001b00720c */ /* 0x000fe20003f46270 */
[----:B------:R-:W-:-:S02]  /*1dc30*/  VIADD R17, R4, 0xffffffa8 ;  /* 0xffffffa804117836 */ /* 0x000fc40000000000 */
[----:B------:R-:W-:Y:S01]  /*1dc40*/  FMUL.FTZ R187, R187, UR7 ;  /* 0x00000007bbbb7c20 */ /* 0x000fe20008410000 */
[----:B------:R2:W4:Y:S01]  /*1dc50*/  MUFU.TANH R6, R169 ;  /* 0x000000a900067308 */ /* 0x0005220000002400 */
[----:B------:R-:W-:Y:S01]  /*1dc60*/  FSEL R165, R165, -INF , !P2 ;  /* 0xff800000a5a57808 */ /* 0x000fe20005000000 */
[----:B---3--:R-:W-:Y:S01]  /*1dc70*/  FFMA.FTZ R12, R11, UR5, R12 ;  /* 0x000000050b0c7c23 */ /* 0x008fe2000801000c */
[----:B------:R-:W-:Y:S01]  /*1dc80*/  ISETP.GE.AND P2, PT, R23, R2, PT ;  /* 0x000000021700720c */ /* 0x000fe20003f46270 */
[----:B------:R-:W-:Y:S01]  /*1dc90*/  FMUL.FTZ R10, R200, UR7 ;  /* 0x00000007c80a7c20 */ /* 0x000fe20008410000 */
[----:B------:R-:W-:Y:S02]  /*1dca0*/  FMUL.FTZ R201, R201, UR7 ;  /* 0x00000007c9c97c20 */ /* 0x000fe40008410000 */
[----:B------:R-:W-:Y:S01]  /*1dcb0*/  FSEL R193, R24, -INF , !P2 ;  /* 0xff80000018c17808 */ /* 0x000fe20005000000 */
[----:B------:R-:W3:Y:S01]  /*1dcc0*/  MUFU.TANH R14, R20 ;  /* 0x00000014000e7308 */ /* 0x000ee20000002400 */
[----:B------:R-:W-:Y:S01]  /*1dcd0*/  BAR.SYNC.DEFER_BLOCKING 0x0 ;  /* 0x0000000000007b1d */ /* 0x000fe20000010000 */
[----:B------:R-:W-:Y:S01]  /*1dce0*/  ISETP.GE.AND P2, PT, R23, R0, PT ;  /* 0x000000001700720c */ /* 0x000fe20003f46270 */
[----:B-1----:R-:W-:Y:S01]  /*1dcf0*/  FFMA.FTZ R170, R11, UR5, R170 ;  /* 0x000000050baa7c23 */ /* 0x002fe200080100aa */
[----:B------:R-:W-:-:S04]  /*1dd00*/  I2FP.F32.U32 R11, R9 ;  /* 0x00000009000b7245 */ /* 0x000fc80000201000 */
[----:B------:R-:W1:Y:S01]  /*1dd10*/  MUFU.TANH R16, R16 ;  /* 0x0000001000107308 */ /* 0x000e620000002400 */
[----:B--2---:R-:W-:Y:S01]  /*1dd20*/  FSEL R169, R28, -INF , !P2 ;  /* 0xff8000001ca97808 */ /* 0x004fe20005000000 */
[----:B----4-:R-:W-:Y:S01]  /*1dd30*/  FFMA.FTZ R217, R11, UR5, R6 ;  /* 0x000000050bd97c23 */ /* 0x010fe20008010006 */
[----:B------:R-:W-:-:S04]  /*1dd40*/  ISETP.GE.AND P2, PT, R21, R2, PT ;  /* 0x000000021500720c */ /* 0x000fc80003f46270 */
[----:B------:R-:W-:Y:S01]  /*1dd50*/  FSEL R223, R12, -INF , !P2 ;  /* 0xff8000000cdf7808 */ /* 0x000fe20005000000 */
[----:B------:R-:W2:Y:S01]  /*1dd60*/  MUFU.TANH R8, R8 ;  /* 0x0000000800087308 */ /* 0x000ea20000002400 */
[----:B------:R-:W-:Y:S01]  /*1dd70*/  ISETP.GE.AND P2, PT, R21, R0, PT ;  /* 0x000000001500720c */ /* 0x000fe20003f46270 */
[----:B---3--:R-:W-:Y:S01]  /*1dd80*/  FFMA.FTZ R14, R11, UR5, R14 ;  /* 0x000000050b0e7c23 */ /* 0x008fe2000801000e */
[----:B------:R-:W-:Y:S01]  /*1dd90*/  I2FP.F32.U32 R21, R17 ;  /* 0x0000001100157245 */ /* 0x000fe20000201000 */
[----:B------:R-:W-:Y:S01]  /*1dda0*/  FMUL.FTZ R12, R202, UR7 ;  /* 0x00000007ca0c7c20 */ /* 0x000fe20008410000 */
[----:B------:R-:W-:Y:S02]  /*1ddb0*/  FSEL R211, R170, -INF , !P2 ;  /* 0xff800000aad37808 */ /* 0x000fe40005000000 */
[----:B------:R-:W-:Y:S01]  /*1ddc0*/  ISETP.GE.AND P2, PT, R9, R2, PT ;  /* 0x000000020900720c */ /* 0x000fe20003f46270 */
[----:B------:R-:W3:Y:S01]  /*1ddd0*/  MUFU.TANH R185, R185 ;  /* 0x000000b900b97308 */ /* 0x000ee20000002400 */
[----:B-1----:R-:W-:-:S02]  /*1dde0*/  FFMA.FTZ R16, R21, UR5, R16 ;  /* 0x0000000515107c23 */ /* 0x002fc40008010010 */
[----:B------:R-:W-:Y:S02]  /*1ddf0*/  FSEL R217, R217, -INF , !P2 ;  /* 0xff800000d9d97808 */ /* 0x000fe40005000000 */
[----:B------:R-:W-:Y:S01]  /*1de00*/  ISETP.GE.AND P2, PT, R9, R0, PT ;  /* 0x000000000900720c */ /* 0x000fe20003f46270 */
[----:B------:R-:W-:Y:S02]  /*1de10*/  VIADD R9, R4, 0xffffffa9 ;  /* 0xffffffa904097836 */ /* 0x000fe40000000000 */
[----:B------:R-:W1:Y:S01]  /*1de20*/  MUFU.TANH R6, R187 ;  /* 0x000000bb00067308 */ /* 0x000e620000002400 */
[----:B------:R-:W-:Y:S01]  /*1de30*/  FSEL R209, R14, -INF , !P2 ;  /* 0xff8000000ed17808 */ /* 0x000fe20005000000 */
[----:B--2---:R-:W-:Y:S01]  /*1de40*/  FFMA.FTZ R207, R21, UR5, R8 ;  /* 0x0000000515cf7c23 */ /* 0x004fe20008010008 */
[----:B------:R-:W-:Y:S01]  /*1de50*/  ISETP.GE.AND P2, PT, R17, R2, PT ;  /* 0x000000021100720c */ /* 0x000fe20003f46270 */
[----:B------:R-:W-:Y:S01]  /*1de60*/  FMUL.FTZ R14, R203, UR7 ;  /* 0x00000007cb0e7c20 */ /* 0x000fe20008410000 */
[----:B------:R-:W-:-:S02]  /*1de70*/  I2FP.F32.U32 R11, R9 ;  /* 0x00000009000b7245 */ /* 0x000fc40000201000 */
[----:B------:R-:W-:Y:S01]  /*1de80*/  FSEL R215, R16, -INF , !P2 ;  /* 0xff80000010d77808 */ /* 0x000fe20005000000 */
[----:B------:R-:W2:Y:S01]  /*1de90*/  MUFU.TANH R10, R10 ;  /* 0x0000000a000a7308 */ /* 0x000ea20000002400 */
[----:B------:R-:W-:Y:S01]  /*1dea0*/  ISETP.GE.AND P2, PT, R17, R0, PT ;  /* 0x000000001100720c */ /* 0x000fe20003f46270 */
[----:B---3--:R-:W-:Y:S01]  /*1deb0*/  FFMA.FTZ R185, R11, UR5, R185 ;  /* 0x000000050bb97c23 */ /* 0x008fe200080100b9 */
[C---:B------:R-:W-:Y:S02]  /*1dec0*/  VIADD R17, R4.reuse, 0xffffffb0 ;  /* 0xffffffb004117836 */ /* 0x040fe40000000000 */
[----:B------:R-:W-:Y:S02]  /*1ded0*/  FSEL R207, R207, -INF , !P2 ;  /* 0xff800000cfcf7808 */ /* 0x000fe40005000000 */
[----:B------:R-:W-:Y:S01]  /*1dee0*/  ISETP.GE.AND P2, PT, R9, R2, PT ;  /* 0x000000020900720c */ /* 0x000fe20003f46270 */
[----:B------:R-:W3:Y:S01]  /*1def0*/  MUFU.TANH R12, R12 ;  /* 0x0000000c000c7308 */ /* 0x000ee20000002400 */
[----:B-1----:R-:W-:Y:S01]  /*1df00*/  FFMA.FTZ R205, R11, UR5, R6 ;  /* 0x000000050bcd7c23 */ /* 0x002fe20008010006 */
[----:B------:R-:W-:Y:S01]  /*1df10*/  VIADD R11, R4, 0xffffffb1 ;  /* 0xffffffb1040b7836 */ /* 0x000fe20000000000 */
[----:B------:R-:W-:-:S02]  /*1df20*/  FSEL R213, R185, -INF , !P2 ;  /* 0xff800000b9d57808 */ /* 0x000fc40005000000 */
[----:B------:R-:W-:Y:S02]  /*1df30*/  ISETP.GE.AND P2, PT, R9, R0, PT ;  /* 0x000000000900720c */ /* 0x000fe40003f46270 */
[----:B------:R-:W-:Y:S01]  /*1df40*/  I2FP.F32.U32 R9, R17 ;  /* 0x0000001100097245 */ /* 0x000fe20000201000 */
[----:B------:R-:W1:Y:S01]  /*1df50*/  MUFU.TANH R8, R201 ;  /* 0x000000c900087308 */ /* 0x000e620000002400 */
[----:B------:R-:W-:Y:S02]  /*1df60*/  FSEL R205, R205, -INF , !P2 ;  /* 0xff800000cdcd7808 */ /* 0x000fe40005000000 */
[----:B------:R-:W-:Y:S01]  /*1df70*/  ISETP.GE.AND P2, PT, R17, R2, PT ;  /* 0x000000021100720c */ /* 0x000fe20003f46270 */
[----:B--2---:R-:W-:Y:S01]  /*1df80*/  FFMA.FTZ R203, R9, UR5, R10 ;  /* 0x0000000509cb7c23 */ /* 0x004fe2000801000a */
[----:B------:R-:W-:-:S03]  /*1df90*/  FMUL.FTZ R10, R197, UR7 ;  /* 0x00000007c50a7c20 */ /* 0x000fc60008410000 */
[----:B------:R-:W2:Y:S01]  /*1dfa0*/  MUFU.TANH R6, R14 ;  /* 0x0000000e00067308 */ /* 0x000ea20000002400 */
[----:B------:R-:W-:Y:S01]  /*1dfb0*/  FSEL R203, R203, -INF , !P2 ;  /* 0xff800000cbcb7808 */ /* 0x000fe20005000000 */
[----:B---3--:R-:W-:Y:S01]  /*1dfc0*/  FFMA.FTZ R12, R9, UR5, R12 ;  /* 0x00000005090c7c23 */ /* 0x008fe2000801000c */
[----:B------:R-:W-:Y:S01]  /*1dfd0*/  ISETP.GE.AND P2, PT, R17, R0, PT ;  /* 0x000000001100720c */ /* 0x000fe20003f46270 */
[----:B------:R-:W-:Y:S01]  /*1dfe0*/  VIADD R9, R4, 0xffffffb9 ;  /* 0xffffffb904097836 */ /* 0x000fe20000000000 */
[----:B------:R-:W-:Y:S02]  /*1dff0*/  I2FP.F32.U32 R17, R11 ;  /* 0x0000000b00117245 */ /* 0x000fe40000201000 */
[----:B------:R-:W-:Y:S01]  /*1e000*/  FSEL R179, R12, -INF , !P2 ;  /* 0xff8000000cb37808 */ /* 0x000fe20005000000 */
[----:B------:R-:W3:Y:S01]  /*1e010*/  MUFU.TANH R10, R10 ;  /* 0x0000000a000a7308 */ /* 0x000ee20000002400 */
[----:B------:R-:W-:Y:S01]  /*1e020*/  ISETP.GE.AND P2, PT, R11, R2, PT ;  /* 0x000000020b00720c */ /* 0x000fe20003f46270 */
[----:B-1----:R-:W-:-:S05]  /*1e030*/  FFMA.FTZ R8, R17, UR5, R8 ;  /* 0x0000000511087c23 */ /* 0x002fca0008010008 */
[----:B------:R-:W-:Y:S01]  /*1e040*/  FSEL R201, R8, -INF , !P2 ;  /* 0xff80000008c97808 */ /* 0x000fe20005000000 */
[----:B------:R-:W1:Y:S01]  /*1e050*/  MUFU.TANH R4, R199 ;  /* 0x000000c700047308 */ /* 0x000e620000002400 */
[----:B--2---:R-:W-:Y:S01]  /*1e060*/  FFMA.FTZ R6, R17, UR5, R6 ;  /* 0x0000000511067c23 */ /* 0x004fe20008010006 */
[----:B------:R-:W-:Y:S02]  /*1e070*/  I2FP.F32.U32 R17, R9 ;  /* 0x0000000900117245 */ /* 0x000fe40000201000 */
[----:B------:R-:W-:-:S04]  /*1e080*/  ISETP.GE.AND P2, PT, R11, R0, PT ;  /* 0x000000000b00720c */ /* 0x000fc80003f46270 */
[----:B------:R-:W-:Y:S01]  /*1e090*/  FSEL R175, R6, -INF , !P2 ;  /* 0xff80000006af7808 */ /* 0x000fe20005000000 */
[----:B---3--:R-:W-:Y:S01]  /*1e0a0*/  FFMA.FTZ R10, R17, UR5, R10 ;  /* 0x00000005110a7c23 */ /* 0x008fe2000801000a */
[----:B------:R-:W-:-:S04]  /*1e0b0*/  ISETP.GE.AND P2, PT, R9, R2, PT ;  /* 0x000000020900720c */ /* 0x000fc80003f46270 */
[----:B------:R-:W-:Y:S02]  /*1e0c0*/  FSEL R178, R10, -INF , !P2 ;  /* 0xff8000000ab27808 */ /* 0x000fe40005000000 */
[----:B------:R-:W-:Y:S01]  /*1e0d0*/  ISETP.GE.AND P2, PT, R9, R0, PT ;  /* 0x000000000900720c */ /* 0x000fe20003f46270 */
[----:B-1----:R-:W-:-:S05]  /*1e0e0*/  FFMA.FTZ R4, R17, UR5, R4 ;  /* 0x0000000511047c23 */ /* 0x002fca0008010004 */
[----:B------:R-:W-:Y:S01]  /*1e0f0*/  FSEL R173, R4, -INF , !P2 ;  /* 0xff80000004ad7808 */ /* 0x000fe20005000000 */
[----:B------:R-:W-:Y:S06]  /*1e100*/  BRA.U !UP1, `(.L_x_2949) ;  /* 0x0000000909a07547 */ /* 0x000fec000b800000 */
        /* <DEDUP_REMOVED lines=68> */
.L_x_2950:
        /* <DEDUP_REMOVED lines=8> */
.L_x_2951:
        /* <DEDUP_REMOVED lines=92> */
.L_x_2949:
[----:B------:R-:W-:Y:S01]  /*1eb90*/  FMNMX3.FTZ R2, R164, R5, R13, !PT ;  /* 0x00000005a4027276 */ /* 0x000fe2000781000d */
[----:B------:R-:W1:Y:S01]  /*1eba0*/  LDCU UR6, c[0x0][0x45c] ;  /* 0x00008b80ff0677ac */ /* 0x000e620008000800 */
[----:B------:R-:W-:Y:S02]  /*1ebb0*/  FMNMX3.FTZ R0, R3, R7, R19, !PT ;  /* 0x0000000703007276 */ /* 0x000fe40007810013 */
        /* <DEDUP_REMOVED lines=13> */
[----:B--2---:R-:W-:Y:S02]  /*1ec90*/  FMNMX3.FTZ R11, R2, R203, R201, !PT ;  /* 0x000000cb020b7276 */ /* 0x004fe400078100c9 */
        /* <DEDUP_REMOVED lines=8> */
[----:B------:R-:W-:-:S04]  /*1ed20*/  MOV R192, 0x20 ;  /* 0x0000002000c07802 */ /* 0x000fc80000000f00 */
[----:B------:R-:W-:-:S04]  /*1ed30*/  SEL R192, R192, 0xffffffe0, !P1 ;  /* 0xffffffe0c0c07807 */ /* 0x000fc80004800000 */
[C---:B------:R-:W-:Y:S02]  /*1ed40*/  IADD3 R172, PT, PT, R192.reuse, R221, RZ ;  /* 0x000000ddc0ac7210 */ /* 0x040fe40007ffe0ff */
[----:B------:R-:W-:-:S03]  /*1ed50*/  IADD3 R192, PT, PT, R192, R199, RZ ;  /* 0x000000c7c0c07210 */ /* 0x000fc60007ffe0ff */
[----:B------:R-:W-:Y:S01]  /*1ed60*/  LDSM.16.MT88.4 R20, [R172+0x10000] ;  /* 0x01000000ac14783b */ /* 0x000fe20000004200 */
[----:B--2---:R-:W-:Y:S02]  /*1ed70*/  FMNMX.FTZ R2, R11, R2, !PT ;  /* 0x000000020b027209 */ /* 0x004fe40007810000 */
[----:B---3--:R-:W-:-:S03]  /*1ed80*/  FMNMX.FTZ R0, R9, R0, !PT ;  /* 0x0000000009007209 */ /* 0x008fc60007810000 */
[----:B------:R-:W2:Y:S04]  /*1ed90*/  SHFL.BFLY PT, R187, R2, 0x1, 0x1f ;  /* 0x0c201f0002bb7f89 */ /* 0x000ea800000e0000 */
[----:B------:R-:W3:Y:S01]  /*1eda0*/  SHFL.BFLY PT, R185, R0, 0x1, 0x1f ;  /* 0x0c201f0000b97f89 */ /* 0x000ee200000e0000 */
[----:B--2---:R-:W-:-:S04]  /*1edb0*/  FMNMX.FTZ R187, R2, R187, !PT ;  /* 0x000000bb02bb7209 */ /* 0x004fc80007810000 */
[C---:B------:R-:W-:Y:S01]  /*1edc0*/  FSETP.NEU.FTZ.AND P3, PT, R187.reuse, -INF , PT ;  /* 0xff800000bb00780b */ /* 0x040fe20003f7d000 */
[----:B-1----:R-:W-:Y:S01]  /*1edd0*/  FMUL.FTZ R200, R187, UR6 ;  /* 0x00000006bbc87c20 */ /* 0x002fe20008410000 */
[----:B---3--:R-:W-:-:S04]  /*1ede0*/  FMNMX.FTZ R185, R0, R185, !PT ;  /* 0x000000b900b97209 */ /* 0x008fc80007810000 */
[----:B------:R-:W-:Y:S01]  /*1edf0*/  FSEL R200, R200, RZ, P3 ;  /* 0x000000ffc8c87208 */ /* 0x000fe20001800000 */
[C---:B------:R-:W-:Y:S01]  /*1ee00*/  FMUL.FTZ R174, R185.reuse, UR6 ;  /* 0x00000006b9ae7c20 */ /* 0x040fe20008410000 */
[----:B------:R-:W-:-:S03]  /*1ee10*/  FSETP.NEU.FTZ.AND P2, PT, R185, -INF , PT ;  /* 0xff800000b900780b */ /* 0x000fc60003f5d000 */
[--C-:B------:R-:W-:Y:S01]  /*1ee20*/  FFMA.FTZ R186, R5, UR6, -R200.reuse ;  /* 0x0000000605ba7c23 */ /* 0x100fe200080108c8 */
[----:B------:R-:W-:Y:S01]  /*1ee30*/  FSEL R5, R187, RZ, P3 ;  /* 0x000000ffbb057208 */ /* 0x000fe20001800000 */
[--C-:B------:R-:W-:Y:S01]  /*1ee40*/  FFMA.FTZ R181, R33, UR6, -R200.reuse ;  /* 0x0000000621b57c23 */ /* 0x100fe200080108c8 */
[----:B------:R-:W-:Y:S01]  /*1ee50*/  FSEL R4, R185, RZ, P2 ;  /* 0x000000ffb9047208 */ /* 0x000fe20001000000 */
[--C-:B------:R-:W-:Y:S01]  /*1ee60*/  FFMA.FTZ R183, R13, UR6, -R200.reuse ;  /* 0x000000060db77c23 */ /* 0x100fe200080108c8 */
[----:B------:R-:W-:Y:S01]  /*1ee70*/  FSEL R174, R174, RZ, P2 ;  /* 0x000000ffaeae7208 */ /* 0x000fe20001000000 */
[----:B------:R-:W-:Y:S01]  /*1ee80*/  FADD.FTZ R188, R164, -R5 ;  /* 0x80000005a4bc7221 */ /* 0x000fe20000010000 */
[----:B------:R-:W-:Y:S01]  /*1ee90*/  FFMA.FTZ R184, R25, UR6, -R200 ;  /* 0x0000000619b87c23 */ /* 0x000fe200080108c8 */
[----:B------:R-:W-:Y:S01]  /*1eea0*/  FADD.FTZ R3, R3, -R4 ;  /* 0x8000000403037221 */ /* 0x000fe20000010000 */
[----:B------:R-:W-:Y:S01]  /*1eeb0*/  MUFU.EX2 R186, R186 ;  /* 0x000000ba00ba7308 */ /* 0x000fe20000000800 */
[----:B------:R-:W-:Y:S01]  /*1eec0*/  FMUL.FTZ R188, R188, UR6 ;  /* 0x00000006bcbc7c20 */ /* 0x000fe20008410000 */
[--C-:B------:R-:W-:Y:S01]  /*1eed0*/  FFMA.FTZ R189, R29, UR6, -R174.reuse ;  /* 0x000000061dbd7c23 */ /* 0x100fe200080108ae */
[----:B------:R-:W-:Y:S01]  /*1eee0*/  FMUL.FTZ R3, R3, UR6 ;  /* 0x0000000603037c20 */ /* 0x000fe20008410000 */
[----:B------:R-:W1:Y:S01]  /*1eef0*/  LDSM.16.MT88.4 R28, [R199] ;  /* 0x00000000c71c783b */ /* 0x000e620000004200 */
[--C-:B------:R-:W-:Y:S01]  /*1ef00*/  FFMA.FTZ R180, R7, UR6, -R174.reuse ;  /* 0x0000000607b47c23 */ /* 0x100fe200080108ae */
[--C-:B------:R-:W-:Y:S01]  /*1ef10*/  FFMA.FTZ R2, R19, UR6, -R174.reuse ;  /* 0x0000000613027c23 */ /* 0x100fe200080108ae */
[----:B------:R-:W-:Y:S01]  /*1ef20*/  FFMA.FTZ R0, R15, UR6, -R174 ;  /* 0x000000060f007c23 */ /* 0x000fe200080108ae */
[----:B------:R-:W2:Y:S01]  /*1ef30*/  MUFU.EX2 R188, R188 ;  /* 0x000000bc00bc7308 */ /* 0x000ea20000000800 */
[----:B------:R-:W-:Y:S01]  /*1ef40*/  LDSM.16.MT88.4 R12, [R221+0x10000] ;  /* 0x01000000dd0c783b */ /* 0x000fe20000004200 */
        /* <DEDUP_REMOVED lines=13> */
[----:B------:R-:W-:Y:S01]  /*1f020*/  LDSM.16.MT88.4 R168, [R192+0x800] ;  /* 0x00080000c0a8783b */ /* 0x000fe20000004200 */
        /* <DEDUP_REMOVED lines=103> */
[----:B------:R-:W-:Y:S01]  /*1f6a0*/  LDSM.16.MT88.4 R152, [R192] ;  /* 0x00000000c098783b */ /* 0x000fe20000004200 */
        /* <DEDUP_REMOVED lines=20> */
[----:B------:R-:W-:Y:S01]  /*1f7f0*/  MUFU.EX2 R197, R197 ;  /* 0x000000c500c57308 */ /* 0x000fe20000000800 */
[-C--:B------:R-:W-:Y:S01]  /*1f800*/  FMUL.FTZ R8, R160, R188.reuse ;  /* 0x000000bca0087220 */ /* 0x080fe20000410000 */
[-C--:B------:R-:W-:Y:S01]  /*1f810*/  FMUL.FTZ R9, R161, R188.reuse ;  /* 0x000000bca1097220 */ /* 0x080fe20000410000 */
[-C--:B------:R-:W-:Y:S01]  /*1f820*/  FMUL.FTZ R10, R162, R3.reuse ;  /* 0x00000003a20a7220 */ /* 0x080fe20000410000 */
[C---:B-1----:R-:W-:Y:S01]  /*1f830*/  HMMA.16816.F32.BF16 R44, R4.reuse, R136, R44 ;  /* 0x00000088042c723c */ /* 0x042fe2000004182c */
[-C--:B------:R-:W-:Y:S01]  /*1f840*/  FMUL.FTZ R11, R163, R3.reuse ;  /* 0x00000003a30b7220 */ /* 0x080fe20000410000 */
[-C--:B------:R-:W-:Y:S01]  /*1f850*/  FMUL.FTZ R156, R156, R188.reuse ;  /* 0x000000bc9c9c7220 */ /* 0x080fe20000410000 */
[-C--:B------:R-:W-:Y:S01]  /*1f860*/  FMUL.FTZ R157, R157, R188.reuse ;  /* 0x000000bc9d9d7220 */ /* 0x080fe20000410000 */
[----:B------:R-:W1:Y:S01]  /*1f870*/  MUFU.EX2 R196, R196 ;  /* 0x000000c400c47308 */ /* 0x000e620000000800 */
[-C--:B------:R-:W-:Y:S01]  /*1f880*/  FMUL.FTZ R158, R158, R3.reuse ;  /* 0x000000039e9e7220 */ /* 0x080fe20000410000 */
[-C--:B------:R-:W-:Y:S01]  /*1f890*/  FMUL.FTZ R159, R159, R3.reuse ;  /* 0x000000039f9f7220 */ /* 0x080fe20000410000 */
[-C--:B------:R-:W-:Y:S01]  /*1f8a0*/  FMUL.FTZ R132, R132, R188.reuse ;  /* 0x000000bc84847220 */ /* 0x080fe20000410000 */
[C---:B------:R-:W-:Y:S01]  /*1f8b0*/  HMMA.16816.F32.BF16 R48, R4.reuse, R138, R48 ;  /* 0x0000008a0430723c */ /* 0x040fe20000041830 */
[----:B------:R-:W4:Y:S01]  /*1f8c0*/  LDSM.16.MT88.4 R136, [R221+0x14000] ;  /* 0x01400000dd88783b */ /* 0x000f220000004200 */
[-C--:B------:R-:W-:Y:S01]  /*1f8d0*/  FMUL.FTZ R133, R133, R188.reuse ;  /* 0x000000bc85857220 */ /* 0x080fe20000410000 */
[-C--:B------:R-:W-:Y:S01]  /*1f8e0*/  FMUL.FTZ R134, R134, R3.reuse ;  /* 0x0000000386867220 */ /* 0x080fe20000410000 */
[----:B------:R-:W-:Y:S01]  /*1f8f0*/  MUFU.EX2 R191, R191 ;  /* 0x000000bf00bf7308 */ /* 0x000fe20000000800 */
[-C--:B------:R-:W-:Y:S01]  /*1f900*/  FMUL.FTZ R135, R135, R3.reuse ;  /* 0x0000000387877220 */ /* 0x080fe20000410000 */
[-C--:B------:R-:W-:Y:S01]  /*1f910*/  FMUL.FTZ R116, R116, R188.reuse ;  /* 0x000000bc74747220 */ /* 0x080fe20000410000 */
[-C--:B------:R-:W-:Y:S01]  /*1f920*/  FMUL.FTZ R117, R117, R188.reuse ;  /* 0x000000bc75757220 */ /* 0x080fe20000410000 */
[C---:B--2---:R-:W-:Y:S01]  /*1f930*/  HMMA.16816.F32.BF16 R60, R4.reuse, R140, R60 ;  /* 0x0000008c043c723c */ /* 0x044fe2000004183c */
[-C--:B------:R-:W-:Y:S01]  /*1f940*/  FMUL.FTZ R118, R118, R3.reuse ;  /* 0x0000000376767220 */ /* 0x080fe20000410000 */
[-C--:B------:R-:W-:Y:S01]  /*1f950*/  FMUL.FTZ R119, R119, R3.reuse ;  /* 0x0000000377777220 */ /* 0x080fe20000410000 */
[-C--:B------:R-:W-:Y:S01]  /*1f960*/  FMUL.FTZ R120, R120, R188.reuse ;  /* 0x000000bc78787220 */ /* 0x080fe20000410000 */
[----:B------:R-:W-:Y:S01]  /*1f970*/  MUFU.EX2 R190, R190 ;  /* 0x000000be00be7308 */ /* 0x000fe20000000800 */
[-C--:B------:R-:W-:Y:S01]  /*1f980*/  FMUL.FTZ R121, R121, R188.reuse ;  /* 0x000000bc79797220 */ /* 0x080fe20000410000 */
[-C--:B------:R-:W-:Y:S01]  /*1f990*/  FMUL.FTZ R122, R122, R3.reuse ;  /* 0x000000037a7a7220 */ /* 0x080fe20000410000 */
[-C--:B------:R-:W-:Y:S01]  /*1f9a0*/  FMUL.FTZ R123, R123, R3.reuse ;  /* 0x000000037b7b7220 */ /* 0x080fe20000410000 */
[C---:B------:R-:W-:Y:S01]  /*1f9b0*/  HMMA.16816.F32.BF16 R64, R4.reuse, R142, R64 ;  /* 0x0000008e0440723c */ /* 0x040fe20000041840 */
[----:B------:R-:W2:Y:S01]  /*1f9c0*/  LDSM.16.MT88.4 R140, [R199+0x4000] ;  /* 0x00400000c78c783b */ /* 0x000ea20000004200 */
[-C--:B------:R-:W-:Y:S01]  /*1f9d0*/  FMUL.FTZ R124, R124, R188.reuse ;  /* 0x000000bc7c7c7220 */ /* 0x080fe20000410000 */
[-C--:B------:R-:W-:Y:S01]  /*1f9e0*/  FMUL.FTZ R125, R125, R188.reuse ;  /* 0x000000bc7d7d7220 */ /* 0x080fe20000410000 */
[----:B------:R-:W-:Y:S01]  /*1f9f0*/  MUFU.EX2 R195, R195 ;  /* 0x000000c300c37308 */ /* 0x000fe20000000800 */
[-C--:B------:R-:W-:Y:S01]  /*1fa00*/  FMUL.FTZ R126, R126, R3.reuse ;  /* 0x000000037e7e7220 */ /* 0x080fe20000410000 */
[-C--:B------:R-:W-:Y:S01]  /*1fa10*/  FMUL.FTZ R127, R127, R3.reuse ;  /* 0x000000037f7f7220 */ /* 0x080fe20000410000 */
[-C--:B------:R-:W-:Y:S01]  /*1fa20*/  FMUL.FTZ R128, R128, R188.reuse ;  /* 0x000000bc80807220 */ /* 0x080fe20000410000 */
[C---:B---3--:R-:W-:Y:S01]  /*1fa30*/  HMMA.16816.F32.BF16 R76, R4.reuse, R144, R76 ;  /* 0x00000090044c723c */ /* 0x048fe2000004184c */
[-C--:B------:R-:W-:Y:S01]  /*1fa40*/  FMUL.FTZ R129, R129, R188.reuse ;  /* 0x000000bc81817220 */ /* 0x080fe20000410000 */
[-C--:B------:R-:W-:Y:S01]  /*1fa50*/  FMUL.FTZ R130, R130, R3.reuse ;  /* 0x0000000382827220 */ /* 0x080fe20000410000 */
[-C--:B------:R-:W-:Y:S01]  /*1fa60*/  FMUL.FTZ R131, R131, R3.reuse ;  /* 0x0000000383837220 */ /* 0x080fe20000410000 */
[----:B------:R-:W3:Y:S01]  /*1fa70*/  MUFU.EX2 R194, R194 ;  /* 0x000000c200c27308 */ /* 0x000ee20000000800 */
[----:B------:R-:W-:Y:S01]  /*1fa80*/  LDSM.16.MT88.4 R160, [R199+0x2800] ;  /* 0x00280000c7a0783b */ /* 0x000fe20000004200 */
[----:B------:R-:W-:Y:S01]  /*1fa90*/  FFMA.FTZ R213, R213, UR6, -R200 ;  /* 0x00000006d5d57c23 */ /* 0x000fe200080108c8 */
[--C-:B------:R-:W-:Y:S01]  /*1faa0*/  FFMA.FTZ R206, R211, UR6, -R174.reuse ;  /* 0x00000006d3ce7c23 */ /* 0x100fe200080108ae */
[C---:B------:R-:W-:Y:S01]  /*1fab0*/  HMMA.16816.F32.BF16 R80, R4.reuse, R146, R80 ;  /* 0x000000920450723c */ /* 0x040fe20000041850 */
[----:B------:R-:W5:Y:S01]  /*1fac0*/  LDSM.16.MT88.4 R144, [R221+0x16000] ;  /* 0x01600000dd90783b */ /* 0x000f620000004200 */
[--C-:B------:R-:W-:Y:S01]  /*1fad0*/  FFMA.FTZ R209, R209, UR6, -R174.reuse ;  /* 0x00000006d1d17c23 */ /* 0x100fe200080108ae */
[--C-:B------:R-:W-:Y:S01]  /*1fae0*/  FFMA.FTZ R207, R207, UR6, -R174.reuse ;  /* 0x00000006cfcf7c23 */ /* 0x100fe200080108ae */
[----:B------:R-:W-:Y:S01]  /*1faf0*/  MUFU.EX2 R193, R193 ;  /* 0x000000c100c17308 */ /* 0x000fe20000000800 */
[----:B------:R-:W-:Y:S01]  /*1fb00*/  FFMA.FTZ R208, R205, UR6, -R174 ;  /* 0x00000006cdd07c23 */ /* 0x000fe200080108ae */
[--C-:B------:R-:W-:Y:S01]  /*1fb10*/  FFMA.FTZ R210, R201, UR6, -R200.reuse ;  /* 0x00000006c9d27c23 */ /* 0x100fe200080108c8 */
[--C-:B------:R-:W-:Y:S01]  /*1fb20*/  FFMA.FTZ R203, R203, UR6, -R200.reuse ;  /* 0x00000006cbcb7c23 */ /* 0x100fe200080108c8 */
[C---:B------:R-:W-:Y:S01]  /*1fb30*/  HMMA.16816.F32.BF16 R20, R4.reuse, R22, R148 ;  /* 0x000000160414723c */ /* 0x040fe20000041894 */
[----:B------:R-:W-:Y:S01]  /*1fb40*/  LDSM.16.MT88.4 R148, [R192+0x6000] ;  /* 0x00600000c094783b */ /* 0x000fe20000004200 */
[--C-:B------:R-:W-:Y:S01]  /*1fb50*/  FFMA.FTZ R201, R177, UR6, -R200.reuse ;  /* 0x00000006b1c97c23 */ /* 0x100fe200080108c8 */
[----:B------:R-:W-:Y:S01]  /*1fb60*/  FFMA.FTZ R200, R178, UR6, -R200 ;  /* 0x00000006b2c87c23 */ /* 0x000fe200080108c8 */
[----:B------:R-:W3:Y:S01]  /*1fb70*/  MUFU.EX2 R198, R198 ;  /* 0x000000c600c67308 */ /* 0x000ee20000000800 */
[--C-:B------:R-:W-:Y:S01]  /*1fb80*/  FFMA.FTZ R205, R179, UR6, -R174.reuse ;  /* 0x00000006b3cd7c23 */ /* 0x100fe200080108ae */
[--C-:B------:R-:W-:Y:S01]  /*1fb90*/  FFMA.FTZ R212, R175, UR6, -R174.reuse ;  /* 0x00000006afd47c23 */ /* 0x100fe200080108ae */
[--C-:B------:R-:W-:Y:S01]  /*1fba0*/  FFMA.FTZ R211, R176, UR6, -R174.reuse ;  /* 0x00000006b0d37c23 */ /* 0x100fe200080108ae */
[C---:B----4-:R-:W-:Y:S01]  /*1fbb0*/  HMMA.16816.F32.BF16 R68, R4.reuse, R136, R68 ;  /* 0x000000880444723c */ /* 0x050fe20000041844 */
[----:B------:R-:W-:Y:S01]  /*1fbc0*/  FFMA.FTZ R214, R173, UR6, -R174 ;  /* 0x00000006add67c23 */ /* 0x000fe200080108ae */
[----:B------:R-:W-:Y:S01]  /*1fbd0*/  FFMA.FTZ R186, R239, R188, R186 ;  /* 0x000000bcefba7223 */ /* 0x000fe200000100ba */
[----:B------:R-:W-:Y:S01]  /*1fbe0*/  FFMA.FTZ R3, R237, R3, R180 ;  /* 0x00000003ed037223 */ /* 0x000fe200000100b4 */
[----:B------:R-:W-:Y:S01]  /*1fbf0*/  MUFU.EX2 R202, R202 ;  /* 0x000000ca00ca7308 */ /* 0x000fe20000000800 */
[----:B------:R-:W-:Y:S01]  /*1fc00*/  LDSM.16.MT88.4 R176, [R199+0x3800] ;  /* 0x00380000c7b0783b */ /* 0x000fe20000004200 */
[----:B------:R-:W-:Y:S01]  /*1fc10*/  FADD.FTZ R183, R183, R186 ;  /* 0x000000bab7b77221 */ /* 0x000fe20000010000 */
[----:B------:R-:W-:Y:S01]  /*1fc20*/  FADD.FTZ R3, R2, R3 ;  /* 0x0000000302037221 */ /* 0x000fe20000010000 */
[C---:B------:R-:W-:Y:S01]  /*1fc30*/  HMMA.16816.F32.BF16 R72, R4.reuse, R138, R72 ;  /* 0x0000008a0448723c */ /* 0x040fe20000041848 */
[----:B------:R-:W4:Y:S01]  /*1fc40*/  LDSM.16.MT88.4 R136, [R192+0x4000] ;  /* 0x00400000c088783b */ /* 0x000f220000004200 */
[----:B------:R-:W-:Y:S01]  /*1fc50*/  FADD.FTZ R184, R184, R183 ;  /* 0x000000b7b8b87221 */ /* 0x000fe20000010000 */
[----:B------:R-:W-:Y:S01]  /*1fc60*/  FADD.FTZ R2, R0, R3 ;  /* 0x0000000300027221 */ /* 0x000fe20000010000 */
[----:B------:R-:W3:Y:S02]  /*1fc70*/  MUFU.EX2 R217, R217 ;  /* 0x000000d900d97308 */ /* 0x000ee40000000800 */
[----:B------:R-:W-:Y:S01]  /*1fc80*/  FADD.FTZ R0, R181, R184 ;  /* 0x000000b8b5007221 */ /* 0x000fe20000010000 */
[----:B------:R-:W-:Y:S01]  /*1fc90*/  FADD.FTZ R2, R189, R2 ;  /* 0x00000002bd027221 */ /* 0x000fe20000010000 */
[C---:B--2---:R-:W-:Y:S04]  /*1fca0*/  HMMA.16816.F32.BF16 R84, R4.reuse, R140, R84 ;  /* 0x0000008c0454723c */ /* 0x044fe80000041854 */
[----:B------:R-:W-:Y:S04]  /*1fcb0*/  MUFU.EX2 R204, R204 ;  /* 0x000000cc00cc7308 */ /* 0x000fe80000000800 */
[C---:B------:R-:W-:Y:S01]  /*1fcc0*/  HMMA.16816.F32.BF16 R88, R4.reuse, R142, R88 ;  /* 0x0000008e0458723c */ /* 0x040fe20000041858 */
[----:B------:R-:W2:Y:S03]  /*1fcd0*/  LDSM.16.MT88.4 R140, [R172+0x16000] ;  /* 0x01600000ac8c783b */ /* 0x000ea60000004200 */
[----:B------:R-:W-:Y:S04]  /*1fce0*/  MUFU.EX2 R213, R213 ;  /* 0x000000d500d57308 */ /* 0x000fe80000000800 */
[C---:B-----5:R-:W-:Y:S04]  /*1fcf0*/  HMMA.16816.F32.BF16 R100, R4.reuse, R144, R100 ;  /* 0x000000900464723c */ /* 0x060fe80000041864 */
[----:B------:R-:W-:Y:S04]  /*1fd00*/  MUFU.EX2 R206, R206 ;  /* 0x000000ce00ce7308 */ /* 0x000fe80000000800 */
[C---:B------:R-:W-:Y:S01]  /*1fd10*/  HMMA.16816.F32.BF16 R104, R4.reuse, R146, R104 ;  /* 0x000000920468723c */ /* 0x040fe20000041868 */
[----:B------:R-:W-:Y:S03]  /*1fd20*/  LDSM.16.MT88.4 R144, [R221+0x10800] ;  /* 0x01080000dd90783b */ /* 0x000fe60000004200 */
[----:B------:R-:W5:Y:S04]  /*1fd30*/  MUFU.EX2 R209, R209 ;  /* 0x000000d100d17308 */ /* 0x000f680000000800 */
[C---:B------:R-:W-:Y:S04]  /*1fd40*/  HMMA.16816.F32.BF16 R8, R4.reuse, R12, R8 ;  /* 0x0000000c0408723c */ /* 0x040fe80000041808 */
[----:B------:R-:W-:Y:S04]  /*1fd50*/  MUFU.EX2 R207, R207 ;  /* 0x000000cf00cf7308 */ /* 0x000fe80000000800 */
[C---:B----4-:R-:W-:Y:S04]  /*1fd60*/  HMMA.16816.F32.BF16 R92, R4.reuse, R136, R92 ;  /* 0x00000088045c723c */ /* 0x050fe8000004185c */
[----:B------:R-:W4:Y:S04]  /*1fd70*/  MUFU.EX2 R208, R208 ;  /* 0x000000d000d07308 */ /* 0x000f280000000800 */
[C---:B------:R-:W-:Y:S01]  /*1fd80*/  HMMA.16816.F32.BF16 R96, R4.reuse, R138, R96 ;  /* 0x0000008a0460723c */ /* 0x040fe20000041860 */
[----:B------:R-:W1:Y:S03]  /*1fd90*/  LDSM.16.MT88.4 R136, [R199+0x6000] ;  /* 0x00600000c788783b */ /* 0x000e660000004200 */
[----:B------:R-:W-:Y:S04]  /*1fda0*/  MUFU.EX2 R203, R203 ;  /* 0x000000cb00cb7308 */ /* 0x000fe80000000800 */
[C---:B--2---:R-:W-:Y:S04]  /*1fdb0*/  HMMA.16816.F32.BF16 R108, R4.reuse, R140, R108 ;  /* 0x0000008c046c723c */ /* 0x044fe8000004186c */
[----:B------:R-:W2:Y:S04]  /*1fdc0*/  MUFU.EX2 R210, R210 ;  /* 0x000000d200d27308 */ /* 0x000ea80000000800 */
[C---:B------:R-:W-:Y:S01]  /*1fdd0*/  HMMA.16816.F32.BF16 R112, R4.reuse, R142, R112 ;  /* 0x0000008e0470723c */ /* 0x040fe20000041870 */
[----:B------:R-:W5:Y:S03]  /*1fde0*/  LDSM.16.MT88.4 R140, [R172+0x10800] ;  /* 0x01080000ac8c783b */ /* 0x000f660000004200 */
[----:B------:R-:W-:Y:S04]  /*1fdf0*/  MUFU.EX2 R201, R201 ;  /* 0x000000c900c97308 */ /* 0x000fe80000000800 */
[C---:B------:R-:W-:Y:S01]  /*1fe00*/  HMMA.16816.F32.BF16 R12, R4.reuse, R14, R156 ;  /* 0x0000000e040c723c */ /* 0x040fe2000004189c */
[----:B------:R-:W-:Y:S03]  /*1fe10*/  LDSM.16.MT88.4 R156, [R192+0x2800] ;  /* 0x00280000c09c783b */ /* 0x000fe60000004200 */
[----:B------:R-:W-:Y:S04]  /*1fe20*/  MUFU.EX2 R200, R200 ;  /* 0x000000c800c87308 */ /* 0x000fe80000000800 */
[C---:B------:R-:W-:Y:S04]  /*1fe30*/  HMMA.16816.F32.BF16 R32, R4.reuse, R152, R32 ;  /* 0x000000980420723c */ /* 0x040fe80000041820 */
[----:B------:R-:W-:Y:S04]  /*1fe40*/  MUFU.EX2 R205, R205 ;  /* 0x000000cd00cd7308 */ /* 0x000fe80000000800 */
[C---:B------:R-:W-:Y:S01]  /*1fe50*/  HMMA.16816.F32.BF16 R132, R4.reuse, R154, R132 ;  /* 0x0000009a0484723c */ /* 0x040fe20000041884 */
[----:B------:R-:W-:Y:S03]  /*1fe60*/  LDSM.16.MT88.4 R152, [R172+0x12800] ;  /* 0x01280000ac98783b */ /* 0x000fe60000004200 */
[----:B------:R-:W2:Y:S04]  /*1fe70*/  MUFU.EX2 R212, R212 ;  /* 0x000000d400d47308 */ /* 0x000ea80000000800 */
[C---:B-1----:R-:W-:Y:S04]  /*1fe80*/  HMMA.16816.F32.BF16 R116, R4.reuse, R136, R116 ;  /* 0x000000880474723c */ /* 0x042fe80000041874 */
[----:B------:R-:W-:Y:S04]  /*1fe90*/  MUFU.EX2 R211, R211 ;  /* 0x000000d300d37308 */ /* 0x000fe80000000800 */
[C---:B------:R-:W-:Y:S01]  /*1fea0*/  HMMA.16816.F32.BF16 R120, R4.reuse, R138, R120 ;  /* 0x0000008a0478723c */ /* 0x040fe20000041878 */
[----:B------:R-:W1:Y:S03]  /*1feb0*/  LDSM.16.MT88.4 R136, [R199+0x800] ;  /* 0x00080000c788783b */ /* 0x000e660000004200 */
[----:B------:R-:W2:Y:S04]  /*1fec0*/  MUFU.EX2 R214, R214 ;  /* 0x000000d600d67308 */ /* 0x000ea80000000800 */
[C---:B------:R-:W-:Y:S08]  /*1fed0*/  HMMA.16816.F32.BF16 R124, R4.reuse, R148, R124 ;  /* 0x00000094047c723c */ /* 0x040ff0000004187c */
[----:B------:R-:W-:Y:S01]  /*1fee0*/  HMMA.16816.F32.BF16 R4, R4, R150, R128 ;  /* 0x000000960404723c */ /* 0x000fe20000041880 */
[----:B------:R-:W-:Y:S01]  /*1fef0*/  F2FP.BF16.F32.PACK_AB R128, R196, R197 ;  /* 0x000000c5c480723e */ /* 0x000fe200000010ff */
[----:B------:R-:W-:Y:S01]  /*1ff00*/  LDSM.16.MT88.4 R148, [R221+0x14800] ;  /* 0x01480000dd94783b */ /* 0x000fe20000004200 */
[----:B---3--:R-:W-:Y:S01]  /*1ff10*/  F2FP.BF16.F32.PACK_AB R129, R194, R195 ;  /* 0x000000c3c281723e */ /* 0x008fe200000010ff */
[----:B------:R-:W-:Y:S01]  /*1ff20*/  FADD.FTZ R197, R197, R0 ;  /* 0x00000000c5c57221 */ /* 0x000fe20000010000 */
[----:B------:R-:W-:Y:S01]  /*1ff30*/  F2FP.BF16.F32.PACK_AB R130, R190, R191 ;  /* 0x000000bfbe82723e */ /* 0x000fe200000010ff */
[----:B------:R-:W-:Y:S01]  /*1ff40*/  FADD.FTZ R195, R195, R2 ;  /* 0x00000002c3c37221 */ /* 0x000fe20000010000 */
[----:B------:R-:W-:Y:S01]  /*1ff50*/  F2FP.BF16.F32.PACK_AB R131, R198, R193 ;  /* 0x000000c1c683723e */ /* 0x000fe200000010ff */
[----:B------:R-:W-:-:S02]  /*1ff60*/  FADD.FTZ R196, R196, R197 ;  /* 0x000000c5c4c47221 */ /* 0x000fc40000010000 */
[----:B------:R-:W-:Y:S02]  /*1ff70*/  FADD.FTZ R194, R194, R195 ;  /* 0x000000c3c2c27221 */ /* 0x000fe40000010000 */
[----:B------:R-:W-:Y:S02]  /*1ff80*/  FADD.FTZ R3, R191, R196 ;  /* 0x000000c4bf037221 */ /* 0x000fe40000010000 */
[----:B-----5:R-:W-:Y:S02]  /*1ff90*/  HMMA.16816.F32.BF16 R16, R128, R140, R16 ;  /* 0x0000008c8010723c */ /* 0x020fe40000041810 */
[----:B------:R-:W-:-:S06]  /*1ffa0*/  FADD.FTZ R3, R190, R3 ;  /* 0x00000003be037221 */ /* 0x000fcc0000010000 */
[C---:B------:R-:W-:Y:S01]  /*1ffb0*/  HMMA.16816.F32.BF16 R20, R128.reuse, R142, R20 ;  /* 0x0000008e8014723c */ /* 0x040fe20000041814 */
[----:B------:R-:W3:Y:S07]  /*1ffc0*/  LDSM.16.MT88.4 R140, [R199+0x4800] ;  /* 0x00480000c78c783b */ /* 0x000eee0000004200 */
[C---:B------:R-:W-:Y:S08]  /*1ffd0*/  HMMA.16816.F32.BF16 R8, R128.reuse, R144, R8 ;  /* 0x000000908008723c */ /* 0x040ff00000041808 */
[C---:B------:R-:W-:Y:S01]  /*1ffe0*/  HMMA.16816.F32.BF16 R12, R128.reuse, R146, R12 ;  /* 0x00000092800c723c */ /* 0x040fe2000004180c */
[----:B------:R-:W5:Y:S07]  /*1fff0*/  LDSM.16.MT88.4 R144, [R172+0x14800] ;  /* 0x01480000ac90783b */ /* 0x000f6e0000004200 */
[C---:B-1----:R-:W-:Y:S08]  /*20000*/  HMMA.16816.F32.BF16 R24, R128.reuse, R136, R24 ;  /* 0x000000888018723c */ /* 0x042ff00000041818 */
[C---:B------:R-:W-:Y:S01]  /*20010*/  HMMA.16816.F32.BF16 R28, R128.reuse, R138, R28 ;  /* 0x0000008a801c723c */ /* 0x040fe2000004181c */
[----:B------:R-:W1:Y:S07]  /*20020*/  LDSM.16.MT88.4 R136, [R192+0x4800] ;  /* 0x00480000c088783b */ /* 0x000e6e0000004200 */
[C---:B------:R-:W-:Y:S08]  /*20030*/  HMMA.16816.F32.BF16 R44, R128.reuse, R152, R44 ;  /* 0x00000098802c723c */ /* 0x040ff0000004182c */
[C---:B---3--:R-:W-:Y:S08]  /*20040*/  HMMA.16816.F32.BF16 R84, R128.reuse, R140, R84 ;  /* 0x0000008c8054723c */ /* 0x048ff00000041854 */
[C---:B------:R-:W-:Y:S01]  /*20050*/  HMMA.16816.F32.BF16 R88, R128.reuse, R142, R88 ;  /* 0x0000008e8058723c */ /* 0x040fe20000041858 */
[----:B------:R-:W3:Y:S07]  /*20060*/  LDSM.16.MT88.4 R140, [R199+0x6800] ;  /* 0x00680000c78c783b */ /* 0x000eee0000004200 */
        /* <DEDUP_REMOVED lines=28> */
[C---:B--2---:R-:W-:Y:S08]  /*20230*/  HMMA.16816.F32.BF16 R108, R128.reuse, R148, R108 ;  /* 0x00000094806c723c */ /* 0x044ff0000004186c */
[C---:B------:R-:W-:Y:S01]  /*20240*/  HMMA.16816.F32.BF16 R112, R128.reuse, R150, R112 ;  /* 0x000000968070723c */ /* 0x040fe20000041870 */
[----:B------:R-:W-:Y:S07]  /*20250*/  LDSM.16.MT88.4 R148, [R192+0x3000] ;  /* 0x00300000c094783b */ /* 0x000fee0000004200 */
        /* <DEDUP_REMOVED lines=8> */
[----:B------:R-:W-:Y:S01]  /*202e0*/  FADD.FTZ R217, R217, R202 ;  /* 0x000000cad9d97221 */ /* 0x000fe20000010000 */
[----:B------:R-:W-:-:S03]  /*202f0*/  MOV R3, R185 ;  /* 0x000000b900037202 */ /* 0x000fc60000000f00 */
[----:B------:R-:W-:Y:S02]  /*20300*/  FADD.FTZ R204, R204, R217 ;  /* 0x000000d9cccc7221 */ /* 0x000fe40000010000 */
[C---:B------:R-:W-:Y:S01]  /*20310*/  HMMA.16816.F32.BF16 R160, R4.reuse, R156, R8 ;  /* 0x0000009c04a0723c */ /* 0x040fe20000041808 */
[----:B------:R-:W2:Y:S07]  /*20320*/  LDSM.16.MT88.4 R8, [R221+0x13000] ;  /* 0x01300000dd08783b */ /* 0x000eae0000004200 */
[C---:B-1----:R-:W-:Y:S08]  /*20330*/  HMMA.16816.F32.BF16 R24, R4.reuse, R136, R24 ;  /* 0x000000880418723c */ /* 0x042ff00000041818 */
[C---:B------:R-:W-:Y:S08]  /*20340*/  HMMA.16816.F32.BF16 R28, R4.reuse, R138, R28 ;  /* 0x0000008a041c723c */ /* 0x040ff0000004181c */
[C---:B---3--:R-:W-:Y:S08]  /*20350*/  HMMA.16816.F32.BF16 R16, R4.reuse, R140, R16 ;  /* 0x0000008c0410723c */ /* 0x048ff00000041810 */
[C---:B------:R-:W-:Y:S01]  /*20360*/  HMMA.16816.F32.BF16 R20, R4.reuse, R142, R20 ;  /* 0x0000008e0414723c */ /* 0x040fe20000041814 */
[----:B------:R-:W1:Y:S07]  /*20370*/  LDSM.16.MT88.4 R140, [R199+0x3000] ;  /* 0x00300000c78c783b */ /* 0x000e6e0000004200 */
[C---:B------:R-:W-:Y:S01]  /*20380*/  HMMA.16816.F32.BF16 R136, R4.reuse, R164, R32 ;  /* 0x000000a40488723c */ /* 0x040fe20000041820 */
[----:B------:R-:W3:Y:S07]  /*20390*/  LDSM.16.MT88.4 R32, [R172+0x15000] ;  /* 0x01500000ac20783b */ /* 0x000eee0000004200 */
        /* <DEDUP_REMOVED lines=23> */
[C---:B------:R-:W-:Y:S01]  /*20510*/  HMMA.16816.F32.BF16 R132, R4.reuse, R166, R132 ;  /* 0x000000a60484723c */ /* 0x040fe20000041884 */
[----:B------:R-:W-:Y:S07]  /*20520*/  LDSM.16.MT88.4 R164, [R221+0x11800] ;  /* 0x01180000dda4783b */ /* 0x000fee0000004200 */
[C---:B------:R-:W-:Y:S08]  /*20530*/  HMMA.16816.F32.BF16 R60, R4.reuse, R148, R60 ;  /* 0x00000094043c723c */ /* 0x040ff0000004183c */
[C---:B------:R-:W-:Y:S01]  /*20540*/  HMMA.16816.F32.BF16 R64, R4.reuse, R150, R64 ;  /* 0x000000960440723c */ /* 0x040fe20000041840 */
[----:B------:R-:W5:Y:S07]  /*20550*/  LDSM.16.MT88.4 R148, [R172+0x11800] ;  /* 0x01180000ac94783b */ /* 0x000f6e0000004200 */
[C---:B-1----:R-:W-:Y:S08]  /*20560*/  HMMA.16816.F32.BF16 R100, R4.reuse, R140, R100 ;  /* 0x0000008c0464723c */ /* 0x042ff00000041864 */
[C---:B------:R-:W-:Y:S01]  /*20570*/  HMMA.16816.F32.BF16 R104, R4.reuse, R142, R104 ;  /* 0x0000008e0468723c */ /* 0x040fe20000041868 */
[----:B------:R-:W-:Y:S07]  /*20580*/  LDSM.16.MT88.4 R140, [R199+0x1800] ;  /* 0x00180000c78c783b */ /* 0x000fee0000004200 */
[C---:B---3--:R-:W-:Y:S08]  /*20590*/  HMMA.16816.F32.BF16 R108, R4.reuse, R32, R108 ;  /* 0x00000020046c723c */ /* 0x048ff0000004186c */
[C---:B------:R-:W-:Y:S01]  /*205a0*/  HMMA.16816.F32.BF16 R112, R4.reuse, R34, R112 ;  /* 0x000000220470723c */ /* 0x040fe20000041870 */
[----:B------:R-:W1:Y:S04]  /*205b0*/  LDSM.16.MT88.4 R32, [R172+0x13800] ;  /* 0x01380000ac20783b */ /* 0x000e680000004200 */
[----:B------:R-:W-:Y:S03]  /*205c0*/  LDSM.16.MT88.4 R172, [R199+0x5800] ;  /* 0x00580000c7ac783b */ /* 0x000fe60000004200 */
[C---:B------:R-:W-:Y:S08]  /*205d0*/  HMMA.16816.F32.BF16 R116, R4.reuse, R152, R116 ;  /* 0x000000980474723c */ /* 0x040ff00000041874 */
[C---:B------:R-:W-:Y:S08]  /*205e0*/  HMMA.16816.F32.BF16 R120, R4.reuse, R154, R120 ;  /* 0x0000009a0478723c */ /* 0x040ff00000041878 */
[C---:B------:R-:W-:Y:S08]  /*205f0*/  HMMA.16816.F32.BF16 R124, R4.reuse, R144, R124 ;  /* 0x00000090047c723c */ /* 0x040ff0000004187c */
[----:B------:R-:W-:Y:S01]  /*20600*/  HMMA.16816.F32.BF16 R128, R4, R146, R128 ;  /* 0x000000920480723c */ /* 0x000fe20000041880 */
[----:B------:R-:W-:-:S02]  /*20610*/  F2FP.BF16.F32.PACK_AB R4, R210, R203 ;  /* 0x000000cbd204723e */ /* 0x000fc400000010ff */
[----:B------:R-:W-:Y:S02]  /*20620*/  F2FP.BF16.F32.PACK_AB R5, R212, R205 ;  /* 0x000000cdd405723e */ /* 0x000fe400000010ff */
[----:B------:R-:W-:Y:S02]  /*20630*/  F2FP.BF16.F32.PACK_AB R6, R200, R201 ;  /* 0x000000c9c806723e */ /* 0x000fe400000010ff */
[----:B------:R-:W-:-:S07]  /*20640*/  F2FP.BF16.F32.PACK_AB R7, R214, R211 ;  /* 0x000000d3d607723e */ /* 0x000fce00000010ff */
[C---:B----4-:R-:W-:Y:S08]  /*20650*/  HMMA.16816.F32.BF16 R76, R4.reuse, R12, R76 ;  /* 0x0000000c044c723c */ /* 0x050ff0000004184c */
[C---:B------:R-:W-:Y:S01]  /*20660*/  HMMA.16816.F32.BF16 R80, R4.reuse, R14, R80 ;  /* 0x0000000e0450723c */ /* 0x040fe20000041850 */
[----:B------:R-:W3:Y:S07]  /*20670*/  LDSM.16.MT88.4 R12, [R221+0x15800] ;  /* 0x01580000dd0c783b */ /* 0x000eee0000004200 */
[C---:B--2---:R-:W-:Y:S08]  /*20680*/  HMMA.16816.F32.BF16 R108, R4.reuse, R8, R108 ;  /* 0x00000008046c723c */ /* 0x044ff0000004186c */
[C---:B------:R-:W-:Y:S01]  /*20690*/  HMMA.16816.F32.BF16 R112, R4.reuse, R10, R112 ;  /* 0x0000000a0470723c */ /* 0x040fe20000041870 */
[----:B------:R-:W2:Y:S07]  /*206a0*/  LDSM.16.MT88.4 R8, [R192+0x5800] ;  /* 0x00580000c008783b */ /* 0x000eae0000004200 */
[C---:B-----5:R-:W-:Y:S01]  /*206b0*/  HMMA.16816.F32.BF16 R152, R4.reuse, R148, R16 ;  /* 0x000000940498723c */ /* 0x060fe20000041810 */
[----:B------:R-:W-:Y:S07]  /*206c0*/  LDSM.16.MT88.4 R16, [R192+0x3800] ;  /* 0x00380000c010783b */ /* 0x000fee0000004200 */
[C---:B------:R-:W-:Y:S01]  /*206d0*/  HMMA.16816.F32.BF16 R148, R4.reuse, R150, R20 ;  /* 0x000000960494723c */ /* 0x040fe20000041814 */
[----:B------:R-:W-:Y:S07]  /*206e0*/  LDSM.16.MT88.4 R20, [R221+0x13800] ;  /* 0x01380000dd14783b */ /* 0x000fee0000004200 */
        /* <DEDUP_REMOVED lines=8> */
[----:B--2---:R-:W-:Y:S01]  /*20770*/  HMMA.16816.F32.BF16 R92, R4, R8, R92 ;  /* 0x00000008045c723c */ /* 0x004fe2000004185c */
[----:B------:R-:W-:-:S04]  /*20780*/  FADD.FTZ R9, R193, R194 ;  /* 0x000000c2c1097221 */ /* 0x000fc80000010000 */
[----:B------:R-:W-:-:S03]  /*20790*/  FADD.FTZ R9, R198, R9 ;  /* 0x00000009c6097221 */ /* 0x000fc60000010000 */
[----:B------:R-:W-:Y:S01]  /*207a0*/  HMMA.16816.F32.BF16 R140, R4, R142, R28 ;  /* 0x0000008e048c723c */ /* 0x000fe2000004181c */
        /* <DEDUP_REMOVED lines=15> */
[----:B------:R-:W-:-:S03]  /*208a0*/  FADD.FTZ R237, R214, R211 ;  /* 0x000000d3d6ed7221 */ /* 0x000fc60000010000 */
        /* <DEDUP_REMOVED lines=15> */
[----:B------:R-:W-:Y:S01]  /*209a0*/  HMMA.16816.F32.BF16 R160, R4, R164, R160 ;  /* 0x000000a404a0723c */ /* 0x000fe200000418a0 */
[----:B------:R-:W-:-:S15]  /*209b0*/  MOV R164, R187 ;  /* 0x000000bb00a47202 */ /* 0x000fde0000000f00 */
[----:B------:R-:W-:-:S04]  /*209c0*/  NOP ;  /* 0x0000000000007918 */ /* 0x000fc80000000000 */
.L_x_2946:
        /* <DEDUP_REMOVED lines=20> */
[----:B------:R-:W4:Y:S01]  /*20b10*/  LDCU UR4, c[0x0][0x45c] ;  /* 0x00008b80ff0477ac */ /* 0x000f220008000800 */
[----:B------:R-:W2:Y:S01]  /*20b20*/  LDCU.64 UR18, c[0x0][0x358] ;  /* 0x00006b00ff1277ac */ /* 0x000ea20008000a00 */
[----:B------:R-:W2:Y:S01]  /*20b30*/  LDCU.64 UR6, c[0x0][0x3a0] ;  /* 0x00007400ff0677ac */ /* 0x000ea20008000a00 */
[----:B------:R-:W2:Y:S01]  /*20b40*/  LDCU.64 UR10, c[0x0][0x3a8] ;  /* 0x00007500ff0a77ac */ /* 0x000ea20008000a00 */
[----:B------:R-:W-:Y:S02]  /*20b50*/  UIADD3 UR16, UPT, UPT, UR16, 0x40, URZ ;  /* 0x0000004010107890 */ /* 0x000fe4000fffe0ff */
[----:B-1----:R-:W-:-:S12]  /*20b60*/  ULEA UR8, UR8, UR9, 0x18 ;  /* 0x0000000908087291 */ /* 0x002fd8000f8ec0ff */
.L_x_2956:
        /* <DEDUP_REMOVED lines=100> */
.L_x_2953:
[----:B------:R-:W-:Y:S01]  /*211b0*/  @!PT LDS RZ, [RZ] ;  /* 0x00000000fffff984 */ /* 0x000fe20000000800 */
[----:B------:R-:W-:Y:S01]  /*211c0*/  @!PT LDS RZ, [RZ] ;  /* 0x00000000fffff984 */ /* 0x000fe20000000800 */
[----:B------:R-:W-:Y:S01]  /*211d0*/  @!PT LDS RZ, [RZ] ;  /* 0x00000000fffff984 */ /* 0x000fe20000000800 */
[----:B------:R-:W-:Y:S01]  /*211e0*/  @!P4 LDGSTS.E.BYPASS.LTC128B.128 [R235+0x10000], desc[UR18][R228.64] ;  /* 0x10000000e4ebcfae */ /* 0x000fe2000b981a12 */
[C---:B------:R-:W-:Y:S01]  /*211f0*/  LEA R4, P0, R6.reuse, R228, 0x5 ;  /* 0x000000e406047211 */ /* 0x040fe200078028ff */
[----:B------:R-:W-:Y:S01]  /*21200*/  UISETP.NE.AND UP0, UPT, UR15, 0x1, UPT ;  /* 0x000000010f00788c */ /* 0x000fe2000bf05270 */
[C-C-:B-1----:R-:W-:Y:S02]  /*21210*/  SHF.L.U64.HI R3, R6.reuse, 0x5, R5.reuse ;  /* 0x0000000506037819 */ /* 0x142fe40000010205 */
        /* <DEDUP_REMOVED lines=11> */
[C---:B------:R-:W-:Y:S02]  /*212d0*/  IADD3.X R7, PT, PT, R3.reuse, R5, RZ, P6, !PT ;  /* 0x0000000503077210 */ /* 0x040fe400037fe4ff */
        /* <DEDUP_REMOVED lines=8> */
[C---:B------:R-:W-:Y:S02]  /*21360*/  LOP3.LUT P0, RZ, R219.reuse, 0x2, RZ, 0xc0, !PT ;  /* 0x00000002dbff7812 */ /* 0x040fe4000780c0ff */
        /* <DEDUP_REMOVED lines=15> */
[----:B------:R-:W-:Y:S02]  /*21460*/  @P4 STS.128 [R235+0x10800], RZ ;  /* 0x010800ffeb004388 */ /* 0x000fe40000000c00 */
[----:B------:R-:W-:Y:S03]  /*21470*/  IADD3 R223, PT, PT, R2, R225, RZ ;  /* 0x000000e102df7210 */ /* 0x000fe60007ffe0ff */
        /* <DEDUP_REMOVED lines=290> */
[----:B------:R1:W1:Y:S01]  /*226a0*/  MUFU.TANH R164, R3 ;  /* 0x0000000300a47308 */ /* 0x0002620000002400 */
        /* <DEDUP_REMOVED lines=43> */
[----:B-1----:R-:W1:Y:S08]  /*22960*/  LDC.64 R2, c[0x0][0x4e0] ;  /* 0x00013800ff027b82 */ /* 0x002e700000000a00 */
        /* <DEDUP_REMOVED lines=57> */
[CC--:B------:R-:W-:Y:S01]  /*22d00*/  LEA R14, P6, R11.reuse, R230.reuse, 0x2 ;  /* 0x000000e60b0e7211 */ /* 0x0c0fe200078c10ff */
        /* <DEDUP_REMOVED lines=21> */
.L_x_2955:
        /* <DEDUP_REMOVED lines=91> */
.L_x_2954:
[C---:B------:R-:W-:Y:S01]  /*23410*/  IADD3 R7, PT, PT, R234.reuse, -0x18, RZ ;  /* 0xffffffe8ea077810 */ /* 0x040fe20007ffe0ff */
[----:B-12---:R-:W-:Y:S01]  /*23420*/  LDSM.16.MT88.4 R12, [R221+0x10000] ;  /* 0x01000000dd0c783b */ /* 0x006fe20000004200 */
        /* <DEDUP_REMOVED lines=9> */
[C---:B------:R-:W-:Y:S01]  /*234c0*/  FFMA.FTZ R180, R5.reuse, UR5, R180 ;  /* 0x0000000505b47c23 */ /* 0x040fe200080100b4 */
[----:B------:R-:W-:Y:S01]  /*234d0*/  FFMA.FTZ R182, R5, UR5, R182 ;  /* 0x0000000505b67c23 */ /* 0x000fe200080100b6 */
[C---:B------:R-:W-:Y:S01]  /*234e0*/  IADD3 R7, PT, PT, R234.reuse, -0xf, RZ ;  /* 0xfffffff1ea077810 */ /* 0x040fe20007ffe0ff */
[C---:B------:R-:W-:Y:S01]  /*234f0*/  FFMA.FTZ R224, R3.reuse, UR5, R224 ;  /* 0x0000000503e07c23 */ /* 0x040fe200080100e0 */
[C---:B------:R-:W-:Y:S01]  /*23500*/  IADD3 R5, PT, PT, R234.reuse, -0x8, RZ ;  /* 0xfffffff8ea057810 */ /* 0x040fe20007ffe0ff */
[----:B------:R-:W-:Y:S01]  /*23510*/  FFMA.FTZ R214, R3, UR5, R214 ;  /* 0x0000000503d67c23 */ /* 0x000fe200080100d6 */
[----:B------:R-:W-:Y:S01]  /*23520*/  I2FP.F32.U32 R7, R7 ;  /* 0x0000000700077245 */ /* 0x000fe20000201000 */
[----:B------:R-:W-:Y:S01]  /*23530*/  LDSM.16.MT88.4 R20, [R217+0x10000] ;  /* 0x01000000d914783b */ /* 0x000fe20000004200 */
[----:B------:R-:W-:Y:S02]  /*23540*/  I2FP.F32.U32 R5, R5 ;  /* 0x0000000500057245 */ /* 0x000fe40000201000 */
[C---:B------:R-:W-:Y:S01]  /*23550*/  IADD3 R3, PT, PT, R234.reuse, -0x10, RZ ;  /* 0xfffffff0ea037810 */ /* 0x040fe20007ffe0ff */
[C---:B------:R-:W-:Y:S01]  /*23560*/  FFMA.FTZ R196, R7.reuse, UR5, R196 ;  /* 0x0000000507c47c23 */ /* 0x040fe200080100c4 */
[C---:B------:R-:W-:Y:S01]  /*23570*/  IADD3 R2, PT, PT, R234.reuse, -0x1f, RZ ;  /* 0xffffffe1ea027810 */ /* 0x040fe20007ffe0ff */
[----:B------:R-:W-:Y:S01]  /*23580*/  FFMA.FTZ R198, R7, UR5, R198 ;  /* 0x0000000507c67c23 */ /* 0x000fe200080100c6 */
[C---:B------:R-:W-:Y:S01]  /*23590*/  IADD3 R6, PT, PT, R234.reuse, -0x20, RZ ;  /* 0xffffffe0ea067810 */ /* 0x040fe20007ffe0ff */
[C---:B------:R-:W-:Y:S01]  /*235a0*/  FFMA.FTZ R178, R5.reuse, UR5, R178 ;  /* 0x0000000505b27c23 */ /* 0x040fe200080100b2 */
[----:B------:R-:W-:Y:S01]  /*235b0*/  I2FP.F32.U32 R3, R3 ;  /* 0x0000000300037245 */ /* 0x000fe20000201000 */
[----:B------:R-:W-:Y:S01]  /*235c0*/  FFMA.FTZ R174, R5, UR5, R174 ;  /* 0x0000000505ae7c23 */ /* 0x000fe200080100ae */
[----:B------:R-:W-:Y:S02]  /*235d0*/  I2FP.F32.U32 R2, R2 ;  /* 0x0000000200027245 */ /* 0x000fe40000201000 */
[C---:B------:R-:W-:Y:S01]  /*235e0*/  IADD3 R7, PT, PT, R234.reuse, 0x1, RZ ;  /* 0x00000001ea077810 */ /* 0x040fe20007ffe0ff */
[C---:B------:R-:W-:Y:S01]  /*235f0*/  FFMA.FTZ R202, R3.reuse, UR5, R202 ;  /* 0x0000000503ca7c23 */ /* 0x040fe200080100ca */
[----:B------:R-:W-:Y:S01]  /*23600*/  I2FP.F32.U32 R6, R6 ;  /* 0x0000000600067245 */ /* 0x000fe20000201000 */
[----:B------:R-:W-:Y:S01]  /*23610*/  FFMA.FTZ R200, R3, UR5, R200 ;  /* 0x0000000503c87c23 */ /* 0x000fe200080100c8 */
[----:B------:R-:W-:Y:S01]  /*23620*/  IADD3 R5, PT, PT, R234, 0x8, RZ ;  /* 0x00000008ea057810 */ /* 0x000fe20007ffe0ff */
[C---:B------:R-:W-:Y:S01]  /*23630*/  FFMA.FTZ R175, R2.reuse, UR5, R175 ;  /* 0x0000000502af7c23 */ /* 0x040fe200080100af */
[----:B------:R-:W-:Y:S01]  /*23640*/  I2FP.F32.U32 R7, R7 ;  /* 0x0000000700077245 */ /* 0x000fe20000201000 */
[----:B------:R-:W-:Y:S01]  /*23650*/  FFMA.FTZ R179, R2, UR5, R179 ;  /* 0x0000000502b37c23 */ /* 0x000fe200080100b3 */
[----:B------:R-:W-:Y:S01]  /*23660*/  I2FP.F32.U32 R5, R5 ;  /* 0x0000000500057245 */ /* 0x000fe20000201000 */
[----:B------:R-:W-:Y:S01]  /*23670*/  FFMA.FTZ R173, R6, UR5, R173 ;  /* 0x0000000506ad7c23 */ /* 0x000fe200080100ad */
[C---:B------:R-:W-:Y:S01]  /*23680*/  IADD3 R3, PT, PT, R234.reuse, -0x7, RZ ;  /* 0xfffffff9ea037810 */ /* 0x040fe20007ffe0ff */
[C---:B------:R-:W-:Y:S01]  /*23690*/  FFMA.FTZ R222, R7.reuse, UR5, R222 ;  /* 0x0000000507de7c23 */ /* 0x040fe200080100de */
[----:B------:R-:W-:Y:S01]  /*236a0*/  IADD3 R2, PT, PT, R234, 0x9, RZ ;  /* 0x00000009ea027810 */ /* 0x000fe20007ffe0ff */
[----:B------:R-:W-:Y:S01]  /*236b0*/  FFMA.FTZ R212, R7, UR5, R212 ;  /* 0x0000000507d47c23 */ /* 0x000fe200080100d4 */
[----:B------:R-:W-:Y:S01]  /*236c0*/  I2FP.F32.U32 R3, R3 ;  /* 0x0000000300037245 */ /* 0x000fe20000201000 */
[C---:B------:R-:W-:Y:S01]  /*236d0*/  FFMA.FTZ R210, R5.reuse, UR5, R210 ;  /* 0x0000000505d27c23 */ /* 0x040fe200080100d2 */
[----:B------:R-:W-:Y:S01]  /*236e0*/  I2FP.F32.U32 R7, R2 ;  /* 0x0000000200077245 */ /* 0x000fe20000201000 */
[----:B------:R-:W-:Y:S01]  /*236f0*/  FFMA.FTZ R208, R5, UR5, R208 ;  /* 0x0000000505d07c23 */ /* 0x000fe200080100d0 */
[----:B------:R-:W-:Y:S01]  /*23700*/  FFMA.FTZ R177, R6, UR5, R177 ;  /* 0x0000000506b17c23 */ /* 0x000fe200080100b1 */
[----:B------:R-:W-:Y:S01]  /*23710*/  FMNMX3.FTZ R5, R169, R173, R175, !PT ;  /* 0x000000ada9057276 */ /* 0x000fe200078100af */
[C---:B------:R-:W-:Y:S01]  /*23720*/  FFMA.FTZ R176, R3.reuse, UR5, R176 ;  /* 0x0000000503b07c23 */ /* 0x040fe200080100b0 */
[----:B------:R-:W-:Y:S01]  /*23730*/  FFMA.FTZ R172, R3, UR5, R172 ;  /* 0x0000000503ac7c23 */ /* 0x000fe200080100ac */
[C---:B------:R-:W-:Y:S01]  /*23740*/  FFMA.FTZ R206, R7.reuse, UR5, R206 ;  /* 0x0000000507ce7c23 */ /* 0x040fe200080100ce */
[----:B------:R-:W-:Y:S01]  /*23750*/  FFMA.FTZ R204, R7, UR5, R204 ;  /* 0x0000000507cc7c23 */ /* 0x000fe200080100cc */
[----:B------:R-:W-:Y:S02]  /*23760*/  FMNMX3.FTZ R5, R5, R8, R180, !PT ;  /* 0x0000000805057276 */ /* 0x000fe400078100b4 */
[----:B------:R-:W-:Y:S02]  /*23770*/  IADD3 R3, PT, PT, R234, 0x10, RZ ;  /* 0x00000010ea037810 */ /* 0x000fe40007ffe0ff */
        /* <DEDUP_REMOVED lines=28> */
[----:B------:R-:W-:Y:S01]  /*23940*/  IADD3 R234, PT, PT, R234, -0x40, RZ ;  /* 0xffffffc0eaea7810 */ /* 0x000fe20007ffe0ff */
[----:B------:R-:W-:Y:S01]  /*23950*/  SHFL.BFLY PT, R3, R6, 0x2, 0x1f ;  /* 0x0c401f0006037f89 */ /* 0x000fe200000e0000 */
[----:B------:R-:W-:Y:S07]  /*23960*/  FMNMX3.FTZ R7, R2, R166, R165, !PT ;  /* 0x000000a602077276 */ /* 0x000fee00078100a5 */
[----:B------:R-:W1:Y:S02]  /*23970*/  SHFL.BFLY PT, R2, R7, 0x2, 0x1f ;  /* 0x0c401f0007027f89 */ /* 0x000e6400000e0000 */
[----:B-1----:R-:W-:Y:S02]  /*23980*/  FMNMX.FTZ R4, R7, R2, !PT ;  /* 0x0000000207047209 */ /* 0x002fe40007810000 */
[----:B------:R-:W-:Y:S04]  /*23990*/  FMNMX.FTZ R9, R6, R3, !PT ;  /* 0x0000000306097209 */ /* 0x000fe80007810000 */
[----:B------:R-:W1:Y:S08]  /*239a0*/  SHFL.BFLY PT, R3, R4, 0x1, 0x1f ;  /* 0x0c201f0004037f89 */ /* 0x000e7000000e0000 */
[----:B------:R-:W2:Y:S01]  /*239b0*/  SHFL.BFLY PT, R164, R9, 0x1, 0x1f ;  /* 0x0c201f0009a47f89 */ /* 0x000ea200000e0000 */
[----:B-1----:R-:W-:Y:S02]  /*239c0*/  FMNMX.FTZ R3, R4, R3, !PT ;  /* 0x0000000304037209 */ /* 0x002fe40007810000 */
[----:B--2---:R-:W-:Y:S03]  /*239d0*/  FMNMX.FTZ R164, R9, R164, !PT ;  /* 0x000000a409a47209 */ /* 0x004fe60007810000 */
[C---:B------:R-:W-:Y:S01]  /*239e0*/  FADD.FTZ R0, -R3.reuse, R0 ;  /* 0x0000000003007221 */ /* 0x040fe20000010100 */
[C---:B------:R-:W-:Y:S01]  /*239f0*/  FSETP.NEU.FTZ.AND P1, PT, R164.reuse, -INF , PT ;  /* 0xff800000a400780b */ /* 0x040fe20003f3d000 */
[C---:B------:R-:W-:Y:S01]  /*23a00*/  FMUL.FTZ R191, R164.reuse, UR4 ;  /* 0x00000004a4bf7c20 */ /* 0x040fe20008410000 */
[----:B------:R-:W-:Y:S01]  /*23a10*/  FADD.FTZ R2, -R164, R169 ;  /* 0x000000a9a4027221 */ /* 0x000fe20000010100 */
[----:B------:R-:W-:Y:S01]  /*23a20*/  FMUL.FTZ R169, R3, UR4 ;  /* 0x0000000403a97c20 */ /* 0x000fe20008410000 */
[----:B------:R-:W-:Y:S02]  /*23a30*/  FMUL.FTZ R6, R0, UR4 ;  /* 0x0000000400067c20 */ /* 0x000fe40008410000 */
        /* <DEDUP_REMOVED lines=18> */
[----:B------:R-:W-:Y:S01]  /*23b60*/  FFMA.FTZ R193, R202, UR4, -R191 ;  /* 0x00000004cac17c23 */ /* 0x000fe200080108bf */
        /* <DEDUP_REMOVED lines=26> */
[--C-:B------:R-:W-:Y:S03]  /*23d10*/  FFMA.FTZ R202, R172, UR4, -R169.reuse ;  /* 0x00000004acca7c23 */ /* 0x100fe600080108a9 */
[----:B------:R-:W2:Y:S01]  /*23d20*/  MUFU.EX2 R186, R186 ;  /* 0x000000ba00ba7308 */ /* 0x000ea20000000800 */
[----:B---3--:R-:W-:Y:S01]  /*23d30*/  F2FP.BF16.F32.PACK_AB R160, R188, R189 ;  /* 0x000000bdbca0723e */ /* 0x008fe200000010ff */
        /* <DEDUP_REMOVED lines=14> */
[----:B------:R-:W3:Y:S01]  /*23e20*/  MUFU.EX2 R184, R184 ;  /* 0x000000b800b87308 */ /* 0x000ee20000000800 */
[----:B--2---:R-:W-:Y:S01]  /*23e30*/  F2FP.BF16.F32.PACK_AB R161, R186, R187 ;  /* 0x000000bbbaa1723e */ /* 0x004fe200000010ff */
        /* <DEDUP_REMOVED lines=37> */
[----:B------:R-:W-:Y:S01]  /*24090*/  FMUL.FTZ R78, R0, R78 ;  /* 0x0000004e004e7220 */ /* 0x000fe20000410000 */
[C---:B------:R-:W-:Y:S01]  /*240a0*/  HMMA.16816.F32.BF16 R4, R160.reuse, R12, R4 ;  /* 0x0000000ca004723c */ /* 0x040fe20000041804 */
[----:B------:R-:W-:Y:S04]  /*240b0*/  MUFU.EX2 R193, R193 ;  /* 0x000000c100c17308 */ /* 0x000fe80000000800 */
[C---:B------:R-:W-:Y:S01]  /*240c0*/  FMUL.FTZ R12, R2.reuse, R152 ;  /* 0x00000098020c7220 */ /* 0x040fe20000410000 */
[----:B------:R-:W-:Y:S01]  /*240d0*/  FMUL.FTZ R13, R2, R153 ;  /* 0x00000099020d7220 */ /* 0x000fe20000410000 */
[C---:B------:R-:W-:Y:S01]  /*240e0*/  FMUL.FTZ R79, R0.reuse, R79 ;  /* 0x0000004f004f7220 */ /* 0x040fe20000410000 */
[C---:B------:R-:W-:Y:S03]  /*240f0*/  HMMA.16816.F32.BF16 R8, R160.reuse, R14, R8 ;  /* 0x0000000ea008723c */ /* 0x040fe60000041808 */
[----:B------:R-:W-:Y:S01]  /*24100*/  MUFU.EX2 R197, R197 ;  /* 0x000000c500c57308 */ /* 0x000fe20000000800 */
[C---:B------:R-:W-:Y:S01]  /*24110*/  FMUL.FTZ R14, R0.reuse, R154 ;  /* 0x0000009a000e7220 */ /* 0x040fe20000410000 */
[----:B------:R-:W-:Y:S01]  /*24120*/  FMUL.FTZ R15, R0, R155 ;  /* 0x0000009b000f7220 */ /* 0x000fe20000410000 */
[C---:B------:R-:W-:Y:S01]  /*24130*/  FMUL.FTZ R80, R2.reuse, R80 ;  /* 0x0000005002507220 */ /* 0x040fe20000410000 */
[----:B------:R-:W2:Y:S01]  /*24140*/  LDSM.16.MT88.4 R152, [R180] ;  /* 0x00000000b498783b */ /* 0x000ea20000004200 */
[----:B------:R-:W-:Y:S01]  /*24150*/  FMUL.FTZ R81, R2, R81 ;  /* 0x0000005102517220 */ /* 0x000fe20000410000 */
[C---:B------:R-:W-:Y:S01]  /*24160*/  FMUL.FTZ R82, R0.reuse, R82 ;  /* 0x0000005200527220 */ /* 0x040fe20000410000 */
[----:B------:R-:W-:Y:S01]  /*24170*/  FMUL.FTZ R83, R0, R83 ;  /* 0x0000005300537220 */ /* 0x000fe20000410000 */
[C---:B------:R-:W-:Y:S01]  /*24180*/  FMUL.FTZ R84, R2.reuse, R84 ;  /* 0x0000005402547220 */ /* 0x040fe20000410000 */
[C---:B------:R-:W-:Y:S01]  /*24190*/  HMMA.16816.F32.BF16 R12, R160.reuse, R20, R12 ;  /* 0x00000014a00c723c */ /* 0x040fe2000004180c */
[----:B------:R-:W-:Y:S02]  /*241a0*/  MUFU.EX2 R199, R199 ;  /* 0x000000c700c77308 */ /* 0x000fe40000000800 */
[C---:B------:R-:W-:Y:S01]  /*241b0*/  FMUL.FTZ R20, R2.reuse, R144 ;  /* 0x0000009002147220 */ /* 0x040fe20000410000 */
[C---:B------:R-:W-:Y:S01]  /*241c0*/  FMUL.FTZ R21, R2.reuse, R145 ;  /* 0x0000009102157220 */ /* 0x040fe20000410000 */
[----:B------:R-:W-:Y:S01]  /*241d0*/  FMUL.FTZ R85, R2, R85 ;  /* 0x0000005502557220 */ /* 0x000fe20000410000 */
[C---:B------:R-:W-:Y:S01]  /*241e0*/  FMUL.FTZ R86, R0.reuse, R86 ;  /* 0x0000005600567220 */ /* 0x040fe20000410000 */
[C---:B------:R-:W-:Y:S01]  /*241f0*/  FMUL.FTZ R87, R0.reuse, R87 ;  /* 0x0000005700577220 */ /* 0x040fe20000410000 */
[C---:B------:R-:W-:Y:S03]  /*24200*/  HMMA.16816.F32.BF16 R16, R160.reuse, R22, R16 ;  /* 0x00000016a010723c */ /* 0x040fe60000041810 */
[----:B------:R-:W-:Y:S01]  /*24210*/  MUFU.EX2 R202, R202 ;  /* 0x000000ca00ca7308 */ /* 0x000fe20000000800 */
[C---:B------:R-:W-:Y:S01]  /*24220*/  FMUL.FTZ R22, R0.reuse, R146 ;  /* 0x0000009200167220 */ /* 0x040fe20000410000 */
[----:B------:R-:W-:Y:S01]  /*24230*/  FMUL.FTZ R23, R0, R147 ;  /* 0x0000009300177220 */ /* 0x000fe20000410000 */
[C---:B------:R-:W-:Y:S01]  /*24240*/  FMUL.FTZ R88, R2.reuse, R88 ;  /* 0x0000005802587220 */ /* 0x040fe20000410000 */
[----:B------:R-:W3:Y:S01]  /*24250*/  LDSM.16.MT88.4 R144, [R221+0x12000] ;  /* 0x01200000dd90783b */ /* 0x000ee20000004200 */
[----:B------:R-:W-:Y:S01]  /*24260*/  FMUL.FTZ R89, R2, R89 ;  /* 0x0000005902597220 */ /* 0x000fe20000410000 */
[C---:B------:R-:W-:Y:S01]  /*24270*/  FMUL.FTZ R90, R0.reuse, R90 ;  /* 0x0000005a005a7220 */ /* 0x040fe20000410000 */
[----:B------:R-:W-:Y:S01]  /*24280*/  FMUL.FTZ R91, R0, R91 ;  /* 0x0000005b005b7220 */ /* 0x000fe20000410000 */
[C---:B------:R-:W-:Y:S01]  /*24290*/  FMUL.FTZ R92, R2.reuse, R92 ;  /* 0x0000005c025c7220 */ /* 0x040fe20000410000 */
[C---:B-1----:R-:W-:Y:S03]  /*242a0*/  HMMA.16816.F32.BF16 R20, R160.reuse, R28, R20 ;  /* 0x0000001ca014723c */ /* 0x042fe60000041814 */
[C---:B------:R-:W-:Y:S01]  /*242b0*/  FMUL.FTZ R28, R2.reuse, R136 ;  /* 0x00000088021c7220 */ /* 0x040fe20000410000 */
[C---:B------:R-:W-:Y:S01]  /*242c0*/  FMUL.FTZ R29, R2.reuse, R137 ;  /* 0x00000089021d7220 */ /* 0x040fe20000410000 */
[----:B------:R-:W-:Y:S01]  /*242d0*/  FMUL.FTZ R93, R2, R93 ;  /* 0x0000005d025d7220 */ /* 0x000fe20000410000 */
[C---:B------:R-:W-:Y:S01]  /*242e0*/  FMUL.FTZ R94, R0.reuse, R94 ;  /* 0x0000005e005e7220 */ /* 0x040fe20000410000 */
[C---:B------:R-:W-:Y:S01]  /*242f0*/  FMUL.FTZ R95, R0.reuse, R95 ;  /* 0x0000005f005f7220 */ /* 0x040fe20000410000 */
[C---:B------:R-:W-:Y:S03]  /*24300*/  HMMA.16816.F32.BF16 R24, R160.reuse, R30, R24 ;  /* 0x0000001ea018723c */ /* 0x040fe60000041818 */
[C---:B------:R-:W-:Y:S01]  /*24310*/  FMUL.FTZ R30, R0.reuse, R138 ;  /* 0x0000008a001e7220 */ /* 0x040fe20000410000 */
[----:B------:R-:W-:Y:S01]  /*24320*/  FMUL.FTZ R31, R0, R139 ;  /* 0x0000008b001f7220 */ /* 0x000fe20000410000 */
        /* <DEDUP_REMOVED lines=35> */
[C---:B-1----:R-:W-:Y:S03]  /*24560*/  HMMA.16816.F32.BF16 R44, R160.reuse, R136, R44 ;  /* 0x00000088a02c723c */ /* 0x042fe6000004182c */
[----:B------:R-:W-:Y:S01]  /*24570*/  FFMA.FTZ R195, R200, UR4, -R169 ;  /* 0x00000004c8c37c23 */ /* 0x000fe200080108a9 */
[--C-:B------:R-:W-:Y:S01]  /*24580*/  FFMA.FTZ R200, R176, UR4, -R191.reuse ;  /* 0x00000004b0c87c23 */ /* 0x100fe200080108bf */
[C---:B------:R-:W-:Y:S01]  /*24590*/  FMUL.FTZ R124, R2.reuse, R124 ;  /* 0x0000007c027c7220 */ /* 0x040fe20000410000 */
[----:B------:R-:W-:Y:S01]  /*245a0*/  LDSM.16.MT88.4 R176, [R181+0x4800] ;  /* 0x00480000b5b0783b */ /* 0x000fe20000004200 */
[----:B------:R-:W-:Y:S01]  /*245b0*/  FMUL.FTZ R125, R2, R125 ;  /* 0x0000007d027d7220 */ /* 0x000fe20000410000 */
[C---:B------:R-:W-:Y:S01]  /*245c0*/  HMMA.16816.F32.BF16 R48, R160.reuse, R138, R48 ;  /* 0x0000008aa030723c */ /* 0x040fe20000041830 */
[----:B------:R-:W-:Y:S02]  /*245d0*/  MUFU.EX2 R195, R195 ;  /* 0x000000c300c37308 */ /* 0x000fe40000000800 */
[C---:B------:R-:W-:Y:S01]  /*245e0*/  FMUL.FTZ R126, R0.reuse, R126 ;  /* 0x0000007e007e7220 */ /* 0x040fe20000410000 */
[----:B------:R-:W-:Y:S01]  /*245f0*/  FMUL.FTZ R127, R0, R127 ;  /* 0x0000007f007f7220 */ /* 0x000fe20000410000 */
[C---:B------:R-:W-:Y:S01]  /*24600*/  FMUL.FTZ R128, R2.reuse, R128 ;  /* 0x0000008002807220 */ /* 0x040fe20000410000 */
[----:B------:R-:W1:Y:S01]  /*24610*/  LDSM.16.MT88.4 R136, [R221+0x14000] ;  /* 0x01400000dd88783b */ /* 0x000e620000004200 */
[----:B------:R-:W-:Y:S01]  /*24620*/  FMUL.FTZ R129, R2, R129 ;  /* 0x0000008102817220 */ /* 0x000fe20000410000 */
[C---:B------:R-:W-:Y:S03]  /*24630*/  HMMA.16816.F32.BF16 R52, R160.reuse, R132, R52 ;  /* 0x00000084a034723c */ /* 0x040fe60000041834 */
[----:B------:R-:W-:Y:S01]  /*24640*/  MUFU.EX2 R200, R200 ;  /* 0x000000c800c87308 */ /* 0x000fe20000000800 */
[C---:B------:R-:W-:Y:S01]  /*24650*/  FMUL.FTZ R130, R0.reuse, R130 ;  /* 0x0000008200827220 */ /* 0x040fe20000410000 */
[----:B------:R-:W-:Y:S01]  /*24660*/  FMUL.FTZ R131, R0, R131 ;  /* 0x0000008300837220 */ /* 0x000fe20000410000 */
[--C-:B------:R-:W-:Y:S01]  /*24670*/  FFMA.FTZ R201, R224, UR4, -R191.reuse ;  /* 0x00000004e0c97c23 */ /* 0x100fe200080108bf */
[----:B------:R-:W-:Y:S01]  /*24680*/  FFMA.FTZ R222, R222, UR4, -R191 ;  /* 0x00000004dede7c23 */ /* 0x000fe200080108bf */
[--C-:B------:R-:W-:Y:S01]  /*24690*/  FFMA.FTZ R203, R214, UR4, -R169.reuse ;  /* 0x00000004d6cb7c23 */ /* 0x100fe200080108a9 */
[C---:B------:R-:W-:Y:S01]  /*246a0*/  HMMA.16816.F32.BF16 R56, R160.reuse, R134, R56 ;  /* 0x00000086a038723c */ /* 0x040fe20000041838 */
[----:B------:R-:W2:Y:S03]  /*246b0*/  LDSM.16.MT88.4 R132, [R217+0x14000] ;  /* 0x01400000d984783b */ /* 0x000ea60000004200 */
[----:B------:R-:W-:Y:S01]  /*246c0*/  MUFU.EX2 R201, R201 ;  /* 0x000000c900c97308 */ /* 0x000fe20000000800 */
[----:B------:R-:W-:Y:S01]  /*246d0*/  FFMA.FTZ R212, R212, UR4, -R169 ;  /* 0x00000004d4d47c23 */ /* 0x000fe200080108a9 */
[--C-:B------:R-:W-:Y:S01]  /*246e0*/  FFMA.FTZ R205, R210, UR4, -R191.reuse ;  /* 0x00000004d2cd7c23 */ /* 0x100fe200080108bf */
[----:B------:R-:W-:Y:S01]  /*246f0*/  FFMA.FTZ R206, R206, UR4, -R191 ;  /* 0x00000004cece7c23 */ /* 0x000fe200080108bf */
[--C-:B------:R-:W-:Y:S01]  /*24700*/  FFMA.FTZ R207, R208, UR4, -R169.reuse ;  /* 0x00000004d0cf7c23 */ /* 0x100fe200080108a9 */
[C---:B------:R-:W-:Y:S05]  /*24710*/  HMMA.16816.F32.BF16 R60, R160.reuse, R140, R60 ;  /* 0x0000008ca03c723c */ /* 0x040fea000004183c */
[----:B------:R-:W-:Y:S01]  /*24720*/  MUFU.EX2 R222, R222 ;  /* 0x000000de00de7308 */ /* 0x000fe20000000800 */
[----:B------:R-:W-:Y:S01]  /*24730*/  FFMA.FTZ R204, R204, UR4, -R169 ;  /* 0x00000004cccc7c23 */ /* 0x000fe200080108a9 */
[----:B------:R-:W-:Y:S01]  /*24740*/  FFMA.FTZ R196, R196, UR4, -R191 ;  /* 0x00000004c4c47c23 */ /* 0x000fe200080108bf */
[----:B------:R-:W-:Y:S01]  /*24750*/  FFMA.FTZ R198, R198, UR4, -R169 ;  /* 0x00000004c6c67c23 */ /* 0x000fe200080108a9 */
[--C-:B------:R-:W-:Y:S01]  /*24760*/  FFMA.FTZ R194, R194, UR4, -R191.reuse ;  /* 0x00000004c2c27c23 */ /* 0x100fe200080108bf */
[C---:B------:R-:W-:Y:S01]  /*24770*/  HMMA.16816.F32.BF16 R64, R160.reuse, R142, R64 ;  /* 0x0000008ea040723c */ /* 0x040fe20000041840 */
[----:B------:R-:W3:Y:S04]  /*24780*/  LDSM.16.MT88.4 R140, [R181+0x4000] ;  /* 0x00400000b58c783b */ /* 0x000ee80000004200 */
[----:B------:R-:W-:Y:S01]  /*24790*/  MUFU.EX2 R203, R203 ;  /* 0x000000cb00cb7308 */ /* 0x000fe20000000800 */
[----:B------:R-:W-:Y:S01]  /*247a0*/  FFMA.FTZ R209, R192, UR4, -R191 ;  /* 0x00000004c0d17c23 */ /* 0x000fe200080108bf */
[----:B------:R-:W-:Y:S01]  /*247b0*/  FFMA.FTZ R192, R168, UR4, -R169 ;  /* 0x00000004a8c07c23 */ /* 0x000fe200080108a9 */
[--C-:B------:R-:W-:Y:S01]  /*247c0*/  FFMA.FTZ R190, R190, UR4, -R191.reuse ;  /* 0x00000004bebe7c23 */ /* 0x100fe200080108bf */
[----:B------:R-:W-:Y:S01]  /*247d0*/  FFMA.FTZ R191, R171, UR4, -R191 ;  /* 0x00000004abbf7c23 */ /* 0x000fe200080108bf */
[--C-:B------:R-:W-:Y:S01]  /*247e0*/  FFMA.FTZ R167, R167, UR4, -R169.reuse ;  /* 0x00000004a7a77c23 */ /* 0x100fe200080108a9 */
[--C-:B------:R-:W-:Y:S01]  /*247f0*/  FFMA.FTZ R166, R166, UR4, -R169.reuse ;  /* 0x00000004a6a67c23 */ /* 0x100fe200080108a9 */
[----:B------:R-:W-:Y:S03]  /*24800*/  FFMA.FTZ R169, R165, UR4, -R169 ;  /* 0x00000004a5a97c23 */ /* 0x000fe600080108a9 */
[----:B------:R-:W-:Y:S01]  /*24810*/  MUFU.EX2 R212, R212 ;  /* 0x000000d400d47308 */ /* 0x000fe20000000800 */
[----:B------:R-:W-:Y:S01]  /*24820*/  FFMA.FTZ R189, R2, R239, R189 ;  /* 0x000000ef02bd7223 */ /* 0x000fe200000100bd */
[----:B------:R-:W-:Y:S01]  /*24830*/  FFMA.FTZ R187, R0, R237, R187 ;  /* 0x000000ed00bb7223 */ /* 0x000fe200000100bb */
[C---:B-1----:R-:W-:Y:S03]  /*24840*/  HMMA.16816.F32.BF16 R68, R160.reuse, R136, R68 ;  /* 0x00000088a044723c */ /* 0x042fe60000041844 */
[----:B------:R-:W-:Y:S01]  /*24850*/  MOV R0, R3 ;  /* 0x0000000300007202 */ /* 0x000fe20000000f00 */
[----:B------:R-:W-:Y:S03]  /*24860*/  FADD.FTZ R188, R188, R189 ;  /* 0x000000bdbcbc7221 */ /* 0x000fe60000010000 */
[----:B------:R-:W-:Y:S01]  /*24870*/  MUFU.EX2 R205, R205 ;  /* 0x000000cd00cd7308 */ /* 0x000fe20000000800 */
[----:B------:R-:W-:Y:S01]  /*24880*/  FADD.FTZ R186, R186, R187 ;  /* 0x000000bbbaba7221 */ /* 0x000fe20000010000 */
[C---:B------:R-:W-:Y:S01]  /*24890*/  HMMA.16816.F32.BF16 R72, R160.reuse, R138, R72 ;  /* 0x0000008aa048723c */ /* 0x040fe20000041848 */
[----:B------:R-:W1:Y:S02]  /*248a0*/  LDSM.16.MT88.4 R136, [R180+0x4000] ;  /* 0x00400000b488783b */ /* 0x000e640000004200 */
[----:B------:R-:W-:Y:S01]  /*248b0*/  FADD.FTZ R185, R185, R188 ;  /* 0x000000bcb9b97221 */ /* 0x000fe20000010000 */
[----:B------:R-:W-:Y:S04]  /*248c0*/  FADD.FTZ R183, R183, R186 ;  /* 0x000000bab7b77221 */ /* 0x000fe80000010000 */
[----:B------:R-:W-:Y:S01]  /*248d0*/  MUFU.EX2 R206, R206 ;  /* 0x000000ce00ce7308 */ /* 0x000fe20000000800 */
[----:B------:R-:W-:Y:S01]  /*248e0*/  FADD.FTZ R184, R184, R185 ;  /* 0x000000b9b8b87221 */ /* 0x000fe20000010000 */
[C---:B--2---:R-:W-:Y:S03]  /*248f0*/  HMMA.16816.F32.BF16 R76, R160.reuse, R132, R76 ;  /* 0x00000084a04c723c */ /* 0x044fe6000004184c */
[----:B------:R-:W-:Y:S05]  /*24900*/  FADD.FTZ R182, R182, R183 ;  /* 0x000000b7b6b67221 */ /* 0x000fea0000010000 */
[----:B------:R-:W-:Y:S01]  /*24910*/  MUFU.EX2 R207, R207 ;  /* 0x000000cf00cf7308 */ /* 0x000fe20000000800 */
[C---:B------:R-:W-:Y:S01]  /*24920*/  HMMA.16816.F32.BF16 R80, R160.reuse, R134, R80 ;  /* 0x00000086a050723c */ /* 0x040fe20000041850 */
[----:B------:R-:W2:Y:S08]  /*24930*/  LDSM.16.MT88.4 R132, [R221+0x16000] ;  /* 0x01600000dd84783b */ /* 0x000eb00000004200 */
[----:B------:R-:W-:Y:S01]  /*24940*/  MUFU.EX2 R204, R204 ;  /* 0x000000cc00cc7308 */ /* 0x000fe20000000800 */
[C---:B---3--:R-:W-:Y:S09]  /*24950*/  HMMA.16816.F32.BF16 R84, R160.reuse, R140, R84 ;  /* 0x0000008ca054723c */ /* 0x048ff20000041854 */
[----:B------:R-:W-:Y:S01]  /*24960*/  MUFU.EX2 R196, R196 ;  /* 0x000000c400c47308 */ /* 0x000fe20000000800 */
[C---:B------:R-:W-:Y:S01]  /*24970*/  HMMA.16816.F32.BF16 R88, R160.reuse, R142, R88 ;  /* 0x0000008ea058723c */ /* 0x040fe20000041858 */
[----:B------:R-:W3:Y:S08]  /*24980*/  LDSM.16.MT88.4 R140, [R217+0x16000] ;  /* 0x01600000d98c783b */ /* 0x000ef00000004200 */
[----:B------:R-:W-:Y:S01]  /*24990*/  MUFU.EX2 R198, R198 ;  /* 0x000000c600c67308 */ /* 0x000fe20000000800 */
[C---:B-1----:R-:W-:Y:S09]  /*249a0*/  HMMA.16816.F32.BF16 R92, R160.reuse, R136, R92 ;  /* 0x00000088a05c723c */ /* 0x042ff2000004185c */
[----:B------:R-:W-:Y:S01]  /*249b0*/  MUFU.EX2 R194, R194 ;  /* 0x000000c200c27308 */ /* 0x000fe20000000800 */
[C---:B------:R-:W-:Y:S01]  /*249c0*/  HMMA.16816.F32.BF16 R96, R160.reuse, R138, R96 ;  /* 0x0000008aa060723c */ /* 0x040fe20000041860 */
[----:B------:R-:W1:Y:S08]  /*249d0*/  LDSM.16.MT88.4 R136, [R181+0x6000] ;  /* 0x00600000b588783b */ /* 0x000e700000004200 */
[----:B------:R-:W4:Y:S01]  /*249e0*/  MUFU.EX2 R209, R209 ;  /* 0x000000d100d17308 */ /* 0x000f220000000800 */
[C---:B--2---:R-:W-:Y:S09]  /*249f0*/  HMMA.16816.F32.BF16 R100, R160.reuse, R132, R100 ;  /* 0x00000084a064723c */ /* 0x044ff20000041864 */
[----:B------:R-:W-:Y:S01]  /*24a00*/  MUFU.EX2 R192, R192 ;  /* 0x000000c000c07308 */ /* 0x000fe20000000800 */
[C---:B------:R-:W-:Y:S01]  /*24a10*/  HMMA.16816.F32.BF16 R104, R160.reuse, R134, R104 ;  /* 0x00000086a068723c */ /* 0x040fe20000041868 */
[----:B------:R-:W2:Y:S08]  /*24a20*/  LDSM.16.MT88.4 R132, [R180+0x6000] ;  /* 0x00600000b484783b */ /* 0x000eb00000004200 */
[----:B------:R-:W-:Y:S01]  /*24a30*/  MUFU.EX2 R167, R167 ;  /* 0x000000a700a77308 */ /* 0x000fe20000000800 */
[----:B----4-:R-:W-:Y:S01]  /*24a40*/  F2FP.BF16.F32.PACK_AB R168, R209, R194 ;  /* 0x000000c2d1a8723e */ /* 0x010fe200000010ff */
[C---:B---3--:R-:W-:Y:S08]  /*24a50*/  HMMA.16816.F32.BF16 R108, R160.reuse, R140, R108 ;  /* 0x0000008ca06c723c */ /* 0x048ff0000004186c */
[----:B------:R-:W-:Y:S01]  /*24a60*/  MUFU.EX2 R190, R190 ;  /* 0x000000be00be7308 */ /* 0x000fe20000000800 */
[C---:B------:R-:W-:Y:S01]  /*24a70*/  HMMA.16816.F32.BF16 R112, R160.reuse, R142, R112 ;  /* 0x0000008ea070723c */ /* 0x040fe20000041870 */
[----:B------:R-:W-:Y:S08]  /*24a80*/  LDSM.16.MT88.4 R140, [R217+0x10800] ;  /* 0x01080000d98c783b */ /* 0x000ff00000004200 */
[----:B------:R-:W3:Y:S01]  /*24a90*/  MUFU.EX2 R191, R191 ;  /* 0x000000bf00bf7308 */ /* 0x000ee20000000800 */
[C---:B-1----:R-:W-:Y:S09]  /*24aa0*/  HMMA.16816.F32.BF16 R116, R160.reuse, R136, R116 ;  /* 0x00000088a074723c */ /* 0x042ff20000041874 */
[----:B------:R-:W-:Y:S01]  /*24ab0*/  MUFU.EX2 R166, R166 ;  /* 0x000000a600a67308 */ /* 0x000fe20000000800 */
[C---:B------:R-:W-:Y:S01]  /*24ac0*/  HMMA.16816.F32.BF16 R120, R160.reuse, R138, R120 ;  /* 0x0000008aa078723c */ /* 0x040fe20000041878 */
[----:B------:R-:W1:Y:S08]  /*24ad0*/  LDSM.16.MT88.4 R136, [R221+0x10800] ;  /* 0x01080000dd88783b */ /* 0x000e700000004200 */
[----:B------:R4:W5:Y:S01]  /*24ae0*/  MUFU.EX2 R165, R169 ;  /* 0x000000a900a57308 */ /* 0x0009620000000800 */
[----:B---3--:R-:W-:Y:S01]  /*24af0*/  F2FP.BF16.F32.PACK_AB R170, R191, R190 ;  /* 0x000000bebfaa723e */ /* 0x008fe200000010ff */
        /* <DEDUP_REMOVED lines=10> */
[----:B------:R-:W-:Y:S01]  /*24ba0*/  FADD.FTZ R198, R198, R195 ;  /* 0x000000c3c6c67221 */ /* 0x000fe20000010000 */
[----:B----4-:R-:W-:Y:S01]  /*24bb0*/  F2FP.BF16.F32.PACK_AB R169, R167, R192 ;  /* 0x000000c0a7a9723e */ /* 0x010fe200000010ff */
[----:B------:R-:W-:Y:S01]  /*24bc0*/  FADD.FTZ R197, R197, R196 ;  /* 0x000000c4c5c57221 */ /* 0x000fe20000010000 */
[----:B-----5:R-:W-:Y:S01]  /*24bd0*/  F2FP.BF16.F32.PACK_AB R171, R165, R166 ;  /* 0x000000a6a5ab723e */ /* 0x020fe200000010ff */
        /* <DEDUP_REMOVED lines=161> */
.L_x_2952:
        /* <DEDUP_REMOVED lines=346> */
.L_x_2958:
[----:B------:R-:W-:Y:S05]  /*26b90*/  BSYNC.RECONVERGENT B0 ;  /* 0x0000000000007941 */ /* 0x000fea0003800200 */
.L_x_2957:
        /* <DEDUP_REMOVED lines=43> */
.L_x_2960:
[----:B------:R-:W-:Y:S05]  /*26e50*/  BSYNC.RECONVERGENT B0 ;  /* 0x0000000000007941 */ /* 0x000fea0003800200 */
.L_x_2959:
        /* <DEDUP_REMOVED lines=26> */
.L_x_2962:
[----:B------:R-:W-:Y:S05]  /*27000*/  BSYNC.RECONVERGENT B0 ;  /* 0x0000000000007941 */ /* 0x000fea0003800200 */
.L_x_2961:
        /* <DEDUP_REMOVED lines=26> */
.L_x_2964:
[----:B------:R-:W-:Y:S05]  /*271b0*/  BSYNC.RECONVERGENT B0 ;  /* 0x0000000000007941 */ /* 0x000fea0003800200 */
.L_x_2963:
        /* <DEDUP_REMOVED lines=26> */
.L_x_2965:
        /* <DEDUP_REMOVED lines=10> */
.L_x_4075:


//--------------------- .text._ZN5flash24flash_fwd_splitkv_kernelI23Flash_fwd_kernel_traitsILi256ELi64ELi64ELi4ELb0ELb0EN7cutlass10bfloat16_tE19Flash_kernel_traitsILi256ELi64ELi64ELi4ES3_EELb1ELb0ELb0ELb0ELb1ELb0ELb1ELb0EEEvNS_16Flash_fwd_paramsE --------------------------
	.section	.text._ZN5flash24flash_fwd_splitkv_kernelI23Flash_fwd_kernel_traitsILi256ELi64ELi64ELi4ELb0ELb0EN7cutlass10bfloat16_tE19Flash_kernel_traitsILi256ELi64ELi64ELi4ES3_EELb1ELb0ELb0ELb0ELb1ELb0ELb1ELb0EEEvNS_16Flash_fwd_paramsE,"ax",@progbits
	.align	128
        .global         _ZN5flash24flash_fwd_splitkv_kernelI23Flash_fwd_kernel_traitsILi256ELi64ELi64ELi4ELb0ELb0EN7cutlass10bfloat16_tE19Flash_kernel_traitsILi256ELi64ELi64ELi4ES3_EELb1ELb0ELb0ELb0ELb1ELb0ELb1ELb0EEEvNS_16Flash_fwd_paramsE
        .type           _ZN5flash24flash_fwd_splitkv_kernelI23Flash_fwd_kernel_traitsILi256ELi64ELi64ELi4ELb0ELb0EN7cutlass10bfloat16_tE19Flash_kernel_traitsILi256ELi64ELi64ELi4ES3_EELb1ELb0ELb0ELb0ELb1ELb0ELb1ELb0EEEvNS_16Flash_fwd_paramsE,@function
        .size           _ZN5flash24flash_fwd_splitkv_kernelI23Flash_fwd_kernel_traitsILi256ELi64ELi64ELi4ELb0ELb0EN7cutlass10bfloat16_tE19Flash_kernel_traitsILi256ELi64ELi64ELi4ES3_EELb1ELb0ELb0ELb0ELb1ELb0ELb1ELb0EEEvNS_16Flash_fwd_paramsE,(.L_x_4076 - _ZN5flash24flash_fwd_splitkv_kernelI23Flash_fwd_kernel_traitsILi256ELi64ELi64ELi4ELb0ELb0EN7cutlass10bfloat16_tE19Flash_kernel_traitsILi256ELi64ELi64ELi4ES3_EELb1ELb0ELb0ELb0ELb1ELb0ELb1ELb0EEEvNS_16Flash_fwd_paramsE)
        .other          _ZN5flash24flash_fwd_splitkv_kernelI23Flash_fwd_kernel_traitsILi256ELi64ELi64ELi4ELb0ELb0EN7cutlass10bfloat16_tE19Flash_kernel_traitsILi256ELi64ELi64ELi4ES3_EELb1ELb0ELb0ELb0ELb1ELb0ELb1ELb0EEEvNS_16Flash_fwd_paramsE,@"STO_CUDA_ENTRY STV_DEFAULT"
_ZN5flash24flash_fwd_splitkv_kernelI23Flash_fwd_kernel_traitsILi256ELi64ELi64ELi4ELb0ELb0EN7cutlass10bfloat16_tE19Flash_kernel_traitsILi256ELi64ELi64ELi4ES3_EELb1ELb0ELb0ELb0ELb1ELb0ELb1ELb0EEEvNS_16Flash_fwd_paramsE:
.text._ZN5flash24flash_fwd_splitkv_kernelI23Flash_fwd_kernel_traitsILi256ELi64ELi64ELi4ELb0ELb0EN7cutlass10bfloat16_tE19Flash_kernel_traitsILi256ELi64ELi64ELi4ES3_EELb1ELb0ELb0ELb0ELb1ELb0ELb1ELb0EEEvNS_16Flash_fwd_paramsE:
[----:B------:R-:W-:Y:S01]  /*0000*/  LDC R1, c[0x0][0x37c] ;  /* 0x0000df00ff017b82 */ /* 0x000fe20000000800 */
[----:B------:R-:W1:Y:S07]  /*0010*/  LDCU UR6, c[0x0][0x3e0] ;  /* 0x00007c00ff0677ac */ /* 0x000e6e0008000800 */
[----:B------:R-:W2:Y:S01]  /*0020*/  S2UR UR28, SR_CTAID.Z ;  /* 0x00000000001c79c3 */ /* 0x000ea20000002700 */
[----:B------:R-:W3:Y:S01]  /*0030*/  LDCU.64 UR10, c[0x0][0x470] ;  /* 0x00008e00ff0a77ac */ /* 0x000ee20008000a00 */
[----:B------:R-:W4:Y:S01]  /*0040*/  LDCU.64 UR8, c[0x0][0x460] ;  /* 0x00008c00ff0877ac */ /* 0x000f220008000a00 */
[----:B------:R-:W5:Y:S01]  /*0050*/  LDCU.64 UR14, c[0x0][0x460] ;  /* 0x00008c00ff0e77ac */ /* 0x000f620008000a00 */
[----:B------:R-:W5:Y:S01]  /*0060*/  LDCU.64 UR22, c[0x0][0x358] ;  /* 0x00006b00ff1677ac */ /* 0x000f620008000a00 */
[----:B-1----:R-:W1:Y:S01]  /*0070*/  I2F.U32.RP R2, UR6 ;  /* 0x0000000600027d06 */ /* 0x002e620008209000 */
[----:B------:R-:W-:-:S02]  /*0080*/  UISETP.NE.U32.AND UP0, UPT, UR6, URZ, UPT ;  /* 0x000000ff0600728c */ /* 0x000fc4000bf05070 */
[----:B---3--:R-:W-:-:S04]  /*0090*/  UISETP.NE.U32.AND UP2, UPT, UR10, URZ, UPT ;  /* 0x000000ff0a00728c */ /* 0x008fc8000bf45070 */
[----:B------:R-:W-:Y:S01]  /*00a0*/  UISETP.NE.AND.EX UP2, UPT, UR11, URZ, UPT, UP2 ;  /* 0x000000ff0b00728c */ /* 0x000fe2000bf45320 */
[----:B----4-:R-:W-:Y:S01]  /*00b0*/  ISETP.NE.U32.AND P3, PT, RZ, UR8, PT ;  /* 0x00000008ff007c0c */ /* 0x010fe2000bf65070 */
[----:B------:R-:W-:-:S03]  /*00c0*/  UISETP.NE.U32.AND UP3, UPT, UR8, URZ, UPT ;  /* 0x000000ff0800728c */ /* 0x000fc6000bf65070 */
[----:B------:R-:W-:Y:S01]  /*00d0*/  ISETP.NE.AND.EX P3, PT, RZ, UR9, PT, P3 ;  /* 0x00000009ff007c0c */ /* 0x000fe2000bf65330 */
[----:B------:R-:W-:Y:S01]  /*00e0*/  UISETP.NE.AND.EX UP3, UPT, UR9, URZ, UPT, UP3 ;  /* 0x000000ff0900728c */ /* 0x000fe2000bf65330 */
[----:B-1----:R-:W1:Y:S01]  /*00f0*/  MUFU.RCP R0, R2 ;  /* 0x0000000200007308 */ /* 0x002e620000001000 */
[----:B------:R-:W-:-:S04]  /*0100*/  PLOP3.LUT P0, PT, PT, PT, UP2, 0x80, 0x8 ;  /* 0x000000000008781c */ /* 0x000fc80003f0f028 */
[----:B------:R-:W-:Y:S01]  /*0110*/  PLOP3.LUT P1, PT, PT, PT, UP3, 0x80, 0x8 ;  /* 0x000000000008781c */ /* 0x000fe20003f2f038 */
[----:B-1----:R-:W-:-:S06]  /*0120*/  VIADD R0, R0, 0xffffffe ;  /* 0x0ffffffe00007836 */ /* 0x002fcc0000000000 */
[----:B------:R-:W1:Y:S02]  /*0130*/  F2I.FTZ.U32.TRUNC.NTZ R0, R0 ;  /* 0x0000000000007305 */ /* 0x000e64000021f000 */
[----:B-1----:R-:W-:-:S13]  /*0140*/  R2UR UR5, R0 ;  /* 0x00000000000572ca */ /* 0x002fda00000e0000 */
[----:B------:R-:W-:-:S04]  /*0150*/  UIADD3 UR4, UPT, UPT, URZ, -UR5, URZ ;  /* 0x80000005ff047290 */ /* 0x000fc8000fffe0ff */
[----:B------:R-:W-:-:S03]  /*0160*/  UIMAD UR7, UR4, UR6, URZ ;  /* 0x00000006040772a4 */ /* 0x000fc6000f8e02ff */
[----:B------:R-:W-:Y:S02]  /*0170*/  UMOV UR4, URZ ;  /* 0x000000ff00047c82 */ /* 0x000fe40008000000 */
[----:B------:R-:W-:-:S04]  /*0180*/  UIMAD.WIDE.U32 UR4, UR5, UR7, UR4 ;  /* 0x00000007050472a5 */ /* 0x000fc8000f8e0004 */
[----:B--2---:R-:W-:Y:S02]  /*0190*/  UIMAD.WIDE.U32 UR18, UR5, UR28, URZ ;  /* 0x0000001c051272a5 */ /* 0x004fe4000f8e00ff */
[----:B------:R-:W1:Y:S02]  /*01a0*/  LDCU.U8 UR7, c[0x0][0x532] ;  /* 0x0000a640ff0777ac */ /* 0x000e640008000000 */
[----:B------:R-:W-:-:S03]  /*01b0*/  UIADD3 UR12, UPT, UPT, -UR19, URZ, URZ ;  /* 0x000000ff130c7290 */ /* 0x000fc6000fffe1ff */
[----:B------:R-:W2:Y:S01]  /*01c0*/  LDCU.64 UR4, c[0x0][0x468] ;  /* 0x00008d00ff0477ac */ /* 0x000ea20008000a00 */
[----:B------:R-:W-:-:S04]  /*01d0*/  UIMAD UR12, UR6, UR12, UR28 ;  /* 0x0000000c060c72a4 */ /* 0x000fc8000f8e021c */
[----:B------:R-:W-:Y:S02]  /*01e0*/  UISETP.GE.U32.AND UP4, UPT, UR12, UR6, UPT ;  /* 0x000000060c00728c */ /* 0x000fe4000bf86070 */
[----:B--2---:R-:W-:-:S09]  /*01f0*/  UISETP.EQ.U32.AND UP5, UPT, UR4, URZ, UPT ;  /* 0x000000ff0400728c */ /* 0x004fd2000bfa2070 */
[----:B------:R-:W-:Y:S02]  /*0200*/  @UP4 UIADD3 UR12, UPT, UPT, UR12, -UR6, URZ ;  /* 0x800000060c0c4290 */ /* 0x000fe4000fffe0ff */
[----:B------:R-:W-:Y:S02]  /*0210*/  @UP4 UIADD3 UR19, UPT, UPT, UR19, 0x1, URZ ;  /* 0x0000000113134890 */ /* 0x000fe4000fffe0ff */
[----:B------:R-:W-:Y:S02]  /*0220*/  UISETP.GE.U32.AND UP1, UPT, UR12, UR6, UPT ;  /* 0x000000060c00728c */ /* 0x000fe4000bf26070 */
[----:B-1----:R-:W-:-:S04]  /*0230*/  UISETP.NE.AND UP4, UPT, UR7, URZ, UPT ;  /* 0x000000ff0700728c */ /* 0x002fc8000bf85270 */
[----:B------:R-:W-:-:S05]  /*0240*/  UISETP.EQ.OR.EX UP5, UPT, UR5, URZ, !UP4, UP5 ;  /* 0x000000ff0500728c */ /* 0x000fca000e7a2750 */
[----:B------:R-:W-:Y:S01]  /*0250*/  @UP1 UIADD3 UR19, UPT, UPT, UR19, 0x1, URZ ;  /* 0x0000000113131890 */ /* 0x000fe2000fffe0ff */
[----:B------:R-:W-:Y:S01]  /*0260*/  PLOP3.LUT P2, PT, PT, PT, UP5, 0x80, 0x8 ;  /* 0x000000000008781c */ /* 0x000fe20003f4f058 */
[----:B------:R-:W-:-:S04]  /*0270*/  @!UP0 ULOP3.LUT UR19, URZ, UR6, URZ, 0x33, !UPT ;  /* 0x00000006ff138292 */ /* 0x000fc8000f8e33ff */
[----:B------:R-:W-:Y:S02]  /*0280*/  USHF.L.U32 UR9, UR19, 0x2, URZ ;  /* 0x0000000213097899 */ /* 0x000fe400080006ff */
[----:B------:R-:W-:Y:S02]  /*0290*/  USHF.R.U32.HI UR8, URZ, 0x1e, UR19 ;  /* 0x0000001eff087899 */ /* 0x000fe40008011613 */
[----:B------:R-:W-:Y:S02]  /*02a0*/  @UP2 UIADD3 UR12, UP0, UPT, UR9, UR10, URZ ;  /* 0x0000000a090c2290 */ /* 0x000fe4000ff1e0ff */
[----:B------:R-:W-:Y:S02]  /*02b0*/  UIADD3 UR7, UP1, UPT, UR9, UR4, URZ ;  /* 0x0000000409077290 */ /* 0x000fe4000ff3e0ff */
[----:B-----5:R-:W-:Y:S02]  /*02c0*/  UIMAD.WIDE.U32 UR14, UR19, 0x4, UR14 ;  /* 0x00000004130e78a5 */ /* 0x020fe4000f8e000e */
[----:B------:R-:W-:-:S02]  /*02d0*/  @UP2 UIADD3.X UR13, UPT, UPT, UR8, UR11, URZ, UP0, !UPT ;  /* 0x0000000b080d2290 */ /* 0x000fc400087fe4ff */
[----:B------:R-:W-:Y:S01]  /*02e0*/  UIADD3.X UR10, UPT, UPT, UR8, UR5, URZ, UP1, !UPT ;  /* 0x00000005080a7290 */ /* 0x000fe20008ffe4ff */
[----:B------:R-:W-:Y:S02]  /*02f0*/  IMAD.U32 R6, RZ, RZ, UR7 ;  /* 0x00000007ff067e24 */ /* 0x000fe4000f8e00ff */
[----:B------:R-:W-:Y:S02]  /*0300*/  IMAD.U32 R10, RZ, RZ, UR14 ;  /* 0x0000000eff0a7e24 */ /* 0x000fe4000f8e00ff */
[----:B------:R-:W-:Y:S02]  /*0310*/  IMAD.U32 R11, RZ, RZ, UR15 ;  /* 0x0000000fff0b7e24 */ /* 0x000fe4000f8e00ff */
[----:B------:R-:W-:Y:S02]  /*0320*/  IMAD.U32 R8, RZ, RZ, UR12 ;  /* 0x0000000cff087e24 */ /* 0x000fe4000f8e00ff */
[----:B------:R-:W-:Y:S01]  /*0330*/  IMAD.U32 R9, RZ, RZ, UR13 ;  /* 0x0000000dff097e24 */ /* 0x000fe2000f8e00ff */
[----:B------:R-:W2:Y:S01]  /*0340*/  @P3 LDG.E R4, desc[UR22][R10.64] ;  /* 0x000000160a043981 */ /* 0x000ea2000c1e1900 */
[----:B------:R-:W-:-:S03]  /*0350*/  IMAD.U32 R7, RZ, RZ, UR10 ;  /* 0x0000000aff077e24 */ /* 0x000fc6000f8e00ff */
[----:B------:R-:W3:Y:S04]  /*0360*/  @P1 LDG.E R0, desc[UR22][R10.64+0x4] ;  /* 0x000004160a001981 */ /* 0x000ee8000c1e1900 */
[----:B------:R-:W4:Y:S04]  /*0370*/  @P0 LDG.E R2, desc[UR22][R8.64] ;  /* 0x0000001608020981 */ /* 0x000f28000c1e1900 */
[----:B------:R-:W5:Y:S01]  /*0380*/  @!P2 LDG.E R3, desc[UR22][R6.64] ;  /* 0x000000160603a981 */ /* 0x000f62000c1e1900 */
[----:B------:R-:W1:Y:S01]  /*0390*/  S2UR UR11, SR_CTAID.X ;  /* 0x00000000000b79c3 */ /* 0x000e620000002500 */
[----:B------:R-:W-:Y:S01]  /*03a0*/  UISETP.NE.U32.AND UP0, UPT, UR4, URZ, UPT ;  /* 0x000000ff0400728c */ /* 0x000fe2000bf05070 */
[----:B------:R-:W-:Y:S01]  /*03b0*/  UMOV UR27, 0xffffffff ;  /* 0xffffffff001b7882 */ /* 0x000fe20000000000 */
[----:B------:R-:W-:-:S02]  /*03c0*/  UMOV UR16, 0xffffffff ;  /* 0xffffffff00107882 */ /* 0x000fc40000000000 */
[----:B------:R-:W-:Y:S01]  /*03d0*/  UISETP.NE.AND.EX UP0, UPT, UR5, URZ, UPT, UP0 ;  /* 0x000000ff0500728c */ /* 0x000fe2000bf05300 */
[----:B------:R-:W-:Y:S02]  /*03e0*/  UMOV UR7, URZ ;  /* 0x000000ff00077c82 */ /* 0x000fe40008000000 */
[----:B------:R-:W1:Y:S01]  /*03f0*/  S2UR UR10, SR_CTAID.Y ;  /* 0x00000000000a79c3 */ /* 0x000e620000002600 */
[----:B------:R-:W-:Y:S01]  /*0400*/  UIADD3 UR5, UPT, UPT, -UR19, URZ, URZ ;  /* 0x000000ff13057290 */ /* 0x000fe2000fffe1ff */
[----:B------:R-:W1:Y:S03]  /*0410*/  @!UP3 LDCU UR26, c[0x0][0x434] ;  /* 0x00008680ff1ab7ac */ /* 0x000e660008000800 */
[----:B------:R-:W-:-:S03]  /*0420*/  UIMAD UR28, UR6, UR5, UR28 ;  /* 0x00000005061c72a4 */ /* 0x000fc6000f8e021c */
[----:B------:R-:W1:Y:S01]  /*0430*/  @!UP0 LDCU UR12, c[0x0][0x438] ;  /* 0x00008700ff0c87ac */ /* 0x000e620008000800 */
[----:B--2---:R-:W-:Y:S02]  /*0440*/  @P3 R2UR UR27, R4 ;  /* 0x00000000041b32ca */ /* 0x004fe400000e0000 */
[----:B---3--:R-:W-:Y:S02]  /*0450*/  @P1 R2UR UR4, R0 ;  /* 0x00000000000412ca */ /* 0x008fe400000e0000 */
[----:B----4-:R-:W-:Y:S02]  /*0460*/  @P0 R2UR UR7, R2 ;  /* 0x00000000020702ca */ /* 0x010fe400000e0000 */
[----:B-----5:R-:W-:-:S09]  /*0470*/  @!P2 R2UR UR16, R3 ;  /* 0x000000000310a2ca */ /* 0x020fd200000e0000 */
[----:B-1----:R-:W-:Y:S01]  /*0480*/  @UP3 UIADD3 UR26, UPT, UPT, UR4, -UR27, URZ ;  /* 0x8000001b041a3290 */ /* 0x002fe2000fffe0ff */
[----:B------:R-:W-:Y:S11]  /*0490*/  BRA.U !UP0, `(.L_x_2966) ;  /* 0x0000000108187547 */ /* 0x000ff6000b800000 */
[----:B------:R-:W-:-:S13]  /*04a0*/  PLOP3.LUT P0, PT, PT, PT, UP4, 0x80, 0x8 ;  /* 0x000000000008781c */ /* 0x000fda0003f0f048 */
[----:B------:R-:W2:Y:S04]  /*04b0*/  @P0 LDG.E R0, desc[UR22][R6.64+0x4] ;  /* 0x0000041606000981 */ /* 0x000ea8000c1e1900 */
[----:B------:R-:W3:Y:S01]  /*04c0*/  @!P0 LDG.E R2, desc[UR22][R6.64] ;  /* 0x0000001606028981 */ /* 0x000ee2000c1e1900 */
[----:B--2---:R-:W-:-:S13]  /*04d0*/  @P0 R2UR UR12, R0 ;  /* 0x00000000000c02ca */ /* 0x004fda00000e0000 */
[----:B------:R-:W-:-:S07]  /*04e0*/  @UP4 UIADD3 UR12, UPT, UPT, UR12, -UR16, URZ ;  /* 0x800000100c0c4290 */ /* 0x000fce000fffe0ff */
[----:B---3--:R-:W-:-:S15]  /*04f0*/  @!P0 R2UR UR12, R2 ;  /* 0x00000000020c82ca */ /* 0x008fde00000e0000 */
.L_x_2966:
[----:B------:R-:W1:Y:S02]  /*0500*/  LDCU.64 UR4, c[0x0][0x478] ;  /* 0x00008f00ff0477ac */ /* 0x000e640008000a00 */
[----:B-1----:R-:W-:-:S04]  /*0510*/  UISETP.NE.U32.AND UP2, UPT, UR4, URZ, UPT ;  /* 0x000000ff0400728c */ /* 0x002fc8000bf45070 */
[----:B------:R-:W-:-:S06]  /*0520*/  UISETP.NE.AND.EX UP2, UPT, UR5, URZ, UPT, UP2 ;  /* 0x000000ff0500728c */ /* 0x000fcc000bf45320 */
[----:B------:R-:W-:-:S05]  /*0530*/  PLOP3.LUT P0, PT, PT, PT, UP2, 0x80, 0x8 ;  /* 0x000000000008781c */ /* 0x000fca0003f0f028 */
[----:B------:R-:W-:Y:S01]  /*0540*/  @UP2 UIADD3 UR4, UP0, UPT, UR9, UR4, URZ ;  /* 0x0000000409042290 */ /* 0x000fe2000ff1e0ff */
[----:B------:R-:W1:Y:S03]  /*0550*/  @!UP2 LDCU UR13, c[0x0][0x43c] ;  /* 0x00008780ff0da7ac */ /* 0x000e660008000800 */
[----:B------:R-:W-:Y:S02]  /*0560*/  @UP2 UIADD3.X UR5, UPT, UPT, UR8, UR5, URZ, UP0, !UPT ;  /* 0x0000000508052290 */ /* 0x000fe400087fe4ff */
[----:B------:R-:W-:-:S04]  /*0570*/  IMAD.U32 R2, RZ, RZ, UR4 ;  /* 0x00000004ff027e24 */ /* 0x000fc8000f8e00ff */
[----:B------:R-:W-:-:S05]  /*0580*/  IMAD.U32 R3, RZ, RZ, UR5 ;  /* 0x00000005ff037e24 */ /* 0x000fca000f8e00ff */
[----:B------:R-:W2:Y:S01]  /*0590*/  @P0 LDG.E R0, desc[UR22][R2.64] ;  /* 0x0000001602000981 */ /* 0x000ea2000c1e1900 */
[----:B------:R-:W3:Y:S01]  /*05a0*/  @!UP2 LDCU.64 UR4, c[0x0][0x488] ;  /* 0x00009100ff04a7ac */ /* 0x000ee20008000a00 */
[----:B------:R-:W-:-:S04]  /*05b0*/  USHF.L.U32 UR24, UR11, 0x6, URZ ;  /* 0x000000060b187899 */ /* 0x000fc800080006ff */
[----:B------:R-:W-:Y:S02]  /*05c0*/  UISETP.GT.AND UP1, UPT, UR26, UR24, UPT ;  /* 0x000000181a00728c */ /* 0x000fe4000bf24270 */
[----:B---3--:R-:W-:-:S04]  /*05d0*/  @!UP2 UISETP.NE.U32.AND UP0, UPT, UR4, URZ, UPT ;  /* 0x000000ff0400a28c */ /* 0x008fc8000bf05070 */
[----:B------:R-:W-:-:S04]  /*05e0*/  @!UP2 UISETP.NE.AND.EX UP0, UPT, UR5, URZ, UPT, UP0 ;  /* 0x000000ff0500a28c */ /* 0x000fc8000bf05300 */
[----:B-1----:R-:W-:Y:S01]  /*05f0*/  @!UP2 USEL UR13, UR13, URZ, UP0 ;  /* 0x000000ff0d0da287 */ /* 0x002fe20008000000 */
[----:B--2---:R-:W-:Y:S02]  /*0600*/  @P0 R2UR UR25, R0 ;  /* 0x00000000001902ca */ /* 0x004fe400000e0000 */
[----:B------:R-:W-:-:S11]  /*0610*/  PLOP3.LUT P0, PT, PT, PT, UP1, 0x80, 0x8 ;  /* 0x000000000008781c */ /* 0x000fd60003f0f018 */
[----:B------:R-:W-:Y:S02]  /*0620*/  @UP2 UIADD3 UR25, UPT, UPT, UR25, -UR7, URZ ;  /* 0x8000000719192290 */ /* 0x000fe4000fffe0ff */
[----:B------:R-:W-:Y:S01]  /*0630*/  @!UP2 UIADD3 UR25, UPT, UPT, UR13, UR12, -UR7 ;  /* 0x0000000c0d19a290 */ /* 0x000fe2000fffe807 */
[----:B------:R-:W-:Y:S11]  /*0640*/  @!P0 EXIT ;  /* 0x000000000000894d */ /* 0x000ff60003800000 */
[----:B------:R-:W1:Y:S01]  /*0650*/  LDCU UR4, c[0x0][0x374] ;  /* 0x00006e80ff0477ac */ /* 0x000e620008000800 */
[----:B------:R-:W2:Y:S01]  /*0660*/  LDC R0, c[0x0][0x374] ;  /* 0x0000dd00ff007b82 */ /* 0x000ea20000000800 */
[----:B------:R-:W3:Y:S01]  /*0670*/  S2R R219, SR_TID.X ;  /* 0x0000000000db7919 */ /* 0x000ee20000002100 */
[----:B------:R-:W4:Y:S01]  /*0680*/  LDCU UR12, c[0x0][0x438] ;  /* 0x00008700ff0c77ac */ /* 0x000f220008000800 */
[----:B------:R-:W-:Y:S01]  /*0690*/  UMOV UR20, URZ ;  /* 0x000000ff00147c82 */ /* 0x000fe20008000000 */
[----:B------:R-:W-:-:S04]  /*06a0*/  UIADD3 UR11, UPT, UPT, UR11, 0x1, URZ ;  /* 0x000000010b0b7890 */ /* 0x000fc8000fffe0ff */
[----:B------:R-:W-:Y:S02]  /*06b0*/  ULEA UR11, UR11, -UR26, 0x6 ;  /* 0x8000001a0b0b7291 */ /* 0x000fe4000f8e30ff */
[----:B-1----:R-:W-:Y:S02]  /*06c0*/  UISETP.NE.AND UP1, UPT, UR4, URZ, UPT ;  /* 0x000000ff0400728c */ /* 0x002fe4000bf25270 */
[----:B----4-:R-:W-:Y:S01]  /*06d0*/  UIADD3 UR12, UPT, UPT, UR12, 0x3f, URZ ;  /* 0x0000003f0c0c7890 */ /* 0x010fe2000fffe0ff */
[----:B--2---:R-:W-:-:S03]  /*06e0*/  IABS R2, R0 ;  /* 0x0000000000027213 */ /* 0x004fc60000000000 */
[----:B------:R-:W-:Y:S01]  /*06f0*/  USHF.R.S32.HI UR5, URZ, 0x1f, UR12 ;  /* 0x0000001fff057899 */ /* 0x000fe2000801140c */
[----:B------:R-:W-:Y:S02]  /*0700*/  IABS R0, R0 ;  /* 0x0000000000007213 */ /* 0x000fe40000000000 */
[----:B------:R-:W-:Y:S01]  /*0710*/  R2UR UR13, R2 ;  /* 0x00000000020d72ca */ /* 0x000fe200000e0000 */
[----:B------:R-:W-:Y:S02]  /*0720*/  ULEA.HI UR5, UR5, UR12, URZ, 0x6 ;  /* 0x0000000c05057291 */ /* 0x000fe4000f8f30ff */
[----:B------:R-:W-:Y:S02]  /*0730*/  IMAD.MOV R0, RZ, RZ, -R0 ;  /* 0x000000ffff007224 */ /* 0x000fe400078e0a00 */
[----:B------:R-:W-:-:S03]  /*0740*/  ULEA.HI.SX32 UR14, UR5, UR4, 0x1a ;  /* 0x00000004050e7291 */ /* 0x000fc6000f8fd2ff */
        /* <DEDUP_REMOVED lines=13> */
[----:B------:R-:W-:-:S07]  /*0820*/  UIMAD.WIDE.U32 UR20, UR21, UR5, UR20 ;  /* 0x00000005151472a5 */ /* 0x000fce000f8e0014 */
[----:B------:R-:W-:Y:S02]  /*0830*/  UMOV UR5, UR21 ;  /* 0x0000001500057c82 */ /* 0x000fe40008000000 */
[----:B------:R-:W-:-:S07]  /*0840*/  UIMAD.WIDE.U32 UR20, UR5, UR12, URZ ;  /* 0x0000000c051472a5 */ /* 0x000fce000f8e00ff */
[----:B------:R-:W-:Y:S02]  /*0850*/  UMOV UR5, UR21 ;  /* 0x0000001500057c82 */ /* 0x000fe40008000000 */
[----:B------:R-:W-:Y:S02]  /*0860*/  UIMAD UR12, UR5, UR15, UR12 ;  /* 0x0000000f050c72a4 */ /* 0x000fe4000f8e020c */
[----:B------:R-:W1:Y:S02]  /*0870*/  LDCU UR21, c[0x0][0x508] ;  /* 0x0000a100ff1577ac */ /* 0x000e640008000800 */
[----:B------:R-:W-:-:S11]  /*0880*/  UISETP.GT.U32.AND UP0, UPT, UR13, UR12, UPT ;  /* 0x0000000c0d00728c */ /* 0x000fd6000bf04070 */
[----:B------:R-:W-:Y:S02]  /*0890*/  @!UP0 UIADD3 UR12, UPT, UPT, UR12, -UR13, URZ ;  /* 0x8000000d0c0c8290 */ /* 0x000fe4000fffe0ff */
[----:B------:R-:W-:Y:S02]  /*08a0*/  @!UP0 UIADD3 UR5, UPT, UPT, UR5, 0x1, URZ ;  /* 0x0000000105058890 */ /* 0x000fe4000fffe0ff */
[----:B------:R-:W-:Y:S02]  /*08b0*/  UISETP.GE.U32.AND UP2, UPT, UR12, UR13, UPT ;  /* 0x0000000d0c00728c */ /* 0x000fe4000bf46070 */
[----:B------:R-:W-:Y:S02]  /*08c0*/  UIADD3 UR12, UPT, UPT, UR25, 0x3f, URZ ;  /* 0x0000003f190c7890 */ /* 0x000fe4000fffe0ff */
[----:B------:R-:W-:Y:S02]  /*08d0*/  UISETP.GE.AND UP0, UPT, UR14, URZ, UPT ;  /* 0x000000ff0e00728c */ /* 0x000fe4000bf06270 */
[----:B------:R-:W-:-:S04]  /*08e0*/  USHF.R.S32.HI UR14, URZ, 0x1f, UR12 ;  /* 0x0000001fff0e7899 */ /* 0x000fc8000801140c */
[----:B------:R-:W-:Y:S02]  /*08f0*/  ULEA.HI UR14, UR14, UR12, URZ, 0x6 ;  /* 0x0000000c0e0e7291 */ /* 0x000fe4000f8f30ff */
[----:B------:R-:W-:Y:S02]  /*0900*/  @UP2 UIADD3 UR5, UPT, UPT, UR5, 0x1, URZ ;  /* 0x0000000105052890 */ /* 0x000fe4000fffe0ff */
[----:B-1----:R-:W-:-:S05]  /*0910*/  UIADD3 UR12, UPT, UPT, UR12, UR21, UR11 ;  /* 0x000000150c0c7290 */ /* 0x002fca000fffe00b */
[----:B------:R-:W-:Y:S01]  /*0920*/  UMOV UR13, UR5 ;  /* 0x00000005000d7c82 */ /* 0x000fe20008000000 */
[----:B------:R-:W-:Y:S02]  /*0930*/  USHF.R.S32.HI UR5, URZ, 0x6, UR14 ;  /* 0x00000006ff057899 */ /* 0x000fe4000801140e */
[----:B------:R-:W-:Y:S02]  /*0940*/  @!UP0 UIADD3 UR13, UPT, UPT, -UR13, URZ, URZ ;  /* 0x000000ff0d0d8290 */ /* 0x000fe4000fffe1ff */
[----:B------:R-:W-:Y:S02]  /*0950*/  @!UP1 ULOP3.LUT UR13, URZ, UR4, URZ, 0x33, !UPT ;  /* 0x00000004ff0d9292 */ /* 0x000fe4000f8e33ff */
[----:B------:R-:W-:Y:S01]  /*0960*/  IMAD.U32 R3, RZ, RZ, UR5 ;  /* 0x00000005ff037e24 */ /* 0x000fe2000f8e00ff */
[----:B------:R-:W-:Y:S02]  /*0970*/  USHF.R.S32.HI UR4, URZ, 0x1f, UR12 ;  /* 0x0000001fff047899 */ /* 0x000fe4000801140c */
[----:B------:R-:W-:Y:S01]  /*0980*/  UIMAD UR18, UR13, UR10, URZ ;  /* 0x0000000a0d1272a4 */ /* 0x000fe2000f8e02ff */
[----:B------:R-:W-:Y:S01]  /*0990*/  IMAD.U32 R0, RZ, RZ, UR13 ;  /* 0x0000000dff007e24 */ /* 0x000fe2000f8e00ff */
[----:B------:R-:W-:-:S04]  /*09a0*/  ULEA.HI UR4, UR4, UR12, URZ, 0x6 ;  /* 0x0000000c04047291 */ /* 0x000fc8000f8f30ff */
[----:B------:R-:W-:Y:S01]  /*09b0*/  VIADDMNMX R0, R0, UR18, R3, PT ;  /* 0x0000001200007c46 */ /* 0x000fe2000b800103 */
[----:B------:R-:W-:-:S03]  /*09c0*/  USHF.R.S32.HI UR4, URZ, 0x6, UR4 ;  /* 0x00000006ff047899 */ /* 0x000fc60008011404 */
[----:B------:R-:W-:-:S13]  /*09d0*/  R2UR UR20, R0 ;  /* 0x00000000001472ca */ /* 0x000fda00000e0000 */
[----:B------:R-:W-:-:S04]  /*09e0*/  UISETP.LT.AND UP0, UPT, UR20, UR4, UPT ;  /* 0x000000041400728c */ /* 0x000fc8000bf01270 */
[----:B------:R-:W-:-:S04]  /*09f0*/  USEL UR20, UR20, UR4, UP0 ;  /* 0x0000000414147287 */ /* 0x000fc80008000000 */
[----:B------:R-:W-:-:S09]  /*0a00*/  UISETP.GE.AND UP0, UPT, UR18, UR20, UPT ;  /* 0x000000141200728c */ /* 0x000fd2000bf06270 */
[----:B---3--:R-:W-:Y:S05]  /*0a10*/  BRA.U !UP0, `(.L_x_2967) ;  /* 0x00000005089c7547 */ /* 0x008fea000b800000 */
[----:B------:R-:W1:Y:S01]  /*0a20*/  LDCU.64 UR4, c[0x0][0x430] ;  /* 0x00008600ff0477ac */ /* 0x000e620008000a00 */
[C---:B------:R-:W-:Y:S01]  /*0a30*/  IMAD.SHL.U32 R3, R219.reuse, 0x10, RZ ;  /* 0x00000010db037824 */ /* 0x040fe200078e00ff */
[----:B------:R-:W-:Y:S01]  /*0a40*/  SHF.R.U32.HI R0, RZ, 0x4, R219 ;  /* 0x00000004ff007819 */ /* 0x000fe200000116db */
[C---:B------:R-:W-:Y:S01]  /*0a50*/  IMAD.SHL.U32 R4, R219.reuse, 0x4, RZ ;  /* 0x00000004db047824 */ /* 0x040fe200078e00ff */
[----:B------:R-:W2:Y:S01]  /*0a60*/  LDCU UR7, c[0x0][0x44c] ;  /* 0x00008980ff0777ac */ /* 0x000ea20008000800 */
[----:B------:R-:W-:Y:S02]  /*0a70*/  LOP3.LUT P2, R219, R219, 0xf, RZ, 0xc0, !PT ;  /* 0x0000000fdbdb7812 */ /* 0x000fe4000784c0ff */
[----:B------:R-:W-:Y:S01]  /*0a80*/  LOP3.LUT R3, R3, 0x3f00, RZ, 0xc0, !PT ;  /* 0x00003f0003037812 */ /* 0x000fe200078ec0ff */
[C---:B------:R-:W-:Y:S02]  /*0a90*/  VIADD R2, R0.reuse, 0x8 ;  /* 0x0000000800027836 */ /* 0x040fe40000000000 */
[C---:B------:R-:W-:Y:S01]  /*0aa0*/  VIADD R5, R0.reuse, 0x10 ;  /* 0x0000001000057836 */ /* 0x040fe20000000000 */
[----:B------:R-:W-:Y:S01]  /*0ab0*/  LOP3.LUT R3, R3, 0x3c, R4, 0xf8, !PT ;  /* 0x0000003c03037812 */ /* 0x000fe200078ef804 */
[----:B------:R-:W-:-:S02]  /*0ac0*/  VIADD R4, R0, 0x18 ;  /* 0x0000001800047836 */ /* 0x000fc40000000000 */
[----:B------:R-:W-:Y:S01]  /*0ad0*/  VIADD R6, R0, 0x20 ;  /* 0x0000002000067836 */ /* 0x000fe20000000000 */
[----:B-1----:R-:W-:-:S04]  /*0ae0*/  UIMAD UR4, UR10, UR4, UR19 ;  /* 0x000000040a0472a4 */ /* 0x002fc8000f8e0213 */
[----:B------:R-:W-:-:S04]  /*0af0*/  UIMAD UR4, UR4, UR6, UR28 ;  /* 0x00000006040472a4 */ /* 0x000fc8000f8e021c */
[----:B------:R-:W-:Y:S02]  /*0b00*/  UIMAD UR8, UR4, UR5, UR24 ;  /* 0x00000005040872a4 */ /* 0x000fe4000f8e0218 */
[----:B------:R-:W-:Y:S02]  /*0b10*/  UIADD3 UR24, UPT, UPT, -UR24, UR26, URZ ;  /* 0x0000001a18187290 */ /* 0x000fe4000fffe1ff */
[----:B--2---:R-:W-:Y:S01]  /*0b20*/  UIMAD UR9, UR8, UR7, URZ ;  /* 0x00000007080972a4 */ /* 0x004fe2000f8e02ff */
[----:B------:R-:W1:Y:S03]  /*0b30*/  LDCU.64 UR6, c[0x0][0x428] ;  /* 0x00008500ff0677ac */ /* 0x000e660008000a00 */
[----:B------:R-:W-:Y:S01]  /*0b40*/  ISETP.GE.AND P6, PT, R2, UR24, PT ;  /* 0x0000001802007c0c */ /* 0x000fe2000bfc6270 */
[----:B------:R-:W2:Y:S01]  /*0b50*/  LDCU.64 UR4, c[0x0][0x3f8] ;  /* 0x00007f00ff0477ac */ /* 0x000ea20008000a00 */
[----:B------:R-:W-:Y:S01]  /*0b60*/  IADD3 R2, P0, PT, R3, UR9, RZ ;  /* 0x0000000903027c10 */ /* 0x000fe2000ff1e0ff */
[----:B------:R-:W-:Y:S01]  /*0b70*/  IMAD.U32 R3, RZ, RZ, UR9 ;  /* 0x00000009ff037e24 */ /* 0x000fe2000f8e00ff */
[----:B------:R-:W-:-:S02]  /*0b80*/  ISETP.GE.OR P2, PT, R0, UR24, P2 ;  /* 0x0000001800007c0c */ /* 0x000fc40009746670 */
[C---:B------:R-:W-:Y:S02]  /*0b90*/  ISETP.GE.AND P1, PT, R0.reuse, UR24, PT ;  /* 0x0000001800007c0c */ /* 0x040fe4000bf26270 */
[----:B------:R-:W-:Y:S02]  /*0ba0*/  LEA.HI.X.SX32 R3, R3, RZ, 0x1, P0 ;  /* 0x000000ff03037211 */ /* 0x000fe400000f0eff */
[----:B------:R-:W-:Y:S02]  /*0bb0*/  P2R R7, PR, RZ, 0x4 ;  /* 0x00000004ff077803 */ /* 0x000fe40000000000 */
[----:B------:R-:W-:Y:S01]  /*0bc0*/  ISETP.GE.AND P5, PT, R5, UR24, PT ;  /* 0x0000001805007c0c */ /* 0x000fe2000bfa6270 */
[----:B------:R-:W-:Y:S01]  /*0bd0*/  VIADD R5, R0, 0x28 ;  /* 0x0000002800057836 */ /* 0x000fe20000000000 */
[----:B------:R-:W-:Y:S01]  /*0be0*/  ISETP.GE.AND P4, PT, R4, UR24, PT ;  /* 0x0000001804007c0c */ /* 0x000fe2000bf86270 */
[----:B------:R-:W-:Y:S01]  /*0bf0*/  VIADD R4, R0, 0x30 ;  /* 0x0000003000047836 */ /* 0x000fe20000000000 */
[----:B------:R-:W-:-:S02]  /*0c00*/  ISETP.GE.AND P3, PT, R6, UR24, PT ;  /* 0x0000001806007c0c */ /* 0x000fc4000bf66270 */
[----:B------:R-:W-:Y:S02]  /*0c10*/  ISETP.GE.AND P2, PT, R5, UR24, PT ;  /* 0x0000001805007c0c */ /* 0x000fe4000bf46270 */
[----:B--2---:R-:W-:-:S04]  /*0c20*/  LEA R8, P0, R2, UR4, 0x2 ;  /* 0x0000000402087c11 */ /* 0x004fc8000f8010ff */
[----:B------:R-:W-:Y:S01]  /*0c30*/  LEA.HI.X R9, R2, UR5, R3, 0x2, P0 ;  /* 0x0000000502097c11 */ /* 0x000fe200080f1403 */
[----:B------:R-:W-:Y:S01]  /*0c40*/  IMAD.U32 R2, RZ, RZ, UR8 ;  /* 0x00000008ff027e24 */ /* 0x000fe2000f8e00ff */
[C---:B------:R-:W-:Y:S01]  /*0c50*/  IADD3 R3, P0, PT, R0.reuse, UR8, RZ ;  /* 0x0000000800037c10 */ /* 0x040fe2000ff1e0ff */
[----:B------:R-:W-:Y:S02]  /*0c60*/  VIADD R0, R0, 0x38 ;  /* 0x0000003800007836 */ /* 0x000fe40000000000 */
[----:B------:R-:W-:Y:S01]  /*0c70*/  @!P1 STG.E.128 desc[UR22][R8.64], RZ ;  /* 0x000000ff08009986 */ /* 0x000fe2000c101d16 */
[----:B------:R-:W-:Y:S02]  /*0c80*/  LEA.HI.X.SX32 R2, R2, RZ, 0x1, P0 ;  /* 0x000000ff02027211 */ /* 0x000fe400000f0eff */
[C---:B-1----:R-:W-:Y:S01]  /*0c90*/  LEA R10, P0, R3.reuse, UR6, 0x2 ;  /* 0x00000006030a7c11 */ /* 0x042fe2000f8010ff */
[----:B------:R-:W-:Y:S03]  /*0ca0*/  @!P1 STG.E.128 desc[UR22][R8.64+0x100], RZ ;  /* 0x000100ff08009986 */ /* 0x000fe6000c101d16 */
[----:B------:R-:W-:Y:S01]  /*0cb0*/  LEA.HI.X R11, R3, UR7, R2, 0x2, P0 ;  /* 0x00000007030b7c11 */ /* 0x000fe200080f1402 */
[----:B------:R-:W-:Y:S01]  /*0cc0*/  @!P1 STG.E.128 desc[UR22][R8.64+0x200], RZ ;  /* 0x000200ff08009986 */ /* 0x000fe2000c101d16 */
[----:B------:R-:W-:-:S02]  /*0cd0*/  ISETP.NE.AND P0, PT, R7, RZ, PT ;  /* 0x000000ff0700720c */ /* 0x000fc40003f05270 */
[----:B------:R-:W-:Y:S01]  /*0ce0*/  P2R R2, PR, RZ, 0x40 ;  /* 0x00000040ff027803 */ /* 0x000fe20000000000 */
[----:B------:R-:W-:Y:S01]  /*0cf0*/  @!P1 STG.E.128 desc[UR22][R8.64+0x300], RZ ;  /* 0x000300ff08009986 */ /* 0x000fe2000c101d16 */
[----:B------:R-:W-:-:S03]  /*0d00*/  ISETP.GE.AND P1, PT, R4, UR24, PT ;  /* 0x0000001804007c0c */ /* 0x000fc6000bf26270 */
[----:B------:R-:W-:Y:S04]  /*0d10*/  @!P6 STG.E.128 desc[UR22][R8.64+0x2000], RZ ;  /* 0x002000ff0800e986 */ /* 0x000fe8000c101d16 */
[----:B------:R-:W-:Y:S02]  /*0d20*/  @!P6 STG.E.128 desc[UR22][R8.64+0x2100], RZ ;  /* 0x002100ff0800e986 */ /* 0x000fe4000c101d16 */
[----:B------:R-:W-:Y:S01]  /*0d30*/  @!P0 IMAD.MOV.U32 R3, RZ, RZ, -0x800000 ;  /* 0xff800000ff038424 */ /* 0x000fe200078e00ff */
[----:B------:R-:W-:Y:S01]  /*0d40*/  ISETP.GE.AND P0, PT, R0, UR24, PT ;  /* 0x0000001800007c0c */ /* 0x000fe2000bf06270 */
[----:B------:R-:W-:Y:S04]  /*0d50*/  @!P6 STG.E.128 desc[UR22][R8.64+0x2200], RZ ;  /* 0x002200ff0800e986 */ /* 0x000fe8000c101d16 */
[----:B------:R-:W-:Y:S01]  /*0d60*/  @!P6 STG.E.128 desc[UR22][R8.64+0x2300], RZ ;  /* 0x002300ff0800e986 */ /* 0x000fe2000c101d16 */
[----:B------:R-:W-:-:S03]  /*0d70*/  ISETP.NE.AND P6, PT, R7, RZ, PT ;  /* 0x000000ff0700720c */ /* 0x000fc60003fc5270 */
[----:B------:R-:W-:Y:S04]  /*0d80*/  @!P5 STG.E.128 desc[UR22][R8.64+0x4000], RZ ;  /* 0x004000ff0800d986 */ /* 0x000fe8000c101d16 */
[----:B------:R-:W-:Y:S04]  /*0d90*/  @!P5 STG.E.128 desc[UR22][R8.64+0x4100], RZ ;  /* 0x004100ff0800d986 */ /* 0x000fe8000c101d16 */
[----:B------:R-:W-:Y:S04]  /*0da0*/  @!P5 STG.E.128 desc[UR22][R8.64+0x4200], RZ ;  /* 0x004200ff0800d986 */ /* 0x000fe8000c101d16 */
[----:B------:R-:W-:Y:S01]  /*0db0*/  @!P5 STG.E.128 desc[UR22][R8.64+0x4300], RZ ;  /* 0x004300ff0800d986 */ /* 0x000fe2000c101d16 */
[----:B------:R-:W-:-:S03]  /*0dc0*/  ISETP.NE.OR P5, PT, R219, RZ, P5 ;  /* 0x000000ffdb00720c */ /* 0x000fc60002fa5670 */
[----:B------:R-:W-:Y:S04]  /*0dd0*/  @!P4 STG.E.128 desc[UR22][R8.64+0x6000], RZ ;  /* 0x006000ff0800c986 */ /* 0x000fe8000c101d16 */
[----:B------:R-:W-:Y:S04]  /*0de0*/  @!P4 STG.E.128 desc[UR22][R8.64+0x6100], RZ ;  /* 0x006100ff0800c986 */ /* 0x000fe8000c101d16 */
[----:B------:R-:W-:Y:S02]  /*0df0*/  @!P4 STG.E.128 desc[UR22][R8.64+0x6200], RZ ;  /* 0x006200ff0800c986 */ /* 0x000fe4000c101d16 */
[----:B------:R-:W-:-:S02]  /*0e00*/  @!P5 IMAD.MOV.U32 R13, RZ, RZ, -0x800000 ;  /* 0xff800000ff0dd424 */ /* 0x000fc400078e00ff */
[----:B------:R-:W-:Y:S01]  /*0e10*/  @!P4 STG.E.128 desc[UR22][R8.64+0x6300], RZ ;  /* 0x006300ff0800c986 */ /* 0x000fe2000c101d16 */
[----:B------:R-:W-:-:S03]  /*0e20*/  ISETP.NE.OR P4, PT, R219, RZ, P4 ;  /* 0x000000ffdb00720c */ /* 0x000fc60002785670 */
        /* <DEDUP_REMOVED lines=20> */
[----:B------:R1:W-:Y:S01]  /*0f70*/  @!P0 STG.E.128 desc[UR22][R8.64+0xe300], RZ ;  /* 0x00e300ff08008986 */ /* 0x0003e2000c101d16 */
[----:B------:R-:W-:-:S03]  /*0f80*/  ISETP.NE.OR P0, PT, R219, RZ, P0 ;  /* 0x000000ffdb00720c */ /* 0x000fc60000705670 */
[----:B------:R2:W-:Y:S01]  /*0f90*/  @!P6 STG.E desc[UR22][R10.64], R3 ;  /* 0x000000030a00e986 */ /* 0x0005e2000c101916 */
[----:B------:R-:W-:-:S03]  /*0fa0*/  ISETP.NE.AND P6, PT, R2, RZ, PT ;  /* 0x000000ff0200720c */ /* 0x000fc60003fc5270 */
[----:B------:R3:W-:Y:S01]  /*0fb0*/  @!P5 STG.E desc[UR22][R10.64+0x40], R13 ;  /* 0x0000400d0a00d986 */ /* 0x0007e2000c101916 */
[----:B------:R-:W-:-:S03]  /*0fc0*/  ISETP.NE.OR P6, PT, R219, RZ, P6 ;  /* 0x000000ffdb00720c */ /* 0x000fc600037c5670 */
[----:B------:R3:W-:Y:S04]  /*0fd0*/  @!P3 STG.E desc[UR22][R10.64+0x80], R7 ;  /* 0x000080070a00b986 */ /* 0x0007e8000c101916 */
[----:B------:R3:W-:Y:S06]  /*0fe0*/  @!P2 STG.E desc[UR22][R10.64+0xa0], R5 ;  /* 0x0000a0050a00a986 */ /* 0x0007ec000c101916 */
[----:B------:R-:W-:-:S02]  /*0ff0*/  @!P6 IMAD.MOV.U32 R15, RZ, RZ, -0x800000 ;  /* 0xff800000ff0fe424 */ /* 0x000fc400078e00ff */
[----:B-1----:R-:W-:-:S03]  /*1000*/  @!P4 IMAD.MOV.U32 R9, RZ, RZ, -0x800000 ;  /* 0xff800000ff09c424 */ /* 0x002fc600078e00ff */
[----:B------:R3:W-:Y:S01]  /*1010*/  @!P6 STG.E desc[UR22][R10.64+0x20], R15 ;  /* 0x0000200f0a00e986 */ /* 0x0007e2000c101916 */
[----:B--2---:R-:W-:-:S03]  /*1020*/  @!P1 IMAD.MOV.U32 R3, RZ, RZ, -0x800000 ;  /* 0xff800000ff039424 */ /* 0x004fc600078e00ff */
[----:B------:R3:W-:Y:S04]  /*1030*/  @!P4 STG.E desc[UR22][R10.64+0x60], R9 ;  /* 0x000060090a00c986 */ /* 0x0007e8000c101916 */
[----:B------:R3:W-:Y:S01]  /*1040*/  @!P1 STG.E desc[UR22][R10.64+0xc0], R3 ;  /* 0x0000c0030a009986 */ /* 0x0007e2000c101916 */
[----:B------:R-:W-:Y:S05]  /*1050*/  @P0 EXIT ;  /* 0x000000000000094d */ /* 0x000fea0003800000 */
[----:B---3--:R-:W-:-:S05]  /*1060*/  MOV R3, 0xff800000 ;  /* 0xff80000000037802 */ /* 0x008fca0000000f00 */
[----:B------:R-:W-:Y:S01]  /*1070*/  STG.E desc[UR22][R10.64+0xe0], R3 ;  /* 0x0000e0030a007986 */ /* 0x000fe2000c101916 */
[----:B------:R-:W-:Y:S05]  /*1080*/  EXIT ;  /* 0x000000000000794d */ /* 0x000fea0003800000 */
.L_x_2967:
[----:B------:R-:W1:Y:S01]  /*1090*/  LDCU.64 UR4, c[0x0][0x4d8] ;  /* 0x00009b00ff0477ac */ /* 0x000e620008000a00 */
[----:B------:R-:W-:Y:S01]  /*10a0*/  UMOV UR6, UR19 ;  /* 0x0000001300067c82 */ /* 0x000fe20008000000 */
[----:B-1----:R-:W-:-:S04]  /*10b0*/  UISETP.NE.U32.AND UP0, UPT, UR4, URZ, UPT ;  /* 0x000000ff0400728c */ /* 0x002fc8000bf05070 */
[----:B------:R-:W-:-:S09]  /*10c0*/  UISETP.NE.AND.EX UP0, UPT, UR5, URZ, UPT, UP0 ;  /* 0x000000ff0500728c */ /* 0x000fd2000bf05300 */
[----:B------:R-:W-:Y:S05]  /*10d0*/  BRA.U !UP0, `(.L_x_2968) ;  /* 0x0000000108187547 */ /* 0x000fea000b800000 */
[----:B------:R-:W-:-:S04]  /*10e0*/  UIADD3 UR4, UP0, UPT, UR9, UR4, URZ ;  /* 0x0000000409047290 */ /* 0x000fc8000ff1e0ff */
[----:B------:R-:W-:Y:S02]  /*10f0*/  UIADD3.X UR5, UPT, UPT, UR8, UR5, URZ, UP0, !UPT ;  /* 0x0000000508057290 */ /* 0x000fe400087fe4ff */
[----:B------:R-:W-:-:S04]  /*1100*/  IMAD.U32 R2, RZ, RZ, UR4 ;  /* 0x00000004ff027e24 */ /* 0x000fc8000f8e00ff */
[----:B------:R-:W-:-:S05]  /*1110*/  MOV R3, UR5 ;  /* 0x0000000500037c02 */ /* 0x000fca0008000f00 */
[----:B------:R-:W2:Y:S02]  /*1120*/  LDG.E R2, desc[UR22][R2.64] ;  /* 0x0000001602027981 */ /* 0x000ea4000c1e1900 */
[----:B--2---:R-:W-:Y:S02]  /*1130*/  R2UR UR6, R2 ;  /* 0x00000000020672ca */ /* 0x004fe400000e0000 */
.L_x_2968:
[----:B------:R-:W1:Y:S02]  /*1140*/  LDCU.64 UR12, c[0x0][0x4e0] ;  /* 0x00009c00ff0c77ac */ /* 0x000e640008000a00 */
[----:B-1----:R-:W-:-:S04]  /*1150*/  UISETP.NE.U32.AND UP1, UPT, UR12, URZ, UPT ;  /* 0x000000ff0c00728c */ /* 0x002fc8000bf25070 */
[----:B------:R-:W-:-:S09]  /*1160*/  UISETP.NE.AND.EX UP1, UPT, UR13, URZ, UPT, UP1 ;  /* 0x000000ff0d00728c */ /* 0x000fd2000bf25310 */
[----:B------:R-:W-:Y:S05]  /*1170*/  BRA.U !UP1, `(.L_x_2969) ;  /* 0x0000000509887547 */ /* 0x000fea000b800000 */
[----:B------:R-:W1:Y:S01]  /*1180*/  LDC R6, c[0x0][0x4f0] ;  /* 0x00013c00ff067b82 */ /* 0x000e620000000800 */
[----:B------:R-:W-:Y:S01]  /*1190*/  ULEA UR8, UR20, 0xffffffc0, 0x6 ;  /* 0xffffffc014087891 */ /* 0x000fe2000f8e30ff */
[----:B------:R-:W2:Y:S05]  /*11a0*/  LDCU.64 UR4, c[0x0][0x4e8] ;  /* 0x00009d00ff0477ac */ /* 0x000eaa0008000a00 */
[----:B------:R-:W-:Y:S01]  /*11b0*/  IMAD.U32 R0, RZ, RZ, UR8 ;  /* 0x00000008ff007e24 */ /* 0x000fe2000f8e00ff */
[----:B------:R-:W3:Y:S04]  /*11c0*/  LDCU.64 UR10, c[0x0][0x3b8] ;  /* 0x00007700ff0a77ac */ /* 0x000ee80008000a00 */
        /* <DEDUP_REMOVED lines=9> */
[----:B------:R-:W-:-:S05]  /*1260*/  MOV R235, UR5 ;  /* 0x0000000500eb7c02 */ /* 0x000fca0008000f00 */
[----:B------:R-:W4:Y:S01]  /*1270*/  LDCU.64 UR4, c[0x0][0x3a8] ;  /* 0x00007500ff0477ac */ /* 0x000f220008000a00 */
[----:B-1----:R-:W1:Y:S02]  /*1280*/  MUFU.RCP R4, R7 ;  /* 0x0000000700047308 */ /* 0x002e640000001000 */
[----:B-1----:R-:W-:-:S06]  /*1290*/  IADD3 R4, PT, PT, R4, 0xffffffe, RZ ;  /* 0x0ffffffe04047810 */ /* 0x002fcc0007ffe0ff */
[----:B------:R-:W1:Y:S02]  /*12a0*/  F2I.FTZ.U32.TRUNC.NTZ R5, R4 ;  /* 0x0000000400057305 */ /* 0x000e64000021f000 */
[----:B-1----:R-:W-:Y:S02]  /*12b0*/  IADD3 R2, PT, PT, RZ, -R5, RZ ;  /* 0x80000005ff027210 */ /* 0x002fe40007ffe0ff */
[----:B------:R-:W-:-:S03]  /*12c0*/  MOV R4, RZ ;  /* 0x000000ff00047202 */ /* 0x000fc60000000f00 */
[----:B------:R-:W-:-:S04]  /*12d0*/  IMAD R2, R2, R3, RZ ;  /* 0x0000000302027224 */ /* 0x000fc800078e02ff */
[----:B------:R-:W-:Y:S02]  /*12e0*/  IMAD.HI.U32 R5, R5, R2, R4 ;  /* 0x0000000205057227 */ /* 0x000fe400078e0004 */
[----:B------:R-:W1:Y:S02]  /*12f0*/  LDC R4, c[0x0][0x3e8] ;  /* 0x0000fa00ff047b82 */ /* 0x000e640000000800 */
[----:B------:R-:W-:-:S04]  /*1300*/  IMAD.MOV.U32 R2, RZ, RZ, R0 ;  /* 0x000000ffff027224 */ /* 0x000fc800078e0000 */
        /* <DEDUP_REMOVED lines=8> */
[----:B------:R-:W-:-:S04]  /*1390*/  LOP3.LUT R0, R6, UR8, RZ, 0x3c, !PT ;  /* 0x0000000806007c12 */ /* 0x000fc8000f8e3cff */
[----:B------:R-:W-:-:S07]  /*13a0*/  ISETP.GE.AND P0, PT, R0, RZ, PT ;  /* 0x000000ff0000720c */ /* 0x000fce0003f06270 */
[----:B------:R-:W-:-:S06]  /*13b0*/  @P2 IADD3 R7, PT, PT, R7, 0x1, RZ ;  /* 0x0000000107072810 */ /* 0x000fcc0007ffe0ff */
[----:B------:R-:W-:Y:S01]  /*13c0*/  @!P0 IMAD.MOV R7, RZ, RZ, -R7 ;  /* 0x000000ffff078224 */ /* 0x000fe200078e0a07 */
[----:B------:R-:W-:-:S05]  /*13d0*/  @!P1 LOP3.LUT R7, RZ, R6, RZ, 0x33, !PT ;  /* 0x00000006ff079212 */ /* 0x000fca00078e33ff */
[----:B------:R-:W-:-:S06]  /*13e0*/  IMAD.WIDE R2, R7, 0x4, R234 ;  /* 0x0000000407027825 */ /* 0x000fcc00078e02ea */
[----:B------:R5:W3:Y:S01]  /*13f0*/  LDG.E R2, desc[UR22][R2.64] ;  /* 0x0000001602027981 */ /* 0x000ae2000c1e1900 */
[----:B-1----:R-:W-:Y:S02]  /*1400*/  IABS R5, R4 ;  /* 0x0000000400057213 */ /* 0x002fe40000000000 */
[----:B------:R-:W-:Y:S02]  /*1410*/  MOV R0, UR28 ;  /* 0x0000001c00007c02 */ /* 0x000fe40008000f00 */
[----:B------:R-:W1:Y:S01]  /*1420*/  I2F.RP R10, R5 ;  /* 0x00000005000a7306 */ /* 0x000e620000209400 */
[----:B------:R-:W-:Y:S02]  /*1430*/  IADD3 R7, PT, PT, -R7, RZ, RZ ;  /* 0x000000ff07077210 */ /* 0x000fe40007ffe1ff */
[----:B------:R-:W-:-:S03]  /*1440*/  IABS R0, R0 ;  /* 0x0000000000007213 */ /* 0x000fc60000000000 */
[----:B------:R-:W-:Y:S01]  /*1450*/  IMAD R6, R6, R7, UR8 ;  /* 0x0000000806067e24 */ /* 0x000fe2000f8e0207 */
[----:B------:R-:W4:Y:S01]  /*1460*/  LDCU.64 UR8, c[0x0][0x3c0] ;  /* 0x00007800ff0877ac */ /* 0x000f220008000a00 */
[----:B-1----:R-:W1:Y:S02]  /*1470*/  MUFU.RCP R9, R10 ;  /* 0x0000000a00097308 */ /* 0x002e640000001000 */
[----:B-1----:R-:W-:-:S06]  /*1480*/  VIADD R9, R9, 0xffffffe ;  /* 0x0ffffffe09097836 */ /* 0x002fcc0000000000 */
[----:B------:R-:W1:Y:S02]  /*1490*/  F2I.FTZ.U32.TRUNC.NTZ R9, R9 ;  /* 0x0000000900097305 */ /* 0x000e64000021f000 */
[----:B-1----:R-:W-:-:S05]  /*14a0*/  IADD3 R8, PT, PT, RZ, -R9, RZ ;  /* 0x80000009ff087210 */ /* 0x002fca0007ffe0ff */
[----:B-----5:R-:W-:Y:S02]  /*14b0*/  IMAD R3, R8, R5, RZ ;  /* 0x0000000508037224 */ /* 0x020fe400078e02ff */
[----:B------:R-:W-:-:S04]  /*14c0*/  IMAD.MOV.U32 R8, RZ, RZ, RZ ;  /* 0x000000ffff087224 */ /* 0x000fc800078e00ff */
        /* <DEDUP_REMOVED lines=37> */
[----:B------:R-:W-:-:S04]  /*1720*/  IMAD.WIDE.U32 R8, R0, UR4, R8 ;  /* 0x0000000400087c25 */ /* 0x000fc8000f8e0008 */
[C---:B------:R-:W-:Y:S01]  /*1730*/  IMAD R5, R0.reuse, UR7, R5 ;  /* 0x0000000700057c24 */ /* 0x040fe2000f8e0205 */
[----:B------:R-:W-:Y:S01]  /*1740*/  MOV R4, R8 ;  /* 0x0000000800047202 */ /* 0x000fe20000000f00 */
[----:B------:R-:W-:-:S04]  /*1750*/  IMAD.WIDE.U32 R18, R0, UR6, R6 ;  /* 0x0000000600127c25 */ /* 0x000fc8000f8e0006 */
[----:B------:R-:W-:Y:S01]  /*1760*/  IMAD R3, R0, UR5, R3 ;  /* 0x0000000500037c24 */ /* 0x000fe2000f8e0203 */
[----:B------:R-:W-:-:S03]  /*1770*/  IADD3 R12, PT, PT, R19, R5, RZ ;  /* 0x00000005130c7210 */ /* 0x000fc60007ffe0ff */
[----:B------:R-:W-:Y:S01]  /*1780*/  IMAD.IADD R0, R9, 0x1, R3 ;  /* 0x0000000109007824 */ /* 0x000fe200078e0203 */
[----:B------:R-:W-:Y:S06]  /*1790*/  BRA `(.L_x_2970) ;  /* 0x0000000400807947 */ /* 0x000fec0003800000 */
.L_x_2969:
        /* <DEDUP_REMOVED lines=15> */
.L_x_2971:
[----:B------:R-:W1:Y:S01]  /*1890*/  LDCU.64 UR10, c[0x0][0x3b8] ;  /* 0x00007700ff0a77ac */ /* 0x000e620008000a00 */
[----:B------:R-:W-:-:S04]  /*18a0*/  UIADD3 UR15, UPT, UPT, UR7, UR16, URZ ;  /* 0x00000010070f7290 */ /* 0x000fc8000fffe0ff */
[----:B-1----:R-:W-:Y:S02]  /*18b0*/  UIMAD.WIDE.U32 UR4, UR15, UR10, URZ ;  /* 0x0000000a0f0472a5 */ /* 0x002fe4000f8e00ff */
[----:B------:R-:W-:-:S04]  /*18c0*/  UIMAD UR15, UR15, UR11, URZ ;  /* 0x0000000b0f0f72a4 */ /* 0x000fc8000f8e02ff */
[----:B------:R-:W-:Y:S01]  /*18d0*/  UIADD3 UR15, UPT, UPT, UR5, UR15, URZ ;  /* 0x0000000f050f7290 */ /* 0x000fe2000fffe0ff */
[----:B------:R-:W-:-:S11]  /*18e0*/  UMOV UR14, UR4 ;  /* 0x00000004000e7c82 */ /* 0x000fd60008000000 */
.L_x_2972:
        /* <DEDUP_REMOVED lines=15> */
.L_x_2973:
[----:B------:R-:W1:Y:S01]  /*19e0*/  LDCU.64 UR8, c[0x0][0x3c0] ;  /* 0x00007800ff0877ac */ /* 0x000e620008000a00 */
[----:B------:R-:W-:-:S04]  /*19f0*/  UIADD3 UR7, UPT, UPT, UR7, UR16, URZ ;  /* 0x0000001007077290 */ /* 0x000fc8000fffe0ff */
[----:B-1----:R-:W-:Y:S02]  /*1a00*/  UIMAD.WIDE.U32 UR16, UR7, UR8, URZ ;  /* 0x00000008071072a5 */ /* 0x002fe4000f8e00ff */
[----:B------:R-:W-:-:S04]  /*1a10*/  UIMAD UR5, UR7, UR9, URZ ;  /* 0x00000009070572a4 */ /* 0x000fc8000f8e02ff */
[----:B------:R-:W-:-:S12]  /*1a20*/  UIADD3 UR5, UPT, UPT, UR17, UR5, URZ ;  /* 0x0000000511057290 */ /* 0x000fd8000fffe0ff */
.L_x_2974:
[----:B------:R-:W1:Y:S01]  /*1a30*/  LDC R0, c[0x0][0x3e8] ;  /* 0x0000fa00ff007b82 */ /* 0x000e620000000800 */
[----:B------:R-:W-:Y:S01]  /*1a40*/  MOV R3, UR28 ;  /* 0x0000001c00037c02 */ /* 0x000fe20008000f00 */
[----:B------:R-:W-:Y:S01]  /*1a50*/  ULEA UR4, UR20, 0xffffffc0, 0x6 ;  /* 0xffffffc014047891 */ /* 0x000fe2000f8e30ff */
[----:B------:R-:W-:Y:S01]  /*1a60*/  CS2R R234, SRZ ;  /* 0x0000000000ea7805 */ /* 0x000fe2000001ff00 */
[----:B------:R-:W-:Y:S01]  /*1a70*/  UMOV UR17, UR5 ;  /* 0x0000000500117c82 */ /* 0x000fe20008000000 */
[----:B------:R-:W-:Y:S01]  /*1a80*/  IABS R3, R3 ;  /* 0x0000000300037213 */ /* 0x000fe20000000000 */
[----:B------:R-:W-:Y:S02]  /*1a90*/  USHF.R.S32.HI UR5, URZ, 0x1f, UR4 ;  /* 0x0000001fff057899 */ /* 0x000fe40008011404 */
[----:B------:R-:W-:Y:S02]  /*1aa0*/  UIMAD.WIDE.U32 UR14, UR4, UR10, UR14 ;  /* 0x0000000a040e72a5 */ /* 0x000fe4000f8e000e */
[----:B------:R-:W-:-:S02]  /*1ab0*/  UIMAD UR6, UR5, UR8, URZ ;  /* 0x00000008050672a4 */ /* 0x000fc4000f8e02ff */
[----:B------:R-:W-:Y:S02]  /*1ac0*/  UIMAD UR5, UR5, UR10, URZ ;  /* 0x0000000a050572a4 */ /* 0x000fe4000f8e02ff */
[----:B------:R-:W-:Y:S01]  /*1ad0*/  UIMAD.WIDE.U32 UR16, UR4, UR8, UR16 ;  /* 0x00000008041072a5 */ /* 0x000fe2000f8e0010 */
[----:B------:R-:W-:Y:S01]  /*1ae0*/  MOV R9, UR15 ;  /* 0x0000000f00097c02 */ /* 0x000fe20008000f00 */
[----:B------:R-:W-:Y:S02]  /*1af0*/  UIMAD UR5, UR4, UR11, UR5 ;  /* 0x0000000b040572a4 */ /* 0x000fe4000f8e0205 */
[----:B------:R-:W-:Y:S02]  /*1b00*/  UIMAD UR6, UR4, UR9, UR6 ;  /* 0x00000009040672a4 */ /* 0x000fe4000f8e0206 */
[----:B------:R-:W-:Y:S01]  /*1b10*/  UIADD3 UR5, UPT, UPT, UR15, UR5, URZ ;  /* 0x000000050f057290 */ /* 0x000fe2000fffe0ff */
[----:B------:R-:W-:Y:S01]  /*1b20*/  MOV R13, UR17 ;  /* 0x00000011000d7c02 */ /* 0x000fe20008000f00 */
[----:B------:R-:W-:Y:S01]  /*1b30*/  UIADD3 UR6, UPT, UPT, UR17, UR6, URZ ;  /* 0x0000000611067290 */ /* 0x000fe2000fffe0ff */
[----:B------:R-:W-:Y:S01]  /*1b40*/  IMAD.U32 R12, RZ, RZ, UR16 ;  /* 0x00000010ff0c7e24 */ /* 0x000fe2000f8e00ff */
[----:B-1----:R-:W-:-:S02]  /*1b50*/  IABS R2, R0 ;  /* 0x0000000000027213 */ /* 0x002fc40000000000 */
[----:B------:R-:W-:Y:S02]  /*1b60*/  MOV R9, UR5 ;  /* 0x0000000500097c02 */ /* 0x000fe40008000f00 */
[----:B------:R-:W1:Y:S01]  /*1b70*/  I2F.RP R8, R2 ;  /* 0x0000000200087306 */ /* 0x000e620000209400 */
[----:B------:R-:W-:-:S07]  /*1b80*/  IMAD.U32 R13, RZ, RZ, UR6 ;  /* 0x00000006ff0d7e24 */ /* 0x000fce000f8e00ff */
[----:B-1----:R-:W1:Y:S02]  /*1b90*/  MUFU.RCP R6, R8 ;  /* 0x0000000800067308 */ /* 0x002e640000001000 */
[----:B-1----:R-:W-:Y:S02]  /*1ba0*/  VIADD R6, R6, 0xffffffe ;  /* 0x0ffffffe06067836 */ /* 0x002fe40000000000 */
[----:B------:R-:W-:-:S04]  /*1bb0*/  IMAD.U32 R8, RZ, RZ, UR14 ;  /* 0x0000000eff087e24 */ /* 0x000fc8000f8e00ff */
        /* <DEDUP_REMOVED lines=14> */
[----:B------:R-:W-:Y:S02]  /*1ca0*/  ISETP.GE.U32.AND P2, PT, R5, R2, PT ;  /* 0x000000020500720c */ /* 0x000fe40003f46070 */
[----:B------:R-:W1:Y:S08]  /*1cb0*/  LDC.64 R2, c[0x0][0x3d0] ;  /* 0x0000f400ff027b82 */ /* 0x000e700000000a00 */
[----:B------:R-:W2:Y:S03]  /*1cc0*/  LDC.64 R4, c[0x0][0x3d8] ;  /* 0x0000f600ff047b82 */ /* 0x000ea60000000a00 */
[----:B------:R-:W-:-:S05]  /*1cd0*/  @P2 VIADD R7, R7, 0x1 ;  /* 0x0000000107072836 */ /* 0x000fca0000000000 */
        /* <DEDUP_REMOVED lines=8> */
[----:B------:R-:W-:Y:S02]  /*1d60*/  MOV R4, R8 ;  /* 0x0000000800047202 */ /* 0x000fe40000000f00 */
[----:B------:R-:W-:Y:S01]  /*1d70*/  IADD3 R0, PT, PT, R9, R3, RZ ;  /* 0x0000000309007210 */ /* 0x000fe20007ffe0ff */
[----:B------:R-:W-:-:S04]  /*1d80*/  IMAD R5, R7, R5, R6 ;  /* 0x0000000507057224 */ /* 0x000fc800078e0206 */
[----:B------:R-:W-:-:S07]  /*1d90*/  IMAD.IADD R12, R19, 0x1, R5 ;  /* 0x00000001130c7824 */ /* 0x000fce00078e0205 */
.L_x_2970:
[----:B------:R-:W-:Y:S01]  /*1da0*/  UISETP.NE.AND UP0, UPT, UR27, -0x1, UPT ;  /* 0xffffffff1b00788c */ /* 0x000fe2000bf05270 */
[--C-:B------:R-:W-:Y:S01]  /*1db0*/  SHF.R.U32.HI R14, RZ, 0x3, R219.reuse ;  /* 0x00000003ff0e7819 */ /* 0x100fe200000116db */
[----:B------:R-:W-:Y:S01]  /*1dc0*/  UIADD3 UR29, UPT, UPT, -UR24, UR26, URZ ;  /* 0x0000001a181d7290 */ /* 0x000fe2000fffe1ff */
[----:B------:R-:W-:Y:S01]  /*1dd0*/  IMAD.SHL.U32 R176, R219, 0x8, RZ ;  /* 0x00000008dbb07824 */ /* 0x000fe200078e00ff */
[----:B------:R-:W1:Y:S01]  /*1de0*/  S2R R27, SR_CTAID.X ;  /* 0x00000000001b7919 */ /* 0x000e620000002500 */
[----:B------:R-:W2:Y:S01]  /*1df0*/  LDCU.64 UR6, c[0x0][0x388] ;  /* 0x00007100ff0677ac */ /* 0x000ea20008000a00 */
[C---:B------:R-:W-:Y:S01]  /*1e00*/  VIADD R11, R14.reuse, 0x10 ;  /* 0x000000100e0b7836 */ /* 0x040fe20000000000 */
[----:B------:R-:W-:Y:S01]  /*1e10*/  SHF.R.U32.HI R221, RZ, 0x1, R219 ;  /* 0x00000001ffdd7819 */ /* 0x000fe200000116db */
[C---:B------:R-:W-:Y:S01]  /*1e20*/  VIADD R10, R14.reuse, 0x20 ;  /* 0x000000200e0a7836 */ /* 0x040fe20000000000 */
[----:B------:R-:W-:Y:S01]  /*1e30*/  ISETP.GE.AND P6, PT, R14, UR29, PT ;  /* 0x0000001d0e007c0c */ /* 0x000fe2000bfc6270 */
[----:B------:R-:W3:Y:S01]  /*1e40*/  LDCU.64 UR4, c[0x0][0x3c8] ;  /* 0x00007900ff0477ac */ /* 0x000ee20008000a00 */
[----:B------:R-:W-:Y:S01]  /*1e50*/  LOP3.LUT R2, R176, 0x38, RZ, 0xc0, !PT ;  /* 0x00000038b0027812 */ /* 0x000fe200078ec0ff */
[----:B------:R-:W-:Y:S01]  /*1e60*/  IMAD.MOV.U32 R15, RZ, RZ, RZ ;  /* 0x000000ffff0f7224 */ /* 0x000fe200078e00ff */
[----:B------:R-:W-:Y:S01]  /*1e70*/  ISETP.GE.AND P5, PT, R11, UR29, PT ;  /* 0x0000001d0b007c0c */ /* 0x000fe2000bfa6270 */
[----:B------:R-:W4:Y:S01]  /*1e80*/  @!UP0 LDCU.64 UR16, c[0x0][0x398] ;  /* 0x00007300ff1087ac */ /* 0x000f220008000a00 */
[C---:B------:R-:W-:Y:S01]  /*1e90*/  IADD3 R4, P0, PT, R2.reuse, R4, RZ ;  /* 0x0000000402047210 */ /* 0x040fe20007f1e0ff */
[----:B------:R-:W-:Y:S01]  /*1ea0*/  IMAD.SHL.U32 R177, R219, 0x40, RZ ;  /* 0x00000040dbb17824 */ /* 0x000fe200078e00ff */
[----:B------:R-:W-:Y:S01]  /*1eb0*/  IADD3 R18, P4, PT, R2, R18, RZ ;  /* 0x0000001202127210 */ /* 0x000fe20007f9e0ff */
[----:B------:R-:W5:Y:S01]  /*1ec0*/  @UP0 LDCU.64 UR14, c[0x0][0x3b0] ;  /* 0x00007600ff0e07ac */ /* 0x000f620008000a00 */
[----:B------:R-:W-:Y:S01]  /*1ed0*/  ISETP.GE.AND P1, PT, R10, UR29, PT ;  /* 0x0000001d0a007c0c */ /* 0x000fe2000bf26270 */
[----:B------:R-:W-:Y:S01]  /*1ee0*/  IMAD.X R5, RZ, RZ, R0, P0 ;  /* 0x000000ffff057224 */ /* 0x000fe200000e0600 */
[----:B------:R-:W-:Y:S01]  /*1ef0*/  LOP3.LUT R84, R221, 0x8, RZ, 0xc0, !PT ;  /* 0x00000008dd547812 */ /* 0x000fe200078ec0ff */
[----:B------:R-:W1:Y:S01]  /*1f00*/  @!P6 LDC.64 R8, c[0x0][0x3b0] ;  /* 0x0000ec00ff08eb82 */ /* 0x000e620000000a00 */
[C---:B------:R-:W-:Y:S01]  /*1f10*/  VIADD R0, R14.reuse, 0x30 ;  /* 0x000000300e007836 */ /* 0x040fe20000000000 */
[----:B------:R-:W-:Y:S01]  /*1f20*/  LOP3.LUT R166, R219, 0x8, RZ, 0xc0, !PT ;  /* 0x00000008dba67812 */ /* 0x000fe200078ec0ff */
[----:B------:R-:W-:-:S04]  /*1f30*/  IMAD.WIDE.U32 R4, R14, UR10, R4 ;  /* 0x0000000a0e047c25 */ /* 0x000fc8000f8e0004 */
[----:B------:R-:W-:Y:S01]  /*1f40*/  IMAD R227, R14, UR11, R5 ;  /* 0x0000000b0ee37c24 */ /* 0x000fe2000f8e0205 */
[C---:B--2---:R-:W-:Y:S01]  /*1f50*/  LEA R228, P0, R4.reuse, UR6, 0x1 ;  /* 0x0000000604e47c11 */ /* 0x044fe2000f8008ff */
[----:B---3--:R-:W-:Y:S01]  /*1f60*/  IMAD.U32 R22, RZ, RZ, UR4 ;  /* 0x00000004ff167e24 */ /* 0x008fe2000f8e00ff */
[----:B----4-:R-:W-:Y:S01]  /*1f70*/  @!UP0 UIMAD.WIDE.U32 UR30, UR19, UR16, URZ ;  /* 0x00000010131e82a5 */ /* 0x010fe2000f8e00ff */
[----:B------:R-:W2:Y:S01]  /*1f80*/  @!P6 LDC.64 R6, c[0x0][0x380] ;  /* 0x0000e000ff06eb82 */ /* 0x000ea20000000a00 */
[----:B------:R-:W-:Y:S01]  /*1f90*/  LEA.HI.X R227, R4, UR7, R227, 0x1, P0 ;  /* 0x0000000704e37c11 */ /* 0x000fe200080f0ce3 */
[----:B------:R-:W-:Y:S01]  /*1fa0*/  USHF.R.S32.HI UR16, URZ, 0x1f, UR28 ;  /* 0x0000001fff107899 */ /* 0x000fe2000801141c */
[----:B------:R-:W-:Y:S01]  /*1fb0*/  ISETP.GE.AND P0, PT, R0, UR29, PT ;  /* 0x0000001d00007c0c */ /* 0x000fe2000bf06270 */
[----:B-----5:R-:W-:Y:S01]  /*1fc0*/  @UP0 UIMAD.WIDE.U32 UR32, UR27, UR14, URZ ;  /* 0x0000000e1b2002a5 */ /* 0x020fe2000f8e00ff */
[----:B-1----:R-:W-:Y:S01]  /*1fd0*/  IMAD.WIDE.U32 R26, R27, 0x40, R14 ;  /* 0x000000401b1a7825 */ /* 0x002fe200078e000e */
[----:B------:R-:W-:-:S02]  /*1fe0*/  @!UP0 UIMAD UR17, UR19, UR17, UR31 ;  /* 0x00000011131182a4 */ /* 0x000fc4000f8e021f */
[----:B------:R-:W-:Y:S01]  /*1ff0*/  @UP0 UIMAD UR17, UR27, UR15, UR33 ;  /* 0x0000000f1b1102a4 */ /* 0x000fe2000f8e0221 */
[----:B------:R-:W1:Y:S01]  /*2000*/  @!P5 LDC.64 R4, c[0x0][0x3b0] ;  /* 0x0000ec00ff04db82 */ /* 0x000e620000000a00 */
[----:B------:R-:W-:Y:S01]  /*2010*/  UIMAD UR16, UR16, UR4, URZ ;  /* 0x00000004101072a4 */ /* 0x000fe2000f8e02ff */
[----:B------:R-:W-:Y:S01]  /*2020*/  @!P1 IADD3 R13, P3, PT, R26, 0x20, RZ ;  /* 0x000000201a0d9810 */ /* 0x000fe20007f7e0ff */
[----:B------:R-:W-:Y:S01]  /*2030*/  @UP0 UMOV UR30, UR32 ;  /* 0x00000020001e0c82 */ /* 0x000fe20008000000 */
[----:B------:R-:W-:Y:S01]  /*2040*/  @!P6 IMAD R20, R27, R8, RZ ;  /* 0x000000081b14e224 */ /* 0x000fe200078e02ff */
[----:B------:R-:W-:Y:S01]  /*2050*/  IADD3 R2, P2, PT, R2, UR30, RZ ;  /* 0x0000001e02027c10 */ /* 0x000fe2000ff5e0ff */
[----:B------:R-:W-:Y:S01]  /*2060*/  UIMAD UR5, UR28, UR5, UR16 ;  /* 0x000000051c0572a4 */ /* 0x000fe2000f8e0210 */
[----:B------:R-:W-:Y:S01]  /*2070*/  @!P1 IMAD.X R17, RZ, RZ, R27, P3 ;  /* 0x000000ffff119224 */ /* 0x000fe200018e061b */
[----:B------:R-:W3:Y:S01]  /*2080*/  S2UR UR6, SR_CgaCtaId ;  /* 0x00000000000679c3 */ /* 0x000ee20000008800 */
[C---:B------:R-:W-:Y:S01]  /*2090*/  @!P6 IMAD R20, R26.reuse, R9, R20 ;  /* 0x000000091a14e224 */ /* 0x040fe200078e0214 */
[----:B------:R-:W-:Y:S01]  /*20a0*/  UIADD3 UR14, UPT, UPT, UR20, -0x1, URZ ;  /* 0xffffffff140e7890 */ /* 0x000fe2000fffe0ff */
[----:B------:R-:W-:Y:S01]  /*20b0*/  IMAD.X R3, RZ, RZ, UR17, P2 ;  /* 0x00000011ff037e24 */ /* 0x000fe200090e06ff */
[----:B------:R-:W-:Y:S01]  /*20c0*/  @!P5 IADD3 R21, P2, PT, R26, 0x10, RZ ;  /* 0x000000101a15d810 */ /* 0x000fe20007f5e0ff */
[----:B------:R-:W-:Y:S01]  /*20d0*/  IMAD.SHL.U32 R218, R219, 0x20, RZ ;  /* 0x00000020dbda7824 */ /* 0x000fe200078e00ff */
[----:B------:R-:W-:Y:S01]  /*20e0*/  USHF.L.U32 UR4, UR14, 0x6, URZ ;  /* 0x000000060e047899 */ /* 0x000fe200080006ff */
[----:B------:R-:W-:-:S02]  /*20f0*/  IMAD.WIDE.U32 R22, R22, UR28, R2 ;  /* 0x0000001c16167c25 */ /* 0x000fc4000f8e0002 */
[----:B------:R-:W4:Y:S01]  /*2100*/  @!P5 LDC.64 R2, c[0x0][0x380] ;  /* 0x0000e000ff02db82 */ /* 0x000f220000000a00 */
[----:B------:R-:W-:Y:S01]  /*2110*/  UIADD3 UR15, UPT, UPT, -UR4, UR25, URZ ;  /* 0x00000019040f7290 */ /* 0x000fe2000fffe1ff */
[----:B------:R-:W-:Y:S01]  /*2120*/  @!P5 IMAD.X R9, RZ, RZ, R27, P2 ;  /* 0x000000ffff09d224 */ /* 0x000fe200010e061b */
[C---:B------:R-:W-:Y:S01]  /*2130*/  @!P0 IADD3 R16, P2, PT, R26.reuse, 0x30, RZ ;  /* 0x000000301a108810 */ /* 0x040fe20007f5e0ff */
[----:B------:R-:W-:Y:S01]  /*2140*/  VIADD R23, R23, UR5 ;  /* 0x0000000517177c36 */ /* 0x000fe20008000000 */
[----:B------:R-:W-:Y:S01]  /*2150*/  UMOV UR5, 0x400 ;  /* 0x0000040000057882 */ /* 0x000fe20000000000 */
[--C-:B------:R-:W-:Y:S01]  /*2160*/  @!P5 IMAD.MOV.U32 R28, RZ, RZ, R22.reuse ;  /* 0x000000ffff1cd224 */ /* 0x100fe200078e0016 */
[----:B------:R-:W-:Y:S01]  /*2170*/  @!P0 IADD3.X R15, PT, PT, RZ, R27, RZ, P2, !PT ;  /* 0x0000001bff0f8210 */ /* 0x000fe200017fe4ff */
[----:B------:R-:W-:Y:S01]  /*2180*/  @!P6 IMAD.WIDE.U32 R26, R26, R8, R22 ;  /* 0x000000081a1ae225 */ /* 0x000fe200078e0016 */
[----:B------:R-:W-:-:S03]  /*2190*/  LOP3.LUT R218, R218, 0x7c00, RZ, 0xc0, !PT ;  /* 0x00007c00dada7812 */ /* 0x000fc600078ec0ff */
[----:B-1----:R-:W-:Y:S01]  /*21a0*/  @!P5 IMAD R24, R9, R4, RZ ;  /* 0x000000040918d224 */ /* 0x002fe200078e02ff */
[C---:B--2---:R-:W-:Y:S01]  /*21b0*/  @!P6 LEA R30, P2, R26.reuse, R6, 0x1 ;  /* 0x000000061a1ee211 */ /* 0x044fe200078408ff */
[----:B------:R-:W-:Y:S01]  /*21c0*/  @!P5 IMAD.MOV.U32 R29, RZ, RZ, R23 ;  /* 0x000000ffff1dd224 */ /* 0x000fe200078e0017 */
[----:B------:R-:W1:Y:S01]  /*21d0*/  @!P1 LDC.64 R8, c[0x0][0x3b0] ;  /* 0x0000ec00ff089b82 */ /* 0x000e620000000a00 */
[----:B------:R-:W-:Y:S01]  /*21e0*/  @!P6 IMAD.IADD R20, R27, 0x1, R20 ;  /* 0x000000011b14e824 */ /* 0x000fe200078e0214 */
[----:B---3--:R-:W-:Y:S01]  /*21f0*/  ULEA UR5, UR6, UR5, 0x18 ;  /* 0x0000000506057291 */ /* 0x008fe2000f8ec0ff */
[C---:B------:R-:W-:Y:S01]  /*2200*/  @!P5 IMAD R19, R21.reuse, R5, R24 ;  /* 0x000000051513d224 */ /* 0x040fe200078e0218 */
[----:B------:R-:W2:Y:S01]  /*2210*/  LDCU.64 UR6, c[0x0][0x390] ;  /* 0x00007200ff0677ac */ /* 0x000ea20008000a00 */
[----:B------:R-:W-:Y:S01]  /*2220*/  @!P5 IMAD.WIDE.U32 R28, R21, R4, R28 ;  /* 0x00000004151cd225 */ /* 0x000fe200078e001c */
[----:B------:R-:W-:Y:S02]  /*2230*/  @!P6 LEA.HI.X R31, R26, R7, R20, 0x1, P2 ;  /* 0x000000071a1fe211 */ /* 0x000fe400010f0c14 */
[----:B------:R-:W3:Y:S01]  /*2240*/  @!P0 LDC.64 R4, c[0x0][0x3b0] ;  /* 0x0000ec00ff048b82 */ /* 0x000ee20000000a00 */
[----:B------:R-:W-:Y:S01]  /*2250*/  @!P5 IMAD.IADD R19, R29, 0x1, R19 ;  /* 0x000000011d13d824 */ /* 0x000fe200078e0213 */
[----:B----4-:R-:W-:Y:S01]  /*2260*/  @!P5 LEA R26, P2, R28, R2, 0x1 ;  /* 0x000000021c1ad211 */ /* 0x010fe200078408ff */
[----:B------:R-:W-:Y:S01]  /*2270*/  @!P1 IMAD.MOV.U32 R25, RZ, RZ, R23 ;  /* 0x000000ffff199224 */ /* 0x000fe200078e0017 */
[----:B------:R-:W-:Y:S01]  /*2280*/  LOP3.LUT R24, R176, 0x1f8, RZ, 0xc0, !PT ;  /* 0x000001f8b0187812 */ /* 0x000fe200078ec0ff */
[----:B------:R-:W-:Y:S01]  /*2290*/  IMAD.MOV.U32 R85, RZ, RZ, 0x20 ;  /* 0x00000020ff557424 */ /* 0x000fe200078e00ff */
[----:B------:R-:W-:Y:S01]  /*22a0*/  @!P5 LEA.HI.X R27, R28, R3, R19, 0x1, P2 ;  /* 0x000000031c1bd211 */ /* 0x000fe200010f0c13 */
[----:B------:R-:W-:Y:S01]  /*22b0*/  IMAD.X R19, RZ, RZ, R12, P4 ;  /* 0x000000ffff137224 */ /* 0x000fe200020e060c */
[----:B------:R-:W4:Y:S01]  /*22c0*/  @!P1 LDC.64 R6, c[0x0][0x380] ;  /* 0x0000e000ff069b82 */ /* 0x000f220000000a00 */
[----:B------:R-:W-:Y:S01]  /*22d0*/  LOP3.LUT R21, R24, 0x38, R219, 0x78, !PT ;  /* 0x0000003818157812 */ /* 0x000fe200078e78db */
[----:B------:R-:W-:-:S02]  /*22e0*/  @!P1 IMAD.MOV.U32 R24, RZ, RZ, R22 ;  /* 0x000000ffff189224 */ /* 0x000fc400078e0016 */
[----:B------:R-:W-:Y:S01]  /*22f0*/  IMAD.WIDE.U32 R18, R14, UR8, R18 ;  /* 0x000000080e127c25 */ /* 0x000fe2000f8e0012 */
[----:B------:R-:W-:-:S03]  /*2300*/  LOP3.LUT R21, R21, 0x1e00, R176, 0xf8, !PT ;  /* 0x00001e0015157812 */ /* 0x000fc600078ef8b0 */
[----:B------:R-:W5:Y:S01]  /*2310*/  @!P0 LDC.64 R2, c[0x0][0x380] ;  /* 0x0000e000ff028b82 */ /* 0x000f620000000a00 */
[-C--:B-1----:R-:W-:Y:S01]  /*2320*/  @!P1 IMAD R20, R17, R8.reuse, RZ ;  /* 0x0000000811149224 */ /* 0x082fe200078e02ff */
[----:B------:R-:W-:Y:S01]  /*2330*/  LEA R87, R21, UR5, 0x1 ;  /* 0x0000000515577c11 */ /* 0x000fe2000f8e08ff */
[C---:B------:R-:W-:Y:S01]  /*2340*/  @!P1 IMAD.WIDE.U32 R24, R13.reuse, R8, R24 ;  /* 0x000000080d189225 */ /* 0x040fe200078e0018 */
[----:B--2---:R-:W-:Y:S01]  /*2350*/  LEA R230, P4, R18, UR6, 0x1 ;  /* 0x0000000612e67c11 */ /* 0x004fe2000f8808ff */
[----:B------:R-:W-:Y:S02]  /*2360*/  USHF.L.U64.HI UR6, UR10, 0x4, UR11 ;  /* 0x000000040a067899 */ /* 0x000fe4000801020b */
[----:B------:R-:W-:Y:S01]  /*2370*/  @!P1 IMAD R9, R13, R9, R20 ;  /* 0x000000090d099224 */ /* 0x000fe200078e0214 */
[----:B------:R-:W-:Y:S01]  /*2380*/  @!PT LDS RZ, [RZ] ;  /* 0x00000000fffff984 */ /* 0x000fe20000000800 */
[----:B------:R-:W-:Y:S01]  /*2390*/  @!PT LDS RZ, [RZ] ;  /* 0x00000000fffff984 */ /* 0x000fe20000000800 */
[----:B------:R-:W-:Y:S01]  /*23a0*/  @!PT LDS RZ, [RZ] ;  /* 0x00000000fffff984 */ /* 0x000fe20000000800 */
[----:B------:R-:W-:Y:S01]  /*23b0*/  @!P6 LDGSTS.E.BYPASS.LTC128B.128 [R87], desc[UR22][R30.64] ;  /* 0x000000001e57efae */ /* 0x000fe2000b981a16 */
[-C--:B---3--:R-:W-:Y:S02]  /*23c0*/  @!P0 IMAD R15, R15, R4.reuse, RZ ;  /* 0x000000040f0f8224 */ /* 0x088fe400078e02ff */
[C---:B------:R-:W-:Y:S01]  /*23d0*/  @!P0 IMAD.WIDE.U32 R22, R16.reuse, R4, R22 ;  /* 0x0000000410168225 */ /* 0x040fe200078e0016 */
[----:B------:R-:W-:Y:S03]  /*23e0*/  @!P6 LDGSTS.E.BYPASS.LTC128B.128 [R87+0x2000], desc[UR22][R30.64+0x80] ;  /* 0x020000801e57efae */ /* 0x000fe6000b981a16 */
[----:B------:R-:W-:Y:S01]  /*23f0*/  @!P0 IMAD R5, R16, R5, R15 ;  /* 0x0000000510058224 */ /* 0x000fe200078e020f */
[----:B----4-:R-:W-:Y:S01]  /*2400*/  @!P1 LEA R6, P2, R24, R6, 0x1 ;  /* 0x0000000618069211 */ /* 0x010fe200078408ff */
[----:B------:R-:W-:Y:S01]  /*2410*/  IMAD R15, R14, UR9, R19 ;  /* 0x000000090e0f7c24 */ /* 0x000fe2000f8e0213 */
[----:B------:R-:W-:Y:S01]  /*2420*/  @!P6 LDGSTS.E.BYPASS.LTC128B.128 [R87+0x4000], desc[UR22][R30.64+0x100] ;  /* 0x040001001e57efae */ /* 0x000fe2000b981a16 */
[----:B------:R-:W-:Y:S01]  /*2430*/  @!P1 IMAD.IADD R9, R25, 0x1, R9 ;  /* 0x0000000119099824 */ /* 0x000fe200078e0209 */
[----:B------:R-:W-:Y:S01]  /*2440*/  @!P0 IADD3 R5, PT, PT, R23, R5, RZ ;  /* 0x0000000517058210 */ /* 0x000fe20007ffe0ff */
[----:B------:R-:W-:Y:S01]  /*2450*/  IMAD.U32 R4, RZ, RZ, UR11 ;  /* 0x0000000bff047e24 */ /* 0x000fe2000f8e00ff */
[----:B------:R-:W-:Y:S01]  /*2460*/  LEA.HI.X R231, R18, UR7, R15, 0x1, P4 ;  /* 0x0000000712e77c11 */ /* 0x000fe2000a0f0c0f */
[----:B------:R-:W-:Y:S01]  /*2470*/  @!P6 LDGSTS.E.BYPASS.LTC128B.128 [R87+0x6000], desc[UR22][R30.64+0x180] ;  /* 0x060001801e57efae */ /* 0x000fe2000b981a16 */
[----:B-----5:R-:W-:Y:S01]  /*2480*/  @!P0 LEA R12, P3, R22, R2, 0x1 ;  /* 0x00000002160c8211 */ /* 0x020fe200078608ff */
[----:B------:R-:W-:Y:S01]  /*2490*/  USHF.L.U32 UR7, UR10, 0x4, URZ ;  /* 0x000000040a077899 */ /* 0x000fe200080006ff */
[----:B------:R-:W-:Y:S01]  /*24a0*/  @!P1 LEA.HI.X R7, R24, R7, R9, 0x1, P2 ;  /* 0x0000000718079211 */ /* 0x000fe200010f0c09 */
[----:B------:R-:W-:Y:S01]  /*24b0*/  @!P5 LDGSTS.E.BYPASS.LTC128B.128 [R87+0x800], desc[UR22][R26.64] ;  /* 0x008000001a57dfae */ /* 0x000fe2000b981a16 */
[----:B------:R-:W-:Y:S01]  /*24c0*/  @!P0 LEA.HI.X R13, R22, R3, R5, 0x1, P3 ;  /* 0x00000003160d8211 */ /* 0x000fe200018f0c05 */
[----:B------:R-:W-:Y:S01]  /*24d0*/  IMAD.U32 R9, RZ, RZ, UR10 ;  /* 0x0000000aff097e24 */ /* 0x000fe2000f8e00ff */
[----:B------:R-:W-:Y:S01]  /*24e0*/  ISETP.GE.AND P4, PT, R10, UR15, PT ;  /* 0x0000000f0a007c0c */ /* 0x000fe2000bf86270 */
[----:B------:R-:W-:Y:S01]  /*24f0*/  @!P5 LDGSTS.E.BYPASS.LTC128B.128 [R87+0x2800], desc[UR22][R26.64+0x80] ;  /* 0x028000801a57dfae */ /* 0x000fe2000b981a16 */
[----:B------:R-:W-:Y:S01]  /*2500*/  ISETP.GE.AND P3, PT, R0, UR15, PT ;  /* 0x0000000f00007c0c */ /* 0x000fe2000bf66270 */
[----:B------:R-:W-:Y:S01]  /*2510*/  IMAD.U32 R5, RZ, RZ, UR10 ;  /* 0x0000000aff057e24 */ /* 0x000fe2000f8e00ff */
[----:B------:R-:W-:Y:S01]  /*2520*/  ISETP.GE.AND P6, PT, R14, UR15, PT ;  /* 0x0000000f0e007c0c */ /* 0x000fe2000bfc6270 */
[----:B------:R-:W-:Y:S01]  /*2530*/  @!P5 LDGSTS.E.BYPASS.LTC128B.128 [R87+0x4800], desc[UR22][R26.64+0x100] ;  /* 0x048001001a57dfae */ /* 0x000fe2000b981a16 */
[----:B------:R-:W-:Y:S01]  /*2540*/  IMAD.U32 R3, RZ, RZ, UR7 ;  /* 0x00000007ff037e24 */ /* 0x000fe2000f8e00ff */
[C---:B------:R-:W-:Y:S01]  /*2550*/  ISETP.GE.AND P2, PT, R11.reuse, UR15, PT ;  /* 0x0000000f0b007c0c */ /* 0x040fe2000bf46270 */
[----:B------:R-:W-:Y:S01]  /*2560*/  IMAD.U32 R2, RZ, RZ, UR10 ;  /* 0x0000000aff027e24 */ /* 0x000fe2000f8e00ff */
[----:B------:R-:W-:Y:S01]  /*2570*/  @!P5 LDGSTS.E.BYPASS.LTC128B.128 [R87+0x6800], desc[UR22][R26.64+0x180] ;  /* 0x068001801a57dfae */ /* 0x000fe2000b981a16 */
[----:B------:R-:W-:Y:S01]  /*2580*/  ISETP.GE.AND P5, PT, R11, UR15, PT ;  /* 0x0000000f0b007c0c */ /* 0x000fe2000bfa6270 */
[----:B------:R-:W-:Y:S01]  /*2590*/  IMAD.U32 R86, RZ, RZ, UR6 ;  /* 0x00000006ff567e24 */ /* 0x000fe2000f8e00ff */
[----:B------:R-:W-:Y:S01]  /*25a0*/  USHF.L.U64.HI UR7, UR8, 0x4, UR9 ;  /* 0x0000000408077899 */ /* 0x000fe20008010209 */
[----:B------:R-:W-:Y:S01]  /*25b0*/  @!P1 LDGSTS.E.BYPASS.LTC128B.128 [R87+0x1000], desc[UR22][R6.64] ;  /* 0x0100000006579fae */ /* 0x000fe2000b981a16 */
[----:B------:R-:W-:Y:S01]  /*25c0*/  MOV R11, UR8 ;  /* 0x00000008000b7c02 */ /* 0x000fe20008000f00 */
[----:B------:R-:W-:Y:S01]  /*25d0*/  @!P3 IMAD.MOV.U32 R226, RZ, RZ, R228 ;  /* 0x000000ffffe2b224 */ /* 0x000fe200078e00e4 */
[----:B------:R-:W-:Y:S01]  /*25e0*/  VOTEU.ALL UP0, P3 ;  /* 0x0000000000ff7886 */ /* 0x000fe20001800000 */
[----:B------:R-:W-:Y:S01]  /*25f0*/  @!P1 LDGSTS.E.BYPASS.LTC128B.128 [R87+0x3000], desc[UR22][R6.64+0x80] ;  /* 0x0300008006579fae */ /* 0x000fe2000b981a16 */
[----:B------:R-:W-:-:S03]  /*2600*/  IMAD.MOV.U32 R167, RZ, RZ, 0x40 ;  /* 0x00000040ffa77424 */ /* 0x000fc600078e00ff */
[----:B------:R-:W-:Y:S01]  /*2610*/  @!P1 LDGSTS.E.BYPASS.LTC128B.128 [R87+0x5000], desc[UR22][R6.64+0x100] ;  /* 0x0500010006579fae */ /* 0x000fe2000b981a16 */
[----:B------:R-:W-:-:S03]  /*2620*/  @!UP0 UIMAD UR6, UR11, 0x60, URZ ;  /* 0x000000600b0688a4 */ /* 0x000fc6000f8e02ff */
[----:B------:R1:W-:Y:S01]  /*2630*/  @!P1 LDGSTS.E.BYPASS.LTC128B.128 [R87+0x7000], desc[UR22][R6.64+0x180] ;  /* 0x0700018006579fae */ /* 0x0003e2000b981a16 */
[----:B------:R-:W-:-:S03]  /*2640*/  @!P5 LEA R8, P1, R3, R228, 0x1 ;  /* 0x000000e40308d211 */ /* 0x000fc600078208ff */
[----:B------:R-:W-:Y:S04]  /*2650*/  @!P0 LDGSTS.E.BYPASS.LTC128B.128 [R87+0x1800], desc[UR22][R12.64] ;  /* 0x018000000c578fae */ /* 0x000fe8000b981a16 */
[----:B------:R-:W-:Y:S04]  /*2660*/  @!P0 LDGSTS.E.BYPASS.LTC128B.128 [R87+0x3800], desc[UR22][R12.64+0x80] ;  /* 0x038000800c578fae */ /* 0x000fe8000b981a16 */
[----:B------:R-:W-:Y:S04]  /*2670*/  @!P0 LDGSTS.E.BYPASS.LTC128B.128 [R87+0x5800], desc[UR22][R12.64+0x100] ;  /* 0x058001000c578fae */ /* 0x000fe8000b981a16 */
[----:B------:R2:W-:Y:S01]  /*2680*/  @!P0 LDGSTS.E.BYPASS.LTC128B.128 [R87+0x7800], desc[UR22][R12.64+0x180] ;  /* 0x078001800c578fae */ /* 0x0005e2000b981a16 */
[----:B-1----:R-:W-:-:S02]  /*2690*/  @!P4 LEA R6, P0, R9, R228, 0x6 ;  /* 0x000000e40906c211 */ /* 0x002fc400078030ff */
[-C--:B------:R-:W-:Y:S02]  /*26a0*/  @!P5 LEA.HI.X R9, R3, R227.reuse, R86, 0x1, P1 ;  /* 0x000000e30309d211 */ /* 0x080fe400008f0c56 */
[----:B------:R-:W-:Y:S01]  /*26b0*/  @!P4 LEA.HI.X R7, R5, R227, R4, 0x6, P0 ;  /* 0x000000e30507c211 */ /* 0x000fe200000f3404 */
[----:B------:R-:W-:Y:S01]  /*26c0*/  @!P3 IMAD.WIDE.U32 R4, R2, 0x60, R226 ;  /* 0x000000600204b825 */ /* 0x000fe200078e00e2 */
[----:B------:R-:W-:Y:S02]  /*26d0*/  ISETP.GE.AND P1, PT, R0, UR15, PT ;  /* 0x0000000f00007c0c */ /* 0x000fe4000bf26270 */
[----:B------:R-:W-:Y:S01]  /*26e0*/  ISETP.GE.AND P0, PT, R10, UR15, PT ;  /* 0x0000000f0a007c0c */ /* 0x000fe2000bf06270 */
[----:B------:R-:W-:Y:S02]  /*26f0*/  @!P6 IMAD.MOV.U32 R226, RZ, RZ, R228 ;  /* 0x000000ffffe2e224 */ /* 0x000fe400078e00e4 */
[----:B------:R-:W-:Y:S02]  /*2700*/  IMAD.U32 R2, RZ, RZ, UR8 ;  /* 0x00000008ff027e24 */ /* 0x000fe4000f8e00ff */
[----:B------:R-:W-:Y:S01]  /*2710*/  IMAD.U32 R0, RZ, RZ, UR9 ;  /* 0x00000009ff007e24 */ /* 0x000fe2000f8e00ff */
[----:B------:R-:W-:Y:S01]  /*2720*/  @!P6 LDGSTS.E.BYPASS.LTC128B.128 [R87+0x8000], desc[UR22][R226.64] ;  /* 0x08000000e257efae */ /* 0x000fe2000b981a16 */
[----:B--2---:R-:W-:Y:S01]  /*2730*/  @!P3 VIADD R13, R5, UR6 ;  /* 0x00000006050dbc36 */ /* 0x004fe20008000000 */
[----:B------:R-:W-:-:S02]  /*2740*/  USHF.L.U32 UR6, UR8, 0x4, URZ ;  /* 0x0000000408067899 */ /* 0x000fc400080006ff */
[----:B------:R-:W-:Y:S01]  /*2750*/  @!P6 LDGSTS.E.BYPASS.LTC128B.128 [R87+0xa000], desc[UR22][R226.64+0x80] ;  /* 0x0a000080e257efae */ /* 0x000fe2000b981a16 */
[----:B------:R-:W-:Y:S01]  /*2760*/  @!P3 IMAD.MOV.U32 R12, RZ, RZ, R4 ;  /* 0x000000ffff0cb224 */ /* 0x000fe200078e0004 */
[----:B------:R-:W-:Y:S01]  /*2770*/  VOTEU.ALL UP0, P1 ;  /* 0x0000000000ff7886 */ /* 0x000fe20000800000 */
[----:B------:R-:W-:Y:S01]  /*2780*/  IMAD.U32 R5, RZ, RZ, UR8 ;  /* 0x00000008ff057e24 */ /* 0x000fe2000f8e00ff */
[----:B------:R-:W-:Y:S01]  /*2790*/  @!P6 LDGSTS.E.BYPASS.LTC128B.128 [R87+0xc000], desc[UR22][R226.64+0x100] ;  /* 0x0c000100e257efae */ /* 0x000fe2000b981a16 */
[----:B------:R-:W-:Y:S02]  /*27a0*/  IMAD.U32 R4, RZ, RZ, UR7 ;  /* 0x00000007ff047e24 */ /* 0x000fe4000f8e00ff */
[----:B------:R-:W-:Y:S01]  /*27b0*/  @!P1 IMAD.WIDE.U32 R10, R11, 0x60, R230 ;  /* 0x000000600b0a9825 */ /* 0x000fe200078e00e6 */
[----:B------:R-:W-:Y:S04]  /*27c0*/  @!P6 LDGSTS.E.BYPASS.LTC128B.128 [R87+0xe000], desc[UR22][R226.64+0x180] ;  /* 0x0e000180e257efae */ /* 0x000fe8000b981a16 */
[----:B------:R-:W-:Y:S04]  /*27d0*/  @!P5 LDGSTS.E.BYPASS.LTC128B.128 [R87+0x8800], desc[UR22][R8.64] ;  /* 0x088000000857dfae */ /* 0x000fe8000b981a16 */
[----:B------:R-:W-:Y:S04]  /*27e0*/  @!P5 LDGSTS.E.BYPASS.LTC128B.128 [R87+0xa800], desc[UR22][R8.64+0x80] ;  /* 0x0a8000800857dfae */ /* 0x000fe8000b981a16 */
[----:B------:R-:W-:Y:S04]  /*27f0*/  @!P5 LDGSTS.E.BYPASS.LTC128B.128 [R87+0xc800], desc[UR22][R8.64+0x100] ;  /* 0x0c8001000857dfae */ /* 0x000fe8000b981a16 */
[----:B------:R1:W-:Y:S04]  /*2800*/  @!P5 LDGSTS.E.BYPASS.LTC128B.128 [R87+0xe800], desc[UR22][R8.64+0x180] ;  /* 0x0e8001800857dfae */ /* 0x0003e8000b981a16 */
[----:B------:R-:W-:Y:S04]  /*2810*/  @!P4 LDGSTS.E.BYPASS.LTC128B.128 [R87+0x9000], desc[UR22][R6.64] ;  /* 0x090000000657cfae */ /* 0x000fe8000b981a16 */
[----:B------:R-:W-:Y:S04]  /*2820*/  @!P4 LDGSTS.E.BYPASS.LTC128B.128 [R87+0xb000], desc[UR22][R6.64+0x80] ;  /* 0x0b0000800657cfae */ /* 0x000fe8000b981a16 */
[----:B------:R-:W-:Y:S04]  /*2830*/  @!P4 LDGSTS.E.BYPASS.LTC128B.128 [R87+0xd000], desc[UR22][R6.64+0x100] ;  /* 0x0d0001000657cfae */ /* 0x000fe8000b981a16 */
[----:B------:R2:W-:Y:S04]  /*2840*/  @!P4 LDGSTS.E.BYPASS.LTC128B.128 [R87+0xf000], desc[UR22][R6.64+0x180] ;  /* 0x0f0001800657cfae */ /* 0x0005e8000b981a16 */
[----:B------:R-:W-:Y:S04]  /*2850*/  @!P3 LDGSTS.E.BYPASS.LTC128B.128 [R87+0x9800], desc[UR22][R12.64] ;  /* 0x098000000c57bfae */ /* 0x000fe8000b981a16 */
[----:B------:R-:W-:Y:S01]  /*2860*/  @!P3 LDGSTS.E.BYPASS.LTC128B.128 [R87+0xb800], desc[UR22][R12.64+0x80] ;  /* 0x0b8000800c57bfae */ /* 0x000fe2000b981a16 */
[----:B-1----:R-:W-:-:S03]  /*2870*/  LOP3.LUT R9, R177, 0x1c0, RZ, 0xc0, !PT ;  /* 0x000001c0b1097812 */ /* 0x002fc600078ec0ff */
[----:B------:R-:W-:Y:S01]  /*2880*/  @!P3 LDGSTS.E.BYPASS.LTC128B.128 [R87+0xd800], desc[UR22][R12.64+0x100] ;  /* 0x0d8001000c57bfae */ /* 0x000fe2000b981a16 */
[----:B------:R-:W-:-:S03]  /*2890*/  LOP3.LUT R9, R9, 0x38, R176, 0xf8, !PT ;  /* 0x0000003809097812 */ /* 0x000fc600078ef8b0 */
[----:B------:R1:W-:Y:S01]  /*28a0*/  @!P3 LDGSTS.E.BYPASS.LTC128B.128 [R87+0xf800], desc[UR22][R12.64+0x180] ;  /* 0x0f8001800c57bfae */ /* 0x0003e2000b981a16 */
[----:B------:R-:W-:-:S03]  /*28b0*/  LOP3.LUT R84, R9, R84, RZ, 0x3c, !PT ;  /* 0x0000005409547212 */ /* 0x000fc600078e3cff */
[----:B------:R-:W0:Y:S01]  /*28c0*/  LDGDEPBAR ;  /* 0x00000000000079af */ /* 0x000e220000000000 */
[----:B------:R-:W-:Y:S01]  /*28d0*/  LOP3.LUT R166, R9, R166, RZ, 0x3c, !PT ;  /* 0x000000a609a67212 */ /* 0x000fe200078e3cff */
[----:B--2---:R-:W-:Y:S01]  /*28e0*/  IMAD.U32 R7, RZ, RZ, UR6 ;  /* 0x00000006ff077e24 */ /* 0x004fe2000f8e00ff */
[-C--:B------:R-:W-:Y:S01]  /*28f0*/  @!P0 LEA R6, P3, R5, R230.reuse, 0x6 ;  /* 0x000000e605068211 */ /* 0x080fe200078630ff */
[----:B------:R-:W-:Y:S02]  /*2900*/  @!UP0 UIMAD UR6, UR9, 0x60, URZ ;  /* 0x00000060090688a4 */ /* 0x000fe4000f8e02ff */
[----:B------:R-:W-:Y:S01]  /*2910*/  UISETP.GT.AND UP0, UPT, UR14, UR18, UPT ;  /* 0x000000120e00728c */ /* 0x000fe2000bf04270 */
[----:B------:R-:W-:-:S03]  /*2920*/  @!P2 LEA R8, P4, R7, R230, 0x1 ;  /* 0x000000e60708a211 */ /* 0x000fc600078808ff */
[----:B------:R-:W-:Y:S02]  /*2930*/  @!P1 IADD3 R5, PT, PT, R11, UR6, RZ ;  /* 0x000000060b059c10 */ /* 0x000fe4000fffe0ff */
[-C--:B------:R-:W-:Y:S01]  /*2940*/  @!P2 LEA.HI.X R9, R7, R231.reuse, R4, 0x1, P4 ;  /* 0x000000e70709a211 */ /* 0x080fe200020f0c04 */
[----:B------:R-:W-:Y:S01]  /*2950*/  @!P1 IMAD.MOV.U32 R4, RZ, RZ, R10 ;  /* 0x000000ffff049224 */ /* 0x000fe200078e000a */
[----:B------:R-:W-:Y:S02]  /*2960*/  @!P0 LEA.HI.X R7, R2, R231, R0, 0x6, P3 ;  /* 0x000000e702078211 */ /* 0x000fe400018f3400 */
[----:B------:R-:W-:Y:S02]  /*2970*/  SHF.R.U32.HI R0, RZ, 0x4, R219 ;  /* 0x00000004ff007819 */ /* 0x000fe400000116db */
[----:B------:R-:W-:Y:S01]  /*2980*/  LOP3.LUT R11, R218, 0x200, R177, 0xf8, !PT ;  /* 0x00000200da0b7812 */ /* 0x000fe200078ef8b1 */
[----:B------:R-:W-:-:S04]  /*2990*/  DEPBAR.LE SB0, 0x0 ;  /* 0x000080000000791a */ /* 0x000fc80000000000 */
[----:B------:R-:W-:Y:S01]  /*29a0*/  BAR.SYNC.DEFER_BLOCKING 0x0 ;  /* 0x0000000000007b1d */ /* 0x000fe20000010000 */
[----:B------:R-:W-:Y:S02]  /*29b0*/  IMAD.SHL.U32 R0, R0, 0x400, RZ ;  /* 0x0000040000007824 */ /* 0x000fe400078e00ff */
[----:B------:R-:W-:-:S03]  /*29c0*/  IMAD.IADD R11, R84, 0x1, R11 ;  /* 0x00000001540b7824 */ /* 0x000fc600078e020b */
[----:B-1----:R-:W-:Y:S02]  /*29d0*/  LOP3.LUT R13, R0, 0x400, RZ, 0xc0, !PT ;  /* 0x00000400000d7812 */ /* 0x002fe400078ec0ff */
[----:B------:R-:W-:-:S03]  /*29e0*/  LEA R94, R11, UR5, 0x1 ;  /* 0x000000050b5e7c11 */ /* 0x000fc6000f8e08ff */
[----:B------:R-:W-:-:S04]  /*29f0*/  IMAD R92, R166, 0x2, R13 ;  /* 0x00000002a65c7824 */ /* 0x000fc800078e020d */
[----:B------:R-:W-:Y:S01]  /*2a00*/  VIADD R2, R92, UR5 ;  /* 0x000000055c027c36 */ /* 0x000fe20008000000 */
        /* <DEDUP_REMOVED lines=191> */
[----:B------:R-:W-:Y:S08]  /*3600*/  HMMA.16816.F32.BF16 R20, R76, R82, R20 ;  /* 0x000000524c14723c */ /* 0x000ff00000041814 */
        /* <DEDUP_REMOVED lines=52> */
[----:B------:R5:W3:Y:S01]  /*3950*/  LDSM.16.M88.4 R16, [R0+0xe800] ;  /* 0x00e800000010783b */ /* 0x000ae20000000200 */
[----:B------:R-:W-:-:S06]  /*3960*/  DEPBAR.LE SB0, 0x0 ;  /* 0x000080000000791a */ /* 0x000fcc0000000000 */
[C---:B------:R-:W-:Y:S08]  /*3970*/  HMMA.16816.F32.BF16 R68, R48.reuse, R56, R68 ;  /* 0x000000383044723c */ /* 0x040ff00000041844 */
[----:B------:R-:W-:Y:S08]  /*3980*/  HMMA.16816.F32.BF16 R64, R48, R58, R64 ;  /* 0x0000003a3040723c */ /* 0x000ff00000041840 */
[----:B-1----:R-:W-:Y:S01]  /*3990*/  HMMA.16816.F32.BF16 R24, R60, R8, R24 ;  /* 0x000000083c18723c */ /* 0x002fe20000041818 */
[----:B-----5:R-:W-:-:S07]  /*39a0*/  IMAD.U32 R0, RZ, RZ, UR24 ;  /* 0x00000018ff007e24 */ /* 0x020fce000f8e00ff */
        /* <DEDUP_REMOVED lines=14> */
[----:B------:R-:W-:Y:S01]  /*3a90*/  IADD3 R0, PT, PT, R0, -UR26, R5 ;  /* 0x8000001a00007c10 */ /* 0x000fe2000fffe005 */
[----:B------:R-:W-:-:S05]  /*3aa0*/  IMAD.U32 R5, RZ, RZ, UR25 ;  /* 0x00000019ff057e24 */ /* 0x000fca000f8e00ff */
[--C-:B------:R-:W-:Y:S01]  /*3ab0*/  IADD3 R2, PT, PT, R0, UR21, R5.reuse ;  /* 0x0000001500027c10 */ /* 0x100fe2000fffe005 */
[----:B------:R-:W-:Y:S03]  /*3ac0*/  HMMA.16816.F32.BF16 R36, R88, R54, R36 ;  /* 0x000000365824723c */ /* 0x000fe60000041824 */
[C---:B------:R-:W-:Y:S02]  /*3ad0*/  VIADDMNMX R0, R2.reuse, 0x8, R5, PT ;  /* 0x0000000802007846 */ /* 0x040fe40003800105 */
[----:B------:R-:W-:-:S03]  /*3ae0*/  VIMNMX R2, PT, PT, R2, UR25, PT ;  /* 0x0000001902027c48 */ /* 0x000fc6000bfe0100 */
        /* <DEDUP_REMOVED lines=17> */
.L_x_2976:
        /* <DEDUP_REMOVED lines=61> */
.L_x_2977:
[----:B------:R-:W-:Y:S01]  /*3fd0*/  USHF.L.U32 UR7, UR10, 0x5, URZ ;  /* 0x000000050a077899 */ /* 0x000fe200080006ff */
[C---:B------:R-:W-:Y:S01]  /*3fe0*/  LEA R4, P1, R3.reuse, R228, 0x1 ;  /* 0x000000e403047211 */ /* 0x040fe200078208ff */
[----:B------:R-:W-:Y:S01]  /*3ff0*/  IMAD.MOV.U32 R226, RZ, RZ, R228 ;  /* 0x000000ffffe27224 */ /* 0x000fe200078e00e4 */
[----:B------:R-:W-:Y:S02]  /*4000*/  USHF.L.U64.HI UR6, UR10, 0x5, UR11 ;  /* 0x000000050a067899 */ /* 0x000fe4000801020b */
[----:B------:R-:W-:Y:S02]  /*4010*/  LEA.HI.X R5, R3, R227, R86, 0x1, P1 ;  /* 0x000000e303057211 */ /* 0x000fe400008f0c56 */
[----:B------:R-:W-:Y:S01]  /*4020*/  IADD3 R8, P1, PT, R4, UR7, RZ ;  /* 0x0000000704087c10 */ /* 0x000fe2000ff3e0ff */
[----:B------:R-:W-:Y:S01]  /*4030*/  @!PT LDS RZ, [RZ] ;  /* 0x00000000fffff984 */ /* 0x000fe20000000800 */
[----:B------:R-:W-:Y:S01]  /*4040*/  @!PT LDS RZ, [RZ] ;  /* 0x00000000fffff984 */ /* 0x000fe20000000800 */
[----:B------:R-:W-:Y:S01]  /*4050*/  @!PT LDS RZ, [RZ] ;  /* 0x00000000fffff984 */ /* 0x000fe20000000800 */
[----:B------:R1:W-:Y:S03]  /*4060*/  LDGSTS.E.BYPASS.LTC128B.128 [R87+0x8000], desc[UR22][R226.64] ;  /* 0x08000000e2577fae */ /* 0x0003e6000b981a16 */
[----:B------:R-:W-:Y:S01]  /*4070*/  IADD3.X R9, PT, PT, R5, UR6, RZ, P1, !PT ;  /* 0x0000000605097c10 */ /* 0x000fe20008ffe4ff */
[----:B------:R1:W-:Y:S01]  /*4080*/  LDGSTS.E.BYPASS.LTC128B.128 [R87+0xa000], desc[UR22][R226.64+0x80] ;  /* 0x0a000080e2577fae */ /* 0x0003e2000b981a16 */
[----:B------:R-:W-:-:S03]  /*4090*/  IADD3 R6, P1, PT, R8, UR7, RZ ;  /* 0x0000000708067c10 */ /* 0x000fc6000ff3e0ff */
[----:B------:R1:W-:Y:S01]  /*40a0*/  LDGSTS.E.BYPASS.LTC128B.128 [R87+0xc000], desc[UR22][R226.64+0x100] ;  /* 0x0c000100e2577fae */ /* 0x0003e2000b981a16 */
[----:B------:R-:W-:-:S03]  /*40b0*/  IADD3.X R7, PT, PT, R9, UR6, RZ, P1, !PT ;  /* 0x0000000609077c10 */ /* 0x000fc60008ffe4ff */
        /* <DEDUP_REMOVED lines=14> */
.L_x_2975:
[----:B-1----:R-:W-:Y:S01]  /*41a0*/  IMAD.SHL.U32 R4, R219, 0x2, RZ ;  /* 0x00000002db047824 */ /* 0x002fe200078e00ff */
[----:B------:R-:W-:Y:S01]  /*41b0*/  LOP3.LUT R165, R84, 0x200, R177, 0xf8, !PT ;  /* 0x0000020054a57812 */ /* 0x000fe200078ef8b1 */
[----:B------:R-:W-:Y:S01]  /*41c0*/  IMAD.U32 R3, RZ, RZ, UR4 ;  /* 0x00000004ff037e24 */ /* 0x000fe2000f8e00ff */
[----:B------:R-:W1:Y:S01]  /*41d0*/  LDCU UR4, c[0x0][0x45c] ;  /* 0x00008b80ff0477ac */ /* 0x000e620008000800 */
[----:B------:R-:W-:Y:S01]  /*41e0*/  IMAD.MOV.U32 R213, RZ, RZ, 0x20 ;  /* 0x00000020ffd57424 */ /* 0x000fe200078e00ff */
[----:B------:R-:W-:Y:S02]  /*41f0*/  LEA R220, R165, UR5, 0x1 ;  /* 0x00000005a5dc7c11 */ /* 0x000fe4000f8e08ff */
[----:B------:R-:W-:Y:S01]  /*4200*/  LOP3.LUT R3, R3, 0x6, R4, 0xf8, !PT ;  /* 0x0000000603037812 */ /* 0x000fe200078ef804 */
[----:B------:R-:W-:Y:S01]  /*4210*/  UISETP.GT.AND UP0, UPT, UR14, UR18, UPT ;  /* 0x000000120e00728c */ /* 0x000fe2000bf04270 */
[----:B------:R-:W-:Y:S01]  /*4220*/  SEL R213, R213, 0xffffffe0, !P2 ;  /* 0xffffffe0d5d57807 */ /* 0x000fe20005000000 */
[--C-:B------:R-:W-:Y:S01]  /*4230*/  IMAD.IADD R199, R85, 0x1, R220.reuse ;  /* 0x0000000155c77824 */ /* 0x100fe200078e02dc */
[----:B------:R-:W-:Y:S01]  /*4240*/  LOP3.LUT R7, R3, 0x1, RZ, 0xfc, !PT ;  /* 0x0000000103077812 */ /* 0x000fe200078efcff */
[----:B------:R-:W-:Y:S01]  /*4250*/  IMAD.IADD R194, R167, 0x1, R220 ;  /* 0x00000001a7c27824 */ /* 0x000fe200078e02dc */
[----:B------:R-:W-:Y:S01]  /*4260*/  LOP3.LUT R5, R3, 0x8, RZ, 0xfc, !PT ;  /* 0x0000000803057812 */ /* 0x000fe200078efcff */
[----:B------:R-:W-:Y:S01]  /*4270*/  LDSM.16.MT88.4 R100, [R220+0x14000] ;  /* 0x01400000dc64783b */ /* 0x000fe20000004200 */
[----:B------:R-:W-:Y:S01]  /*4280*/  ISETP.GE.AND P4, PT, R7, R2, PT ;  /* 0x000000020700720c */ /* 0x000fe20003f86270 */
[--C-:B------:R-:W-:Y:S01]  /*4290*/  IMAD.IADD R201, R85, 0x1, R194.reuse ;  /* 0x0000000155c97824 */ /* 0x100fe200078e02c2 */
[----:B------:R-:W-:Y:S01]  /*42a0*/  ISETP.GE.AND P1, PT, R7, R0, PT ;  /* 0x000000000700720c */ /* 0x000fe20003f26270 */
[----:B------:R-:W-:Y:S01]  /*42b0*/  LDSM.16.MT88.4 R44, [R199+0x10000] ;  /* 0x01000000c72c783b */ /* 0x000fe20000004200 */
[----:B------:R-:W-:Y:S01]  /*42c0*/  LOP3.LUT R7, R3, 0x9, RZ, 0xfc, !PT ;  /* 0x0000000903077812 */ /* 0x000fe200078efcff */
[----:B------:R-:W-:Y:S01]  /*42d0*/  IMAD.IADD R213, R213, 0x1, R194 ;  /* 0x00000001d5d57824 */ /* 0x000fe200078e02c2 */
[----:B------:R-:W-:Y:S01]  /*42e0*/  FSEL R18, R41, -INF , !P4 ;  /* 0xff80000029127808 */ /* 0x000fe20006000000 */
[----:B------:R-:W-:Y:S01]  /*42f0*/  LDSM.16.MT88.4 R76, [R199+0x12000] ;  /* 0x01200000c74c783b */ /* 0x000fe20000004200 */
[----:B------:R-:W-:-:S02]  /*4300*/  ISETP.GE.AND P6, PT, R7, R2, PT ;  /* 0x000000020700720c */ /* 0x000fc40003fc6270 */
[----:B------:R-:W-:Y:S01]  /*4310*/  ISETP.GE.AND P4, PT, R7, R0, PT ;  /* 0x000000000700720c */ /* 0x000fe20003f86270 */
[----:B------:R-:W-:Y:S01]  /*4320*/  LDSM.16.MT88.4 R108, [R199+0x14000] ;  /* 0x01400000c76c783b */ /* 0x000fe20000004200 */
[----:B------:R-:W-:Y:S02]  /*4330*/  LOP3.LUT R7, R3, 0x11, RZ, 0xfc, !PT ;  /* 0x0000001103077812 */ /* 0x000fe400078efcff */
[C---:B------:R-:W-:Y:S01]  /*4340*/  ISETP.GE.AND P5, PT, R5.reuse, R2, PT ;  /* 0x000000020500720c */ /* 0x040fe20003fa6270 */
[----:B------:R-:W-:Y:S01]  /*4350*/  LDSM.16.MT88.4 R140, [R199+0x16000] ;  /* 0x01600000c78c783b */ /* 0x000fe20000004200 */
[----:B------:R-:W-:Y:S02]  /*4360*/  ISETP.GE.AND P3, PT, R5, R0, PT ;  /* 0x000000000500720c */ /* 0x000fe40003f66270 */
[----:B------:R-:W-:Y:S01]  /*4370*/  LOP3.LUT R5, R3, 0x10, RZ, 0xfc, !PT ;  /* 0x0000001003057812 */ /* 0x000fe200078efcff */
[----:B------:R-:W-:Y:S01]  /*4380*/  LDSM.16.MT88.4 R52, [R194+0x10000] ;  /* 0x01000000c234783b */ /* 0x000fe20000004200 */
[----:B------:R-:W-:-:S02]  /*4390*/  FSEL R16, R37, -INF , !P6 ;  /* 0xff80000025107808 */ /* 0x000fc40007000000 */
[----:B------:R-:W-:Y:S01]  /*43a0*/  ISETP.GE.AND P6, PT, R7, R0, PT ;  /* 0x000000000700720c */ /* 0x000fe20003fc6270 */
[----:B------:R-:W-:Y:S01]  /*43b0*/  LDSM.16.MT88.4 R60, [R201+0x10000] ;  /* 0x01000000c93c783b */ /* 0x000fe20000004200 */
[----:B------:R-:W-:Y:S02]  /*43c0*/  FSEL R6, R43, -INF , !P1 ;  /* 0xff8000002b067808 */ /* 0x000fe40004800000 */
[----:B------:R-:W-:Y:S01]  /*43d0*/  FSEL R36, R36, -INF , !P5 ;  /* 0xff80000024247808 */ /* 0x000fe20006800000 */
[----:B------:R-:W-:Y:S01]  /*43e0*/  LDSM.16.MT88.4 R84, [R194+0x12000] ;  /* 0x01200000c254783b */ /* 0x000fe20000004200 */
[C---:B------:R-:W-:Y:S02]  /*43f0*/  ISETP.GE.AND P1, PT, R5.reuse, R2, PT ;  /* 0x000000020500720c */ /* 0x040fe40003f26270 */
[----:B------:R-:W-:Y:S01]  /*4400*/  ISETP.GE.AND P5, PT, R5, R0, PT ;  /* 0x000000000500720c */ /* 0x000fe20003fa6270 */
[----:B------:R-:W-:Y:S01]  /*4410*/  LDSM.16.MT88.4 R92, [R201+0x12000] ;  /* 0x01200000c95c783b */ /* 0x000fe20000004200 */
[----:B------:R-:W-:-:S02]  /*4420*/  LOP3.LUT R5, R3, 0x18, RZ, 0xfc, !PT ;  /* 0x0000001803057812 */ /* 0x000fc400078efcff */
[----:B------:R-:W-:Y:S01]  /*4430*/  FSEL R14, R35, -INF , !P6 ;  /* 0xff800000230e7808 */ /* 0x000fe20007000000 */
[----:B------:R-:W-:Y:S01]  /*4440*/  LDSM.16.MT88.4 R116, [R194+0x14000] ;  /* 0x01400000c274783b */ /* 0x000fe20000004200 */
[-C--:B------:R-:W-:Y:S02]  /*4450*/  ISETP.GE.AND P6, PT, R3, R2.reuse, PT ;  /* 0x000000020300720c */ /* 0x080fe40003fc6270 */
[----:B------:R-:W-:Y:S01]  /*4460*/  FSEL R10, R39, -INF , !P4 ;  /* 0xff800000270a7808 */ /* 0x000fe20006000000 */
[----:B------:R-:W-:Y:S01]  /*4470*/  LDSM.16.MT88.4 R124, [R201+0x14000] ;  /* 0x01400000c97c783b */ /* 0x000fe20000004200 */
[----:B------:R-:W-:Y:S02]  /*4480*/  FSEL R38, R38, -INF , !P3 ;  /* 0xff80000026267808 */ /* 0x000fe40005800000 */
[-C--:B------:R-:W-:Y:S01]  /*4490*/  ISETP.GE.AND P4, PT, R5, R2.reuse, PT ;  /* 0x000000020500720c */ /* 0x080fe20003f86270 */
[----:B------:R-:W-:Y:S01]  /*44a0*/  LDSM.16.MT88.4 R132, [R220+0x16000] ;  /* 0x01600000dc84783b */ /* 0x000fe20000004200 */
[----:B------:R-:W-:-:S02]  /*44b0*/  ISETP.GE.AND P3, PT, R7, R2, PT ;  /* 0x000000020700720c */ /* 0x000fc40003f66270 */
[----:B------:R-:W-:Y:S01]  /*44c0*/  FSEL R40, R40, -INF , !P6 ;  /* 0xff80000028287808 */ /* 0x000fe20007000000 */
[----:B------:R-:W-:Y:S01]  /*44d0*/  LDSM.16.MT88.4 R156, [R194+0x16000] ;  /* 0x01600000c29c783b */ /* 0x000fe20000004200 */
[----:B------:R-:W-:Y:S02]  /*44e0*/  LOP3.LUT R7, R3, 0x19, RZ, 0xfc, !PT ;  /* 0x0000001903077812 */ /* 0x000fe400078efcff */
[----:B------:R-:W-:Y:S01]  /*44f0*/  FSEL R32, R32, -INF , !P1 ;  /* 0xff80000020207808 */ /* 0x000fe20004800000 */
[----:B------:R-:W-:Y:S01]  /*4500*/  LDSM.16.MT88.4 R172, [R199+0x16800] ;  /* 0x01680000c7ac783b */ /* 0x000fe20000004200 */
[----:B------:R-:W-:Y:S02]  /*4510*/  ISETP.GE.AND P1, PT, R5, R0, PT ;  /* 0x000000000500720c */ /* 0x000fe40003f26270 */
[----:B------:R-:W-:Y:S01]  /*4520*/  FSEL R28, R28, -INF , !P4 ;  /* 0xff8000001c1c7808 */ /* 0x000fe20006000000 */
[----:B------:R-:W-:Y:S01]  /*4530*/  LDSM.16.MT88.4 R168, [R220+0x10800] ;  /* 0x01080000dca8783b */ /* 0x000fe20000004200 */
[----:B------:R-:W-:-:S02]  /*4540*/  FSEL R34, R34, -INF , !P5 ;  /* 0xff80000022227808 */ /* 0x000fc40006800000 */
[C---:B------:R-:W-:Y:S02]  /*4550*/  LOP3.LUT R5, R3.reuse, 0x20, RZ, 0xfc, !PT ;  /* 0x0000002003057812 */ /* 0x040fe400078efcff */
[----:B------:R-:W-:Y:S02]  /*4560*/  ISETP.GE.AND P4, PT, R3, R0, PT ;  /* 0x000000000300720c */ /* 0x000fe40003f86270 */
[----:B------:R-:W-:Y:S02]  /*4570*/  FMNMX3.FTZ R17, R40, R18, R36, !PT ;  /* 0x0000001228117276 */ /* 0x000fe40007810024 */
[----:B------:R-:W-:Y:S02]  /*4580*/  ISETP.GE.AND P5, PT, R7, R2, PT ;  /* 0x000000020700720c */ /* 0x000fe40003fa6270 */
[C---:B------:R-:W-:Y:S02]  /*4590*/  LOP3.LUT R15, R3.reuse, 0x21, RZ, 0xfc, !PT ;  /* 0x00000021030f7812 */ /* 0x040fe400078efcff */
[----:B------:R-:W-:-:S02]  /*45a0*/  LOP3.LUT R13, R3, 0x28, RZ, 0xfc, !PT ;  /* 0x00000028030d7812 */ /* 0x000fc400078efcff */
[----:B------:R-:W-:Y:S02]  /*45b0*/  FSEL R4, R33, -INF , !P3 ;  /* 0xff80000021047808 */ /* 0x000fe40005800000 */
[----:B------:R-:W-:Y:S02]  /*45c0*/  ISETP.GE.AND P6, PT, R5, R2, PT ;  /* 0x000000020500720c */ /* 0x000fe40003fc6270 */
[----:B------:R-:W-:Y:S02]  /*45d0*/  FSEL R42, R42, -INF , !P4 ;  /* 0xff8000002a2a7808 */ /* 0x000fe40006000000 */
[----:B------:R-:W-:Y:S02]  /*45e0*/  FMNMX3.FTZ R17, R17, R16, R32, !PT ;  /* 0x0000001011117276 */ /* 0x000fe40007810020 */
[----:B------:R-:W-:Y:S02]  /*45f0*/  FSEL R8, R29, -INF , !P5 ;  /* 0xff8000001d087808 */ /* 0x000fe40006800000 */
[----:B------:R-:W-:-:S02]  /*4600*/  ISETP.GE.AND P4, PT, R15, R2, PT ;  /* 0x000000020f00720c */ /* 0x000fc40003f86270 */
[----:B------:R-:W-:Y:S02]  /*4610*/  LOP3.LUT R11, R3, 0x29, RZ, 0xfc, !PT ;  /* 0x00000029030b7812 */ /* 0x000fe400078efcff */
[----:B------:R-:W-:Y:S02]  /*4620*/  ISETP.GE.AND P5, PT, R13, R2, PT ;  /* 0x000000020d00720c */ /* 0x000fe40003fa6270 */
[----:B------:R-:W-:Y:S02]  /*4630*/  LOP3.LUT R9, R3, 0x30, RZ, 0xfc, !PT ;  /* 0x0000003003097812 */ /* 0x000fe400078efcff */
[----:B------:R-:W-:Y:S02]  /*4640*/  FSEL R236, R24, -INF , !P6 ;  /* 0xff80000018ec7808 */ /* 0x000fe40007000000 */
[----:B------:R-:W-:Y:S02]  /*4650*/  FMNMX3.FTZ R17, R17, R4, R28, !PT ;  /* 0x0000000411117276 */ /* 0x000fe4000781001c */
[----:B------:R-:W-:-:S02]  /*4660*/  FSEL R196, R25, -INF , !P4 ;  /* 0xff80000019c47808 */ /* 0x000fc40006000000 */
[----:B------:R-:W-:Y:S02]  /*4670*/  ISETP.GE.AND P3, PT, R7, R0, PT ;  /* 0x000000000700720c */ /* 0x000fe40003f66270 */
[----:B------:R-:W-:Y:S02]  /*4680*/  FSEL R30, R30, -INF , !P1 ;  /* 0xff8000001e1e7808 */ /* 0x000fe40004800000 */
[----:B------:R-:W-:Y:S02]  /*4690*/  ISETP.GE.AND P4, PT, R11, R2, PT ;  /* 0x000000020b00720c */ /* 0x000fe40003f86270 */
[----:B------:R-:W-:Y:S02]  /*46a0*/  FSEL R232, R20, -INF , !P5 ;  /* 0xff80000014e87808 */ /* 0x000fe40006800000 */
[----:B------:R-:W-:Y:S02]  /*46b0*/  ISETP.GE.AND P1, PT, R5, R0, PT ;  /* 0x000000000500720c */ /* 0x000fe40003f26270 */
[----:B------:R-:W-:-:S02]  /*46c0*/  LOP3.LUT R7, R3, 0x31, RZ, 0xfc, !PT ;  /* 0x0000003103077812 */ /* 0x000fc400078efcff */
[----:B------:R-:W-:Y:S02]  /*46d0*/  ISETP.GE.AND P5, PT, R9, R2, PT ;  /* 0x000000020900720c */ /* 0x000fe40003fa6270 */
[----:B------:R-:W-:Y:S02]  /*46e0*/  LOP3.LUT R5, R3, 0x38, RZ, 0xfc, !PT ;  /* 0x0000003803057812 */ /* 0x000fe400078efcff */
[----:B------:R-:W-:Y:S02]  /*46f0*/  FMNMX3.FTZ R17, R17, R8, R236, !PT ;  /* 0x0000000811117276 */ /* 0x000fe400078100ec */
[----:B------:R-:W-:Y:S02]  /*4700*/  FSEL R198, R21, -INF , !P4 ;  /* 0xff80000015c67808 */ /* 0x000fe40006000000 */
[----:B------:R-:W-:Y:S02]  /*4710*/  ISETP.GE.AND P4, PT, R7, R2, PT ;  /* 0x000000020700720c */ /* 0x000fe40003f86270 */
[----:B------:R-:W-:-:S02]  /*4720*/  FSEL R222, R68, -INF , !P5 ;  /* 0xff80000044de7808 */ /* 0x000fc40006800000 */
[----:B------:R-:W-:Y:S02]  /*4730*/  LOP3.LUT R3, R3, 0x39, RZ, 0xfc, !PT ;  /* 0x0000003903037812 */ /* 0x000fe400078efcff */
[----:B------:R-:W-:Y:S02]  /*4740*/  ISETP.GE.AND P5, PT, R5, R2, PT ;  /* 0x000000020500720c */ /* 0x000fe40003fa6270 */
[----:B------:R-:W-:Y:S02]  /*4750*/  FMNMX3.FTZ R17, R17, R196, R232, !PT ;  /* 0x000000c411117276 */ /* 0x000fe400078100e8 */
[----:B------:R-:W-:Y:S02]  /*4760*/  FSEL R216, R69, -INF , !P4 ;  /* 0xff80000045d87808 */ /* 0x000fe40006000000 */
[----:B------:R-:W-:Y:S02]  /*4770*/  ISETP.GE.AND P4, PT, R3, R2, PT ;  /* 0x000000020300720c */ /* 0x000fe40003f86270 */
[----:B------:R-:W-:-:S02]  /*4780*/  FSEL R214, R64, -INF , !P5 ;  /* 0xff80000040d67808 */ /* 0x000fc40006800000 */
[----:B------:R-:W-:Y:S02]  /*4790*/  FMNMX3.FTZ R17, R17, R198, R222, !PT ;  /* 0x000000c611117276 */ /* 0x000fe400078100de */
[----:B------:R-:W-:Y:S02]  /*47a0*/  ISETP.GE.AND P6, PT, R15, R0, PT ;  /* 0x000000000f00720c */ /* 0x000fe40003fc6270 */
[----:B------:R-:W-:Y:S02]  /*47b0*/  FSEL R212, R65, -INF , !P4 ;  /* 0xff80000041d47808 */ /* 0x000fe40006000000 */
[----:B------:R-:W-:Y:S02]  /*47c0*/  FMNMX3.FTZ R17, R17, R216, R214, !PT ;  /* 0x000000d811117276 */ /* 0x000fe400078100d6 */
[----:B------:R-:W-:Y:S02]  /*47d0*/  FMNMX3.FTZ R15, R42, R6, R38, !PT ;  /* 0x000000062a0f7276 */ /* 0x000fe40007810026 */
[----:B------:R-:W-:-:S02]  /*47e0*/  ISETP.GE.AND P4, PT, R11, R0, PT ;  /* 0x000000000b00720c */ /* 0x000fc40003f86270 */
[----:B------:R-:W-:Y:S02]  /*47f0*/  ISETP.GE.AND P5, PT, R13, R0, PT ;  /* 0x000000000d00720c */ /* 0x000fe40003fa6270 */
[----:B------:R-:W-:Y:S02]  /*4800*/  FMNMX.FTZ R11, R212, R17, !PT ;  /* 0x00000011d40b7209 */ /* 0x000fe40007810000 */
[----:B------:R-:W-:Y:S02]  /*4810*/  FMNMX3.FTZ R13, R15, R10, R34, !PT ;  /* 0x0000000a0f0d7276 */ /* 0x000fe40007810022 */
[----:B------:R-:W-:Y:S01]  /*4820*/  FSEL R12, R31, -INF , !P3 ;  /* 0xff8000001f0c7808 */ /* 0x000fe20005800000 */
[----:B------:R-:W2:Y:S01]  /*4830*/  SHFL.BFLY PT, R20, R11, 0x2, 0x1f ;  /* 0x0c401f000b147f89 */ /* 0x000ea200000e0000 */
[----:B------:R-:W-:Y:S02]  /*4840*/  FSEL R200, R26, -INF , !P1 ;  /* 0xff8000001ac87808 */ /* 0x000fe40004800000 */
[----:B------:R-:W-:-:S02]  /*4850*/  FMNMX3.FTZ R13, R13, R14, R30, !PT ;  /* 0x0000000e0d0d7276 */ /* 0x000fc4000781001e */
[----:B------:R-:W-:Y:S02]  /*4860*/  ISETP.GE.AND P3, PT, R9, R0, PT ;  /* 0x000000000900720c */ /* 0x000fe40003f66270 */
[----:B------:R-:W-:Y:S02]  /*4870*/  FSEL R226, R27, -INF , !P6 ;  /* 0xff8000001be27808 */ /* 0x000fe40007000000 */
[----:B------:R-:W-:Y:S01]  /*4880*/  FSEL R202, R22, -INF , !P5 ;  /* 0xff80000016ca7808 */ /* 0x000fe20006800000 */
[----:B------:R-:W-:Y:S01]  /*4890*/  LDSM.16.MT88.4 R24, [R201+0x12800] ;  /* 0x01280000c918783b */ /* 0x000fe20000004200 */
        /* <DEDUP_REMOVED lines=8> */
[----:B------:R-:W-:Y:S01]  /*4920*/  FSEL R206, R66, -INF , !P5 ;  /* 0xff80000042ce7808 */ /* 0x000fe20006800000 */
[----:B------:R-:W-:Y:S01]  /*4930*/  LDSM.16.MT88.4 R68, [R220+0x12000] ;  /* 0x01200000dc44783b */ /* 0x000fe20000004200 */
[----:B------:R-:W-:-:S02]  /*4940*/  FMNMX3.FTZ R13, R13, R224, R210, !PT ;  /* 0x000000e00d0d7276 */ /* 0x000fc400078100d2 */
[----:B------:R-:W-:Y:S02]  /*4950*/  FSEL R204, R67, -INF , !P3 ;  /* 0xff80000043cc7808 */ /* 0x000fe40005800000 */
        /* <DEDUP_REMOVED lines=28> */
[--C-:B------:R-:W-:Y:S01]  /*4b20*/  FFMA.FTZ R211, R214, UR4, -R207.reuse ;  /* 0x00000004d6d37c23 */ /* 0x100fe200080108cf */
[----:B-1----:R-:W-:Y:S01]  /*4b30*/  FMNMX.FTZ R3, R20, R3, !PT ;  /* 0x0000000314037209 */ /* 0x002fe20007810000 */
[----:B------:R-:W-:Y:S01]  /*4b40*/  FFMA.FTZ R212, R212, UR4, -R207 ;  /* 0x00000004d4d47c23 */ /* 0x000fe200080108cf */
[----:B------:R-:W-:Y:S01]  /*4b50*/  LDSM.16.MT88.4 R20, [R194+0x10800] ;  /* 0x01080000c214783b */ /* 0x000fe20000004200 */
[----:B------:R-:W-:Y:S01]  /*4b60*/  IMAD.MOV.U32 R216, RZ, RZ, 0x20 ;  /* 0x00000020ffd87424 */ /* 0x000fe200078e00ff */
[C---:B------:R-:W-:Y:S01]  /*4b70*/  FSETP.NEU.FTZ.AND P1, PT, R3.reuse, -INF , PT ;  /* 0xff8000000300780b */ /* 0x040fe20003f3d000 */
[----:B------:R-:W-:Y:S01]  /*4b80*/  FMUL.FTZ R203, R3, UR4 ;  /* 0x0000000403cb7c20 */ /* 0x000fe20008410000 */
[----:B------:R-:W-:Y:S02]  /*4b90*/  MUFU.EX2 R189, R189 ;  /* 0x000000bd00bd7308 */ /* 0x000fe40000000800 */
[----:B------:R-:W-:-:S02]  /*4ba0*/  SEL R217, R216, 0xffffffe0, !P2 ;  /* 0xffffffe0d8d97807 */ /* 0x000fc40005000000 */
[----:B------:R-:W-:Y:S02]  /*4bb0*/  FSEL R203, R203, RZ, P1 ;  /* 0x000000ffcbcb7208 */ /* 0x000fe40000800000 */
[----:B--2---:R-:W-:Y:S02]  /*4bc0*/  F2FP.BF16.F32.PACK_AB R152, R192, R193 ;  /* 0x000000c1c098723e */ /* 0x004fe400000010ff */
        /* <DEDUP_REMOVED lines=26> */
[----:B------:R-:W-:Y:S03]  /*4d70*/  LDSM.16.MT88.4 R28, [R220+0x12800] ;  /* 0x01280000dc1c783b */ /* 0x000fe60000004200 */
        /* <DEDUP_REMOVED lines=71> */
[----:B------:R-:W-:-:S04]  /*51f0*/  FADD.FTZ R181, R181, R184 ;  /* 0x000000b8b5b57221 */ /* 0x000fc80000010000 */
[----:B------:R-:W-:Y:S02]  /*5200*/  FADD.FTZ R180, R180, R181 ;  /* 0x000000b5b4b47221 */ /* 0x000fe40000010000 */
[C---:B------:R-:W-:Y:S08]  /*5210*/  HMMA.16816.F32.BF16 R40, R4.reuse, R8, R40 ;  /* 0x000000080428723c */ /* 0x040ff00000041828 */
        /* <DEDUP_REMOVED lines=25> */
[----:B------:R-:W1:Y:S07]  /*53b0*/  MUFU.EX2 R201, R201 ;  /* 0x000000c900c97308 */ /* 0x000e6e0000000800 */
        /* <DEDUP_REMOVED lines=146> */
[----:B------:R-:W-:-:S05]  /*5ce0*/  IABS R7, UR4 ;  /* 0x0000000400077c13 */ /* 0x000fca0008000000 */
        /* <DEDUP_REMOVED lines=12> */
[----:B------:R-:W-:Y:S01]  /*5db0*/  IMAD.HI.U32 R5, R5, R7, RZ ;  /* 0x0000000705057227 */ /* 0x000fe200078e00ff */
[----:B------:R-:W-:-:S03]  /*5dc0*/  IADD3 R9, PT, PT, -R11, RZ, RZ ;  /* 0x000000ff0b097210 */ /* 0x000fc60007ffe1ff */
[----:B------:R-:W-:Y:S02]  /*5dd0*/  IMAD.MOV R4, RZ, RZ, -R5 ;  /* 0x000000ffff047224 */ /* 0x000fe400078e0a05 */
[C---:B------:R-:W-:Y:S02]  /*5de0*/  IMAD R9, R6.reuse, R9, R10 ;  /* 0x0000000906097224 */ /* 0x040fe400078e020a */
[----:B------:R-:W-:Y:S01]  /*5df0*/  IMAD R7, R6, R4, R7 ;  /* 0x0000000406077224 */ /* 0x000fe200078e0207 */
        /* <DEDUP_REMOVED lines=8> */
[----:B------:R-:W-:-:S04]  /*5e80*/  ISETP.GE.U32.AND P6, PT, R9, R6, PT ;  /* 0x000000060900720c */ /* 0x000fc80003fc6070 */
[----:B------:R-:W-:Y:S02]  /*5e90*/  ISETP.GE.U32.AND P3, PT, R7, R6, PT ;  /* 0x000000060700720c */ /* 0x000fe40003f66070 */
[----:B------:R-:W-:Y:S01]  /*5ea0*/  LOP3.LUT R6, R8, UR6, RZ, 0x3c, !PT ;  /* 0x0000000608067c12 */ /* 0x000fe2000f8e3cff */
[----:B------:R-:W1:Y:S03]  /*5eb0*/  LDCU.64 UR6, c[0x0][0x3a8] ;  /* 0x00007500ff0677ac */ /* 0x000e660008000a00 */
[----:B------:R-:W-:-:S03]  /*5ec0*/  ISETP.GE.AND P4, PT, R6, RZ, PT ;  /* 0x000000ff0600720c */ /* 0x000fc60003f86270 */
[----:B------:R-:W-:-:S04]  /*5ed0*/  @P6 IADD3 R11, PT, PT, R11, 0x1, RZ ;  /* 0x000000010b0b6810 */ /* 0x000fc80007ffe0ff */
[----:B------:R-:W-:Y:S01]  /*5ee0*/  @P3 VIADD R5, R5, 0x1 ;  /* 0x0000000105053836 */ /* 0x000fe20000000000 */
[----:B------:R-:W-:-:S04]  /*5ef0*/  ISETP.NE.AND P3, PT, R8, RZ, PT ;  /* 0x000000ff0800720c */ /* 0x000fc80003f65270 */
[----:B------:R-:W-:Y:S01]  /*5f00*/  MOV R4, R5 ;  /* 0x0000000500047202 */ /* 0x000fe20000000f00 */
[----:B------:R-:W-:Y:S01]  /*5f10*/  @!P4 IMAD.MOV R11, RZ, RZ, -R11 ;  /* 0x000000ffff0bc224 */ /* 0x000fe200078e0a0b */
[----:B------:R-:W-:Y:S02]  /*5f20*/  LOP3.LUT R5, RZ, R8, RZ, 0x33, !PT ;  /* 0x00000008ff057212 */ /* 0x000fe400078e33ff */
        /* <DEDUP_REMOVED lines=11> */
[C---:B------:R-:W-:Y:S02]  /*5fe0*/  IMAD R5, R8.reuse, UR9, R5 ;  /* 0x0000000908057c24 */ /* 0x040fe4000f8e0205 */
[----:B------:R-:W-:-:S04]  /*5ff0*/  IMAD.WIDE.U32 R8, R8, UR8, RZ ;  /* 0x0000000808087c25 */ /* 0x000fc8000f8e00ff */
[----:B------:R-:W-:Y:S01]  /*6000*/  IMAD.IADD R9, R9, 0x1, R5 ;  /* 0x0000000109097824 */ /* 0x000fe200078e0205 */
[----:B--2---:R-:W-:-:S04]  /*6010*/  IADD3 R4, PT, PT, R7, -R4, RZ ;  /* 0x8000000407047210 */ /* 0x004fc80007ffe0ff */
[----:B------:R-:W-:Y:S01]  /*6020*/  SHF.R.S32.HI R6, RZ, 0x1f, R4 ;  /* 0x0000001fff067819 */ /* 0x000fe20000011404 */
[----:B-1----:R-:W-:-:S04]  /*6030*/  IMAD.WIDE.U32 R8, R4, UR6, R8 ;  /* 0x0000000604087c25 */ /* 0x002fc8000f8e0008 */
[----:B------:R-:W-:Y:S01]  /*6040*/  IMAD R5, R6, UR6, RZ ;  /* 0x0000000606057c24 */ /* 0x000fe2000f8e02ff */
[----:B------:R-:W-:-:S03]  /*6050*/  LEA R230, P1, R8, R230, 0x1 ;  /* 0x000000e608e67211 */ /* 0x000fc600078208ff */
[----:B------:R-:W-:-:S05]  /*6060*/  IMAD R5, R4, UR7, R5 ;  /* 0x0000000704057c24 */ /* 0x000fca000f8e0205 */
[----:B------:R-:W-:-:S04]  /*6070*/  IADD3 R5, PT, PT, R9, R5, RZ ;  /* 0x0000000509057210 */ /* 0x000fc80007ffe0ff */
[----:B------:R-:W-:Y:S01]  /*6080*/  LEA.HI.X R231, R8, R231, R5, 0x1, P1 ;  /* 0x000000e708e77211 */ /* 0x000fe200008f0c05 */
[----:B------:R-:W-:Y:S06]  /*6090*/  BRA `(.L_x_2980) ;  /* 0x00000000001c7947 */ /* 0x000fec0003800000 */
.L_x_2979:
[----:B------:R-:W-:Y:S01]  /*60a0*/  UMOV UR6, URZ ;  /* 0x000000ff00067c82 */ /* 0x000fe20008000000 */
[----:B------:R-:W-:Y:S01]  /*60b0*/  USHF.L.U32 UR8, UR8, 0x6, URZ ;  /* 0x0000000608087899 */ /* 0x000fe200080006ff */
[----:B------:R-:W-:-:S05]  /*60c0*/  IADD3 R5, P1, PT, RZ, -UR6, RZ ;  /* 0x80000006ff057c10 */ /* 0x000fca000ff3e0ff */
[----:B------:R-:W-:-:S05]  /*60d0*/  IMAD.X R4, RZ, RZ, ~UR8, P1 ;  /* 0x80000008ff047e24 */ /* 0x000fca00088e06ff */
[----:B------:R-:W-:-:S04]  /*60e0*/  SHF.R.S64 R5, R5, 0x1f, R4 ;  /* 0x0000001f05057819 */ /* 0x000fc80000001004 */
[----:B------:R-:W-:-:S04]  /*60f0*/  IADD3 R230, P1, PT, R5, R230, RZ ;  /* 0x000000e605e67210 */ /* 0x000fc80007f3e0ff */
[----:B------:R-:W-:-:S09]  /*6100*/  LEA.HI.X.SX32 R231, R4, R231, 0x1, P1 ;  /* 0x000000e704e77211 */ /* 0x000fd200008f0eff */
.L_x_2980:
[----:B------:R-:W1:Y:S01]  /*6110*/  LDCU.64 UR6, c[0x0][0x3c0] ;  /* 0x00007800ff0677ac */ /* 0x000e620008000a00 */
[----:B------:R-:W-:Y:S01]  /*6120*/  LOP3.LUT R4, R176, 0x1f8, RZ, 0xc0, !PT ;  /* 0x000001f8b0047812 */ /* 0x000fe200078ec0ff */
[----:B------:R-:W-:Y:S01]  /*6130*/  IMAD.SHL.U32 R218, R219, 0x20, RZ ;  /* 0x00000020dbda7824 */ /* 0x000fe200078e00ff */
[C---:B------:R-:W-:Y:S01]  /*6140*/  LOP3.LUT R7, R177.reuse, 0x1c0, RZ, 0xc0, !PT ;  /* 0x000001c0b1077812 */ /* 0x040fe200078ec0ff */
[----:B------:R-:W-:Y:S01]  /*6150*/  UIADD3 UR14, UPT, UPT, UR20, -0x2, URZ ;  /* 0xfffffffe140e7890 */ /* 0x000fe2000fffe0ff */
[----:B------:R-:W-:Y:S02]  /*6160*/  LOP3.LUT R5, R4, 0x38, R219, 0x78, !PT ;  /* 0x0000003804057812 */ /* 0x000fe400078e78db */
[----:B------:R-:W-:Y:S01]  /*6170*/  LOP3.LUT R225, R177, 0x400, RZ, 0xc0, !PT ;  /* 0x00000400b1e17812 */ /* 0x000fe200078ec0ff */
[----:B------:R-:W-:Y:S01]  /*6180*/  UISETP.GT.AND UP0, UPT, UR14, UR18, UPT ;  /* 0x000000120e00728c */ /* 0x000fe2000bf04270 */
[--C-:B------:R-:W-:Y:S02]  /*6190*/  LOP3.LUT R4, R7, 0x38, R176.reuse, 0xf8, !PT ;  /* 0x0000003807047812 */ /* 0x100fe400078ef8b0 */
[----:B------:R-:W-:Y:S01]  /*61a0*/  LOP3.LUT R176, R5, 0x1e00, R176, 0xf8, !PT ;  /* 0x00001e0005b07812 */ /* 0x000fe200078ef8b0 */
[----:B------:R-:W-:Y:S01]  /*61b0*/  IMAD R225, R166, 0x2, R225 ;  /* 0x00000002a6e17824 */ /* 0x000fe200078e02e1 */
[----:B------:R-:W-:-:S02]  /*61c0*/  SHF.R.U32.HI R221, RZ, 0x1, R219 ;  /* 0x00000001ffdd7819 */ /* 0x000fc400000116db */
[----:B------:R-:W-:Y:S02]  /*61d0*/  LEA R166, R176, UR5, 0x1 ;  /* 0x00000005b0a67c11 */ /* 0x000fe4000f8e08ff */
[----:B------:R-:W-:Y:S01]  /*61e0*/  LOP3.LUT R218, R218, 0x7c00, RZ, 0xc0, !PT ;  /* 0x00007c00dada7812 */ /* 0x000fe200078ec0ff */
[----:B-1----:R-:W-:Y:S01]  /*61f0*/  USHF.L.U32 UR8, UR6, 0x5, URZ ;  /* 0x0000000506087899 */ /* 0x002fe200080006ff */
[----:B------:R-:W-:Y:S01]  /*6200*/  LOP3.LUT R5, R221, 0x8, RZ, 0xc0, !PT ;  /* 0x00000008dd057812 */ /* 0x000fe200078ec0ff */
[----:B------:R-:W-:Y:S01]  /*6210*/  USHF.L.U64.HI UR7, UR6, 0x5, UR7 ;  /* 0x0000000506077899 */ /* 0x000fe20008010207 */
[----:B------:R-:W-:Y:S01]  /*6220*/  @!PT LDS RZ, [RZ] ;  /* 0x00000000fffff984 */ /* 0x000fe20000000800 */
[----:B------:R-:W-:Y:S01]  /*6230*/  @!PT LDS RZ, [RZ] ;  /* 0x00000000fffff984 */ /* 0x000fe20000000800 */
[----:B------:R-:W-:Y:S01]  /*6240*/  @!PT LDS RZ, [RZ] ;  /* 0x00000000fffff984 */ /* 0x000fe20000000800 */
[----:B------:R-:W-:Y:S01]  /*6250*/  LDGSTS.E.BYPASS.LTC128B.128 [R166+0x10000], desc[UR22][R230.64] ;  /* 0x10000000e6a67fae */ /* 0x000fe2000b981a16 */
[----:B------:R-:W-:Y:S02]  /*6260*/  LOP3.LUT R177, R218, 0x200, R177, 0xf8, !PT ;  /* 0x00000200dab17812 */ /* 0x000fe400078ef8b1 */
[----:B------:R-:W-:Y:S01]  /*6270*/  IADD3 R6, P1, PT, R230, UR8, RZ ;  /* 0x00000008e6067c10 */ /* 0x000fe2000ff3e0ff */
[----:B------:R-:W-:Y:S01]  /*6280*/  LDGSTS.E.BYPASS.LTC128B.128 [R166+0x12000], desc[UR22][R230.64+0x80] ;  /* 0x12000080e6a67fae */ /* 0x000fe2000b981a16 */
[----:B------:R-:W-:-:S02]  /*6290*/  LOP3.LUT R4, R177, R4, R5, 0xf6, !PT ;  /* 0x00000004b1047212 */ /* 0x000fc400078ef605 */
[----:B------:R-:W-:Y:S01]  /*62a0*/  IADD3.X R7, PT, PT, R231, UR7, RZ, P1, !PT ;  /* 0x00000007e7077c10 */ /* 0x000fe20008ffe4ff */
[----:B------:R-:W-:Y:S01]  /*62b0*/  LDGSTS.E.BYPASS.LTC128B.128 [R166+0x14000], desc[UR22][R230.64+0x100] ;  /* 0x14000100e6a67fae */ /* 0x000fe2000b981a16 */
[----:B------:R-:W-:Y:S02]  /*62c0*/  IADD3 R10, P1, PT, R6, UR8, RZ ;  /* 0x00000008060a7c10 */ /* 0x000fe4000ff3e0ff */
[----:B------:R-:W-:Y:S01]  /*62d0*/  LEA R226, R4, UR5, 0x1 ;  /* 0x0000000504e27c11 */ /* 0x000fe2000f8e08ff */
[----:B------:R-:W-:Y:S01]  /*62e0*/  LDGSTS.E.BYPASS.LTC128B.128 [R166+0x16000], desc[UR22][R230.64+0x180] ;  /* 0x16000180e6a67fae */ /* 0x000fe2000b981a16 */
[----:B------:R-:W-:Y:S01]  /*62f0*/  IADD3.X R11, PT, PT, R7, UR7, RZ, P1, !PT ;  /* 0x00000007070b7c10 */ /* 0x000fe20008ffe4ff */
[----:B------:R-:W-:Y:S01]  /*6300*/  VIADD R4, R225, UR5 ;  /* 0x00000005e1047c36 */ /* 0x000fe20008000000 */
[----:B------:R-:W-:Y:S01]  /*6310*/  IADD3 R8, P1, PT, R10, UR8, RZ ;  /* 0x000000080a087c10 */ /* 0x000fe2000ff3e0ff */
[----:B------:R-:W-:Y:S01]  /*6320*/  LDGSTS.E.BYPASS.LTC128B.128 [R166+0x10800], desc[UR22][R6.64] ;  /* 0x1080000006a67fae */ /* 0x000fe2000b981a16 */
[----:B------:R-:W-:-:S02]  /*6330*/  IMAD.IADD R224, R217, 0x1, R226 ;  /* 0x00000001d9e07824 */ /* 0x000fc400078e02e2 */
[----:B------:R-:W-:Y:S01]  /*6340*/  IADD3.X R9, PT, PT, R11, UR7, RZ, P1, !PT ;  /* 0x000000070b097c10 */ /* 0x000fe20008ffe4ff */
[----:B------:R-:W-:Y:S01]  /*6350*/  LDGSTS.E.BYPASS.LTC128B.128 [R166+0x12800], desc[UR22][R6.64+0x80] ;  /* 0x1280008006a67fae */ /* 0x000fe2000b981a16 */
[----:B------:R-:W-:Y:S02]  /*6360*/  IMAD.IADD R222, R217, 0x1, R4 ;  /* 0x00000001d9de7824 */ /* 0x000fe400078e0204 */
[C---:B------:R-:W-:Y:S01]  /*6370*/  IMAD.IADD R220, R167.reuse, 0x1, R226 ;  /* 0x00000001a7dc7824 */ /* 0x040fe200078e02e2 */
[----:B------:R-:W-:Y:S01]  /*6380*/  LDGSTS.E.BYPASS.LTC128B.128 [R166+0x14800], desc[UR22][R6.64+0x100] ;  /* 0x1480010006a67fae */ /* 0x000fe2000b981a16 */
[----:B------:R-:W-:Y:S02]  /*6390*/  IMAD.IADD R167, R167, 0x1, R4 ;  /* 0x00000001a7a77824 */ /* 0x000fe400078e0204 */
[C---:B------:R-:W-:Y:S01]  /*63a0*/  IMAD.IADD R223, R217.reuse, 0x1, R220 ;  /* 0x00000001d9df7824 */ /* 0x040fe200078e02dc */
[----:B------:R-:W-:Y:S01]  /*63b0*/  LDGSTS.E.BYPASS.LTC128B.128 [R166+0x16800], desc[UR22][R6.64+0x180] ;  /* 0x1680018006a67fae */ /* 0x000fe2000b981a16 */
[----:B------:R-:W-:-:S03]  /*63c0*/  IMAD.IADD R217, R217, 0x1, R167 ;  /* 0x00000001d9d97824 */ /* 0x000fc600078e02a7 */
        /* <DEDUP_REMOVED lines=22> */
[C---:B------:R-:W-:Y:S03]  /*6530*/  HMMA.16816.F32.BF16 R180, R208.reuse, R182, RZ ;  /* 0x000000b6d0b4723c */ /* 0x040fe600000418ff */
[----:B------:R-:W-:Y:S04]  /*6540*/  LDSM.16.M88.4 R196, [R217+0x9800] ;  /* 0x00980000d9c4783b */ /* 0x000fe80000000200 */
[----:B------:R-:W-:Y:S01]  /*6550*/  LDSM.16.M88.4 R200, [R225+UR5+0xb000] ;  /* 0x00b00005e1c8783b */ /* 0x000fe20008000200 */
        /* <DEDUP_REMOVED lines=8> */
[----:B-----5:R-:W-:Y:S08]  /*65e0*/  HMMA.16816.F32.BF16 R168, R208, R192, RZ ;  /* 0x000000c0d0a8723c */ /* 0x020ff000000418ff */
[C---:B-1----:R-:W-:Y:S08]  /*65f0*/  HMMA.16816.F32.BF16 R184, R20.reuse, R8, R184 ;  /* 0x0000000814b8723c */ /* 0x042ff000000418b8 */
[----:B------:R-:W-:Y:S01]  /*6600*/  HMMA.16816.F32.BF16 R180, R20, R10, R180 ;  /* 0x0000000a14b4723c */ /* 0x000fe200000418b4 */
[----:B------:R-:W1:Y:S07]  /*6610*/  LDSM.16.M88.4 R8, [R167+0x8800] ;  /* 0x00880000a708783b */ /* 0x000e6e0000000200 */
[----:B------:R-:W-:Y:S01]  /*6620*/  HMMA.16816.F32.BF16 R208, R208, R194, RZ ;  /* 0x000000c2d0d0723c */ /* 0x000fe200000418ff */
[----:B------:R-:W-:Y:S07]  /*6630*/  LDSM.16.M88.4 R192, [R223] ;  /* 0x00000000dfc0783b */ /* 0x000fee0000000200 */
[C---:B------:R-:W-:Y:S08]  /*6640*/  HMMA.16816.F32.BF16 R12, R20.reuse, R32, R12 ;  /* 0x00000020140c723c */ /* 0x040ff0000004180c */
[C---:B------:R-:W-:Y:S01]  /*6650*/  HMMA.16816.F32.BF16 R188, R20.reuse, R34, R188 ;  /* 0x0000002214bc723c */ /* 0x040fe200000418bc */
[----:B------:R-:W-:Y:S07]  /*6660*/  LDSM.16.M88.4 R32, [R224+0x2000] ;  /* 0x00200000e020783b */ /* 0x000fee0000000200 */
[C---:B------:R-:W-:Y:S08]  /*6670*/  HMMA.16816.F32.BF16 R176, R20.reuse, R24, R176 ;  /* 0x0000001814b0723c */ /* 0x040ff000000418b0 */
        /* <DEDUP_REMOVED lines=9> */
[C---:B-1----:R-:W-:Y:S08]  /*6710*/  HMMA.16816.F32.BF16 R184, R4.reuse, R8, R184 ;  /* 0x0000000804b8723c */ /* 0x042ff000000418b8 */
[C---:B------:R-:W-:Y:S01]  /*6720*/  HMMA.16816.F32.BF16 R180, R4.reuse, R10, R180 ;  /* 0x0000000a04b4723c */ /* 0x040fe200000418b4 */
[----:B------:R-:W1:Y:S07]  /*6730*/  LDSM.16.M88.4 R8, [R217+0x8800] ;  /* 0x00880000d908783b */ /* 0x000e6e0000000200 */
[C---:B---3--:R-:W-:Y:S08]  /*6740*/  HMMA.16816.F32.BF16 R176, R4.reuse, R24, R176 ;  /* 0x0000001804b0723c */ /* 0x048ff000000418b0 */
[C---:B------:R-:W-:Y:S01]  /*6750*/  HMMA.16816.F32.BF16 R172, R4.reuse, R26, R172 ;  /* 0x0000001a04ac723c */ /* 0x040fe200000418ac */
[----:B------:R-:W-:Y:S07]  /*6760*/  LDSM.16.M88.4 R24, [R225+UR5+0xa000] ;  /* 0x00a00005e118783b */ /* 0x000fee0008000200 */
[C---:B----4-:R-:W-:Y:S08]  /*6770*/  HMMA.16816.F32.BF16 R168, R4.reuse, R20, R168 ;  /* 0x0000001404a8723c */ /* 0x050ff000000418a8 */
[----:B------:R-:W-:Y:S01]  /*6780*/  HMMA.16816.F32.BF16 R208, R4, R22, R208 ;  /* 0x0000001604d0723c */ /* 0x000fe200000418d0 */
[----:B------:R-:W3:Y:S04]  /*6790*/  LDSM.16.M88.4 R20, [R226+0x2000] ;  /* 0x00200000e214783b */ /* 0x000ee80000000200 */
[----:B------:R-:W4:Y:S03]  /*67a0*/  LDSM.16.M88.4 R4, [R225+UR5+0xa800] ;  /* 0x00a80005e104783b */ /* 0x000f260008000200 */
[C---:B--2---:R-:W-:Y:S08]  /*67b0*/  HMMA.16816.F32.BF16 R12, R192.reuse, R16, R12 ;  /* 0x00000010c00c723c */ /* 0x044ff0000004180c */
[C---:B------:R-:W-:Y:S01]  /*67c0*/  HMMA.16816.F32.BF16 R188, R192.reuse, R18, R188 ;  /* 0x00000012c0bc723c */ /* 0x040fe200000418bc */
        /* <DEDUP_REMOVED lines=16> */
[----:B------:R-:W4:Y:S07]  /*68d0*/  LDSM.16.M88.4 R4, [R167+0xa800] ;  /* 0x00a80000a704783b */ /* 0x000f2e0000000200 */
        /* <DEDUP_REMOVED lines=16> */
[C---:B-----5:R-:W-:Y:S08]  /*69e0*/  HMMA.16816.F32.BF16 R168, R32.reuse, R192, R168 ;  /* 0x000000c020a8723c */ /* 0x060ff000000418a8 */
[----:B------:R-:W-:Y:S01]  /*69f0*/  HMMA.16816.F32.BF16 R208, R32, R194, R208 ;  /* 0x000000c220d0723c */ /* 0x000fe200000418d0 */
[----:B------:R-:W5:Y:S04]  /*6a00*/  LDSM.16.M88.4 R32, [R217+0xb800] ;  /* 0x00b80000d920783b */ /* 0x000f680000000200 */
[----:B------:R-:W-:Y:S03]  /*6a10*/  LDSM.16.M88.4 R192, [R225+UR5+0xc800] ;  /* 0x00c80005e1c0783b */ /* 0x000fe60008000200 */
[C---:B---3--:R-:W-:Y:S08]  /*6a20*/  HMMA.16816.F32.BF16 R12, R196.reuse, R24, R12 ;  /* 0x00000018c40c723c */ /* 0x048ff0000004180c */
[C---:B------:R-:W-:Y:S01]  /*6a30*/  HMMA.16816.F32.BF16 R188, R196.reuse, R26, R188 ;  /* 0x0000001ac4bc723c */ /* 0x040fe200000418bc */
[----:B------:R-:W-:Y:S07]  /*6a40*/  LDSM.16.M88.4 R24, [R225+UR5+0xc000] ;  /* 0x00c00005e118783b */ /* 0x000fee0008000200 */
[C---:B----4-:R-:W-:Y:S08]  /*6a50*/  HMMA.16816.F32.BF16 R184, R196.reuse, R4, R184 ;  /* 0x00000004c4b8723c */ /* 0x050ff000000418b8 */
[C---:B------:R-:W-:Y:S01]  /*6a60*/  HMMA.16816.F32.BF16 R180, R196.reuse, R6, R180 ;  /* 0x00000006c4b4723c */ /* 0x040fe200000418b4 */
[----:B------:R-:W3:Y:S07]  /*6a70*/  LDSM.16.M88.4 R4, [R226+0x4000] ;  /* 0x00400000e204783b */ /* 0x000eee0000000200 */
[C---:B------:R-:W-:Y:S08]  /*6a80*/  HMMA.16816.F32.BF16 R176, R196.reuse, R204, R176 ;  /* 0x000000ccc4b0723c */ /* 0x040ff000000418b0 */
[----:B------:R-:W-:Y:S01]  /*6a90*/  HMMA.16816.F32.BF16 R172, R196, R206, R172 ;  /* 0x000000cec4ac723c */ /* 0x000fe200000418ac */
[----:B------:R-:W-:Y:S07]  /*6aa0*/  LDSM.16.M88.4 R204, [R167+0xc000] ;  /* 0x00c00000a7cc783b */ /* 0x000fee0000000200 */
[C---:B--2---:R-:W-:Y:S08]  /*6ab0*/  HMMA.16816.F32.BF16 R12, R28.reuse, R16, R12 ;  /* 0x000000101c0c723c */ /* 0x044ff0000004180c */
[C---:B------:R-:W-:Y:S01]  /*6ac0*/  HMMA.16816.F32.BF16 R188, R28.reuse, R18, R188 ;  /* 0x000000121cbc723c */ /* 0x040fe200000418bc */
[----:B------:R-:W2:Y:S07]  /*6ad0*/  LDSM.16.M88.4 R16, [R225+UR5+0xd000] ;  /* 0x00d00005e110783b */ /* 0x000eae0008000200 */
        /* <DEDUP_REMOVED lines=9> */
[----:B------:R-:W4:Y:S07]  /*6b70*/  LDSM.16.M88.4 R20, [R224+0x4000] ;  /* 0x00400000e014783b */ /* 0x000f2e0000000200 */
[C---:B-----5:R-:W-:Y:S08]  /*6b80*/  HMMA.16816.F32.BF16 R168, R28.reuse, R32, R168 ;  /* 0x000000201ca8723c */ /* 0x060ff000000418a8 */
[----:B------:R-:W-:Y:S01]  /*6b90*/  HMMA.16816.F32.BF16 R208, R28, R34, R208 ;  /* 0x000000221cd0723c */ /* 0x000fe200000418d0 */
[----:B------:R-:W5:Y:S04]  /*6ba0*/  LDSM.16.M88.4 R32, [R222+0xc800] ;  /* 0x00c80000de20783b */ /* 0x000f680000000200 */
[----:B------:R-:W5:Y:S03]  /*6bb0*/  LDSM.16.M88.4 R28, [R222+0xd000] ;  /* 0x00d00000de1c783b */ /* 0x000f660000000200 */
[C---:B---3--:R-:W-:Y:S08]  /*6bc0*/  HMMA.16816.F32.BF16 R12, R4.reuse, R24, R12 ;  /* 0x00000018040c723c */ /* 0x048ff0000004180c */
[C---:B------:R-:W-:Y:S01]  /*6bd0*/  HMMA.16816.F32.BF16 R188, R4.reuse, R26, R188 ;  /* 0x0000001a04bc723c */ /* 0x040fe200000418bc */
[----:B------:R-:W3:Y:S07]  /*6be0*/  LDSM.16.M88.4 R24, [R222+0xd800] ;  /* 0x00d80000de18783b */ /* 0x000eee0000000200 */
[C---:B------:R-:W-:Y:S08]  /*6bf0*/  HMMA.16816.F32.BF16 R184, R4.reuse, R192, R184 ;  /* 0x000000c004b8723c */ /* 0x040ff000000418b8 */
[C---:B------:R-:W-:Y:S01]  /*6c00*/  HMMA.16816.F32.BF16 R180, R4.reuse, R194, R180 ;  /* 0x000000c204b4723c */ /* 0x040fe200000418b4 */
[----:B------:R-:W3:Y:S07]  /*6c10*/  LDSM.16.M88.4 R192, [R220+0x4000] ;  /* 0x00400000dcc0783b */ /* 0x000eee0000000200 */
[C---:B--2---:R-:W-:Y:S08]  /*6c20*/  HMMA.16816.F32.BF16 R176, R4.reuse, R16, R176 ;  /* 0x0000001004b0723c */ /* 0x044ff000000418b0 */
[C---:B------:R-:W-:Y:S01]  /*6c30*/  HMMA.16816.F32.BF16 R172, R4.reuse, R18, R172 ;  /* 0x0000001204ac723c */ /* 0x040fe200000418ac */
[----:B------:R-:W-:Y:S07]  /*6c40*/  LDSM.16.M88.4 R16, [R223+0x4000] ;  /* 0x00400000df10783b */ /* 0x000fee0000000200 */
[C---:B-1----:R-:W-:Y:S08]  /*6c50*/  HMMA.16816.F32.BF16 R168, R4.reuse, R8, R168 ;  /* 0x0000000804a8723c */ /* 0x042ff000000418a8 */
[----:B------:R-:W-:Y:S01]  /*6c60*/  HMMA.16816.F32.BF16 R208, R4, R10, R208 ;  /* 0x0000000a04d0723c */ /* 0x000fe200000418d0 */
[----:B------:R-:W1:Y:S04]  /*6c70*/  LDSM.16.M88.4 R8, [R167+0xc800] ;  /* 0x00c80000a708783b */ /* 0x000e680000000200 */
[----:B------:R-:W2:Y:S03]  /*6c80*/  LDSM.16.M88.4 R4, [R167+0xd000] ;  /* 0x00d00000a704783b */ /* 0x000ea60000000200 */
[C---:B----4-:R-:W-:Y:S08]  /*6c90*/  HMMA.16816.F32.BF16 R12, R20.reuse, R212, R12 ;  /* 0x000000d4140c723c */ /* 0x050ff0000004180c */
[C---:B-----5:R-:W-:Y:S08]  /*6ca0*/  HMMA.16816.F32.BF16 R184, R20.reuse, R32, R184 ;  /* 0x0000002014b8723c */ /* 0x060ff000000418b8 */
[C---:B------:R-:W-:Y:S01]  /*6cb0*/  HMMA.16816.F32.BF16 R180, R20.reuse, R34, R180 ;  /* 0x0000002214b4723c */ /* 0x040fe200000418b4 */
[----:B------:R-:W4:Y:S07]  /*6cc0*/  LDSM.16.M88.4 R32, [R217+0xc800] ;  /* 0x00c80000d920783b */ /* 0x000f2e0000000200 */
[C---:B------:R-:W-:Y:S08]  /*6cd0*/  HMMA.16816.F32.BF16 R176, R20.reuse, R28, R176 ;  /* 0x0000001c14b0723c */ /* 0x040ff000000418b0 */
[C---:B------:R-:W-:Y:S01]  /*6ce0*/  HMMA.16816.F32.BF16 R172, R20.reuse, R30, R172 ;  /* 0x0000001e14ac723c */ /* 0x040fe200000418ac */
[----:B------:R-:W5:Y:S07]  /*6cf0*/  LDSM.16.M88.4 R28, [R217+0xd000] ;  /* 0x00d00000d91c783b */ /* 0x000f6e0000000200 */
[C---:B------:R-:W-:Y:S01]  /*6d00*/  HMMA.16816.F32.BF16 R188, R20.reuse, R214, R188 ;  /* 0x000000d614bc723c */ /* 0x040fe200000418bc */
[----:B------:R-:W-:Y:S07]  /*6d10*/  LDSM.16.M88.4 R212, [R226+0x6000] ;  /* 0x00600000e2d4783b */ /* 0x000fee0000000200 */
[C---:B---3--:R-:W-:Y:S08]  /*6d20*/  HMMA.16816.F32.BF16 R168, R20.reuse, R24, R168 ;  /* 0x0000001814a8723c */ /* 0x048ff000000418a8 */
[----:B------:R-:W-:Y:S01]  /*6d30*/  HMMA.16816.F32.BF16 R208, R20, R26, R208 ;  /* 0x0000001a14d0723c */ /* 0x000fe200000418d0 */
[----:B------:R-:W3:Y:S04]  /*6d40*/  LDSM.16.M88.4 R20, [R225+UR5+0xe000] ;  /* 0x00e00005e114783b */ /* 0x000ee80008000200 */
[----:B------:R-:W3:Y:S03]  /*6d50*/  LDSM.16.M88.4 R24, [R217+0xd800] ;  /* 0x00d80000d918783b */ /* 0x000ee60000000200 */
[C---:B------:R-:W-:Y:S08]  /*6d60*/  HMMA.16816.F32.BF16 R12, R192.reuse, R204, R12 ;  /* 0x000000ccc00c723c */ /* 0x040ff0000004180c */
[C---:B-1----:R-:W-:Y:S08]  /*6d70*/  HMMA.16816.F32.BF16 R184, R192.reuse, R8, R184 ;  /* 0x00000008c0b8723c */ /* 0x042ff000000418b8 */
[C---:B------:R-:W-:Y:S01]  /*6d80*/  HMMA.16816.F32.BF16 R180, R192.reuse, R10, R180 ;  /* 0x0000000ac0b4723c */ /* 0x040fe200000418b4 */
[----:B------:R-:W1:Y:S07]  /*6d90*/  LDSM.16.M88.4 R8, [R225+UR5+0xe800] ;  /* 0x00e80005e108783b */ /* 0x000e6e0008000200 */
[C---:B--2---:R-:W-:Y:S08]  /*6da0*/  HMMA.16816.F32.BF16 R176, R192.reuse, R4, R176 ;  /* 0x00000004c0b0723c */ /* 0x044ff000000418b0 */
[C---:B------:R-:W-:Y:S01]  /*6db0*/  HMMA.16816.F32.BF16 R172, R192.reuse, R6, R172 ;  /* 0x00000006c0ac723c */ /* 0x040fe200000418ac */
[----:B------:R-:W2:Y:S07]  /*6dc0*/  LDSM.16.M88.4 R4, [R225+UR5+0xf000] ;  /* 0x00f00005e104783b */ /* 0x000eae0008000200 */
[----:B------:R-:W-:Y:S01]  /*6dd0*/  HMMA.16816.F32.BF16 R188, R192, R206, R188 ;  /* 0x000000cec0bc723c */ /* 0x000fe200000418bc */
[----:B------:R-:W2:Y:S07]  /*6de0*/  LDSM.16.M88.4 R204, [R224+0x6000] ;  /* 0x00600000e0cc783b */ /* 0x000eae0000000200 */
[----:B------:R-:W-:Y:S08]  /*6df0*/  HMMA.16816.F32.BF16 R12, R16, R196, R12 ;  /* 0x000000c4100c723c */ /* 0x000ff0000004180c */
[C---:B------:R-:W-:Y:S08]  /*6e00*/  HMMA.16816.F32.BF16 R168, R192.reuse, R200, R168 ;  /* 0x000000c8c0a8723c */ /* 0x040ff000000418a8 */
[----:B------:R-:W-:Y:S01]  /*6e10*/  HMMA.16816.F32.BF16 R208, R192, R202, R208 ;  /* 0x000000cac0d0723c */ /* 0x000fe200000418d0 */
[----:B------:R-:W-:Y:S04]  /*6e20*/  LDSM.16.M88.4 R192, [R222+0xf800] ;  /* 0x00f80000dec0783b */ /* 0x000fe80000000200 */
[----:B------:R-:W-:Y:S03]  /*6e30*/  LDSM.16.M88.4 R200, [R222+0xe800] ;  /* 0x00e80000dec8783b */ /* 0x000fe60000000200 */
[C---:B----4-:R-:W-:Y:S08]  /*6e40*/  HMMA.16816.F32.BF16 R184, R16.reuse, R32, R184 ;  /* 0x0000002010b8723c */ /* 0x050ff000000418b8 */
[C---:B------:R-:W-:Y:S01]  /*6e50*/  HMMA.16816.F32.BF16 R180, R16.reuse, R34, R180 ;  /* 0x0000002210b4723c */ /* 0x040fe200000418b4 */
[----:B------:R-:W-:Y:S07]  /*6e60*/  LDSM.16.M88.4 R32, [R220+0x6000] ;  /* 0x00600000dc20783b */ /* 0x000fee0000000200 */
[C---:B-----5:R-:W-:Y:S08]  /*6e70*/  HMMA.16816.F32.BF16 R176, R16.reuse, R28, R176 ;  /* 0x0000001c10b0723c */ /* 0x060ff000000418b0 */
[C---:B------:R-:W-:Y:S01]  /*6e80*/  HMMA.16816.F32.BF16 R172, R16.reuse, R30, R172 ;  /* 0x0000001e10ac723c */ /* 0x040fe200000418ac */
[----:B------:R-:W4:Y:S07]  /*6e90*/  LDSM.16.M88.4 R28, [R167+0xe000] ;  /* 0x00e00000a71c783b */ /* 0x000f2e0000000200 */
[----:B------:R-:W-:Y:S01]  /*6ea0*/  HMMA.16816.F32.BF16 R188, R16, R198, R188 ;  /* 0x000000c610bc723c */ /* 0x000fe200000418bc */
[----:B------:R-:W5:Y:S07]  /*6eb0*/  LDSM.16.M88.4 R196, [R222+0xf000] ;  /* 0x00f00000dec4783b */ /* 0x000f6e0000000200 */
[----:B---3--:R-:W-:Y:S08]  /*6ec0*/  HMMA.16816.F32.BF16 R12, R212, R20, R12 ;  /* 0x00000014d40c723c */ /* 0x008ff0000004180c */
[C---:B------:R-:W-:Y:S08]  /*6ed0*/  HMMA.16816.F32.BF16 R168, R16.reuse, R24, R168 ;  /* 0x0000001810a8723c */ /* 0x040ff000000418a8 */
[----:B------:R-:W-:Y:S01]  /*6ee0*/  HMMA.16816.F32.BF16 R208, R16, R26, R208 ;  /* 0x0000001a10d0723c */ /* 0x000fe200000418d0 */
[----:B------:R-:W-:Y:S04]  /*6ef0*/  LDSM.16.M88.4 R16, [R167+0xf800] ;  /* 0x00f80000a710783b */ /* 0x000fe80000000200 */
[----:B------:R-:W-:Y:S03]  /*6f00*/  LDSM.16.M88.4 R24, [R167+0xe800] ;  /* 0x00e80000a718783b */ /* 0x000fe60000000200 */
[C---:B-1----:R-:W-:Y:S08]  /*6f10*/  HMMA.16816.F32.BF16 R184, R212.reuse, R8, R184 ;  /* 0x00000008d4b8723c */ /* 0x042ff000000418b8 */
[C---:B------:R-:W-:Y:S01]  /*6f20*/  HMMA.16816.F32.BF16 R180, R212.reuse, R10, R180 ;  /* 0x0000000ad4b4723c */ /* 0x040fe200000418b4 */
[----:B------:R-:W-:Y:S07]  /*6f30*/  LDSM.16.M88.4 R8, [R223+0x6000] ;  /* 0x00600000df08783b */ /* 0x000fee0000000200 */
[C---:B--2---:R-:W-:Y:S08]  /*6f40*/  HMMA.16816.F32.BF16 R176, R212.reuse, R4, R176 ;  /* 0x00000004d4b0723c */ /* 0x044ff000000418b0 */
[C---:B------:R-:W-:Y:S01]  /*6f50*/  HMMA.16816.F32.BF16 R172, R212.reuse, R6, R172 ;  /* 0x00000006d4ac723c */ /* 0x040fe200000418ac */
[----:B------:R-:W1:Y:S07]  /*6f60*/  LDSM.16.M88.4 R4, [R217+0xe000] ;  /* 0x00e00000d904783b */ /* 0x000e6e0000000200 */
[----:B------:R-:W-:Y:S01]  /*6f70*/  HMMA.16816.F32.BF16 R188, R212, R22, R188 ;  /* 0x00000016d4bc723c */ /* 0x000fe200000418bc */
[----:B------:R-:W2:Y:S07]  /*6f80*/  LDSM.16.M88.4 R20, [R167+0xf000] ;  /* 0x00f00000a714783b */ /* 0x000eae0000000200 */
[----:B------:R-:W-:Y:S08]  /*6f90*/  HMMA.16816.F32.BF16 R12, R204, R240, R12 ;  /* 0x000000f0cc0c723c */ /* 0x000ff0000004180c */
[C---:B------:R-:W-:Y:S08]  /*6fa0*/  HMMA.16816.F32.BF16 R168, R212.reuse, R244, R168 ;  /* 0x000000f4d4a8723c */ /* 0x040ff000000418a8 */
[----:B------:R-:W-:Y:S08]  /*6fb0*/  HMMA.16816.F32.BF16 R208, R212, R246, R208 ;  /* 0x000000f6d4d0723c */ /* 0x000ff000000418d0 */
[----:B------:R-:W-:Y:S08]  /*6fc0*/  HMMA.16816.F32.BF16 R188, R204, R242, R188 ;  /* 0x000000f2ccbc723c */ /* 0x000ff000000418bc */
[----:B----4-:R-:W-:Y:S08]  /*6fd0*/  HMMA.16816.F32.BF16 R12, R32, R28, R12 ;  /* 0x0000001c200c723c */ /* 0x010ff0000004180c */
[C---:B-----5:R-:W-:Y:S08]  /*6fe0*/  HMMA.16816.F32.BF16 R176, R204.reuse, R196, R176 ;  /* 0x000000c4ccb0723c */ /* 0x060ff000000418b0 */
[C---:B------:R-:W-:Y:S08]  /*6ff0*/  HMMA.16816.F32.BF16 R168, R204.reuse, R192, R168 ;  /* 0x000000c0cca8723c */ /* 0x040ff000000418a8 */
[----:B------:R-:W-:Y:S08]  /*7000*/  HMMA.16816.F32.BF16 R208, R204, R194, R208 ;  /* 0x000000c2ccd0723c */ /* 0x000ff000000418d0 */
[----:B------:R-:W-:Y:S08]  /*7010*/  HMMA.16816.F32.BF16 R188, R32, R30, R188 ;  /* 0x0000001e20bc723c */ /* 0x000ff000000418bc */
[----:B-1----:R-:W-:Y:S01]  /*7020*/  HMMA.16816.F32.BF16 R12, R8, R4, R12 ;  /* 0x00000004080c723c */ /* 0x002fe2000004180c */
[----:B------:R-:W-:-:S05]  /*7030*/  IMAD.SHL.U32 R5, R219, 0x2, RZ ;  /* 0x00000002db057824 */ /* 0x000fca00078e00ff */
[----:B------:R-:W-:Y:S02]  /*7040*/  LOP3.LUT R5, R5, 0x6, RZ, 0xc0, !PT ;  /* 0x0000000605057812 */ /* 0x000fe400078ec0ff */
[C---:B------:R-:W-:Y:S01]  /*7050*/  HMMA.16816.F32.BF16 R172, R204.reuse, R198, R172 ;  /* 0x000000c6ccac723c */ /* 0x040fe200000418ac */
[----:B------:R-:W1:Y:S07]  /*7060*/  LDSM.16.M88.4 R196, [R217+0xe800] ;  /* 0x00e80000d9c4783b */ /* 0x000e6e0000000200 */
[C---:B------:R-:W-:Y:S08]  /*7070*/  HMMA.16816.F32.BF16 R184, R204.reuse, R200, R184 ;  /* 0x000000c8ccb8723c */ /* 0x040ff000000418b8 */
[----:B------:R-:W-:Y:S08]  /*7080*/  HMMA.16816.F32.BF16 R180, R204, R202, R180 ;  /* 0x000000caccb4723c */ /* 0x000ff000000418b4 */
[----:B--2---:R-:W-:Y:S01]  /*7090*/  HMMA.16816.F32.BF16 R176, R32, R20, R176 ;  /* 0x0000001420b0723c */ /* 0x004fe200000418b0 */
[----:B------:R-:W-:-:S04]  /*70a0*/  IMAD.U32 R20, RZ, RZ, UR20 ;  /* 0x00000014ff147e24 */ /* 0x000fc8000f8e00ff */
[----:B------:R-:W-:-:S03]  /*70b0*/  IMAD R20, R20, 0x40, R5 ;  /* 0x0000004014147824 */ /* 0x000fc600078e0205 */
[----:B------:R-:W-:Y:S01]  /*70c0*/  HMMA.16816.F32.BF16 R168, R32, R16, R168 ;  /* 0x0000001020a8723c */ /* 0x000fe200000418a8 */
[C---:B------:R-:W-:Y:S02]  /*70d0*/  VIADD R5, R20.reuse, 0xffffff80 ;  /* 0xffffff8014057836 */ /* 0x040fe40000000000 */
[----:B------:R-:W-:-:S03]  /*70e0*/  VIADD R21, R20, 0xffffff81 ;  /* 0xffffff8114157836 */ /* 0x000fc60000000000 */
[C---:B------:R-:W-:Y:S02]  /*70f0*/  ISETP.GE.AND P3, PT, R5.reuse, R2, PT ;  /* 0x000000020500720c */ /* 0x040fe40003f66270 */
[----:B------:R-:W-:Y:S01]  /*7100*/  HMMA.16816.F32.BF16 R208, R32, R18, R208 ;  /* 0x0000001220d0723c */ /* 0x000fe200000418d0 */
[----:B------:R-:W2:Y:S01]  /*7110*/  LDSM.16.M88.4 R16, [R217+0xf000] ;  /* 0x00f00000d910783b */ /* 0x000ea20000000200 */
[----:B------:R-:W-:Y:S01]  /*7120*/  ISETP.GE.AND P1, PT, R5, R0, PT ;  /* 0x000000000500720c */ /* 0x000fe20003f26270 */
[C---:B------:R-:W-:Y:S01]  /*7130*/  VIADD R5, R20.reuse, 0xffffff89 ;  /* 0xffffff8914057836 */ /* 0x040fe20000000000 */
[C---:B------:R-:W-:Y:S02]  /*7140*/  ISETP.GE.AND P4, PT, R21.reuse, R2, PT ;  /* 0x000000021500720c */ /* 0x040fe40003f86270 */
[----:B------:R-:W-:Y:S02]  /*7150*/  ISETP.GE.AND P6, PT, R21, R0, PT ;  /* 0x000000001500720c */ /* 0x000fe40003fc6270 */
[----:B------:R-:W-:Y:S01]  /*7160*/  HMMA.16816.F32.BF16 R188, R8, R6, R188 ;  /* 0x0000000608bc723c */ /* 0x000fe200000418bc */
[----:B------:R-:W-:Y:S01]  /*7170*/  VIADD R7, R20, 0xffffff88 ;  /* 0xffffff8814077836 */ /* 0x000fe20000000000 */
[----:B------:R-:W-:-:S02]  /*7180*/  FSEL R21, R12, -INF , !P3 ;  /* 0xff8000000c157808 */ /* 0x000fc40005800000 */
[----:B------:R-:W-:Y:S02]  /*7190*/  FSEL R14, R14, -INF , !P1 ;  /* 0xff8000000e0e7808 */ /* 0x000fe40004800000 */
[----:B------:R-:W-:Y:S02]  /*71a0*/  FSEL R13, R13, -INF , !P4 ;  /* 0xff8000000d0d7808 */ /* 0x000fe40006000000 */
[C---:B------:R-:W-:Y:S01]  /*71b0*/  HMMA.16816.F32.BF16 R184, R32.reuse, R24, R184 ;  /* 0x0000001820b8723c */ /* 0x040fe200000418b8 */
[C---:B------:R-:W-:Y:S01]  /*71c0*/  ISETP.GE.AND P5, PT, R7.reuse, R2, PT ;  /* 0x000000020700720c */ /* 0x040fe20003fa6270 */
[C---:B------:R-:W-:Y:S01]  /*71d0*/  VIADD R25, R20.reuse, 0xffffff91 ;  /* 0xffffff9114197836 */ /* 0x040fe20000000000 */
[----:B------:R-:W-:Y:S02]  /*71e0*/  ISETP.GE.AND P3, PT, R7, R0, PT ;  /* 0x000000000700720c */ /* 0x000fe40003f66270 */
[C---:B------:R-:W-:Y:S02]  /*71f0*/  ISETP.GE.AND P1, PT, R5.reuse, R2, PT ;  /* 0x000000020500720c */ /* 0x040fe40003f26270 */
[----:B------:R-:W-:Y:S01]  /*7200*/  ISETP.GE.AND P4, PT, R5, R0, PT ;  /* 0x000000000500720c */ /* 0x000fe20003f86270 */
[----:B------:R-:W-:Y:S01]  /*7210*/  HMMA.16816.F32.BF16 R180, R32, R26, R180 ;  /* 0x0000001a20b4723c */ /* 0x000fe200000418b4 */
[----:B------:R-:W3:Y:S01]  /*7220*/  LDSM.16.M88.4 R4, [R217+0xf800] ;  /* 0x00f80000d904783b */ /* 0x000ee20000000200 */
[----:B------:R-:W-:Y:S01]  /*7230*/  VIADD R27, R20, 0xffffff98 ;  /* 0xffffff98141b7836 */ /* 0x000fe20000000000 */
[----:B------:R-:W-:Y:S01]  /*7240*/  FSEL R12, R15, -INF , !P6 ;  /* 0xff8000000f0c7808 */ /* 0x000fe20007000000 */
[----:B------:R-:W-:-:S04]  /*7250*/  DEPBAR.LE SB0, 0x0 ;  /* 0x000080000000791a */ /* 0x000fc80000000000 */
[----:B------:R-:W-:Y:S01]  /*7260*/  HMMA.16816.F32.BF16 R172, R32, R22, R172 ;  /* 0x0000001620ac723c */ /* 0x000fe200000418ac */
[----:B------:R-:W-:Y:S01]  /*7270*/  VIADD R23, R20, 0xffffff90 ;  /* 0xffffff9014177836 */ /* 0x000fe20000000000 */
[----:B------:R-:W-:Y:S02]  /*7280*/  FSEL R15, R188, -INF , !P5 ;  /* 0xff800000bc0f7808 */ /* 0x000fe40006800000 */
[----:B------:R-:W-:Y:S02]  /*7290*/  FSEL R22, R191, -INF , !P4 ;  /* 0xff800000bf167808 */ /* 0x000fe40006000000 */
[C---:B------:R-:W-:Y:S02]  /*72a0*/  ISETP.GE.AND P6, PT, R23.reuse, R2, PT ;  /* 0x000000021700720c */ /* 0x040fe40003fc6270 */
[----:B-1----:R-:W-:Y:S01]  /*72b0*/  HMMA.16816.F32.BF16 R184, R8, R196, R184 ;  /* 0x000000c408b8723c */ /* 0x002fe200000418b8 */
[----:B------:R-:W-:Y:S02]  /*72c0*/  ISETP.GE.AND P5, PT, R23, R0, PT ;  /* 0x000000001700720c */ /* 0x000fe40003fa6270 */
[----:B------:R-:W-:-:S02]  /*72d0*/  FSEL R23, R189, -INF , !P1 ;  /* 0xff800000bd177808 */ /* 0x000fc40004800000 */
[----:B------:R-:W-:Y:S02]  /*72e0*/  FSEL R24, R190, -INF , !P3 ;  /* 0xff800000be187808 */ /* 0x000fe40005800000 */
[----:B------:R-:W-:Y:S01]  /*72f0*/  ISETP.GE.AND P1, PT, R25, R0, PT ;  /* 0x000000001900720c */ /* 0x000fe20003f26270 */
[----:B------:R-:W-:Y:S01]  /*7300*/  HMMA.16816.F32.BF16 R180, R8, R198, R180 ;  /* 0x000000c608b4723c */ /* 0x000fe200000418b4 */
[-C--:B------:R-:W-:Y:S02]  /*7310*/  ISETP.GE.AND P4, PT, R27, R2.reuse, PT ;  /* 0x000000021b00720c */ /* 0x080fe40003f86270 */
[----:B------:R-:W-:Y:S01]  /*7320*/  ISETP.GE.AND P3, PT, R25, R2, PT ;  /* 0x000000021900720c */ /* 0x000fe20003f66270 */
[----:B------:R-:W-:-:S04]  /*7330*/  VIADD R25, R20, 0xffffff99 ;  /* 0xffffff9914197836 */ /* 0x000fc80000000000 */
[C---:B--2---:R-:W-:Y:S01]  /*7340*/  HMMA.16816.F32.BF16 R176, R8.reuse, R16, R176 ;  /* 0x0000001008b0723c */ /* 0x044fe200000418b0 */
[----:B------:R-:W-:Y:S02]  /*7350*/  VIADD R17, R20, 0xffffffa0 ;  /* 0xffffffa014117836 */ /* 0x000fe40000000000 */
[----:B------:R-:W-:Y:S02]  /*7360*/  FSEL R188, R187, -INF , !P1 ;  /* 0xff800000bbbc7808 */ /* 0x000fe40004800000 */
[----:B------:R-:W-:Y:S02]  /*7370*/  FSEL R191, R184, -INF , !P6 ;  /* 0xff800000b8bf7808 */ /* 0x000fe40007000000 */
[----:B------:R-:W-:Y:S01]  /*7380*/  ISETP.GE.AND P1, PT, R17, R2, PT ;  /* 0x000000021100720c */ /* 0x000fe20003f26270 */
[----:B------:R-:W-:Y:S01]  /*7390*/  HMMA.16816.F32.BF16 R172, R8, R18, R172 ;  /* 0x0000001208ac723c */ /* 0x000fe200000418ac */
[----:B------:R-:W-:Y:S01]  /*73a0*/  BAR.SYNC.DEFER_BLOCKING 0x0 ;  /* 0x0000000000007b1d */ /* 0x000fe20000010000 */
[----:B------:R-:W-:Y:S01]  /*73b0*/  ISETP.GE.AND P6, PT, R27, R0, PT ;  /* 0x000000001b00720c */ /* 0x000fe20003fc6270 */
[----:B------:R-:W-:Y:S01]  /*73c0*/  VIADD R19, R20, 0xffffffa8 ;  /* 0xffffffa814137836 */ /* 0x000fe20000000000 */
[----:B------:R-:W-:-:S02]  /*73d0*/  FSEL R167, R180, -INF , !P4 ;  /* 0xff800000b4a77808 */ /* 0x000fc40006000000 */
[----:B------:R-:W-:Y:S01]  /*73e0*/  ISETP.GE.AND P4, PT, R17, R0, PT ;  /* 0x000000001100720c */ /* 0x000fe20003f86270 */
[----:B------:R-:W-:Y:S01]  /*73f0*/  VIADD R17, R20, 0xffffffa1 ;  /* 0xffffffa114117836 */ /* 0x000fe20000000000 */
[----:B------:R-:W-:Y:S01]  /*7400*/  FSEL R190, R186, -INF , !P5 ;  /* 0xff800000babe7808 */ /* 0x000fe20006800000 */
[C---:B---3--:R-:W-:Y:S01]  /*7410*/  HMMA.16816.F32.BF16 R168, R8.reuse, R4, R168 ;  /* 0x0000000408a8723c */ /* 0x048fe200000418a8 */
[----:B------:R-:W-:Y:S01]  /*7420*/  FSEL R189, R185, -INF , !P3 ;  /* 0xff800000b9bd7808 */ /* 0x000fe20005800000 */
[----:B------:R-:W-:Y:S01]  /*7430*/  VIADD R5, R20, 0xffffffb0 ;  /* 0xffffffb014057836 */ /* 0x000fe20000000000 */
[C---:B------:R-:W-:Y:S02]  /*7440*/  ISETP.GE.AND P5, PT, R25.reuse, R2, PT ;  /* 0x000000021900720c */ /* 0x040fe40003fa6270 */
[----:B------:R-:W-:Y:S02]  /*7450*/  ISETP.GE.AND P3, PT, R25, R0, PT ;  /* 0x000000001900720c */ /* 0x000fe40003f66270 */
[----:B------:R-:W-:Y:S01]  /*7460*/  FSEL R182, R182, -INF , !P6 ;  /* 0xff800000b6b67808 */ /* 0x000fe20007000000 */
[----:B------:R-:W-:Y:S01]  /*7470*/  HMMA.16816.F32.BF16 R208, R8, R6, R208 ;  /* 0x0000000608d0723c */ /* 0x000fe200000418d0 */
[----:B------:R-:W-:Y:S01]  /*7480*/  ISETP.GE.AND P6, PT, R17, R2, PT ;  /* 0x000000021100720c */ /* 0x000fe20003fc6270 */
[----:B------:R-:W-:Y:S01]  /*7490*/  VIADD R7, R20, 0xffffffb8 ;  /* 0xffffffb814077836 */ /* 0x000fe20000000000 */
[----:B------:R-:W-:-:S02]  /*74a0*/  FSEL R181, R181, -INF , !P5 ;  /* 0xff800000b5b57808 */ /* 0x000fc40006800000 */
[----:B------:R-:W-:Y:S02]  /*74b0*/  FSEL R180, R183, -INF , !P3 ;  /* 0xff800000b7b47808 */ /* 0x000fe40005800000 */
[----:B------:R-:W-:Y:S01]  /*74c0*/  ISETP.GE.AND P5, PT, R17, R0, PT ;  /* 0x000000001100720c */ /* 0x000fe20003fa6270 */
[----:B------:R-:W-:Y:S01]  /*74d0*/  VIADD R17, R20, 0xffffffa9 ;  /* 0xffffffa914117836 */ /* 0x000fe20000000000 */
[----:B------:R-:W-:Y:S02]  /*74e0*/  ISETP.GE.AND P3, PT, R19, R2, PT ;  /* 0x000000021300720c */ /* 0x000fe40003f66270 */
[----:B------:R-:W-:Y:S02]  /*74f0*/  FSEL R185, R176, -INF , !P1 ;  /* 0xff800000b0b97808 */ /* 0x000fe40004800000 */
[----:B------:R-:W-:Y:S02]  /*7500*/  FSEL R187, R177, -INF , !P6 ;  /* 0xff800000b1bb7808 */ /* 0x000fe40007000000 */
[----:B------:R-:W-:-:S02]  /*7510*/  FSEL R176, R179, -INF , !P5 ;  /* 0xff800000b3b07808 */ /* 0x000fc40006800000 */
[----:B------:R-:W-:Y:S02]  /*7520*/  FSEL R177, R172, -INF , !P3 ;  /* 0xff800000acb17808 */ /* 0x000fe40005800000 */
[----:B------:R-:W-:Y:S02]  /*7530*/  FSEL R178, R178, -INF , !P4 ;  /* 0xff800000b2b27808 */ /* 0x000fe40006000000 */
[C---:B------:R-:W-:Y:S02]  /*7540*/  ISETP.GE.AND P5, PT, R5.reuse, R2, PT ;  /* 0x000000020500720c */ /* 0x040fe40003fa6270 */
[-C--:B------:R-:W-:Y:S01]  /*7550*/  ISETP.GE.AND P3, PT, R5, R0.reuse, PT ;  /* 0x000000000500720c */ /* 0x080fe20003f66270 */
[----:B------:R-:W-:Y:S01]  /*7560*/  VIADD R5, R20, 0xffffffb1 ;  /* 0xffffffb114057836 */ /* 0x000fe20000000000 */
[----:B------:R-:W-:Y:S02]  /*7570*/  ISETP.GE.AND P1, PT, R19, R0, PT ;  /* 0x000000001300720c */ /* 0x000fe40003f26270 */
[----:B------:R-:W-:-:S02]  /*7580*/  ISETP.GE.AND P4, PT, R17, R2, PT ;  /* 0x000000021100720c */ /* 0x000fc40003f86270 */
[----:B------:R-:W-:Y:S02]  /*7590*/  FSEL R186, R174, -INF , !P1 ;  /* 0xff800000aeba7808 */ /* 0x000fe40004800000 */
[----:B------:R-:W-:Y:S02]  /*75a0*/  FSEL R179, R173, -INF , !P4 ;  /* 0xff800000adb37808 */ /* 0x000fe40006000000 */
[C---:B------:R-:W-:Y:S02]  /*75b0*/  ISETP.GE.AND P1, PT, R5.reuse, R2, PT ;  /* 0x000000020500720c */ /* 0x040fe40003f26270 */
[-C--:B------:R-:W-:Y:S01]  /*75c0*/  ISETP.GE.AND P4, PT, R5, R0.reuse, PT ;  /* 0x000000000500720c */ /* 0x080fe20003f86270 */
[----:B------:R-:W-:Y:S01]  /*75d0*/  VIADD R5, R20, 0xffffffb9 ;  /* 0xffffffb914057836 */ /* 0x000fe20000000000 */
[----:B------:R-:W-:Y:S02]  /*75e0*/  ISETP.GE.AND P6, PT, R17, R0, PT ;  /* 0x000000001100720c */ /* 0x000fe40003fc6270 */
[----:B------:R-:W-:-:S02]  /*75f0*/  FSEL R223, R168, -INF , !P5 ;  /* 0xff800000a8df7808 */ /* 0x000fc40006800000 */
[----:B------:R-:W-:Y:S02]  /*7600*/  FSEL R184, R175, -INF , !P6 ;  /* 0xff800000afb87808 */ /* 0x000fe40007000000 */
[----:B------:R-:W-:Y:S02]  /*7610*/  FSEL R224, R170, -INF , !P3 ;  /* 0xff800000aae07808 */ /* 0x000fe40005800000 */
[----:B------:R-:W-:Y:S02]  /*7620*/  FSEL R225, R169, -INF , !P1 ;  /* 0xff800000a9e17808 */ /* 0x000fe40004800000 */
[-C--:B------:R-:W-:Y:S02]  /*7630*/  ISETP.GE.AND P6, PT, R7, R2.reuse, PT ;  /* 0x000000020700720c */ /* 0x080fe40003fc6270 */
[----:B------:R-:W-:Y:S02]  /*7640*/  ISETP.GE.AND P5, PT, R5, R2, PT ;  /* 0x000000020500720c */ /* 0x000fe40003fa6270 */
[----:B------:R-:W-:-:S02]  /*7650*/  ISETP.GE.AND P3, PT, R7, R0, PT ;  /* 0x000000000700720c */ /* 0x000fc40003f66270 */
[----:B------:R-:W-:Y:S02]  /*7660*/  ISETP.GE.AND P1, PT, R5, R0, PT ;  /* 0x000000000500720c */ /* 0x000fe40003f26270 */
[----:B------:R-:W-:Y:S02]  /*7670*/  FSEL R222, R171, -INF , !P4 ;  /* 0xff800000abde7808 */ /* 0x000fe40006000000 */
[----:B------:R-:W-:Y:S02]  /*7680*/  FSEL R217, R208, -INF , !P6 ;  /* 0xff800000d0d97808 */ /* 0x000fe40007000000 */
[----:B------:R-:W-:Y:S02]  /*7690*/  FSEL R195, R209, -INF , !P5 ;  /* 0xff800000d1c37808 */ /* 0x000fe40006800000 */
[----:B------:R-:W-:Y:S02]  /*76a0*/  FSEL R194, R210, -INF , !P3 ;  /* 0xff800000d2c27808 */ /* 0x000fe40005800000 */
[----:B------:R-:W-:Y:S01]  /*76b0*/  FSEL R192, R211, -INF , !P1 ;  /* 0xff800000d3c07808 */ /* 0x000fe20004800000 */
[----:B------:R-:W-:Y:S06]  /*76c0*/  BRA.U !UP0, `(.L_x_2981) ;  /* 0x0000000508947547 */ /* 0x000fec000b800000 */
        /* <DEDUP_REMOVED lines=34> */
[----:B------:R-:W1:Y:S01]  /*78f0*/  LDCU.64 UR6, c[0x0][0x3a0] ;  /* 0x00007400ff0677ac */ /* 0x000e620008000a00 */
[----:B------:R-:W-:Y:S02]  /*7900*/  LOP3.LUT R5, RZ, R6, RZ, 0x33, !PT ;  /* 0x00000006ff057212 */ /* 0x000fe400078e33ff */
[----:B------:R-:W-:-:S03]  /*7910*/  ISETP.GE.AND P4, PT, R4, RZ, PT ;  /* 0x000000ff0400720c */ /* 0x000fc60003f86270 */
[----:B------:R-:W-:-:S04]  /*7920*/  @P6 IADD3 R9, PT, PT, R9, 0x1, RZ ;  /* 0x0000000109096810 */ /* 0x000fc80007ffe0ff */
[----:B------:R-:W-:Y:S01]  /*7930*/  @P3 VIADD R2, R2, 0x1 ;  /* 0x0000000102023836 */ /* 0x000fe20000000000 */
[----:B------:R-:W-:-:S04]  /*7940*/  ISETP.NE.AND P3, PT, R6, RZ, PT ;  /* 0x000000ff0600720c */ /* 0x000fc80003f65270 */
[----:B------:R-:W-:Y:S01]  /*7950*/  MOV R0, R2 ;  /* 0x0000000200007202 */ /* 0x000fe20000000f00 */
        /* <DEDUP_REMOVED lines=24> */
.L_x_2982:
[----:B------:R-:W-:Y:S01]  /*7ae0*/  UMOV UR6, URZ ;  /* 0x000000ff00067c82 */ /* 0x000fe20008000000 */
[----:B------:R-:W-:Y:S01]  /*7af0*/  USHF.L.U32 UR4, UR10, 0x6, URZ ;  /* 0x000000060a047899 */ /* 0x000fe200080006ff */
[----:B------:R-:W-:-:S05]  /*7b00*/  IADD3 R5, P1, PT, RZ, -UR6, RZ ;  /* 0x80000006ff057c10 */ /* 0x000fca000ff3e0ff */
[----:B------:R-:W-:-:S05]  /*7b10*/  IMAD.X R0, RZ, RZ, ~UR4, P1 ;  /* 0x80000004ff007e24 */ /* 0x000fca00088e06ff */
[----:B------:R-:W-:-:S04]  /*7b20*/  SHF.R.S64 R5, R5, 0x1f, R0 ;  /* 0x0000001f05057819 */ /* 0x000fc80000001000 */
[----:B------:R-:W-:-:S04]  /*7b30*/  IADD3 R228, P1, PT, R5, R228, RZ ;  /* 0x000000e405e47210 */ /* 0x000fc80007f3e0ff */
[----:B------:R-:W-:-:S09]  /*7b40*/  LEA.HI.X.SX32 R227, R0, R227, 0x1, P1 ;  /* 0x000000e300e37211 */ /* 0x000fd200008f0eff */
.L_x_2983:
[----:B------:R-:W-:Y:S01]  /*7b50*/  USHF.L.U32 UR4, UR10, 0x5, URZ ;  /* 0x000000050a047899 */ /* 0x000fe200080006ff */
[----:B------:R-:W-:Y:S01]  /*7b60*/  IMAD.MOV.U32 R226, RZ, RZ, R228 ;  /* 0x000000ffffe27224 */ /* 0x000fe200078e00e4 */
[----:B------:R-:W-:-:S04]  /*7b70*/  USHF.L.U64.HI UR10, UR10, 0x5, UR11 ;  /* 0x000000050a0a7899 */ /* 0x000fc8000801020b */
        /* <DEDUP_REMOVED lines=26> */
.L_x_2981:
[----:B-1----:R-:W-:Y:S01]  /*7d20*/  FMNMX3.FTZ R6, R164, R21, R13, !PT ;  /* 0x00000015a4067276 */ /* 0x002fe2000781000d */
[----:B------:R-:W1:Y:S01]  /*7d30*/  LDCU UR4, c[0x0][0x45c] ;  /* 0x00008b80ff0477ac */ /* 0x000e620008000800 */
        /* <DEDUP_REMOVED lines=19> */
[C---:B------:R-:W-:Y:S01]  /*7e70*/  IADD3 R16, PT, PT, R220.reuse, 0x10000, RZ ;  /* 0x00010000dc107810 */ /* 0x040fe20007ffe0ff */
[----:B------:R-:W3:Y:S01]  /*7e80*/  SHFL.BFLY PT, R5, R4, 0x2, 0x1f ;  /* 0x0c401f0004057f89 */ /* 0x000ee200000e0000 */
[----:B------:R-:W-:Y:S02]  /*7e90*/  IADD3 R215, PT, PT, R209, R220, RZ ;  /* 0x000000dcd1d77210 */ /* 0x000fe40007ffe0ff */
[----:B------:R-:W-:Y:S02]  /*7ea0*/  IADD3 R213, PT, PT, R220, 0x10040, RZ ;  /* 0x00010040dcd57810 */ /* 0x000fe40007ffe0ff */
[----:B------:R-:W-:-:S04]  /*7eb0*/  @P0 IADD3 R213, PT, PT, R16, -0x40, RZ ;  /* 0xffffffc010d50810 */ /* 0x000fc80007ffe0ff */
[----:B------:R-:W-:Y:S01]  /*7ec0*/  IADD3 R209, PT, PT, R209, R213, RZ ;  /* 0x000000d5d1d17210 */ /* 0x000fe20007ffe0ff */
[----:B------:R-:W-:Y:S04]  /*7ed0*/  LDSM.16.MT88.4 R28, [R213] ;  /* 0x00000000d51c783b */ /* 0x000fe80000004200 */
        /* <DEDUP_REMOVED lines=25> */
[--C-:B------:R-:W-:Y:S01]  /*8070*/  FFMA.FTZ R201, R24, UR4, -R193.reuse ;  /* 0x0000000418c97c23 */ /* 0x100fe200080108c1 */
[----:B------:R-:W2:Y:S01]  /*8080*/  LDSM.16.MT88.4 R20, [R215+0x10000] ;  /* 0x01000000d714783b */ /* 0x000ea20000004200 */
        /* <DEDUP_REMOVED lines=12> */
[----:B------:R-:W-:Y:S01]  /*8150*/  LDSM.16.MT88.4 R164, [R213+0x4800] ;  /* 0x00480000d5a4783b */ /* 0x000fe20000004200 */
        /* <DEDUP_REMOVED lines=19> */
[----:B------:R-:W-:Y:S01]  /*8290*/  FFMA.FTZ R245, R192, UR4, -R193 ;  /* 0x00000004c0f57c23 */ /* 0x000fe200080108c1 */
[----:B------:R-:W-:Y:S01]  /*82a0*/  PLOP3.LUT P1, PT, PT, PT, UP0, 0x80, 0x8 ;  /* 0x000000000008781c */ /* 0x000fe20003f2f008 */
        /* <DEDUP_REMOVED lines=174> */
[----:B-1----:R-:W-:Y:S01]  /*8d90*/  HMMA.16816.F32.BF16 R80, R4, R84, R80 ;  /* 0x000000540450723c */ /* 0x002fe20000041850 */
[----:B------:R-:W-:Y:S01]  /*8da0*/  LDSM.16.MT88.4 R144, [R213+0x2800] ;  /* 0x00280000d590783b */ /* 0x000fe20000004200 */
[----:B------:R-:W-:Y:S01]  /*8db0*/  FADD.FTZ R196, R196, R3 ;  /* 0x00000003c4c47221 */ /* 0x000fe20000010000 */
[----:B------:R-:W-:-:S02]  /*8dc0*/  FADD.FTZ R200, R200, R199 ;  /* 0x000000c7c8c87221 */ /* 0x000fc40000010000 */
[----:B------:R-:W-:Y:S01]  /*8dd0*/  LDSM.16.MT88.4 R148, [R209+0x2800] ;  /* 0x00280000d194783b */ /* 0x000fe20000004200 */
[----:B------:R-:W-:Y:S01]  /*8de0*/  MUFU.EX2 R212, R212 ;  /* 0x000000d400d47308 */ /* 0x000fe20000000800 */
[----:B------:R-:W-:Y:S01]  /*8df0*/  FADD.FTZ R3, R201, R196 ;  /* 0x000000c4c9037221 */ /* 0x000fe20000010000 */
[----:B------:R-:W-:Y:S01]  /*8e00*/  HMMA.16816.F32.BF16 R84, R4, R86, R108 ;  /* 0x000000560454723c */ /* 0x000fe2000004186c */
[----:B------:R-:W1:Y:S01]  /*8e10*/  LDSM.16.MT88.4 R108, [R220+0x16000] ;  /* 0x01600000dc6c783b */ /* 0x000e620000004200 */
[----:B------:R-:W-:Y:S01]  /*8e20*/  FADD.FTZ R200, R197, R200 ;  /* 0x000000c8c5c87221 */ /* 0x000fe20000010000 */
[----:B------:R-:W-:-:S03]  /*8e30*/  FADD.FTZ R3, R204, R3 ;  /* 0x00000003cc037221 */ /* 0x000fc60000010000 */
        /* <DEDUP_REMOVED lines=39> */
[----:B------:R-:W1:Y:S01]  /*90b0*/  MUFU.EX2 R242, R242 ;  /* 0x000000f200f27308 */ /* 0x000e620000000800 */
[----:B-----5:R-:W-:Y:S01]  /*90c0*/  F2FP.BF16.F32.PACK_AB R191, R243, R240 ;  /* 0x000000f0f3bf723e */ /* 0x020fe200000010ff */
[----:B------:R-:W-:Y:S02]  /*90d0*/  FADD.FTZ R214, R214, R207 ;  /* 0x000000cfd6d67221 */ /* 0x000fe40000010000 */
[----:B--2---:R-:W-:Y:S02]  /*90e0*/  HMMA.16816.F32.BF16 R8, R132, R140, R8 ;  /* 0x0000008c8408723c */ /* 0x004fe40000041808 */
[----:B------:R-:W-:Y:S02]  /*90f0*/  FADD.FTZ R214, R205, R214 ;  /* 0x000000d6cdd67221 */ /* 0x000fe40000010000 */
[----:B------:R-:W-:Y:S02]  /*9100*/  MUFU.EX2 R217, R217 ;  /* 0x000000d900d97308 */ /* 0x000fe40000000800 */
[----:B------:R-:W-:-:S02]  /*9110*/  FADD.FTZ R229, R229, R214 ;  /* 0x000000d6e5e57221 */ /* 0x000fc40000010000 */
[----:B------:R-:W-:Y:S01]  /*9120*/  HMMA.16816.F32.BF16 R12, R132, R142, R12 ;  /* 0x0000008e840c723c */ /* 0x000fe2000004180c */
[----:B------:R-:W2:Y:S03]  /*9130*/  LDSM.16.MT88.4 R140, [R215+0x12800] ;  /* 0x01280000d78c783b */ /* 0x000ea60000004200 */
        /* <DEDUP_REMOVED lines=49> */
[----:B------:R-:W3:Y:S07]  /*9450*/  LDSM.16.MT88.4 R120, [R213+0x5000] ;  /* 0x00500000d578783b */ /* 0x000eee0000004200 */
        /* <DEDUP_REMOVED lines=31> */
[C---:B------:R-:W-:Y:S01]  /*9650*/  HMMA.16816.F32.BF16 R120, R188.reuse, R124, R172 ;  /* 0x0000007cbc78723c */ /* 0x040fe200000418ac */
[----:B------:R-:W-:Y:S07]  /*9660*/  LDSM.16.MT88.4 R172, [R213+0x7800] ;  /* 0x00780000d5ac783b */ /* 0x000fee0000004200 */
[C---:B------:R-:W-:Y:S01]  /*9670*/  HMMA.16816.F32.BF16 R132, R188.reuse, R134, R108 ;  /* 0x00000086bc84723c */ /* 0x040fe2000004186c */
[----:B------:R-:W1:Y:S07]  /*9680*/  LDSM.16.MT88.4 R108, [R215+0x15800] ;  /* 0x01580000d76c783b */ /* 0x000e6e0000004200 */
[C---:B--2---:R-:W-:Y:S01]  /*9690*/  HMMA.16816.F32.BF16 R148, R188.reuse, R152, R184 ;  /* 0x00000098bc94723c */ /* 0x044fe200000418b8 */
[----:B------:R-:W-:Y:S07]  /*96a0*/  LDSM.16.MT88.4 R184, [R213+0x5800] ;  /* 0x00580000d5b8783b */ /* 0x000fee0000004200 */
[C---:B------:R-:W-:Y:S01]  /*96b0*/  HMMA.16816.F32.BF16 R68, R188.reuse, R70, R44 ;  /* 0x00000046bc44723c */ /* 0x040fe2000004182c */
[----:B------:R-:W2:Y:S07]  /*96c0*/  LDSM.16.MT88.4 R44, [R215+0x11800] ;  /* 0x01180000d72c783b */ /* 0x000eae0000004200 */
[C---:B------:R-:W-:Y:S01]  /*96d0*/  HMMA.16816.F32.BF16 R100, R188.reuse, R102, R76 ;  /* 0x00000066bc64723c */ /* 0x040fe2000004184c */
[----:B------:R-:W5:Y:S07]  /*96e0*/  LDSM.16.MT88.4 R76, [R215+0x13800] ;  /* 0x01380000d74c783b */ /* 0x000f6e0000004200 */
        /* <DEDUP_REMOVED lines=9> */
[----:B------:R-:W3:Y:S01]  /*9780*/  LDSM.16.MT88.4 R188, [R213+0x3800] ;  /* 0x00380000d5bc783b */ /* 0x000ee20000004200 */
[----:B------:R-:W-:Y:S01]  /*9790*/  F2FP.BF16.F32.PACK_AB R4, R242, R223 ;  /* 0x000000dff204723e */ /* 0x000fe200000010ff */
[----:B------:R-:W-:Y:S01]  /*97a0*/  FADD.FTZ R223, R223, R236 ;  /* 0x000000ecdfdf7221 */ /* 0x000fe20000010000 */
[----:B------:R-:W-:-:S02]  /*97b0*/  F2FP.BF16.F32.PACK_AB R5, R225, R224 ;  /* 0x000000e0e105723e */ /* 0x000fc400000010ff */
[----:B------:R-:W-:Y:S01]  /*97c0*/  F2FP.BF16.F32.PACK_AB R6, R226, R217 ;  /* 0x000000d9e206723e */ /* 0x000fe200000010ff */
[----:B------:R-:W-:Y:S01]  /*97d0*/  FADD.FTZ R242, R242, R223 ;  /* 0x000000dff2f27221 */ /* 0x000fe20000010000 */
[----:B------:R-:W-:-:S03]  /*97e0*/  F2FP.BF16.F32.PACK_AB R7, R245, R222 ;  /* 0x000000def507723e */ /* 0x000fc600000010ff */
[----:B------:R-:W-:-:S04]  /*97f0*/  FADD.FTZ R217, R217, R242 ;  /* 0x000000f2d9d97221 */ /* 0x000fc80000010000 */
[----:B-1----:R-:W-:Y:S01]  /*9800*/  HMMA.16816.F32.BF16 R104, R4, R108, R80 ;  /* 0x0000006c0468723c */ /* 0x002fe20000041850 */
[----:B------:R-:W-:-:S07]  /*9810*/  FADD.FTZ R237, R226, R217 ;  /* 0x000000d9e2ed7221 */ /* 0x000fce0000010000 */
[C---:B--2---:R-:W-:Y:S01]  /*9820*/  HMMA.16816.F32.BF16 R40, R4.reuse, R44, R16 ;  /* 0x0000002c0428723c */ /* 0x044fe20000041810 */
[----:B------:R-:W-:Y:S07]  /*9830*/  LDSM.16.MT88.4 R16, [R209+0x3800] ;  /* 0x00380000d110783b */ /* 0x000fee0000004200 */
[C---:B-----5:R-:W-:Y:S08]  /*9840*/  HMMA.16816.F32.BF16 R72, R4.reuse, R76, R48 ;  /* 0x0000004c0448723c */ /* 0x060ff00000041830 */
[C---:B------:R-:W-:Y:S01]  /*9850*/  HMMA.16816.F32.BF16 R44, R4.reuse, R46, R20 ;  /* 0x0000002e042c723c */ /* 0x040fe20000041814 */
[----:B------:R-:W-:Y:S07]  /*9860*/  LDSM.16.MT88.4 R20, [R220+0x13800] ;  /* 0x01380000dc14783b */ /* 0x000fee0000004200 */
[C---:B---3--:R-:W-:Y:S01]  /*9870*/  HMMA.16816.F32.BF16 R80, R4.reuse, R188, R8 ;  /* 0x000000bc0450723c */ /* 0x048fe20000041808 */
        /* <DEDUP_REMOVED lines=48> */
.L_x_2978:
[----:B------:R-:W-:-:S12]  /*9b80*/  UIADD3 UR20, UPT, UPT, UR14, -0x1, URZ ;  /* 0xffffffff0e147890 */ /* 0x000fd8000fffe0ff */
.L_x_2984:
        /* <DEDUP_REMOVED lines=17> */
[----:B------:R-:W3:Y:S01]  /*9ca0*/  LDCU.64 UR6, c[0x0][0x3a0] ;  /* 0x00007400ff0677ac */ /* 0x000ee20008000a00 */
[----:B------:R-:W4:Y:S01]  /*9cb0*/  LDCU.64 UR8, c[0x0][0x3a8] ;  /* 0x00007500ff0877ac */ /* 0x000f220008000a00 */
[----:B-1----:R-:W-:-:S12]  /*9cc0*/  ULEA UR5, UR5, UR11, 0x18 ;  /* 0x0000000b05057291 */ /* 0x002fd8000f8ec0ff */
.L_x_2989:
[----:B------:R-:W-:Y:S01]  /*9cd0*/  @!P1 IADD3 R5, P0, PT, RZ, -R232, RZ ;  /* 0x800000e8ff059210 */ /* 0x000fe20007f1e0ff */
[----:B------:R-:W1:Y:S01]  /*9ce0*/  @!P1 LDC R212, c[0x0][0x3c0] ;  /* 0x0000f000ffd49b82 */ /* 0x000e620000000800 */
[----:B------:R-:W5:Y:S01]  /*9cf0*/  S2R R219, SR_TID.X ;  /* 0x0000000000db7919 */ /* 0x000f620000002100 */
[----:B------:R-:W-:Y:S06]  /*9d00*/  DEPBAR.LE SB0, 0x0 ;  /* 0x000080000000791a */ /* 0x000fec0000000000 */
[----:B------:R-:W2:Y:S08]  /*9d10*/  LDC R215, c[0x0][0x3c4] ;  /* 0x0000f100ffd77b82 */ /* 0x000eb00000000800 */
[----:B------:R-:W-:Y:S01]  /*9d20*/  BAR.SYNC.DEFER_BLOCKING 0x0 ;  /* 0x0000000000007b1d */ /* 0x000fe20000010000 */
[----:B------:R-:W-:Y:S01]  /*9d30*/  IMAD.MOV.U32 R4, RZ, RZ, R230 ;  /* 0x000000ffff047224 */ /* 0x000fe200078e00e6 */
[C---:B-----5:R-:W-:Y:S01]  /*9d40*/  LOP3.LUT R239, R219.reuse, 0x38, RZ, 0xc0, !PT ;  /* 0x00000038dbef7812 */ /* 0x060fe200078ec0ff */
[----:B-1----:R-:W-:Y:S02]  /*9d50*/  @!P1 IMAD.SHL.U32 R6, R212, 0x40, RZ ;  /* 0x00000040d4069824 */ /* 0x002fe400078e00ff */
[C---:B------:R-:W-:Y:S02]  /*9d60*/  IMAD.SHL.U32 R169, R219.reuse, 0x40, RZ ;  /* 0x00000040dba97824 */ /* 0x040fe400078e00ff */
[----:B------:R-:W-:Y:S02]  /*9d70*/  @!P1 IMAD.X R6, RZ, RZ, ~R6, P0 ;  /* 0x000000ffff069224 */ /* 0x000fe400000e0e06 */
[----:B------:R-:W-:Y:S01]  /*9d80*/  IMAD.SHL.U32 R2, R219, 0x8, RZ ;  /* 0x00000008db027824 */ /* 0x000fe200078e00ff */
[----:B------:R-:W-:Y:S01]  /*9d90*/  LOP3.LUT R3, R169, 0x1c0, RZ, 0xc0, !PT ;  /* 0x000001c0a9037812 */ /* 0x000fe200078ec0ff */
[----:B------:R-:W-:Y:S01]  /*9da0*/  IMAD.SHL.U32 R214, R219, 0x20, RZ ;  /* 0x00000020dbd67824 */ /* 0x000fe200078e00ff */
[----:B------:R-:W-:Y:S02]  /*9db0*/  @!P1 SHF.R.S64 R5, R5, 0x1f, R6 ;  /* 0x0000001f05059819 */ /* 0x000fe40000001006 */
[--C-:B------:R-:W-:Y:S02]  /*9dc0*/  LOP3.LUT R239, R239, 0x1f8, R2.reuse, 0x78, !PT ;  /* 0x000001f8efef7812 */ /* 0x100fe400078e7802 */
[----:B------:R-:W-:Y:S01]  /*9dd0*/  @!P1 IADD3 R230, P0, PT, R230, R5, RZ ;  /* 0x00000005e6e69210 */ /* 0x000fe20007f1e0ff */
[----:B------:R-:W-:Y:S01]  /*9de0*/  IMAD.MOV.U32 R5, RZ, RZ, R231 ;  /* 0x000000ffff057224 */ /* 0x000fe200078e00e7 */
[--C-:B------:R-:W-:Y:S02]  /*9df0*/  LOP3.LUT R164, R3, 0x38, R2.reuse, 0xf8, !PT ;  /* 0x0000003803a47812 */ /* 0x100fe400078ef802 */
[----:B------:R-:W-:Y:S02]  /*9e00*/  LOP3.LUT R239, R239, 0x1e00, R2, 0xf8, !PT ;  /* 0x00001e00efef7812 */ /* 0x000fe400078ef802 */
[----:B------:R-:W-:Y:S01]  /*9e10*/  @!P1 LEA.HI.X.SX32 R231, R6, R231, 0x1, P0 ;  /* 0x000000e706e79211 */ /* 0x000fe200000f0eff */
[----:B--2---:R-:W-:Y:S06]  /*9e20*/  @!P1 BRA `(.L_x_2986) ;  /* 0x0000000000f89947 */ /* 0x004fec0003800000 */
[----:B------:R-:W1:Y:S01]  /*9e30*/  LDC R2, c[0x0][0x4f0] ;  /* 0x00013c00ff027b82 */ /* 0x000e620000000800 */
[----:B------:R-:W-:Y:S01]  /*9e40*/  UIADD3 UR11, UPT, UPT, UR10, -0x40, URZ ;  /* 0xffffffc00a0b7890 */ /* 0x000fe2000fffe0ff */
[----:B------:R-:W-:Y:S06]  /*9e50*/  IABS R9, UR10 ;  /* 0x0000000a00097c13 */ /* 0x000fec0008000000 */
[----:B------:R-:W2:Y:S01]  /*9e60*/  LDC.64 R212, c[0x0][0x3c0] ;  /* 0x0000f000ffd47b82 */ /* 0x000ea20000000a00 */
        /* <DEDUP_REMOVED lines=15> */
[C---:B------:R-:W-:Y:S01]  /*9f60*/  IMAD R7, R3.reuse, R6, R7 ;  /* 0x0000000603077224 */ /* 0x040fe200078e0207 */
[----:B------:R-:W-:Y:S01]  /*9f70*/  LOP3.LUT R6, R2, UR10, RZ, 0x3c, !PT ;  /* 0x0000000a02067c12 */ /* 0x000fe2000f8e3cff */
[C---:B------:R-:W-:Y:S03]  /*9f80*/  IMAD R9, R3.reuse, R8, R9 ;  /* 0x0000000803097224 */ /* 0x040fe600078e0209 */
[C---:B------:R-:W-:Y:S02]  /*9f90*/  ISETP.GT.U32.AND P2, PT, R3.reuse, R7, PT ;  /* 0x000000070300720c */ /* 0x040fe40003f44070 */
[----:B------:R-:W-:Y:S02]  /*9fa0*/  ISETP.GT.U32.AND P4, PT, R3, R9, PT ;  /* 0x000000090300720c */ /* 0x000fe40003f84070 */
[----:B------:R-:W-:Y:S09]  /*9fb0*/  ISETP.GE.AND P3, PT, R6, RZ, PT ;  /* 0x000000ff0600720c */ /* 0x000ff20003f66270 */
[----:B------:R-:W-:Y:S02]  /*9fc0*/  @!P2 IMAD.IADD R7, R7, 0x1, -R3 ;  /* 0x000000010707a824 */ /* 0x000fe400078e0a03 */
[-C--:B------:R-:W-:Y:S01]  /*9fd0*/  @!P4 IADD3 R9, PT, PT, R9, -R3.reuse, RZ ;  /* 0x800000030909c210 */ /* 0x080fe20007ffe0ff */
[----:B------:R-:W-:Y:S01]  /*9fe0*/  @!P2 VIADD R10, R10, 0x1 ;  /* 0x000000010a0aa836 */ /* 0x000fe20000000000 */
[C---:B------:R-:W-:Y:S01]  /*9ff0*/  ISETP.NE.AND P2, PT, R2.reuse, RZ, PT ;  /* 0x000000ff0200720c */ /* 0x040fe20003f45270 */
[----:B------:R-:W-:Y:S01]  /*a000*/  @!P4 VIADD R11, R11, 0x1 ;  /* 0x000000010b0bc836 */ /* 0x000fe20000000000 */
[-C--:B------:R-:W-:Y:S02]  /*a010*/  ISETP.GE.U32.AND P5, PT, R7, R3.reuse, PT ;  /* 0x000000030700720c */ /* 0x080fe40003fa6070 */
[----:B------:R-:W-:Y:S02]  /*a020*/  ISETP.GE.U32.AND P6, PT, R9, R3, PT ;  /* 0x000000030900720c */ /* 0x000fe40003fc6070 */
[----:B------:R-:W-:Y:S04]  /*a030*/  LOP3.LUT R3, R2, UR11, RZ, 0x3c, !PT ;  /* 0x0000000b02037c12 */ /* 0x000fe8000f8e3cff */
[----:B------:R-:W-:Y:S02]  /*a040*/  ISETP.GE.AND P0, PT, R3, RZ, PT ;  /* 0x000000ff0300720c */ /* 0x000fe40003f06270 */
[----:B------:R-:W-:Y:S03]  /*a050*/  LOP3.LUT R3, RZ, R2, RZ, 0x33, !PT ;  /* 0x00000002ff037212 */ /* 0x000fe600078e33ff */
[----:B------:R-:W-:Y:S02]  /*a060*/  @P5 IADD3 R10, PT, PT, R10, 0x1, RZ ;  /* 0x000000010a0a5810 */ /* 0x000fe40007ffe0ff */
[----:B------:R-:W-:Y:S05]  /*a070*/  @P6 VIADD R11, R11, 0x1 ;  /* 0x000000010b0b6836 */ /* 0x000fea0000000000 */
[----:B------:R-:W-:Y:S01]  /*a080*/  @!P3 IADD3 R11, PT, PT, -R11, RZ, RZ ;  /* 0x000000ff0b0bb210 */ /* 0x000fe20007ffe1ff */
[----:B------:R-:W-:Y:S03]  /*a090*/  @!P0 IMAD.MOV R10, RZ, RZ, -R10 ;  /* 0x000000ffff0a8224 */ /* 0x000fe600078e0a0a */
[C---:B------:R-:W-:Y:S02]  /*a0a0*/  SEL R11, R3.reuse, R11, !P2 ;  /* 0x0000000b030b7207 */ /* 0x040fe40005000000 */
[----:B------:R-:W-:Y:S02]  /*a0b0*/  SEL R7, R3, R10, !P2 ;  /* 0x0000000a03077207 */ /* 0x000fe40005000000 */
[-C--:B------:R-:W-:Y:S02]  /*a0c0*/  LEA R12, P0, R11, R234.reuse, 0x2 ;  /* 0x000000ea0b0c7211 */ /* 0x080fe400078010ff */
[----:B------:R-:W-:Y:S02]  /*a0d0*/  LEA R14, P2, R7, R234, 0x2 ;  /* 0x000000ea070e7211 */ /* 0x000fe400078410ff */
[-C--:B------:R-:W-:Y:S02]  /*a0e0*/  LEA.HI.X.SX32 R13, R11, R235.reuse, 0x2, P0 ;  /* 0x000000eb0b0d7211 */ /* 0x080fe400000f16ff */
[----:B------:R-:W-:Y:S01]  /*a0f0*/  LEA.HI.X.SX32 R15, R7, R235, 0x2, P2 ;  /* 0x000000eb070f7211 */ /* 0x000fe200010f16ff */
        /* <DEDUP_REMOVED lines=17> */
.L_x_2986:
[----:B------:R-:W-:Y:S01]  /*a210*/  LEA R239, R239, UR5, 0x1 ;  /* 0x00000005efef7c11 */ /* 0x000fe2000f8e08ff */
[----:B------:R-:W-:Y:S01]  /*a220*/  IMAD.SHL.U32 R213, R212, 0x20, RZ ;  /* 0x00000020d4d57824 */ /* 0x000fe200078e00ff */
[----:B------:R-:W-:Y:S01]  /*a230*/  LOP3.LUT R218, R214, 0x7c00, RZ, 0xc0, !PT ;  /* 0x00007c00d6da7812 */ /* 0x000fe200078ec0ff */
[----:B------:R-:W-:Y:S01]  /*a240*/  UIADD3 UR13, UPT, UPT, UR13, -0x1, URZ ;  /* 0xffffffff0d0d7890 */ /* 0x000fe2000fffe0ff */
[----:B------:R-:W-:Y:S01]  /*a250*/  SHF.L.U64.HI R212, R212, 0x5, R215 ;  /* 0x00000005d4d47819 */ /* 0x000fe200000102d7 */
[----:B------:R-:W-:Y:S01]  /*a260*/  @!PT LDS RZ, [RZ] ;  /* 0x00000000fffff984 */ /* 0x000fe20000000800 */
[----:B------:R-:W-:Y:S01]  /*a270*/  @!PT LDS RZ, [RZ] ;  /* 0x00000000fffff984 */ /* 0x000fe20000000800 */
[----:B------:R-:W-:Y:S01]  /*a280*/  @!PT LDS RZ, [RZ] ;  /* 0x00000000fffff984 */ /* 0x000fe20000000800 */
[----:B------:R-:W-:Y:S01]  /*a290*/  LDGSTS.E.BYPASS.LTC128B.128 [R239+0x10000], desc[UR22][R230.64] ;  /* 0x10000000e6ef7fae */ /* 0x000fe2000b981a16 */
[C---:B------:R-:W-:Y:S01]  /*a2a0*/  IADD3 R214, P0, PT, R213.reuse, R230, RZ ;  /* 0x000000e6d5d67210 */ /* 0x040fe20007f1e0ff */
[----:B------:R-:W-:Y:S01]  /*a2b0*/  UISETP.GT.AND UP0, UPT, UR13, UR18, UPT ;  /* 0x000000120d00728c */ /* 0x000fe2000bf04270 */
[----:B------:R-:W-:Y:S01]  /*a2c0*/  SHF.R.U32.HI R221, RZ, 0x1, R219 ;  /* 0x00000001ffdd7819 */ /* 0x000fe200000116db */
[----:B------:R-:W-:Y:S01]  /*a2d0*/  LDGSTS.E.BYPASS.LTC128B.128 [R239+0x12000], desc[UR22][R230.64+0x80] ;  /* 0x12000080e6ef7fae */ /* 0x000fe2000b981a16 */
[----:B------:R-:W-:Y:S01]  /*a2e0*/  IADD3 R242, P2, PT, R213, R214, RZ ;  /* 0x000000d6d5f27210 */ /* 0x000fe20007f5e0ff */
[C---:B------:R-:W-:Y:S01]  /*a2f0*/  IMAD.X R215, R212.reuse, 0x1, R231, P0 ;  /* 0x00000001d4d77824 */ /* 0x040fe200000e06e7 */
[----:B------:R-:W-:Y:S01]  /*a300*/  LOP3.LUT R167, R219, 0x8, RZ, 0xc0, !PT ;  /* 0x00000008dba77812 */ /* 0x000fe200078ec0ff */
[----:B------:R-:W-:Y:S01]  /*a310*/  LDGSTS.E.BYPASS.LTC128B.128 [R239+0x14000], desc[UR22][R230.64+0x100] ;  /* 0x14000100e6ef7fae */ /* 0x000fe2000b981a16 */
[----:B------:R-:W-:Y:S01]  /*a320*/  IADD3 R240, P0, PT, R213, R242, RZ ;  /* 0x000000f2d5f07210 */ /* 0x000fe20007f1e0ff */
[----:B------:R-:W-:Y:S01]  /*a330*/  IMAD.X R243, R212, 0x1, R215, P2 ;  /* 0x00000001d4f37824 */ /* 0x000fe200010e06d7 */
[----:B------:R-:W-:Y:S01]  /*a340*/  LOP3.LUT R3, R218, 0x200, R169, 0xf8, !PT ;  /* 0x00000200da037812 */ /* 0x000fe200078ef8a9 */
[----:B------:R-:W-:Y:S01]  /*a350*/  LDGSTS.E.BYPASS.LTC128B.128 [R239+0x16000], desc[UR22][R230.64+0x180] ;  /* 0x16000180e6ef7fae */ /* 0x000fe2000b981a16 */
[----:B------:R-:W-:Y:S01]  /*a360*/  LOP3.LUT R2, R221, 0x8, RZ, 0xc0, !PT ;  /* 0x00000008dd027812 */ /* 0x000fe200078ec0ff */
[----:B------:R-:W-:Y:S01]  /*a370*/  IMAD.X R241, R212, 0x1, R243, P0 ;  /* 0x00000001d4f17824 */ /* 0x000fe200000e06f3 */
[----:B------:R-:W-:Y:S01]  /*a380*/  LOP3.LUT R224, R169, 0x400, RZ, 0xc0, !PT ;  /* 0x00000400a9e07812 */ /* 0x000fe200078ec0ff */
[----:B------:R-:W-:Y:S01]  /*a390*/  LDGSTS.E.BYPASS.LTC128B.128 [R239+0x10800], desc[UR22][R214.64] ;  /* 0x10800000d6ef7fae */ /* 0x000fe2000b981a16 */
[----:B------:R-:W-:Y:S02]  /*a3a0*/  LOP3.LUT R167, R164, R167, RZ, 0x3c, !PT ;  /* 0x000000a7a4a77212 */ /* 0x000fe400078e3cff */
[----:B------:R-:W-:Y:S01]  /*a3b0*/  LOP3.LUT R2, R3, R164, R2, 0xf6, !PT ;  /* 0x000000a403027212 */ /* 0x000fe200078ef602 */
[----:B------:R-:W-:Y:S01]  /*a3c0*/  LDGSTS.E.BYPASS.LTC128B.128 [R239+0x12800], desc[UR22][R214.64+0x80] ;  /* 0x12800080d6ef7fae */ /* 0x000fe2000b981a16 */
[----:B------:R-:W-:Y:S01]  /*a3d0*/  LOP3.LUT P0, RZ, R219, 0x2, RZ, 0xc0, !PT ;  /* 0x00000002dbff7812 */ /* 0x000fe2000780c0ff */
[----:B------:R-:W-:Y:S01]  /*a3e0*/  IMAD R224, R167, 0x2, R224 ;  /* 0x00000002a7e07824 */ /* 0x000fe200078e02e0 */
[----:B------:R-:W-:Y:S01]  /*a3f0*/  LEA R225, R2, UR5, 0x1 ;  /* 0x0000000502e17c11 */ /* 0x000fe2000f8e08ff */
[----:B------:R-:W-:Y:S01]  /*a400*/  LDGSTS.E.BYPASS.LTC128B.128 [R239+0x14800], desc[UR22][R214.64+0x100] ;  /* 0x14800100d6ef7fae */ /* 0x000fe2000b981a16 */
[----:B------:R-:W-:Y:S01]  /*a410*/  SEL R222, R216, 0xffffffe0, !P0 ;  /* 0xffffffe0d8de7807 */ /* 0x000fe20004000000 */
[----:B------:R-:W-:Y:S01]  /*a420*/  VIADD R3, R224, UR5 ;  /* 0x00000005e0037c36 */ /* 0x000fe20008000000 */
[----:B------:R-:W-:Y:S01]  /*a430*/  LOP3.LUT P0, RZ, R219, 0x4, RZ, 0xc0, !PT ;  /* 0x00000004dbff7812 */ /* 0x000fe2000780c0ff */
[----:B------:R1:W-:Y:S01]  /*a440*/  LDGSTS.E.BYPASS.LTC128B.128 [R239+0x16800], desc[UR22][R214.64+0x180] ;  /* 0x16800180d6ef7fae */ /* 0x0003e2000b981a16 */
[----:B------:R-:W-:Y:S02]  /*a450*/  IMAD.MOV.U32 R2, RZ, RZ, 0x40 ;  /* 0x00000040ff027424 */ /* 0x000fe400078e00ff */
[C---:B------:R-:W-:Y:S01]  /*a460*/  IMAD.IADD R223, R222.reuse, 0x1, R225 ;  /* 0x00000001dedf7824 */ /* 0x040fe200078e02e1 */
[----:B------:R2:W-:Y:S01]  /*a470*/  LDGSTS.E.BYPASS.LTC128B.128 [R239+0x11000], desc[UR22][R242.64] ;  /* 0x11000000f2ef7fae */ /* 0x0005e2000b981a16 */
[----:B------:R-:W-:Y:S01]  /*a480*/  IMAD.IADD R166, R222, 0x1, R3 ;  /* 0x00000001dea67824 */ /* 0x000fe200078e0203 */
[----:B------:R-:W-:Y:S02]  /*a490*/  SEL R2, R2, 0xffffffc0, !P0 ;  /* 0xffffffc002027807 */ /* 0x000fe40004000000 */
[----:B------:R2:W-:Y:S03]  /*a4a0*/  LDGSTS.E.BYPASS.LTC128B.128 [R239+0x13000], desc[UR22][R242.64+0x80] ;  /* 0x13000080f2ef7fae */ /* 0x0005e6000b981a16 */
[C---:B------:R-:W-:Y:S01]  /*a4b0*/  IMAD.IADD R167, R2.reuse, 0x1, R225 ;  /* 0x0000000102a77824 */ /* 0x040fe200078e02e1 */
[----:B------:R2:W-:Y:S01]  /*a4c0*/  LDGSTS.E.BYPASS.LTC128B.128 [R239+0x15000], desc[UR22][R242.64+0x100] ;  /* 0x15000100f2ef7fae */ /* 0x0005e2000b981a16 */
[----:B------:R-:W-:Y:S02]  /*a4d0*/  IMAD.IADD R3, R2, 0x1, R3 ;  /* 0x0000000102037824 */ /* 0x000fe400078e0203 */
[C---:B------:R-:W-:Y:S01]  /*a4e0*/  IMAD.IADD R164, R222.reuse, 0x1, R167 ;  /* 0x00000001dea47824 */ /* 0x040fe200078e02a7 */
[----:B------:R2:W-:Y:S01]  /*a4f0*/  LDGSTS.E.BYPASS.LTC128B.128 [R239+0x17000], desc[UR22][R242.64+0x180] ;  /* 0x17000180f2ef7fae */ /* 0x0005e2000b981a16 */
[----:B------:R-:W-:Y:S03]  /*a500*/  IMAD.IADD R2, R222, 0x1, R3 ;  /* 0x00000001de027824 */ /* 0x000fe600078e0203 */
[----:B------:R2:W-:Y:S04]  /*a510*/  LDGSTS.E.BYPASS.LTC128B.128 [R239+0x11800], desc[UR22][R240.64] ;  /* 0x11800000f0ef7fae */ /* 0x0005e8000b981a16 */
        /* <DEDUP_REMOVED lines=233> */
[----:B------:R-:W-:Y:S02]  /*b3b0*/  IMAD.U32 R166, RZ, RZ, UR12 ;  /* 0x0000000cffa67e24 */ /* 0x000fe4000f8e00ff */
[----:B------:R-:W-:Y:S03]  /*b3c0*/  MOV R168, UR11 ;  /* 0x0000000b00a87c02 */ /* 0x000fe60008000f00 */
[----:B------:R-:W-:Y:S02]  /*b3d0*/  IABS R166, R166 ;  /* 0x000000a600a67213 */ /* 0x000fe40000000000 */
[----:B------:R-:W-:Y:S02]  /*b3e0*/  IABS R168, R168 ;  /* 0x000000a800a87213 */ /* 0x000fe40000000000 */
[----:B-1----:R-:W-:Y:S04]  /*b3f0*/  IABS R2, R164 ;  /* 0x000000a400027213 */ /* 0x002fe80000000000 */
[----:B------:R-:W1:Y:S10]  /*b400*/  I2F.RP R169, R2 ;  /* 0x0000000200a97306 */ /* 0x000e740000209400 */
[----:B-1----:R-:W1:Y:S02]  /*b410*/  MUFU.RCP R3, R169 ;  /* 0x000000a900037308 */ /* 0x002e640000001000 */
[----:B-1----:R-:W-:Y:S08]  /*b420*/  VIADD R170, R3, 0xffffffe ;  /* 0x0ffffffe03aa7836 */ /* 0x002ff00000000000 */
[----:B------:R-:W1:Y:S02]  /*b430*/  F2I.FTZ.U32.TRUNC.NTZ R171, R170 ;  /* 0x000000aa00ab7305 */ /* 0x000e64000021f000 */
[--C-:B-1----:R-:W-:Y:S02]  /*b440*/  IMAD.MOV R3, RZ, RZ, -R171.reuse ;  /* 0x000000ffff037224 */ /* 0x102fe400078e0aab */
[----:B------:R-:W-:Y:S02]  /*b450*/  IMAD.MOV.U32 R170, RZ, RZ, RZ ;  /* 0x000000ffffaa7224 */ /* 0x000fe400078e00ff */
[----:B------:R-:W-:Y:S04]  /*b460*/  IMAD R3, R3, R2, RZ ;  /* 0x0000000203037224 */ /* 0x000fe800078e02ff */
[----:B------:R-:W-:Y:S06]  /*b470*/  IMAD.HI.U32 R171, R171, R3, R170 ;  /* 0x00000003abab7227 */ /* 0x000fec00078e00aa */
[C---:B------:R-:W-:Y:S04]  /*b480*/  IMAD.HI.U32 R170, R171.reuse, R166, RZ ;  /* 0x000000a6abaa7227 */ /* 0x040fe800078e00ff */
[----:B------:R-:W-:Y:S04]  /*b490*/  IMAD.HI.U32 R171, R171, R168, RZ ;  /* 0x000000a8abab7227 */ /* 0x000fe800078e00ff */
[----:B------:R-:W-:Y:S01]  /*b4a0*/  IMAD.MOV R3, RZ, RZ, -R170 ;  /* 0x000000ffff037224 */ /* 0x000fe200078e0aaa */
[----:B------:R-:W-:Y:S03]  /*b4b0*/  IADD3 R169, PT, PT, -R171, RZ, RZ ;  /* 0x000000ffaba97210 */ /* 0x000fe60007ffe1ff */
[----:B------:R-:W-:Y:S01]  /*b4c0*/  IMAD R166, R2, R3, R166 ;  /* 0x0000000302a67224 */ /* 0x000fe200078e02a6 */
[----:B------:R-:W-:Y:S01]  /*b4d0*/  LOP3.LUT R3, R164, UR11, RZ, 0x3c, !PT ;  /* 0x0000000ba4037c12 */ /* 0x000fe2000f8e3cff */
[C---:B------:R-:W-:Y:S03]  /*b4e0*/  IMAD R168, R2.reuse, R169, R168 ;  /* 0x000000a902a87224 */ /* 0x040fe600078e02a8 */
[C---:B------:R-:W-:Y:S02]  /*b4f0*/  ISETP.GT.U32.AND P3, PT, R2.reuse, R166, PT ;  /* 0x000000a60200720c */ /* 0x040fe40003f64070 */
[----:B------:R-:W-:Y:S11]  /*b500*/  ISETP.GT.U32.AND P4, PT, R2, R168, PT ;  /* 0x000000a80200720c */ /* 0x000ff60003f84070 */
[----:B------:R-:W-:Y:S01]  /*b510*/  @!P3 IADD3 R170, PT, PT, R170, 0x1, RZ ;  /* 0x00000001aaaab810 */ /* 0x000fe20007ffe0ff */
[--C-:B------:R-:W-:Y:S01]  /*b520*/  @!P3 IMAD.IADD R166, R166, 0x1, -R2.reuse ;  /* 0x00000001a6a6b824 */ /* 0x100fe200078e0a02 */
[----:B------:R-:W-:Y:S01]  /*b530*/  ISETP.GE.AND P3, PT, R3, RZ, PT ;  /* 0x000000ff0300720c */ /* 0x000fe20003f66270 */
[----:B------:R-:W-:Y:S02]  /*b540*/  @!P4 IMAD.IADD R168, R168, 0x1, -R2 ;  /* 0x00000001a8a8c824 */ /* 0x000fe400078e0a02 */
[----:B------:R-:W-:Y:S01]  /*b550*/  @!P4 VIADD R171, R171, 0x1 ;  /* 0x00000001ababc836 */ /* 0x000fe20000000000 */
[-C--:B------:R-:W-:Y:S02]  /*b560*/  ISETP.GE.U32.AND P5, PT, R166, R2.reuse, PT ;  /* 0x00000002a600720c */ /* 0x080fe40003fa6070 */
[----:B------:R-:W-:Y:S02]  /*b570*/  ISETP.GE.U32.AND P6, PT, R168, R2, PT ;  /* 0x00000002a800720c */ /* 0x000fe40003fc6070 */
[C---:B------:R-:W-:Y:S02]  /*b580*/  LOP3.LUT R2, R164.reuse, UR12, RZ, 0x3c, !PT ;  /* 0x0000000ca4027c12 */ /* 0x040fe4000f8e3cff */
[----:B------:R-:W-:Y:S02]  /*b590*/  ISETP.NE.AND P4, PT, R164, RZ, PT ;  /* 0x000000ffa400720c */ /* 0x000fe40003f85270 */
[----:B------:R-:W-:Y:S02]  /*b5a0*/  ISETP.GE.AND P2, PT, R2, RZ, PT ;  /* 0x000000ff0200720c */ /* 0x000fe40003f46270 */
[----:B------:R-:W-:Y:S03]  /*b5b0*/  LOP3.LUT R2, RZ, R164, RZ, 0x33, !PT ;  /* 0x000000a4ff027212 */ /* 0x000fe600078e33ff */
[----:B------:R-:W-:Y:S02]  /*b5c0*/  @P5 VIADD R170, R170, 0x1 ;  /* 0x00000001aaaa5836 */ /* 0x000fe40000000000 */
[----:B------:R-:W-:Y:S05]  /*b5d0*/  @P6 IADD3 R171, PT, PT, R171, 0x1, RZ ;  /* 0x00000001abab6810 */ /* 0x000fea0007ffe0ff */
[----:B------:R-:W-:Y:S02]  /*b5e0*/  @!P3 IMAD.MOV R171, RZ, RZ, -R171 ;  /* 0x000000ffffabb224 */ /* 0x000fe400078e0aab */
[----:B------:R-:W-:Y:S03]  /*b5f0*/  @!P2 IMAD.MOV R170, RZ, RZ, -R170 ;  /* 0x000000ffffaaa224 */ /* 0x000fe600078e0aaa */
[C---:B------:R-:W-:Y:S02]  /*b600*/  SEL R171, R2.reuse, R171, !P4 ;  /* 0x000000ab02ab7207 */ /* 0x040fe40006000000 */
[----:B------:R-:W-:Y:S02]  /*b610*/  SEL R173, R2, R170, !P4 ;  /* 0x000000aa02ad7207 */ /* 0x000fe40006000000 */
[-C--:B------:R-:W-:Y:S01]  /*b620*/  LEA R174, P2, R171, R234.reuse, 0x2 ;  /* 0x000000eaabae7211 */ /* 0x080fe200078410ff */
[----:B------:R-:W1:Y:S01]  /*b630*/  LDC.64 R2, c[0x0][0x3b8] ;  /* 0x0000ee00ff027b82 */ /* 0x000e620000000a00 */
[----:B------:R-:W-:Y:S02]  /*b640*/  LEA R176, P3, R173, R234, 0x2 ;  /* 0x000000eaadb07211 */ /* 0x000fe400078610ff */
[-C--:B------:R-:W-:Y:S02]  /*b650*/  LEA.HI.X.SX32 R175, R171, R235.reuse, 0x2, P2 ;  /* 0x000000ebabaf7211 */ /* 0x080fe400010f16ff */
[----:B------:R-:W-:Y:S02]  /*b660*/  LEA.HI.X.SX32 R177, R173, R235, 0x2, P3 ;  /* 0x000000ebadb17211 */ /* 0x000fe400018f16ff */
        /* <DEDUP_REMOVED lines=17> */
.L_x_2988:
        /* <DEDUP_REMOVED lines=29> */
.L_x_2987:
[----:B------:R-:W-:Y:S01]  /*b950*/  FMNMX3.FTZ R2, R0, R6, R7, !PT ;  /* 0x0000000600027276 */ /* 0x000fe20007810007 */
        /* <DEDUP_REMOVED lines=476> */
.L_x_2985:
[----:B------:R-:W1:Y:S01]  /*d720*/  SHFL.BFLY PT, R8, R237, 0x2, 0x1f ;  /* 0x0c401f00ed087f89 */ /* 0x000e6200000e0000 */
[----:B------:R-:W-:Y:S01]  /*d730*/  SHF.L.U32 R2, R219, 0x4, RZ ;  /* 0x00000004db027819 */ /* 0x000fe200000006ff */
[----:B------:R-:W2:Y:S01]  /*d740*/  S2UR UR12, SR_CTAID.Y ;  /* 0x00000000000c79c3 */ /* 0x000ea20000002600 */
[----:B------:R-:W-:Y:S01]  /*d750*/  LOP3.LUT R11, R221, 0x30, RZ, 0xc0, !PT ;  /* 0x00000030dd0b7812 */ /* 0x000fe200078ec0ff */
[----:B------:R-:W3:Y:S01]  /*d760*/  SHFL.BFLY PT, R0, R233, 0x2, 0x1f ;  /* 0x0c401f00e9007f89 */ /* 0x000ee200000e0000 */
[C---:B------:R-:W-:Y:S01]  /*d770*/  SHF.L.U32 R13, R219.reuse, 0x1, RZ ;  /* 0x00000001db0d7819 */ /* 0x040fe200000006ff */
[----:B------:R-:W2:Y:S01]  /*d780*/  LDCU.64 UR6, c[0x0][0x430] ;  /* 0x00008600ff0677ac */ /* 0x000ea20008000a00 */
[----:B------:R-:W-:Y:S01]  /*d790*/  SHF.L.U32 R6, R219, 0x2, RZ ;  /* 0x00000002db067819 */ /* 0x000fe200000006ff */
[----:B------:R-:W-:Y:S01]  /*d7a0*/  BSSY.RECONVERGENT B0, `(.L_x_2990) ;  /* 0x000012c000007945 */ /* 0x000fe20003800200 */
[----:B------:R-:W-:Y:S01]  /*d7b0*/  SEL R216, R216, 0xffffffe0, !P0 ;  /* 0xffffffe0d8d87807 */ /* 0x000fe20004000000 */
[----:B------:R-:W4:Y:S01]  /*d7c0*/  S2UR UR11, SR_CTAID.Z ;  /* 0x00000000000b79c3 */ /* 0x000f220000002700 */
[----:B------:R-:W-:Y:S01]  /*d7d0*/  LOP3.LUT R10, R6, 0x1f8, RZ, 0xc0, !PT ;  /* 0x000001f8060a7812 */ /* 0x000fe200078ec0ff */
[----:B------:R-:W4:Y:S03]  /*d7e0*/  LDCU UR9, c[0x0][0x3e0] ;  /* 0x00007c00ff0977ac */ /* 0x000f260008000800 */
[----:B------:R-:W-:Y:S01]  /*d7f0*/  LOP3.LUT R221, R10, 0x38, R221, 0x78, !PT ;  /* 0x000000380add7812 */ /* 0x000fe200078e78dd */
[----:B------:R-:W5:Y:S02]  /*d800*/  LDCU UR4, c[0x0][0x44c] ;  /* 0x00008980ff0477ac */ /* 0x000f640008000800 */
[----:B------:R-:W5:Y:S01]  /*d810*/  S2UR UR8, SR_CTAID.X ;  /* 0x00000000000879c3 */ /* 0x000f620000002500 */
[----:B------:R-:W-:Y:S01]  /*d820*/  UIADD3 UR10, UPT, UPT, -UR19, URZ, URZ ;  /* 0x000000ff130a7290 */ /* 0x000fe2000fffe1ff */
[----:B-1----:R-:W-:Y:S01]  /*d830*/  FADD.FTZ R8, R8, R237 ;  /* 0x000000ed08087221 */ /* 0x002fe20000010000 */
[----:B--2---:R-:W-:Y:S01]  /*d840*/  UIMAD UR6, UR12, UR6, UR19 ;  /* 0x000000060c0672a4 */ /* 0x004fe2000f8e0213 */
[----:B---3--:R-:W-:-:S03]  /*d850*/  FADD.FTZ R15, R0, R233 ;  /* 0x000000e9000f7221 */ /* 0x008fc60000010000 */
[----:B------:R-:W1:Y:S01]  /*d860*/  SHFL.BFLY PT, R5, R8, 0x1, 0x1f ;  /* 0x0c201f0008057f89 */ /* 0x000e6200000e0000 */
[----:B------:R-:W-:-:S03]  /*d870*/  SHF.R.U32.HI R0, RZ, 0x2, R219 ;  /* 0x00000002ff007819 */ /* 0x000fc600000116db */
[----:B------:R-:W2:Y:S01]  /*d880*/  SHFL.BFLY PT, R4, R15, 0x1, 0x1f ;  /* 0x0c201f000f047f89 */ /* 0x000ea200000e0000 */
[----:B------:R-:W-:Y:S01]  /*d890*/  LOP3.LUT R0, R11, 0x7, R0, 0xf8, !PT ;  /* 0x000000070b007812 */ /* 0x000fe200078ef800 */
[----:B----4-:R-:W-:Y:S01]  /*d8a0*/  UIMAD UR10, UR9, UR10, UR11 ;  /* 0x0000000a090a72a4 */ /* 0x010fe2000f8e020b */
[----:B------:R-:W-:-:S03]  /*d8b0*/  LOP3.LUT R11, R218, 0x6, R13, 0xf8, !PT ;  /* 0x00000006da0b7812 */ /* 0x000fc600078ef80d */
[----:B------:R-:W-:Y:S02]  /*d8c0*/  UIMAD UR6, UR6, UR9, UR10 ;  /* 0x00000009060672a4 */ /* 0x000fe4000f8e020a */
[----:B-----5:R-:W-:-:S04]  /*d8d0*/  USHF.L.U32 UR8, UR8, 0x6, URZ ;  /* 0x0000000608087899 */ /* 0x020fc800080006ff */
[----:B------:R-:W-:-:S04]  /*d8e0*/  UIMAD UR7, UR6, UR7, UR8 ;  /* 0x00000007060772a4 */ /* 0x000fc8000f8e0208 */
[----:B------:R-:W-:Y:S01]  /*d8f0*/  UIMAD UR4, UR7, UR4, URZ ;  /* 0x00000004070472a4 */ /* 0x000fe2000f8e02ff */
[----:B-1----:R-:W-:Y:S01]  /*d900*/  FADD.FTZ R5, R8, R5 ;  /* 0x0000000508057221 */ /* 0x002fe20000010000 */
[----:B------:R-:W-:-:S03]  /*d910*/  LOP3.LUT R8, R2, 0x1c0, RZ, 0xc0, !PT ;  /* 0x000001c002087812 */ /* 0x000fc600078ec0ff */
[----:B------:R-:W1:Y:S01]  /*d920*/  MUFU.RCP R9, R5 ;  /* 0x0000000500097308 */ /* 0x000e620000001000 */
[----:B--2---:R-:W-:Y:S01]  /*d930*/  FADD.FTZ R4, R15, R4 ;  /* 0x000000040f047221 */ /* 0x004fe20000010000 */
[----:B------:R-:W-:Y:S01]  /*d940*/  BAR.SYNC.DEFER_BLOCKING 0x0 ;  /* 0x0000000000007b1d */ /* 0x000fe20000010000 */
[----:B------:R-:W-:Y:S02]  /*d950*/  FSETP.NE.FTZ.AND P2, PT, R5, RZ, PT ;  /* 0x000000ff0500720b */ /* 0x000fe40003f55000 */
[----:B------:R-:W-:Y:S02]  /*d960*/  LOP3.LUT R8, R8, 0x38, R13, 0xf8, !PT ;  /* 0x0000003808087812 */ /* 0x000fe400078ef80d */
[----:B------:R-:W-:Y:S01]  /*d970*/  FSETP.NE.FTZ.AND P1, PT, R4, RZ, PT ;  /* 0x000000ff0400720b */ /* 0x000fe20003f35000 */
[----:B------:R-:W2:Y:S01]  /*d980*/  MUFU.RCP R7, R4 ;  /* 0x0000000400077308 */ /* 0x000ea20000001000 */
[----:B------:R-:W-:Y:S02]  /*d990*/  LOP3.LUT R8, R11, R8, RZ, 0xfc, !PT ;  /* 0x000000080b087212 */ /* 0x000fe400078efcff */
[----:B------:R-:W-:-:S02]  /*d9a0*/  R2P PR, R219, 0x18 ;  /* 0x00000018db007804 */ /* 0x000fc40000000000 */
[----:B------:R-:W-:Y:S02]  /*d9b0*/  LOP3.LUT R13, R2, 0x3f00, RZ, 0xc0, !PT ;  /* 0x00003f00020d7812 */ /* 0x000fe400078ec0ff */
[----:B------:R-:W-:Y:S01]  /*d9c0*/  LEA R11, R8, UR5, 0x2 ;  /* 0x00000005080b7c11 */ /* 0x000fe2000f8e10ff */
[----:B------:R-:W3:Y:S01]  /*d9d0*/  @P2 LDC R17, c[0x0][0x458] ;  /* 0x00011600ff112b82 */ /* 0x000ee20000000800 */
[----:B-1----:R-:W-:Y:S01]  /*d9e0*/  FSEL R9, R9, 1, P2 ;  /* 0x3f80000009097808 */ /* 0x002fe20001000000 */
[----:B------:R-:W-:Y:S01]  /*d9f0*/  @P2 MUFU.LG2 R5, R5 ;  /* 0x0000000500052308 */ /* 0x000fe20000000c00 */
[----:B------:R-:W-:Y:S02]  /*da00*/  LOP3.LUT R6, R13, 0x3c, R6, 0xf8, !PT ;  /* 0x0000003c0d067812 */ /* 0x000fe400078ef806 */
[----:B------:R-:W-:Y:S01]  /*da10*/  IADD3 R13, PT, PT, R11, 0x80, RZ ;  /* 0x000000800b0d7810 */ /* 0x000fe20007ffe0ff */
        /* <DEDUP_REMOVED lines=65> */
[----:B------:R-:W-:Y:S01]  /*de30*/  STS.64 [R11], R160 ;  /* 0x000000a00b007388 */ /* 0x000fe20000000a00 */
[----:B--2---:R-:W-:Y:S01]  /*de40*/  FSEL R7, R7, 1, P1 ;  /* 0x3f80000007077808 */ /* 0x004fe20000800000 */
[----:B------:R-:W1:Y:S01]  /*de50*/  @P1 LDC R12, c[0x0][0x458] ;  /* 0x00011600ff0c1b82 */ /* 0x000e620000000800 */
[----:B------:R-:W-:Y:S01]  /*de60*/  SEL R8, R9, 0xffffffc0, !P3 ;  /* 0xffffffc009087807 */ /* 0x000fe20005800000 */
[----:B------:R-:W2:Y:S01]  /*de70*/  @P1 MUFU.LG2 R4, R4 ;  /* 0x0000000400041308 */ /* 0x000ea20000000c00 */
[----:B------:R-:W-:Y:S01]  /*de80*/  @P4 IADD3 R13, PT, PT, R11, -0x80, RZ ;  /* 0xffffff800b0d4810 */ /* 0x000fe20007ffe0ff */
[----:B------:R-:W-:Y:S01]  /*de90*/  FMUL.FTZ R162, R7, R162 ;  /* 0x000000a207a27220 */ /* 0x000fe20000410000 */
[----:B------:R-:W-:Y:S01]  /*dea0*/  IADD3 R9, PT, PT, R11, R8, RZ ;  /* 0x000000080b097210 */ /* 0x000fe20007ffe0ff */
        /* <DEDUP_REMOVED lines=65> */
[----:B------:R-:W-:Y:S01]  /*e2c0*/  IADD3 R10, PT, PT, R216, R9, RZ ;  /* 0x00000009d80a7210 */ /* 0x000fe20007ffe0ff */
[----:B--2---:R-:W-:Y:S01]  /*e2d0*/  @P1 FMUL.FTZ R4, R4, 0.69314718246459960938 ;  /* 0x3f31721804041820 */ /* 0x004fe20000410000 */
[-C--:B------:R-:W-:Y:S01]  /*e2e0*/  IADD3 R15, PT, PT, R8, R13.reuse, RZ ;  /* 0x0000000d080f7210 */ /* 0x080fe20007ffe0ff */
[----:B------:R-:W-:Y:S01]  /*e2f0*/  STS.64 [R7], R36 ;  /* 0x0000002407007388 */ /* 0x000fe20000000a00 */
[C---:B------:R-:W-:Y:S01]  /*e300*/  IADD3 R8, PT, PT, R216.reuse, R13, RZ ;  /* 0x0000000dd8087210 */ /* 0x040fe20007ffe0ff */
[----:B------:R-:W-:Y:S01]  /*e310*/  @P2 FMUL.FTZ R5, R5, 0.69314718246459960938 ;  /* 0x3f31721805052820 */ /* 0x000fe20000410000 */
[----:B------:R-:W-:Y:S01]  /*e320*/  IADD3 R216, PT, PT, R216, R15, RZ ;  /* 0x0000000fd8d87210 */ /* 0x000fe20007ffe0ff */
[----:B------:R-:W-:Y:S01]  /*e330*/  STS.64 [R7+0x800], R38 ;  /* 0x0008002607007388 */ /* 0x000fe20000000a00 */
[----:B------:R-:W-:-:S03]  /*e340*/  LOP3.LUT R2, R2, 0x10, RZ, 0xc0, !PT ;  /* 0x0000001002027812 */ /* 0x000fc600078ec0ff */
[----:B------:R-:W-:Y:S01]  /*e350*/  STS.64 [R9], R40 ;  /* 0x0000002809007388 */ /* 0x000fe20000000a00 */
[----:B------:R-:W-:-:S03]  /*e360*/  LEA R2, R221, R2, 0x2 ;  /* 0x00000002dd027211 */ /* 0x000fc600078e10ff */
        /* <DEDUP_REMOVED lines=52> */
[----:B--2---:R-:W-:-:S03]  /*e6b0*/  MOV R132, 0xff800000 ;  /* 0xff80000000847802 */ /* 0x004fc60000000f00 */
[----:B------:R2:W-:Y:S01]  /*e6c0*/  STS.64 [R13+0xc800], R146 ;  /* 0x00c800920d007388 */ /* 0x0005e20000000a00 */
[----:B-1----:R-:W-:Y:S01]  /*e6d0*/  @P1 FFMA.FTZ R132, R3, R12, R4 ;  /* 0x0000000c03841223 */ /* 0x002fe20000010004 */
[----:B------:R-:W-:Y:S02]  /*e6e0*/  LOP3.LUT P1, RZ, R219, 0x3, RZ, 0xc0, !PT ;  /* 0x00000003dbff7812 */ /* 0x000fe4000782c0ff */
[----:B------:R2:W-:Y:S01]  /*e6f0*/  STS.64 [R8+0xc000], R156 ;  /* 0x00c0009c08007388 */ /* 0x0005e20000000a00 */
[----:B------:R-:W-:Y:S01]  /*e700*/  MOV R133, 0xff800000 ;  /* 0xff80000000857802 */ /* 0x000fe20000000f00 */
[----:B---3--:R-:W-:Y:S01]  /*e710*/  @P2 FFMA.FTZ R133, R164, R17, R5 ;  /* 0x00000011a4852223 */ /* 0x008fe20000010005 */
[----:B----4-:R-:W-:Y:S01]  /*e720*/  IADD3 R134, P0, PT, R6, UR4, RZ ;  /* 0x0000000406867c10 */ /* 0x010fe2000ff1e0ff */
[----:B------:R2:W-:Y:S01]  /*e730*/  STS.64 [R8+0xc800], R158 ;  /* 0x00c8009e08007388 */ /* 0x0005e20000000a00 */
[----:B------:R-:W-:-:S03]  /*e740*/  MOV R3, UR4 ;  /* 0x0000000400037c02 */ /* 0x000fc60008000f00 */
[----:B------:R2:W-:Y:S04]  /*e750*/  STS.64 [R15+0xc000], R148 ;  /* 0x00c000940f007388 */ /* 0x0005e80000000a00 */
[----:B------:R2:W-:Y:S04]  /*e760*/  STS.64 [R15+0xc800], R150 ;  /* 0x00c800960f007388 */ /* 0x0005e80000000a00 */
[----:B------:R2:W-:Y:S04]  /*e770*/  STS.64 [R216+0xc000], R152 ;  /* 0x00c00098d8007388 */ /* 0x0005e80000000a00 */
[----:B------:R2:W-:Y:S01]  /*e780*/  STS.64 [R216+0xc800], R154 ;  /* 0x00c8009ad8007388 */ /* 0x0005e20000000a00 */
[----:B------:R-:W-:Y:S06]  /*e790*/  BAR.SYNC.DEFER_BLOCKING 0x0 ;  /* 0x0000000000007b1d */ /* 0x000fec0000010000 */
[----:B------:R2:W1:Y:S04]  /*e7a0*/  LDS.128 R128, [R2+UR5] ;  /* 0x0000000502807984 */ /* 0x0004680008000c00 */
        /* <DEDUP_REMOVED lines=31> */
[----:B---34-:R-:W-:Y:S05]  /*e9a0*/  @P1 BRA `(.L_x_2991) ;  /* 0x00000000002c1947 */ /* 0x018fea0003800000 */
[----:B------:R-:W3:Y:S01]  /*e9b0*/  LDCU.64 UR4, c[0x0][0x428] ;  /* 0x00008500ff0477ac */ /* 0x000ee20008000a00 */
[C---:B------:R-:W-:Y:S01]  /*e9c0*/  VIADD R136, R0.reuse, 0x8 ;  /* 0x0000000800887836 */ /* 0x040fe20000000000 */
[C---:B------:R-:W-:Y:S01]  /*e9d0*/  IADD3 R135, P1, PT, R0.reuse, UR7, RZ ;  /* 0x0000000700877c10 */ /* 0x040fe2000ff3e0ff */
[----:B--2---:R-:W-:Y:S01]  /*e9e0*/  IMAD.U32 R2, RZ, RZ, UR7 ;  /* 0x00000007ff027e24 */ /* 0x004fe2000f8e00ff */
[----:B------:R-:W-:Y:S02]  /*e9f0*/  ISETP.GE.AND P3, PT, R0, UR29, PT ;  /* 0x0000001d00007c0c */ /* 0x000fe4000bf66270 */
[----:B------:R-:W-:Y:S02]  /*ea00*/  ISETP.GE.AND P2, PT, R136, UR29, PT ;  /* 0x0000001d88007c0c */ /* 0x000fe4000bf46270 */
[----:B------:R-:W-:Y:S02]  /*ea10*/  LEA.HI.X.SX32 R2, R2, RZ, 0x1, P1 ;  /* 0x000000ff02027211 */ /* 0x000fe400008f0eff */
[----:B---3--:R-:W-:-:S04]  /*ea20*/  LEA R136, P1, R135, UR4, 0x2 ;  /* 0x0000000487887c11 */ /* 0x008fc8000f8210ff */
[----:B------:R-:W-:-:S05]  /*ea30*/  LEA.HI.X R137, R135, UR5, R2, 0x2, P1 ;  /* 0x0000000587897c11 */ /* 0x000fca00088f1402 */
[----:B------:R3:W-:Y:S04]  /*ea40*/  @!P3 STG.E desc[UR22][R136.64], R133 ;  /* 0x000000858800b986 */ /* 0x0007e8000c101916 */
[----:B------:R3:W-:Y:S02]  /*ea50*/  @!P2 STG.E desc[UR22][R136.64+0x20], R132 ;  /* 0x000020848800a986 */ /* 0x0007e4000c101916 */
.L_x_2991:
[----:B------:R-:W-:Y:S05]  /*ea60*/  BSYNC.RECONVERGENT B0 ;  /* 0x0000000000007941 */ /* 0x000fea0003800200 */
.L_x_2990:
[----:B------:R-:W4:Y:S01]  /*ea70*/  LDCU.64 UR4, c[0x0][0x3f8] ;  /* 0x00007f00ff0477ac */ /* 0x000f220008000a00 */
[----:B------:R-:W-:Y:S02]  /*ea80*/  SHF.R.U32.HI R219, RZ, 0x4, R219 ;  /* 0x00000004ffdb7819 */ /* 0x000fe400000116db */
[----:B------:R-:W-:Y:S02]  /*ea90*/  LEA.HI.X.SX32 R3, R3, RZ, 0x1, P0 ;  /* 0x000000ff03037211 */ /* 0x000fe400000f0eff */
[C---:B------:R-:W-:Y:S01]  /*eaa0*/  ISETP.GE.AND P0, PT, R219.reuse, UR29, PT ;  /* 0x0000001ddb007c0c */ /* 0x040fe2000bf06270 */
[C---:B--2---:R-:W-:Y:S02]  /*eab0*/  VIADD R2, R219.reuse, 0x8 ;  /* 0x00000008db027836 */ /* 0x044fe40000000000 */
[C---:B------:R-:W-:Y:S02]  /*eac0*/  VIADD R0, R219.reuse, 0x10 ;  /* 0x00000010db007836 */ /* 0x040fe40000000000 */
[C---:B---3--:R-:W-:Y:S01]  /*ead0*/  VIADD R132, R219.reuse, 0x18 ;  /* 0x00000018db847836 */ /* 0x048fe20000000000 */
[----:B------:R-:W-:Y:S01]  /*eae0*/  ISETP.GE.AND P6, PT, R2, UR29, PT ;  /* 0x0000001d02007c0c */ /* 0x000fe2000bfc6270 */
[C---:B------:R-:W-:Y:S01]  /*eaf0*/  VIADD R2, R219.reuse, 0x28 ;  /* 0x00000028db027836 */ /* 0x040fe20000000000 */
[----:B------:R-:W-:Y:S01]  /*eb00*/  ISETP.GE.AND P5, PT, R0, UR29, PT ;  /* 0x0000001d00007c0c */ /* 0x000fe2000bfa6270 */
[----:B------:R-:W-:Y:S01]  /*eb10*/  VIADD R0, R219, 0x30 ;  /* 0x00000030db007836 */ /* 0x000fe20000000000 */
[----:B------:R-:W-:-:S02]  /*eb20*/  ISETP.GE.AND P4, PT, R132, UR29, PT ;  /* 0x0000001d84007c0c */ /* 0x000fc4000bf86270 */
[----:B------:R-:W-:Y:S02]  /*eb30*/  ISETP.GE.AND P2, PT, R2, UR29, PT ;  /* 0x0000001d02007c0c */ /* 0x000fe4000bf46270 */
[----:B----4-:R-:W-:-:S04]  /*eb40*/  LEA R136, P1, R134, UR4, 0x2 ;  /* 0x0000000486887c11 */ /* 0x010fc8000f8210ff */
[----:B------:R-:W-:Y:S01]  /*eb50*/  LEA.HI.X R137, R134, UR5, R3, 0x2, P1 ;  /* 0x0000000586897c11 */ /* 0x000fe200088f1403 */
[C---:B------:R-:W-:Y:S01]  /*eb60*/  VIADD R3, R219.reuse, 0x20 ;  /* 0x00000020db037836 */ /* 0x040fe20000000000 */
[----:B------:R-:W-:Y:S01]  /*eb70*/  ISETP.GE.AND P1, PT, R0, UR29, PT ;  /* 0x0000001d00007c0c */ /* 0x000fe2000bf26270 */
[----:B------:R-:W-:Y:S02]  /*eb80*/  VIADD R219, R219, 0x38 ;  /* 0x00000038dbdb7836 */ /* 0x000fe40000000000 */
[----:B-1----:R1:W-:Y:S01]  /*eb90*/  @!P0 STG.E.128 desc[UR22][R136.64], R128 ;  /* 0x0000008088008986 */ /* 0x0023e2000c101d16 */
[----:B------:R-:W-:-:S03]  /*eba0*/  ISETP.GE.AND P3, PT, R3, UR29, PT ;  /* 0x0000001d03007c0c */ /* 0x000fc6000bf66270 */
[----:B------:R1:W-:Y:S04]  /*ebb0*/  @!P0 STG.E.128 desc[UR22][R136.64+0x100], R96 ;  /* 0x0001006088008986 */ /* 0x0003e8000c101d16 */
[----:B------:R1:W-:Y:S04]  /*ebc0*/  @!P0 STG.E.128 desc[UR22][R136.64+0x200], R64 ;  /* 0x0002004088008986 */ /* 0x0003e8000c101d16 */
[----:B------:R1:W-:Y:S01]  /*ebd0*/  @!P0 STG.E.128 desc[UR22][R136.64+0x300], R32 ;  /* 0x0003002088008986 */ /* 0x0003e2000c101d16 */
[----:B------:R-:W-:-:S03]  /*ebe0*/  ISETP.GE.AND P0, PT, R219, UR29, PT ;  /* 0x0000001ddb007c0c */ /* 0x000fc6000bf06270 */
[----:B------:R1:W-:Y:S04]  /*ebf0*/  @!P6 STG.E.128 desc[UR22][R136.64+0x2000], R124 ;  /* 0x0020007c8800e986 */ /* 0x0003e8000c101d16 */
        /* <DEDUP_REMOVED lines=22> */
[----:B------:R1:W-:Y:S01]  /*ed60*/  @!P1 STG.E.128 desc[UR22][R136.64+0xc300], R8 ;  /* 0x00c3000888009986 */ /* 0x0003e2000c101d16 */
[----:B------:R-:W-:Y:S05]  /*ed70*/  @P0 EXIT ;  /* 0x000000000000094d */ /* 0x000fea0003800000 */
[----:B------:R-:W-:Y:S04]  /*ed80*/  STG.E.128 desc[UR22][R136.64+0xe000], R100 ;  /* 0x00e0006488007986 */ /* 0x000fe8000c101d16 */
[----:B------:R-:W-:Y:S04]  /*ed90*/  STG.E.128 desc[UR22][R136.64+0xe100], R68 ;  /* 0x00e1004488007986 */ /* 0x000fe8000c101d16 */
[----:B------:R-:W-:Y:S04]  /*eda0*/  STG.E.128 desc[UR22][R136.64+0xe200], R36 ;  /* 0x00e2002488007986 */ /* 0x000fe8000c101d16 */
[----:B------:R-:W-:Y:S01]  /*edb0*/  STG.E.128 desc[UR22][R136.64+0xe300], R4 ;  /* 0x00e3000488007986 */ /* 0x000fe2000c101d16 */
[----:B------:R-:W-:Y:S05]  /*edc0*/  EXIT ;  /* 0x000000000000794d */ /* 0x000fea0003800000 */
.L_x_2992:
        /* <DEDUP_REMOVED lines=11> */
.L_x_4076:


//--------------------- .text._ZN5flash24flash_fwd_splitkv_kernelI23Flash_fwd_kernel_traitsILi256ELi64ELi64ELi4ELb0ELb0EN7cutlass10bfloat16_tE19Flash_kernel_traitsILi256ELi64ELi64ELi4ES3_EELb1ELb0ELb0ELb0ELb1ELb1ELb1ELb0EEEvNS_16Flash_fwd_paramsE --------------------------
	.section	.text._ZN5flash24flash_fwd_splitkv_kernelI23Flash_fwd_kernel_traitsILi256ELi64ELi64ELi4ELb0ELb0EN7cutlass10bfloat16_tE19Flash_kernel_traitsILi256ELi64ELi64ELi4ES3_EELb1ELb0ELb0ELb0ELb1ELb1ELb1ELb0EEEvNS_16Flash_fwd_paramsE,"ax",@progbits
	.align	128
        .global         _ZN5flash24flash_fwd_splitkv_kernelI23Flash_fwd_kernel_traitsILi256ELi64ELi64ELi4ELb0ELb0EN7cutlass10bfloat16_tE19Flash_kernel_traitsILi256ELi64ELi64ELi4ES3_EELb1ELb0ELb0ELb0ELb1ELb1ELb1ELb0EEEvNS_16Flash_fwd_paramsE
        .type           _ZN5flash24flash_fwd_splitkv_kernelI23Flash_fwd_kernel_traitsILi256ELi64ELi64ELi4ELb0ELb0EN7cutlass10bfloat16_tE19Flash_kernel_traitsILi256ELi64ELi64ELi4ES3_EELb1ELb0ELb0ELb0ELb1ELb1ELb1ELb0EEEvNS_16Flash_fwd_paramsE,@function
        .size           _ZN5flash24flash_fwd_splitkv_kernelI23Flash_fwd_kernel_traitsILi256ELi64ELi64ELi4ELb0ELb0EN7cutlass10bfloat16_tE19Flash_kernel_traitsILi256ELi64ELi64ELi4ES3_EELb1ELb0ELb0ELb0ELb1ELb1ELb1ELb0EEEvNS_16Flash_fwd_paramsE,(.L_x_4077 - _ZN5flash24flash_fwd_splitkv_kernelI23Flash_fwd_kernel_traitsILi256ELi64ELi64ELi4ELb0ELb0EN7cutlass10bfloat16_tE19Flash_kernel_traitsILi256ELi64ELi64ELi4ES3_EELb1ELb0ELb0ELb0ELb1ELb1ELb1ELb0EEEvNS_16Flash_fwd_paramsE)
        .other          _ZN5flash24flash_fwd_splitkv_kernelI23Flash_fwd_kernel_traitsILi256ELi64ELi64ELi4ELb0ELb0EN7cutlass10bfloat16_tE19Flash_kernel_traitsILi256ELi64ELi64ELi4ES3_EELb1ELb0ELb0ELb0ELb1ELb1ELb1ELb0EEEvNS_16Flash_fwd_paramsE,@"STO_CUDA_ENTRY STV_DEFAULT"
_ZN5flash24flash_fwd_splitkv_kernelI23Flash_fwd_kernel_traitsILi256ELi64ELi64ELi4ELb0ELb0EN7cutlass10bfloat16_tE19Flash_kernel_traitsILi256ELi64ELi64ELi4ES3_EELb1ELb0ELb0ELb0ELb1ELb1ELb1ELb0EEEvNS_16Flash_fwd_paramsE:
.text._ZN5flash24flash_fwd_splitkv_kernelI23Flash_fwd_kernel_traitsILi256ELi64ELi64ELi4ELb0ELb0EN7cutlass10bfloat16_tE19Flash_kernel_traitsILi256ELi64ELi64ELi4ES3_EELb1ELb0ELb0ELb0ELb1ELb1ELb1ELb0EEEvNS_16Flash_fwd_paramsE:
        /* <DEDUP_REMOVED lines=80> */
.L_x_2993:
        /* <DEDUP_REMOVED lines=185> */
.L_x_2994:
        /* <DEDUP_REMOVED lines=11> */
.L_x_2995:
        /* <DEDUP_REMOVED lines=102> */
.L_x_2996:
        /* <DEDUP_REMOVED lines=15> */
.L_x_2998:
[----:B------:R-:W1:Y:S01]  /*1890*/  LDCU.64 UR10, c[0x0][0x3b8] ;  /* 0x00007700ff0a77ac */ /* 0x000e620008000a00 */
[----:B------:R-:W-:-:S04]  /*18a0*/  UIADD3 UR15, UPT, UPT, UR7, UR16, URZ ;  /* 0x00000010070f7290 */ /* 0x000fc8000fffe0ff */
[----:B-1----:R-:W-:Y:S02]  /*18b0*/  UIMAD.WIDE.U32 UR4, UR15, UR10, URZ ;  /* 0x0000000a0f0472a5 */ /* 0x002fe4000f8e00ff */
[----:B------:R-:W-:-:S04]  /*18c0*/  UIMAD UR15, UR15, UR11, URZ ;  /* 0x0000000b0f0f72a4 */ /* 0x000fc8000f8e02ff */
[----:B------:R-:W-:Y:S01]  /*18d0*/  UIADD3 UR15, UPT, UPT, UR5, UR15, URZ ;  /* 0x0000000f050f7290 */ /* 0x000fe2000fffe0ff */
[----:B------:R-:W-:-:S11]  /*18e0*/  UMOV UR14, UR4 ;  /* 0x00000004000e7c82 */ /* 0x000fd60008000000 */
.L_x_2999:
        /* <DEDUP_REMOVED lines=15> */
.L_x_3000:
[----:B------:R-:W1:Y:S01]  /*19e0*/  LDCU.64 UR8, c[0x0][0x3c0] ;  /* 0x00007800ff0877ac */ /* 0x000e620008000a00 */
[----:B------:R-:W-:-:S04]  /*19f0*/  UIADD3 UR7, UPT, UPT, UR7, UR16, URZ ;  /* 0x0000001007077290 */ /* 0x000fc8000fffe0ff */
[----:B-1----:R-:W-:Y:S02]  /*1a00*/  UIMAD.WIDE.U32 UR16, UR7, UR8, URZ ;  /* 0x00000008071072a5 */ /* 0x002fe4000f8e00ff */
[----:B------:R-:W-:-:S04]  /*1a10*/  UIMAD UR5, UR7, UR9, URZ ;  /* 0x00000009070572a4 */ /* 0x000fc8000f8e02ff */
[----:B------:R-:W-:-:S12]  /*1a20*/  UIADD3 UR5, UPT, UPT, UR17, UR5, URZ ;  /* 0x0000000511057290 */ /* 0x000fd8000fffe0ff */
.L_x_3001:
        /* <DEDUP_REMOVED lines=55> */
.L_x_2997:
[----:B------:R-:W-:Y:S01]  /*1da0*/  UISETP.NE.AND UP0, UPT, UR27, -0x1, UPT ;  /* 0xffffffff1b00788c */ /* 0x000fe2000bf05270 */
[----:B------:R-:W-:Y:S01]  /*1db0*/  SHF.R.U32.HI R14, RZ, 0x3, R217 ;  /* 0x00000003ff0e7819 */ /* 0x000fe200000116d9 */
[----:B------:R-:W-:Y:S01]  /*1dc0*/  UIADD3 UR29, UPT, UPT, -UR24, UR26, URZ ;  /* 0x0000001a181d7290 */ /* 0x000fe2000fffe1ff */
[C---:B------:R-:W-:Y:S01]  /*1dd0*/  IMAD.SHL.U32 R180, R217.reuse, 0x8, RZ ;  /* 0x00000008d9b47824 */ /* 0x040fe200078e00ff */
[----:B------:R-:W1:Y:S01]  /*1de0*/  S2R R27, SR_CTAID.X ;  /* 0x00000000001b7919 */ /* 0x000e620000002500 */
[----:B------:R-:W2:Y:S01]  /*1df0*/  LDCU.64 UR6, c[0x0][0x388] ;  /* 0x00007100ff0677ac */ /* 0x000ea20008000a00 */
[C---:B------:R-:W-:Y:S01]  /*1e00*/  VIADD R11, R14.reuse, 0x10 ;  /* 0x000000100e0b7836 */ /* 0x040fe20000000000 */
[----:B------:R-:W-:Y:S01]  /*1e10*/  SHF.L.U32 R181, R217, 0x6, RZ ;  /* 0x00000006d9b57819 */ /* 0x000fe200000006ff */
        /* <DEDUP_REMOVED lines=11> */
[----:B------:R-:W-:-:S02]  /*1ed0*/  IADD3.X R5, PT, PT, RZ, R0, RZ, P0, !PT ;  /* 0x00000000ff057210 */ /* 0x000fc400007fe4ff */
[----:B------:R-:W-:Y:S01]  /*1ee0*/  IADD3 R0, PT, PT, R14, 0x30, RZ ;  /* 0x000000300e007810 */ /* 0x000fe20007ffe0ff */
[----:B------:R-:W1:Y:S01]  /*1ef0*/  @!P6 LDC.64 R8, c[0x0][0x3b0] ;  /* 0x0000ec00ff08eb82 */ /* 0x000e620000000a00 */
[----:B------:R-:W-:Y:S01]  /*1f00*/  ISETP.GE.AND P1, PT, R10, UR29, PT ;  /* 0x0000001d0a007c0c */ /* 0x000fe2000bf26270 */
[C---:B------:R-:W-:Y:S01]  /*1f10*/  IMAD.WIDE.U32 R4, R14.reuse, UR10, R4 ;  /* 0x0000000a0e047c25 */ /* 0x040fe2000f8e0004 */
[----:B------:R-:W-:Y:S02]  /*1f20*/  SHF.R.U32.HI R219, RZ, 0x1, R217 ;  /* 0x00000001ffdb7819 */ /* 0x000fe400000116d9 */
[----:B------:R-:W-:Y:S01]  /*1f30*/  LOP3.LUT R166, R217, 0x8, RZ, 0xc0, !PT ;  /* 0x00000008d9a67812 */ /* 0x000fe200078ec0ff */
[----:B------:R-:W-:Y:S01]  /*1f40*/  IMAD R227, R14, UR11, R5 ;  /* 0x0000000b0ee37c24 */ /* 0x000fe2000f8e0205 */
[C---:B--2---:R-:W-:Y:S01]  /*1f50*/  LEA R228, P0, R4.reuse, UR6, 0x1 ;  /* 0x0000000604e47c11 */ /* 0x044fe2000f8008ff */
[----:B---3--:R-:W-:Y:S01]  /*1f60*/  IMAD.U32 R22, RZ, RZ, UR4 ;  /* 0x00000004ff167e24 */ /* 0x008fe2000f8e00ff */
[----:B------:R-:W2:Y:S01]  /*1f70*/  @!P6 LDC.64 R6, c[0x0][0x380] ;  /* 0x0000e000ff06eb82 */ /* 0x000ea20000000a00 */
[----:B----4-:R-:W-:Y:S01]  /*1f80*/  @!UP0 UIMAD.WIDE.U32 UR30, UR19, UR16, URZ ;  /* 0x00000010131e82a5 */ /* 0x010fe2000f8e00ff */
[----:B------:R-:W-:Y:S01]  /*1f90*/  LEA.HI.X R227, R4, UR7, R227, 0x1, P0 ;  /* 0x0000000704e37c11 */ /* 0x000fe200080f0ce3 */
[----:B------:R-:W-:Y:S01]  /*1fa0*/  USHF.R.S32.HI UR16, URZ, 0x1f, UR28 ;  /* 0x0000001fff107899 */ /* 0x000fe2000801141c */
[----:B------:R-:W-:Y:S01]  /*1fb0*/  ISETP.GE.AND P0, PT, R0, UR29, PT ;  /* 0x0000001d00007c0c */ /* 0x000fe2000bf06270 */
[----:B-----5:R-:W-:Y:S01]  /*1fc0*/  @UP0 UIMAD.WIDE.U32 UR32, UR27, UR14, URZ ;  /* 0x0000000e1b2002a5 */ /* 0x020fe2000f8e00ff */
[----:B-1----:R-:W-:Y:S01]  /*1fd0*/  IMAD.WIDE.U32 R26, R27, 0x40, R14 ;  /* 0x000000401b1a7825 */ /* 0x002fe200078e000e */
[----:B------:R-:W-:Y:S01]  /*1fe0*/  @!UP0 UIMAD UR17, UR19, UR17, UR31 ;  /* 0x00000011131182a4 */ /* 0x000fe2000f8e021f */
[----:B------:R-:W1:Y:S01]  /*1ff0*/  @!P5 LDC.64 R4, c[0x0][0x3b0] ;  /* 0x0000ec00ff04db82 */ /* 0x000e620000000a00 */
[----:B------:R-:W-:Y:S01]  /*2000*/  @UP0 UIMAD UR17, UR27, UR15, UR33 ;  /* 0x0000000f1b1102a4 */ /* 0x000fe2000f8e0221 */
[----:B------:R-:W-:Y:S01]  /*2010*/  LOP3.LUT R76, R219, 0x8, RZ, 0xc0, !PT ;  /* 0x00000008db4c7812 */ /* 0x000fe200078ec0ff */
[----:B------:R-:W-:Y:S01]  /*2020*/  UIMAD UR16, UR16, UR4, URZ ;  /* 0x00000004101072a4 */ /* 0x000fe2000f8e02ff */
[----:B------:R-:W-:Y:S01]  /*2030*/  @!P1 IADD3 R13, P3, PT, R26, 0x20, RZ ;  /* 0x000000201a0d9810 */ /* 0x000fe20007f7e0ff */
[----:B------:R-:W-:Y:S01]  /*2040*/  @UP0 UMOV UR30, UR32 ;  /* 0x00000020001e0c82 */ /* 0x000fe20008000000 */
[----:B------:R-:W-:Y:S01]  /*2050*/  UIADD3 UR14, UPT, UPT, UR20, -0x1, URZ ;  /* 0xffffffff140e7890 */ /* 0x000fe2000fffe0ff */
[----:B------:R-:W-:Y:S01]  /*2060*/  IADD3 R2, P2, PT, R2, UR30, RZ ;  /* 0x0000001e02027c10 */ /* 0x000fe2000ff5e0ff */
[-C--:B------:R-:W-:Y:S01]  /*2070*/  @!P6 IMAD R20, R27, R8.reuse, RZ ;  /* 0x000000081b14e224 */ /* 0x080fe200078e02ff */
[----:B------:R-:W-:Y:S01]  /*2080*/  UIMAD UR5, UR28, UR5, UR16 ;  /* 0x000000051c0572a4 */ /* 0x000fe2000f8e0210 */
[----:B------:R-:W3:Y:S01]  /*2090*/  S2UR UR6, SR_CgaCtaId ;  /* 0x00000000000679c3 */ /* 0x000ee20000008800 */
[----:B------:R-:W-:Y:S01]  /*20a0*/  @!P1 IMAD.X R17, RZ, RZ, R27, P3 ;  /* 0x000000ffff119224 */ /* 0x000fe200018e061b */
[----:B------:R-:W-:Y:S01]  /*20b0*/  USHF.L.U32 UR4, UR14, 0x6, URZ ;  /* 0x000000060e047899 */ /* 0x000fe200080006ff */
[----:B------:R-:W-:Y:S01]  /*20c0*/  IMAD.X R3, RZ, RZ, UR17, P2 ;  /* 0x00000011ff037e24 */ /* 0x000fe200090e06ff */
[C---:B------:R-:W-:Y:S01]  /*20d0*/  @!P5 IADD3 R21, P2, PT, R26.reuse, 0x10, RZ ;  /* 0x000000101a15d810 */ /* 0x040fe20007f5e0ff */
[----:B------:R-:W-:Y:S01]  /*20e0*/  @!P6 IMAD R20, R26, R9, R20 ;  /* 0x000000091a14e224 */ /* 0x000fe200078e0214 */
[----:B------:R-:W-:Y:S01]  /*20f0*/  UIADD3 UR15, UPT, UPT, -UR4, UR25, URZ ;  /* 0x00000019040f7290 */ /* 0x000fe2000fffe1ff */
[----:B------:R-:W-:Y:S01]  /*2100*/  IMAD.WIDE.U32 R22, R22, UR28, R2 ;  /* 0x0000001c16167c25 */ /* 0x000fe2000f8e0002 */
[-C--:B------:R-:W-:Y:S01]  /*2110*/  @!P5 IADD3.X R9, PT, PT, RZ, R27.reuse, RZ, P2, !PT ;  /* 0x0000001bff09d210 */ /* 0x080fe200017fe4ff */
[----:B------:R-:W4:Y:S01]  /*2120*/  @!P5 LDC.64 R2, c[0x0][0x380] ;  /* 0x0000e000ff02db82 */ /* 0x000f220000000a00 */
[C---:B------:R-:W-:Y:S01]  /*2130*/  @!P0 IADD3 R16, P2, PT, R26.reuse, 0x30, RZ ;  /* 0x000000301a108810 */ /* 0x040fe20007f5e0ff */
[----:B------:R-:W-:Y:S01]  /*2140*/  VIADD R23, R23, UR5 ;  /* 0x0000000517177c36 */ /* 0x000fe20008000000 */
[----:B------:R-:W-:Y:S01]  /*2150*/  UMOV UR5, 0x400 ;  /* 0x0000040000057882 */ /* 0x000fe20000000000 */
[--C-:B------:R-:W-:Y:S01]  /*2160*/  @!P5 IMAD.MOV.U32 R28, RZ, RZ, R22.reuse ;  /* 0x000000ffff1cd224 */ /* 0x100fe200078e0016 */
[----:B------:R-:W-:Y:S01]  /*2170*/  @!P0 IADD3.X R15, PT, PT, RZ, R27, RZ, P2, !PT ;  /* 0x0000001bff0f8210 */ /* 0x000fe200017fe4ff */
[----:B------:R-:W-:Y:S01]  /*2180*/  @!P6 IMAD.WIDE.U32 R26, R26, R8, R22 ;  /* 0x000000081a1ae225 */ /* 0x000fe200078e0016 */
[----:B------:R-:W-:-:S02]  /*2190*/  LOP3.LUT R216, R216, 0x7c00, RZ, 0xc0, !PT ;  /* 0x00007c00d8d87812 */ /* 0x000fc400078ec0ff */
[----:B------:R-:W-:Y:S01]  /*21a0*/  MOV R77, 0x20 ;  /* 0x00000020004d7802 */ /* 0x000fe20000000f00 */
[----:B-1----:R-:W-:Y:S01]  /*21b0*/  @!P5 IMAD R24, R9, R4, RZ ;  /* 0x000000040918d224 */ /* 0x002fe200078e02ff */
[----:B------:R-:W-:Y:S01]  /*21c0*/  @!P6 IADD3 R20, PT, PT, R27, R20, RZ ;  /* 0x000000141b14e210 */ /* 0x000fe20007ffe0ff */
[----:B------:R-:W-:Y:S01]  /*21d0*/  @!P5 IMAD.MOV.U32 R29, RZ, RZ, R23 ;  /* 0x000000ffff1dd224 */ /* 0x000fe200078e0017 */
[C---:B--2---:R-:W-:Y:S01]  /*21e0*/  @!P6 LEA R30, P2, R26.reuse, R6, 0x1 ;  /* 0x000000061a1ee211 */ /* 0x044fe200078408ff */
[C---:B------:R-:W-:Y:S01]  /*21f0*/  @!P5 IMAD R19, R21.reuse, R5, R24 ;  /* 0x000000051513d224 */ /* 0x040fe200078e0218 */
[----:B------:R-:W1:Y:S01]  /*2200*/  @!P1 LDC.64 R8, c[0x0][0x3b0] ;  /* 0x0000ec00ff089b82 */ /* 0x000e620000000a00 */
[----:B------:R-:W-:Y:S01]  /*2210*/  @!P5 IMAD.WIDE.U32 R28, R21, R4, R28 ;  /* 0x00000004151cd225 */ /* 0x000fe200078e001c */
[----:B------:R-:W-:Y:S01]  /*2220*/  @!P6 LEA.HI.X R31, R26, R7, R20, 0x1, P2 ;  /* 0x000000071a1fe211 */ /* 0x000fe200010f0c14 */
[----:B---3--:R-:W-:Y:S01]  /*2230*/  ULEA UR5, UR6, UR5, 0x18 ;  /* 0x0000000506057291 */ /* 0x008fe2000f8ec0ff */
[----:B------:R-:W-:Y:S01]  /*2240*/  LOP3.LUT R24, R180, 0x1f8, RZ, 0xc0, !PT ;  /* 0x000001f8b4187812 */ /* 0x000fe200078ec0ff */
[----:B------:R-:W2:Y:S01]  /*2250*/  LDCU.64 UR6, c[0x0][0x390] ;  /* 0x00007200ff0677ac */ /* 0x000ea20008000a00 */
[----:B------:R-:W-:Y:S01]  /*2260*/  @!P5 IADD3 R19, PT, PT, R29, R19, RZ ;  /* 0x000000131d13d210 */ /* 0x000fe20007ffe0ff */
[----:B------:R-:W-:Y:S01]  /*2270*/  @!P1 IMAD.MOV.U32 R25, RZ, RZ, R23 ;  /* 0x000000ffff199224 */ /* 0x000fe200078e0017 */
[----:B------:R-:W3:Y:S01]  /*2280*/  @!P0 LDC.64 R4, c[0x0][0x3b0] ;  /* 0x0000ec00ff048b82 */ /* 0x000ee20000000a00 */
[----:B----4-:R-:W-:-:S02]  /*2290*/  @!P5 LEA R26, P2, R28, R2, 0x1 ;  /* 0x000000021c1ad211 */ /* 0x010fc400078408ff */
[----:B------:R-:W-:Y:S01]  /*22a0*/  LOP3.LUT R21, R24, 0x38, R217, 0x78, !PT ;  /* 0x0000003818157812 */ /* 0x000fe200078e78d9 */
[----:B------:R-:W-:Y:S01]  /*22b0*/  @!P1 IMAD.MOV.U32 R24, RZ, RZ, R22 ;  /* 0x000000ffff189224 */ /* 0x000fe200078e0016 */
[----:B------:R-:W-:Y:S01]  /*22c0*/  @!P5 LEA.HI.X R27, R28, R3, R19, 0x1, P2 ;  /* 0x000000031c1bd211 */ /* 0x000fe200010f0c13 */
[----:B------:R-:W-:Y:S01]  /*22d0*/  IMAD.X R19, RZ, RZ, R12, P4 ;  /* 0x000000ffff137224 */ /* 0x000fe200020e060c */
[----:B------:R-:W-:Y:S01]  /*22e0*/  LOP3.LUT R21, R21, 0x1e00, R180, 0xf8, !PT ;  /* 0x00001e0015157812 */ /* 0x000fe200078ef8b4 */
[----:B------:R-:W4:Y:S01]  /*22f0*/  @!P1 LDC.64 R6, c[0x0][0x380] ;  /* 0x0000e000ff069b82 */ /* 0x000f220000000a00 */
[----:B------:R-:W-:Y:S01]  /*2300*/  MOV R167, 0x40 ;  /* 0x0000004000a77802 */ /* 0x000fe20000000f00 */
[----:B------:R-:W-:Y:S01]  /*2310*/  IMAD.WIDE.U32 R18, R14, UR8, R18 ;  /* 0x000000080e127c25 */ /* 0x000fe2000f8e0012 */
[----:B------:R-:W-:Y:S02]  /*2320*/  LEA R79, R21, UR5, 0x1 ;  /* 0x00000005154f7c11 */ /* 0x000fe4000f8e08ff */
[----:B--2---:R-:W-:-:S03]  /*2330*/  LEA R230, P4, R18, UR6, 0x1 ;  /* 0x0000000612e67c11 */ /* 0x004fc6000f8808ff */
[----:B------:R-:W2:Y:S01]  /*2340*/  @!P0 LDC.64 R2, c[0x0][0x380] ;  /* 0x0000e000ff028b82 */ /* 0x000ea20000000a00 */
[-C--:B-1----:R-:W-:Y:S01]  /*2350*/  @!P1 IMAD R20, R17, R8.reuse, RZ ;  /* 0x0000000811149224 */ /* 0x082fe200078e02ff */
[----:B------:R-:W-:Y:S01]  /*2360*/  @!PT LDS RZ, [RZ] ;  /* 0x00000000fffff984 */ /* 0x000fe20000000800 */
[----:B------:R-:W-:Y:S01]  /*2370*/  @!PT LDS RZ, [RZ] ;  /* 0x00000000fffff984 */ /* 0x000fe20000000800 */
[----:B------:R-:W-:Y:S01]  /*2380*/  @!PT LDS RZ, [RZ] ;  /* 0x00000000fffff984 */ /* 0x000fe20000000800 */
[----:B------:R-:W-:Y:S01]  /*2390*/  @!P6 LDGSTS.E.BYPASS.LTC128B.128 [R79], desc[UR22][R30.64] ;  /* 0x000000001e4fefae */ /* 0x000fe2000b981a16 */
[C---:B------:R-:W-:Y:S01]  /*23a0*/  @!P1 IMAD.WIDE.U32 R24, R13.reuse, R8, R24 ;  /* 0x000000080d189225 */ /* 0x040fe200078e0018 */
[----:B------:R-:W-:Y:S02]  /*23b0*/  USHF.L.U64.HI UR6, UR10, 0x4, UR11 ;  /* 0x000000040a067899 */ /* 0x000fe4000801020b */
[----:B------:R-:W-:Y:S01]  /*23c0*/  @!P6 LDGSTS.E.BYPASS.LTC128B.128 [R79+0x2000], desc[UR22][R30.64+0x80] ;  /* 0x020000801e4fefae */ /* 0x000fe2000b981a16 */
[----:B------:R-:W-:Y:S02]  /*23d0*/  @!P1 IMAD R9, R13, R9, R20 ;  /* 0x000000090d099224 */ /* 0x000fe400078e0214 */
[-C--:B---3--:R-:W-:Y:S01]  /*23e0*/  @!P0 IMAD R15, R15, R4.reuse, RZ ;  /* 0x000000040f0f8224 */ /* 0x088fe200078e02ff */
[----:B------:R-:W-:Y:S01]  /*23f0*/  @!P6 LDGSTS.E.BYPASS.LTC128B.128 [R79+0x4000], desc[UR22][R30.64+0x100] ;  /* 0x040001001e4fefae */ /* 0x000fe2000b981a16 */
[----:B------:R-:W-:-:S03]  /*2400*/  @!P0 IMAD.WIDE.U32 R22, R16, R4, R22 ;  /* 0x0000000410168225 */ /* 0x000fc600078e0016 */
[----:B------:R-:W-:Y:S01]  /*2410*/  @!P6 LDGSTS.E.BYPASS.LTC128B.128 [R79+0x6000], desc[UR22][R30.64+0x180] ;  /* 0x060001801e4fefae */ /* 0x000fe2000b981a16 */
        /* <DEDUP_REMOVED lines=9> */
[----:B--2---:R-:W-:Y:S01]  /*24b0*/  @!P0 LEA R12, P3, R22, R2, 0x1 ;  /* 0x00000002160c8211 */ /* 0x004fe200078608ff */
        /* <DEDUP_REMOVED lines=11> */
[C---:B------:R-:W-:Y:S01]  /*2570*/  ISETP.GE.AND P5, PT, R11.reuse, UR15, PT ;  /* 0x0000000f0b007c0c */ /* 0x040fe2000bfa6270 */
[----:B------:R-:W-:Y:S01]  /*2580*/  IMAD.U32 R78, RZ, RZ, UR6 ;  /* 0x00000006ff4e7e24 */ /* 0x000fe2000f8e00ff */
[----:B------:R-:W-:Y:S01]  /*2590*/  MOV R5, UR10 ;  /* 0x0000000a00057c02 */ /* 0x000fe20008000f00 */
[----:B------:R-:W-:Y:S01]  /*25a0*/  @!P1 LDGSTS.E.BYPASS.LTC128B.128 [R79+0x3000], desc[UR22][R6.64+0x80] ;  /* 0x03000080064f9fae */ /* 0x000fe2000b981a16 */
[----:B------:R-:W-:Y:S01]  /*25b0*/  MOV R2, UR10 ;  /* 0x0000000a00027c02 */ /* 0x000fe20008000f00 */
[----:B------:R-:W-:Y:S01]  /*25c0*/  USHF.L.U64.HI UR7, UR8, 0x4, UR9 ;  /* 0x0000000408077899 */ /* 0x000fe20008010209 */
[----:B------:R-:W-:Y:S01]  /*25d0*/  ISETP.GE.AND P2, PT, R11, UR15, PT ;  /* 0x0000000f0b007c0c */ /* 0x000fe2000bf46270 */
[----:B------:R-:W-:Y:S01]  /*25e0*/  @!P1 LDGSTS.E.BYPASS.LTC128B.128 [R79+0x5000], desc[UR22][R6.64+0x100] ;  /* 0x05000100064f9fae */ /* 0x000fe2000b981a16 */
[----:B------:R-:W-:Y:S01]  /*25f0*/  MOV R11, UR8 ;  /* 0x00000008000b7c02 */ /* 0x000fe20008000f00 */
[----:B------:R-:W-:Y:S01]  /*2600*/  @!P3 IMAD.MOV.U32 R226, RZ, RZ, R228 ;  /* 0x000000ffffe2b224 */ /* 0x000fe200078e00e4 */
[----:B------:R-:W-:Y:S01]  /*2610*/  VOTEU.ALL UP0, P3 ;  /* 0x0000000000ff7886 */ /* 0x000fe20001800000 */
[----:B------:R1:W-:Y:S02]  /*2620*/  @!P1 LDGSTS.E.BYPASS.LTC128B.128 [R79+0x7000], desc[UR22][R6.64+0x180] ;  /* 0x07000180064f9fae */ /* 0x0003e4000b981a16 */
[----:B------:R-:W-:-:S02]  /*2630*/  @!P5 LEA R8, P1, R3, R228, 0x1 ;  /* 0x000000e40308d211 */ /* 0x000fc400078208ff */
[----:B------:R-:W-:Y:S01]  /*2640*/  @!P0 LDGSTS.E.BYPASS.LTC128B.128 [R79+0x1800], desc[UR22][R12.64] ;  /* 0x018000000c4f8fae */ /* 0x000fe2000b981a16 */
[----:B------:R-:W-:-:S03]  /*2650*/  @!UP0 UIMAD UR6, UR11, 0x60, URZ ;  /* 0x000000600b0688a4 */ /* 0x000fc6000f8e02ff */
[----:B------:R-:W-:Y:S04]  /*2660*/  @!P0 LDGSTS.E.BYPASS.LTC128B.128 [R79+0x3800], desc[UR22][R12.64+0x80] ;  /* 0x038000800c4f8fae */ /* 0x000fe8000b981a16 */
[----:B------:R-:W-:Y:S04]  /*2670*/  @!P0 LDGSTS.E.BYPASS.LTC128B.128 [R79+0x5800], desc[UR22][R12.64+0x100] ;  /* 0x058001000c4f8fae */ /* 0x000fe8000b981a16 */
[----:B------:R2:W-:Y:S01]  /*2680*/  @!P0 LDGSTS.E.BYPASS.LTC128B.128 [R79+0x7800], desc[UR22][R12.64+0x180] ;  /* 0x078001800c4f8fae */ /* 0x0005e2000b981a16 */
[----:B-1----:R-:W-:Y:S02]  /*2690*/  @!P4 LEA R6, P0, R9, R228, 0x6 ;  /* 0x000000e40906c211 */ /* 0x002fe400078030ff */
[----:B------:R-:W-:-:S02]  /*26a0*/  @!P5 LEA.HI.X R9, R3, R227, R78, 0x1, P1 ;  /* 0x000000e30309d211 */ /* 0x000fc400008f0c4e */
[----:B------:R-:W-:Y:S01]  /*26b0*/  @!P4 LEA.HI.X R7, R5, R227, R4, 0x6, P0 ;  /* 0x000000e30507c211 */ /* 0x000fe200000f3404 */
[----:B------:R-:W-:Y:S01]  /*26c0*/  @!P3 IMAD.WIDE.U32 R4, R2, 0x60, R226 ;  /* 0x000000600204b825 */ /* 0x000fe200078e00e2 */
[----:B------:R-:W-:Y:S02]  /*26d0*/  ISETP.GE.AND P1, PT, R0, UR15, PT ;  /* 0x0000000f00007c0c */ /* 0x000fe4000bf26270 */
[----:B------:R-:W-:Y:S01]  /*26e0*/  ISETP.GE.AND P0, PT, R10, UR15, PT ;  /* 0x0000000f0a007c0c */ /* 0x000fe2000bf06270 */
[----:B------:R-:W-:Y:S01]  /*26f0*/  @!P6 IMAD.MOV.U32 R226, RZ, RZ, R228 ;  /* 0x000000ffffe2e224 */ /* 0x000fe200078e00e4 */
[----:B------:R-:W-:Y:S01]  /*2700*/  MOV R0, UR9 ;  /* 0x0000000900007c02 */ /* 0x000fe20008000f00 */
[----:B------:R-:W-:-:S03]  /*2710*/  IMAD.U32 R2, RZ, RZ, UR8 ;  /* 0x00000008ff027e24 */ /* 0x000fc6000f8e00ff */
[----:B------:R-:W-:Y:S01]  /*2720*/  @!P6 LDGSTS.E.BYPASS.LTC128B.128 [R79+0x8000], desc[UR22][R226.64] ;  /* 0x08000000e24fefae */ /* 0x000fe2000b981a16 */
[----:B--2---:R-:W-:Y:S01]  /*2730*/  @!P3 VIADD R13, R5, UR6 ;  /* 0x00000006050dbc36 */ /* 0x004fe20008000000 */
[----:B------:R-:W-:Y:S02]  /*2740*/  USHF.L.U32 UR6, UR8, 0x4, URZ ;  /* 0x0000000408067899 */ /* 0x000fe400080006ff */
        /* <DEDUP_REMOVED lines=31> */
[-C--:B------:R-:W-:Y:S02]  /*2940*/  @!P2 LEA.HI.X R9, R7, R231.reuse, R4, 0x1, P4 ;  /* 0x000000e70709a211 */ /* 0x080fe400020f0c04 */
[----:B------:R-:W-:Y:S01]  /*2950*/  @!P0 LEA.HI.X R7, R2, R231, R0, 0x6, P3 ;  /* 0x000000e702078211 */ /* 0x000fe200018f3400 */
[----:B------:R-:W2:Y:S01]  /*2960*/  LDCU UR6, c[0x0][0x50c] ;  /* 0x0000a180ff0677ac */ /* 0x000ea20008000800 */
[----:B------:R-:W-:Y:S02]  /*2970*/  SHF.R.U32.HI R0, RZ, 0x4, R217 ;  /* 0x00000004ff007819 */ /* 0x000fe400000116d9 */
[----:B------:R-:W-:Y:S01]  /*2980*/  LOP3.LUT R11, R216, 0x200, R181, 0xf8, !PT ;  /* 0x00000200d80b7812 */ /* 0x000fe200078ef8b5 */
[----:B------:R-:W-:-:S04]  /*2990*/  DEPBAR.LE SB0, 0x0 ;  /* 0x000080000000791a */ /* 0x000fc80000000000 */
[----:B------:R-:W-:Y:S01]  /*29a0*/  BAR.SYNC.DEFER_BLOCKING 0x0 ;  /* 0x0000000000007b1d */ /* 0x000fe20000010000 */
[----:B------:R-:W-:Y:S01]  /*29b0*/  IMAD.SHL.U32 R0, R0, 0x400, RZ ;  /* 0x0000040000007824 */ /* 0x000fe200078e00ff */
[----:B------:R-:W-:Y:S02]  /*29c0*/  @!P1 MOV R4, R10 ;  /* 0x0000000a00049202 */ /* 0x000fe40000000f00 */
[----:B------:R-:W-:Y:S02]  /*29d0*/  IADD3 R11, PT, PT, R76, R11, RZ ;  /* 0x0000000b4c0b7210 */ /* 0x000fe40007ffe0ff */
        /* <DEDUP_REMOVED lines=47> */
[----:B------:R-:W-:Y:S01]  /*2cd0*/  @P1 STS.128 [R79+0x15800], RZ ;  /* 0x015800ff4f001388 */ /* 0x000fe20000000c00 */
[C---:B------:R-:W-:Y:S01]  /*2ce0*/  IADD3 R0, PT, PT, R77.reuse, R2, RZ ;  /* 0x000000024d007210 */ /* 0x040fe20007ffe0ff */
[----:B------:R-:W-:Y:S02]  /*2cf0*/  IMAD.IADD R81, R77, 0x1, R82 ;  /* 0x000000014d517824 */ /* 0x000fe400078e0252 */
        /* <DEDUP_REMOVED lines=12> */
[----:B------:R-:W2:Y:S04]  /*2dc0*/  LDSM.16.M88.4 R28, [R84+UR5+0x9800] ;  /* 0x00980005541c783b */ /* 0x000ea80008000200 */
[----:B------:R-:W-:Y:S04]  /*2dd0*/  LDSM.16.M88.4 R32, [R80+0x8000] ;  /* 0x008000005020783b */ /* 0x000fe80000000200 */
[----:B-1----:R-:W1:Y:S04]  /*2de0*/  LDSM.16.M88.4 R4, [R83] ;  /* 0x000000005304783b */ /* 0x002e680000000200 */
[----:B------:R-:W1:Y:S04]  /*2df0*/  LDSM.16.M88.4 R8, [R80+0x8800] ;  /* 0x008800005008783b */ /* 0x000e680000000200 */
[----:B------:R-:W1:Y:S04]  /*2e00*/  LDSM.16.M88.4 R72, [R80+0x9000] ;  /* 0x009000005048783b */ /* 0x000e680000000200 */
[----:B------:R-:W1:Y:S04]  /*2e10*/  LDSM.16.M88.4 R44, [R80+0x9800] ;  /* 0x00980000502c783b */ /* 0x000e680000000200 */
[----:B------:R-:W-:Y:S01]  /*2e20*/  LDSM.16.M88.4 R36, [R2+0x8000] ;  /* 0x008000000224783b */ /* 0x000fe20000000200 */
[C---:B---3--:R-:W-:Y:S03]  /*2e30*/  HMMA.16816.F32.BF16 R24, R48.reuse, R20, RZ ;  /* 0x000000143018723c */ /* 0x048fe600000418ff */
        /* <DEDUP_REMOVED lines=9> */
[C---:B--2---:R-:W-:Y:S08]  /*2ed0*/  HMMA.16816.F32.BF16 R52, R48.reuse, R28, RZ ;  /* 0x0000001c3034723c */ /* 0x044ff000000418ff */
        /* <DEDUP_REMOVED lines=133> */
[C---:B---3--:R-:W-:Y:S08]  /*3730*/  HMMA.16816.F32.BF16 R16, R40.reuse, R28, R16 ;  /* 0x0000001c2810723c */ /* 0x048ff00000041810 */
[----:B------:R-:W-:Y:S01]  /*3740*/  HMMA.16816.F32.BF16 R12, R40, R30, R12 ;  /* 0x0000001e280c723c */ /* 0x000fe2000004180c */
[----:B------:R-:W-:Y:S07]  /*3750*/  LDSM.16.M88.4 R28, [R2+0xe000] ;  /* 0x00e00000021c783b */ /* 0x000fee0000000200 */
[----:B------:R-:W-:Y:S08]  /*3760*/  HMMA.16816.F32.BF16 R24, R68, R48, R24 ;  /* 0x000000304418723c */ /* 0x000ff00000041818 */
[C---:B------:R-:W-:Y:S01]  /*3770*/  HMMA.16816.F32.BF16 R20, R40.reuse, R10, R20 ;  /* 0x0000000a2814723c */ /* 0x040fe20000041814 */
[----:B------:R-:W2:Y:S07]  /*3780*/  LDSM.16.M88.4 R8, [R84+UR5+0xe800] ;  /* 0x00e800055408783b */ /* 0x000eae0008000200 */
[C---:B-1----:R-:W-:Y:S08]  /*3790*/  HMMA.16816.F32.BF16 R60, R40.reuse, R4, R60 ;  /* 0x00000004283c723c */ /* 0x042ff0000004183c */
[C---:B------:R-:W-:Y:S01]  /*37a0*/  HMMA.16816.F32.BF16 R56, R40.reuse, R6, R56 ;  /* 0x000000062838723c */ /* 0x040fe20000041838 */
[----:B------:R-:W1:Y:S04]  /*37b0*/  LDSM.16.M88.4 R4, [R84+UR5+0xf000] ;  /* 0x00f000055404783b */ /* 0x000e680008000200 */
[----:B------:R-:W-:Y:S03]  /*37c0*/  LDSM.16.M88.4 R84, [R84+UR5+0xf800] ;  /* 0x00f800055454783b */ /* 0x000fe60008000200 */
[C---:B----4-:R-:W-:Y:S08]  /*37d0*/  HMMA.16816.F32.BF16 R52, R40.reuse, R32, R52 ;  /* 0x000000202834723c */ /* 0x050ff00000041834 */
[----:B------:R-:W-:Y:S01]  /*37e0*/  HMMA.16816.F32.BF16 R64, R40, R34, R64 ;  /* 0x000000222840723c */ /* 0x000fe20000041840 */
[----:B------:R-:W-:Y:S04]  /*37f0*/  LDSM.16.M88.4 R40, [R81+0x6000] ;  /* 0x006000005128783b */ /* 0x000fe80000000200 */
[----:B------:R-:W3:Y:S03]  /*3800*/  LDSM.16.M88.4 R32, [R0+0xe000] ;  /* 0x00e000000020783b */ /* 0x000ee60000000200 */
[----:B-----5:R-:W-:Y:S08]  /*3810*/  HMMA.16816.F32.BF16 R24, R44, R36, R24 ;  /* 0x000000242c18723c */ /* 0x020ff00000041818 */
[C---:B------:R-:W-:Y:S01]  /*3820*/  HMMA.16816.F32.BF16 R20, R68.reuse, R50, R20 ;  /* 0x000000324414723c */ /* 0x040fe20000041814 */
[----:B------:R-:W4:Y:S07]  /*3830*/  LDSM.16.M88.4 R48, [R80+0xe800] ;  /* 0x00e800005030783b */ /* 0x000f2e0000000200 */
[----:B--2---:R-:W-:Y:S08]  /*3840*/  HMMA.16816.F32.BF16 R16, R68, R8, R16 ;  /* 0x000000084410723c */ /* 0x004ff00000041810 */
[----:B------:R-:W-:Y:S08]  /*3850*/  HMMA.16816.F32.BF16 R24, R72, R28, R24 ;  /* 0x0000001c4818723c */ /* 0x000ff00000041818 */
[----:B------:R-:W-:Y:S08]  /*3860*/  HMMA.16816.F32.BF16 R20, R44, R38, R20 ;  /* 0x000000262c14723c */ /* 0x000ff00000041814 */
[C---:B------:R-:W-:Y:S01]  /*3870*/  HMMA.16816.F32.BF16 R12, R68.reuse, R10, R12 ;  /* 0x0000000a440c723c */ /* 0x040fe2000004180c */
[----:B------:R-:W2:Y:S07]  /*3880*/  LDSM.16.M88.4 R8, [R2+0xe800] ;  /* 0x00e800000208783b */ /* 0x000eae0000000200 */
[C---:B-1----:R-:W-:Y:S08]  /*3890*/  HMMA.16816.F32.BF16 R60, R68.reuse, R4, R60 ;  /* 0x00000004443c723c */ /* 0x042ff0000004183c */
[----:B------:R-:W-:Y:S01]  /*38a0*/  HMMA.16816.F32.BF16 R56, R68, R6, R56 ;  /* 0x000000064438723c */ /* 0x000fe20000041838 */
[----:B------:R-:W1:Y:S04]  /*38b0*/  LDSM.16.M88.4 R4, [R80+0xf000] ;  /* 0x00f000005004783b */ /* 0x000e680000000200 */
[----:B------:R-:W-:Y:S03]  /*38c0*/  LDSM.16.M88.4 R80, [R80+0xf800] ;  /* 0x00f800005050783b */ /* 0x000fe60000000200 */
[----:B---3--:R-:W-:Y:S08]  /*38d0*/  HMMA.16816.F32.BF16 R24, R40, R32, R24 ;  /* 0x000000202818723c */ /* 0x008ff00000041818 */
[----:B------:R-:W-:Y:S08]  /*38e0*/  HMMA.16816.F32.BF16 R20, R72, R30, R20 ;  /* 0x0000001e4814723c */ /* 0x000ff00000041814 */
[----:B----4-:R-:W-:Y:S01]  /*38f0*/  HMMA.16816.F32.BF16 R28, R44, R48, R16 ;  /* 0x000000302c1c723c */ /* 0x010fe20000041810 */
[----:B------:R-:W3:Y:S02]  /*3900*/  LDSM.16.M88.4 R16, [R0+0xe800] ;  /* 0x00e800000010783b */ /* 0x000ee40000000200 */
[----:B------:R-:W-:Y:S01]  /*3910*/  FMUL.FTZ R24, R24, UR6 ;  /* 0x0000000618187c20 */ /* 0x000fe20008410000 */
[----:B------:R-:W-:-:S03]  /*3920*/  FMUL.FTZ R33, R26, UR6 ;  /* 0x000000061a217c20 */ /* 0x000fc60008410000 */
[----:B------:R4:W1:Y:S01]  /*3930*/  MUFU.TANH R32, R24 ;  /* 0x0000001800207308 */ /* 0x0008620000002400 */
[----:B------:R-:W-:Y:S07]  /*3940*/  HMMA.16816.F32.BF16 R12, R44, R50, R12 ;  /* 0x000000322c0c723c */ /* 0x000fee000004180c */
[----:B------:R-:W1:Y:S01]  /*3950*/  MUFU.TANH R33, R33 ;  /* 0x0000002100217308 */ /* 0x000e620000002400 */
[----:B------:R-:W-:Y:S01]  /*3960*/  HMMA.16816.F32.BF16 R20, R40, R34, R20 ;  /* 0x000000222814723c */ /* 0x000fe20000041814 */
[----:B------:R-:W-:Y:S01]  /*3970*/  FMUL.FTZ R34, R25, UR6 ;  /* 0x0000000619227c20 */ /* 0x000fe20008410000 */
[----:B------:R-:W-:-:S05]  /*3980*/  FMUL.FTZ R35, R27, UR6 ;  /* 0x000000061b237c20 */ /* 0x000fca0008410000 */
[----:B------:R-:W1:Y:S01]  /*3990*/  MUFU.TANH R34, R34 ;  /* 0x0000002200227308 */ /* 0x000e620000002400 */
[C---:B--2---:R-:W-:Y:S01]  /*39a0*/  HMMA.16816.F32.BF16 R28, R72.reuse, R8, R28 ;  /* 0x00000008481c723c */ /* 0x044fe2000004181c */
[----:B----4-:R-:W2:Y:S06]  /*39b0*/  LDSM.16.M88.4 R24, [R2+0xf000] ;  /* 0x00f000000218783b */ /* 0x010eac0000000200 */
[----:B------:R-:W4:Y:S01]  /*39c0*/  MUFU.TANH R35, R35 ;  /* 0x0000002300237308 */ /* 0x000f220000002400 */
[----:B------:R-:W-:Y:S01]  /*39d0*/  HMMA.16816.F32.BF16 R12, R72, R10, R12 ;  /* 0x0000000a480c723c */ /* 0x000fe2000004180c */
[----:B------:R-:W-:Y:S02]  /*39e0*/  LDSM.16.M88.4 R8, [R0+0xf000] ;  /* 0x00f000000008783b */ /* 0x000fe40000000200 */
[----:B------:R-:W-:Y:S01]  /*39f0*/  FMUL.FTZ R20, R20, UR6 ;  /* 0x0000000614147c20 */ /* 0x000fe20008410000 */
[----:B------:R-:W-:Y:S01]  /*3a00*/  FMUL.FTZ R21, R21, UR6 ;  /* 0x0000000615157c20 */ /* 0x000fe20008410000 */
[----:B------:R-:W-:Y:S01]  /*3a10*/  FMUL.FTZ R22, R22, UR6 ;  /* 0x0000000616167c20 */ /* 0x000fe20008410000 */
[----:B------:R-:W-:-:S02]  /*3a20*/  FMUL.FTZ R23, R23, UR6 ;  /* 0x0000000617177c20 */ /* 0x000fc40008410000 */
[C---:B-1----:R-:W-:Y:S01]  /*3a30*/  HMMA.16816.F32.BF16 R60, R44.reuse, R4, R60 ;  /* 0x000000042c3c723c */ /* 0x042fe2000004183c */
[----:B------:R-:W1:Y:S07]  /*3a40*/  MUFU.TANH R20, R20 ;  /* 0x0000001400147308 */ /* 0x000e6e0000002400 */
[----:B------:R-:W-:Y:S01]  /*3a50*/  HMMA.16816.F32.BF16 R56, R44, R6, R56 ;  /* 0x000000062c38723c */ /* 0x000fe20000041838 */
[----:B------:R5:W4:Y:S01]  /*3a60*/  LDSM.16.M88.4 R4, [R2+0xf800] ;  /* 0x00f800000204783b */ /* 0x000b220000000200 */
[----:B------:R-:W1:Y:S06]  /*3a70*/  MUFU.TANH R21, R21 ;  /* 0x0000001500157308 */ /* 0x000e6c0000002400 */
[C---:B------:R-:W-:Y:S02]  /*3a80*/  HMMA.16816.F32.BF16 R52, R68.reuse, R84, R52 ;  /* 0x000000544434723c */ /* 0x040fe40000041834 */
[----:B------:R-:W1:Y:S06]  /*3a90*/  MUFU.TANH R22, R22 ;  /* 0x0000001600167308 */ /* 0x000e6c0000002400 */
[----:B------:R-:W-:Y:S02]  /*3aa0*/  HMMA.16816.F32.BF16 R64, R68, R86, R64 ;  /* 0x000000564440723c */ /* 0x000fe40000041840 */
[----:B------:R-:W1:Y:S06]  /*3ab0*/  MUFU.TANH R23, R23 ;  /* 0x0000001700177308 */ /* 0x000e6c0000002400 */
[----:B---3--:R-:W-:Y:S01]  /*3ac0*/  HMMA.16816.F32.BF16 R28, R40, R16, R28 ;  /* 0x00000010281c723c */ /* 0x008fe2000004181c */
[----:B-----5:R-:W-:-:S07]  /*3ad0*/  SHF.R.U32.HI R2, RZ, 0x2, R217 ;  /* 0x00000002ff027819 */ /* 0x020fce00000116d9 */
[----:B------:R-:W-:Y:S01]  /*3ae0*/  HMMA.16816.F32.BF16 R12, R40, R18, R12 ;  /* 0x00000012280c723c */ /* 0x000fe2000004180c */
[----:B------:R3:W5:Y:S01]  /*3af0*/  LDSM.16.M88.4 R16, [R0+0xf800] ;  /* 0x00f800000010783b */ /* 0x0007620000000200 */
        /* <DEDUP_REMOVED lines=8> */
[C---:B--2---:R-:W-:Y:S01]  /*3b80*/  HMMA.16816.F32.BF16 R60, R72.reuse, R24, R60 ;  /* 0x00000018483c723c */ /* 0x044fe2000004183c */
[----:B---3--:R-:W-:Y:S02]  /*3b90*/  IMAD.U32 R0, RZ, RZ, UR24 ;  /* 0x00000018ff007e24 */ /* 0x008fe4000f8e00ff */
[----:B------:R-:W-:Y:S01]  /*3ba0*/  FMUL.FTZ R24, R30, UR6 ;  /* 0x000000061e187c20 */ /* 0x000fe20008410000 */
[----:B------:R-:W-:Y:S01]  /*3bb0*/  FMUL.FTZ R25, R31, UR6 ;  /* 0x000000061f197c20 */ /* 0x000fe20008410000 */
[----:B------:R-:W2:Y:S03]  /*3bc0*/  MUFU.TANH R29, R29 ;  /* 0x0000001d001d7308 */ /* 0x000ea60000002400 */
[C---:B------:R-:W-:Y:S05]  /*3bd0*/  HMMA.16816.F32.BF16 R56, R72.reuse, R26, R56 ;  /* 0x0000001a4838723c */ /* 0x040fea0000041838 */
[----:B------:R-:W3:Y:S03]  /*3be0*/  MUFU.TANH R24, R24 ;  /* 0x0000001800187308 */ /* 0x000ee60000002400 */
[----:B----4-:R-:W-:Y:S01]  /*3bf0*/  HMMA.16816.F32.BF16 R52, R72, R4, R52 ;  /* 0x000000044834723c */ /* 0x010fe20000041834 */
[----:B------:R-:W-:-:S04]  /*3c00*/  FMUL.FTZ R5, R15, UR6 ;  /* 0x000000060f057c20 */ /* 0x000fc80008410000 */
[----:B------:R-:W4:Y:S03]  /*3c10*/  MUFU.TANH R25, R25 ;  /* 0x0000001900197308 */ /* 0x000f260000002400 */
[----:B------:R-:W-:Y:S01]  /*3c20*/  HMMA.16816.F32.BF16 R64, R72, R6, R64 ;  /* 0x000000064840723c */ /* 0x000fe20000041840 */
[----:B------:R-:W-:-:S04]  /*3c30*/  LOP3.LUT R7, R219, 0x1f0, RZ, 0xc0, !PT ;  /* 0x000001f0db077812 */ /* 0x000fc800078ec0ff */
[----:B------:R-:W1:Y:S01]  /*3c40*/  MUFU.TANH R12, R12 ;  /* 0x0000000c000c7308 */ /* 0x000e620000002400 */
[----:B------:R-:W-:Y:S02]  /*3c50*/  IADD3 R0, PT, PT, R7, 0x1, R0 ;  /* 0x0000000107007810 */ /* 0x000fe40007ffe000 */
[----:B------:R-:W-:Y:S01]  /*3c60*/  LOP3.LUT R7, R2, 0x7, RZ, 0xc0, !PT ;  /* 0x0000000702077812 */ /* 0x000fe200078ec0ff */
[----:B------:R-:W-:Y:S01]  /*3c70*/  HMMA.16816.F32.BF16 R60, R40, R8, R60 ;  /* 0x00000008283c723c */ /* 0x000fe2000004183c */
[----:B------:R-:W-:Y:S02]  /*3c80*/  FMUL.FTZ R9, R13, UR6 ;  /* 0x000000060d097c20 */ /* 0x000fe40008410000 */
[----:B------:R-:W-:Y:S01]  /*3c90*/  IADD3 R2, PT, PT, R0, -UR26, R7 ;  /* 0x8000001a00027c10 */ /* 0x000fe2000fffe007 */
[----:B------:R-:W1:Y:S01]  /*3ca0*/  MUFU.TANH R14, R14 ;  /* 0x0000000e000e7308 */ /* 0x000e620000002400 */
[----:B------:R-:W-:-:S03]  /*3cb0*/  MOV R7, UR25 ;  /* 0x0000001900077c02 */ /* 0x000fc60008000f00 */
[----:B------:R-:W-:Y:S01]  /*3cc0*/  HMMA.16816.F32.BF16 R56, R40, R10, R56 ;  /* 0x0000000a2838723c */ /* 0x000fe20000041838 */
[----:B------:R-:W-:-:S03]  /*3cd0*/  IADD3 R2, PT, PT, R2, UR21, R7 ;  /* 0x0000001502027c10 */ /* 0x000fc6000fffe007 */
[----:B------:R-:W1:Y:S01]  /*3ce0*/  MUFU.TANH R9, R9 ;  /* 0x0000000900097308 */ /* 0x000e620000002400 */
[C---:B------:R-:W-:Y:S02]  /*3cf0*/  VIADDMNMX R0, R2.reuse, 0x8, R7, PT ;  /* 0x0000000802007846 */ /* 0x040fe40003800107 */
[----:B------:R-:W-:Y:S01]  /*3d00*/  VIMNMX R2, PT, PT, R2, UR25, PT ;  /* 0x0000001902027c48 */ /* 0x000fe2000bfe0100 */
        /* <DEDUP_REMOVED lines=48> */
.L_x_3003:
        /* <DEDUP_REMOVED lines=61> */
.L_x_3004:
        /* <DEDUP_REMOVED lines=29> */
.L_x_3002:
[----:B------:R-:W-:Y:S01]  /*45b0*/  IMAD.SHL.U32 R4, R217, 0x2, RZ ;  /* 0x00000002d9047824 */ /* 0x000fe200078e00ff */
[----:B------:R-:W-:Y:S01]  /*45c0*/  LOP3.LUT R165, R76, 0x200, R181, 0xf8, !PT ;  /* 0x000002004ca57812 */ /* 0x000fe200078ef8b5 */
[----:B------:R-:W-:Y:S01]  /*45d0*/  IMAD.U32 R3, RZ, RZ, UR4 ;  /* 0x00000004ff037e24 */ /* 0x000fe2000f8e00ff */
[----:B------:R-:W3:Y:S01]  /*45e0*/  LDCU UR4, c[0x0][0x45c] ;  /* 0x00008b80ff0477ac */ /* 0x000ee20008000800 */
[----:B------:R-:W-:Y:S01]  /*45f0*/  IMAD.MOV.U32 R209, RZ, RZ, 0x20 ;  /* 0x00000020ffd17424 */ /* 0x000fe200078e00ff */
[----:B------:R-:W-:Y:S02]  /*4600*/  LEA R218, R165, UR5, 0x1 ;  /* 0x00000005a5da7c11 */ /* 0x000fe4000f8e08ff */
[----:B------:R-:W-:Y:S01]  /*4610*/  LOP3.LUT R3, R3, 0x6, R4, 0xf8, !PT ;  /* 0x0000000603037812 */ /* 0x000fe200078ef804 */
[----:B------:R-:W-:Y:S01]  /*4620*/  UISETP.GT.AND UP0, UPT, UR14, UR18, UPT ;  /* 0x000000120e00728c */ /* 0x000fe2000bf04270 */
[----:B------:R-:W-:Y:S01]  /*4630*/  SEL R209, R209, 0xffffffe0, !P2 ;  /* 0xffffffe0d1d17807 */ /* 0x000fe20005000000 */
[--C-:B------:R-:W-:Y:S01]  /*4640*/  IMAD.IADD R176, R77, 0x1, R218.reuse ;  /* 0x000000014db07824 */ /* 0x100fe200078e02da */
[----:B--2---:R-:W-:Y:S01]  /*4650*/  LOP3.LUT R11, R3, 0x1, RZ, 0xfc, !PT ;  /* 0x00000001030b7812 */ /* 0x004fe200078efcff */
[----:B------:R-:W-:Y:S01]  /*4660*/  IMAD.IADD R198, R167, 0x1, R218 ;  /* 0x00000001a7c67824 */ /* 0x000fe200078e02da */
[----:B------:R-:W-:Y:S01]  /*4670*/  LOP3.LUT R7, R3, 0x8, RZ, 0xfc, !PT ;  /* 0x0000000803077812 */ /* 0x000fe200078efcff */
[----:B------:R-:W-:Y:S01]  /*4680*/  LDSM.16.MT88.4 R156, [R218+0x10000] ;  /* 0x01000000da9c783b */ /* 0x000fe20000004200 */
[----:B------:R-:W-:Y:S01]  /*4690*/  ISETP.GE.AND P1, PT, R11, R2, PT ;  /* 0x000000020b00720c */ /* 0x000fe20003f26270 */
[--C-:B------:R-:W-:Y:S01]  /*46a0*/  IMAD.IADD R203, R77, 0x1, R198.reuse ;  /* 0x000000014dcb7824 */ /* 0x100fe200078e02c6 */
[----:B------:R-:W-:Y:S01]  /*46b0*/  ISETP.GE.AND P4, PT, R11, R0, PT ;  /* 0x000000000b00720c */ /* 0x000fe20003f86270 */
[----:B------:R-:W-:Y:S01]  /*46c0*/  LDSM.16.MT88.4 R148, [R176+0x10000] ;  /* 0x01000000b094783b */ /* 0x000fe20000004200 */
[----:B------:R-:W-:Y:S01]  /*46d0*/  ISETP.GE.AND P6, PT, R7, R2, PT ;  /* 0x000000020700720c */ /* 0x000fe20003fc6270 */
[----:B------:R-:W-:Y:S01]  /*46e0*/  IMAD.IADD R209, R209, 0x1, R198 ;  /* 0x00000001d1d17824 */ /* 0x000fe200078e02c6 */
[----:B------:R-:W-:Y:S01]  /*46f0*/  ISETP.GE.AND P3, PT, R7, R0, PT ;  /* 0x000000000700720c */ /* 0x000fe20003f66270 */
[----:B------:R-:W-:Y:S01]  /*4700*/  LDSM.16.MT88.4 R48, [R176+0x12000] ;  /* 0x01200000b030783b */ /* 0x000fe20000004200 */
[----:B------:R-:W-:-:S02]  /*4710*/  LOP3.LUT R7, R3, 0x10, RZ, 0xfc, !PT ;  /* 0x0000001003077812 */ /* 0x000fc400078efcff */
[----:B------:R-:W-:Y:S01]  /*4720*/  FSEL R36, R34, -INF , !P1 ;  /* 0xff80000022247808 */ /* 0x000fe20004800000 */
[----:B------:R-:W-:Y:S01]  /*4730*/  LDSM.16.MT88.4 R80, [R176+0x14000] ;  /* 0x01400000b050783b */ /* 0x000fe20000004200 */
[----:B------:R-:W-:Y:S02]  /*4740*/  FSEL R26, R35, -INF , !P4 ;  /* 0xff800000231a7808 */ /* 0x000fe40006000000 */
[----:B-1----:R-:W-:Y:S01]  /*4750*/  FSEL R34, R20, -INF , !P6 ;  /* 0xff80000014227808 */ /* 0x002fe20007000000 */
[----:B------:R-:W-:Y:S01]  /*4760*/  LDSM.16.MT88.4 R112, [R176+0x16000] ;  /* 0x01600000b070783b */ /* 0x000fe20000004200 */
[C---:B------:R-:W-:Y:S02]  /*4770*/  ISETP.GE.AND P4, PT, R7.reuse, R2, PT ;  /* 0x000000020700720c */ /* 0x040fe40003f86270 */
[----:B------:R-:W-:Y:S01]  /*4780*/  ISETP.GE.AND P6, PT, R7, R0, PT ;  /* 0x000000000700720c */ /* 0x000fe20003fc6270 */
[----:B------:R-:W-:Y:S01]  /*4790*/  LDSM.16.MT88.4 R140, [R198+0x10000] ;  /* 0x01000000c68c783b */ /* 0x000fe20000004200 */
[----:B------:R-:W-:-:S02]  /*47a0*/  LOP3.LUT R7, R3, 0x18, RZ, 0xfc, !PT ;  /* 0x0000001803077812 */ /* 0x000fc400078efcff */
[----:B------:R-:W-:Y:S01]  /*47b0*/  FSEL R6, R28, -INF , !P4 ;  /* 0xff8000001c067808 */ /* 0x000fe20006000000 */
[----:B------:R-:W-:Y:S01]  /*47c0*/  LDSM.16.MT88.4 R132, [R203+0x10000] ;  /* 0x01000000cb84783b */ /* 0x000fe20000004200 */
[----:B------:R-:W-:Y:S02]  /*47d0*/  LOP3.LUT R11, R3, 0x9, RZ, 0xfc, !PT ;  /* 0x00000009030b7812 */ /* 0x000fe400078efcff */
[----:B------:R-:W-:Y:S01]  /*47e0*/  ISETP.GE.AND P4, PT, R7, R0, PT ;  /* 0x000000000700720c */ /* 0x000fe20003f86270 */
[----:B------:R-:W-:Y:S01]  /*47f0*/  LDSM.16.MT88.4 R40, [R218+0x12000] ;  /* 0x01200000da28783b */ /* 0x000fe20000004200 */
[C---:B------:R-:W-:Y:S02]  /*4800*/  ISETP.GE.AND P5, PT, R11.reuse, R2, PT ;  /* 0x000000020b00720c */ /* 0x040fe40003fa6270 */
[----:B------:R-:W-:Y:S01]  /*4810*/  ISETP.GE.AND P1, PT, R11, R0, PT ;  /* 0x000000000b00720c */ /* 0x000fe20003f26270 */
[----:B------:R-:W-:Y:S01]  /*4820*/  LDSM.16.MT88.4 R56, [R198+0x12000] ;  /* 0x01200000c638783b */ /* 0x000fe20000004200 */
[----:B------:R-:W-:-:S02]  /*4830*/  FSEL R14, R14, -INF , !P4 ;  /* 0xff8000000e0e7808 */ /* 0x000fc40006000000 */
[C---:B------:R-:W-:Y:S01]  /*4840*/  LOP3.LUT R11, R3.reuse, 0x11, RZ, 0xfc, !PT ;  /* 0x00000011030b7812 */ /* 0x040fe200078efcff */
[----:B------:R-:W-:Y:S01]  /*4850*/  LDSM.16.MT88.4 R64, [R203+0x12000] ;  /* 0x01200000cb40783b */ /* 0x000fe20000004200 */
[----:B------:R-:W-:Y:S02]  /*4860*/  ISETP.GE.AND P4, PT, R3, R2, PT ;  /* 0x000000020300720c */ /* 0x000fe40003f86270 */
[----:B------:R-:W-:Y:S01]  /*4870*/  FSEL R30, R21, -INF , !P5 ;  /* 0xff800000151e7808 */ /* 0x000fe20006800000 */
[----:B------:R-:W-:Y:S01]  /*4880*/  LDSM.16.MT88.4 R72, [R218+0x14000] ;  /* 0x01400000da48783b */ /* 0x000fe20000004200 */
[----:B------:R-:W-:Y:S02]  /*4890*/  FSEL R20, R23, -INF , !P1 ;  /* 0xff80000017147808 */ /* 0x000fe40004800000 */
[----:B------:R-:W-:Y:S01]  /*48a0*/  ISETP.GE.AND P5, PT, R11, R0, PT ;  /* 0x000000000b00720c */ /* 0x000fe20003fa6270 */
        /* <DEDUP_REMOVED lines=8> */
[----:B------:R-:W-:Y:S01]  /*4930*/  LOP3.LUT R11, R3, 0x19, RZ, 0xfc, !PT ;  /* 0x00000019030b7812 */ /* 0x000fe200078efcff */
[----:B------:R-:W-:Y:S01]  /*4940*/  LDSM.16.MT88.4 R120, [R198+0x16000] ;  /* 0x01600000c678783b */ /* 0x000fe20000004200 */
[----:B------:R-:W-:-:S02]  /*4950*/  FSEL R16, R25, -INF , !P5 ;  /* 0xff80000019107808 */ /* 0x000fc40006800000 */
[----:B------:R-:W-:Y:S01]  /*4960*/  FMNMX3.FTZ R19, R32, R36, R34, !PT ;  /* 0x0000002420137276 */ /* 0x000fe20007810022 */
[----:B------:R-:W-:Y:S01]  /*4970*/  LDSM.16.MT88.4 R172, [R176+0x16800] ;  /* 0x01680000b0ac783b */ /* 0x000fe20000004200 */
[-C--:B------:R-:W-:Y:S02]  /*4980*/  ISETP.GE.AND P5, PT, R7, R2.reuse, PT ;  /* 0x000000020700720c */ /* 0x080fe40003fa6270 */
[C---:B------:R-:W-:Y:S01]  /*4990*/  LOP3.LUT R17, R3.reuse, 0x21, RZ, 0xfc, !PT ;  /* 0x0000002103117812 */ /* 0x040fe200078efcff */
[----:B------:R-:W-:Y:S01]  /*49a0*/  LDSM.16.MT88.4 R168, [R218+0x10800] ;  /* 0x01080000daa8783b */ /* 0x000fe20000004200 */
[----:B------:R-:W-:Y:S02]  /*49b0*/  LOP3.LUT R15, R3, 0x28, RZ, 0xfc, !PT ;  /* 0x00000028030f7812 */ /* 0x000fe400078efcff */
[----:B------:R-:W-:Y:S02]  /*49c0*/  FSEL R8, R24, -INF , !P6 ;  /* 0xff80000018087808 */ /* 0x000fe40007000000 */
[----:B------:R-:W-:-:S02]  /*49d0*/  ISETP.GE.AND P6, PT, R11, R2, PT ;  /* 0x000000020b00720c */ /* 0x000fc40003fc6270 */
[----:B------:R-:W-:Y:S02]  /*49e0*/  FSEL R4, R29, -INF , !P3 ;  /* 0xff8000001d047808 */ /* 0x000fe40005800000 */
[----:B------:R-:W-:Y:S02]  /*49f0*/  FSEL R18, R12, -INF , !P1 ;  /* 0xff8000000c127808 */ /* 0x000fe40004800000 */
[----:B------:R-:W-:Y:S02]  /*4a00*/  FMNMX3.FTZ R19, R19, R30, R6, !PT ;  /* 0x0000001e13137276 */ /* 0x000fe40007810006 */
[----:B------:R-:W-:Y:S02]  /*4a10*/  ISETP.GE.AND P4, PT, R17, R2, PT ;  /* 0x000000021100720c */ /* 0x000fe40003f86270 */
        /* <DEDUP_REMOVED lines=11> */
[----:B------:R-:W-:Y:S02]  /*4ad0*/  LOP3.LUT R9, R3, 0x31, RZ, 0xfc, !PT ;  /* 0x0000003103097812 */ /* 0x000fe400078efcff */
[----:B------:R-:W-:Y:S02]  /*4ae0*/  ISETP.GE.AND P5, PT, R11, R2, PT ;  /* 0x000000020b00720c */ /* 0x000fe40003fa6270 */
[----:B------:R-:W-:-:S02]  /*4af0*/  LOP3.LUT R7, R3, 0x38, RZ, 0xfc, !PT ;  /* 0x0000003803077812 */ /* 0x000fc400078efcff */
[----:B------:R-:W-:Y:S02]  /*4b00*/  FMNMX3.FTZ R19, R19, R10, R238, !PT ;  /* 0x0000000a13137276 */ /* 0x000fe400078100ee */
[----:B------:R-:W-:Y:S02]  /*4b10*/  FSEL R202, R202, -INF , !P4 ;  /* 0xff800000caca7808 */ /* 0x000fe40006000000 */
[----:B------:R-:W-:Y:S02]  /*4b20*/  ISETP.GE.AND P6, PT, R3, R0, PT ;  /* 0x000000000300720c */ /* 0x000fe40003fc6270 */
[----:B------:R-:W-:Y:S02]  /*4b30*/  ISETP.GE.AND P4, PT, R9, R2, PT ;  /* 0x000000020900720c */ /* 0x000fe40003f86270 */
[----:B------:R-:W-:Y:S02]  /*4b40*/  FSEL R224, R224, -INF , !P5 ;  /* 0xff800000e0e07808 */ /* 0x000fe40006800000 */
[----:B------:R-:W-:-:S02]  /*4b50*/  LOP3.LUT R3, R3, 0x39, RZ, 0xfc, !PT ;  /* 0x0000003903037812 */ /* 0x000fc400078efcff */
        /* <DEDUP_REMOVED lines=16> */
[----:B------:R-:W1:Y:S01]  /*4c60*/  SHFL.BFLY PT, R28, R13, 0x2, 0x1f ;  /* 0x0c401f000d1c7f89 */ /* 0x000e6200000e0000 */
        /* <DEDUP_REMOVED lines=74> */
[----:B------:R-:W-:Y:S01]  /*5110*/  LDSM.16.MT88.4 R24, [R203+0x12800] ;  /* 0x01280000cb18783b */ /* 0x000fe20000004200 */
[----:B------:R-:W-:Y:S01]  /*5120*/  MUFU.EX2 R191, R191 ;  /* 0x000000bf00bf7308 */ /* 0x000fe20000000800 */
[----:B------:R-:W-:Y:S01]  /*5130*/  FFMA.FTZ R233, R178, UR4, -R177 ;  /* 0x00000004b2e97c23 */ /* 0x000fe200080108b1 */
[----:B------:R-:W-:-:S04]  /*5140*/  FADD.FTZ R196, R197, R196 ;  /* 0x000000c4c5c47221 */ /* 0x000fc80000010000 */
[----:B------:R-:W-:Y:S02]  /*5150*/  FADD.FTZ R193, R193, R196 ;  /* 0x000000c4c1c17221 */ /* 0x000fe40000010000 */
        /* <DEDUP_REMOVED lines=95> */
[C---:B--2---:R-:W-:Y:S01]  /*5750*/  HMMA.16816.F32.BF16 R116, R4.reuse, R16, R116 ;  /* 0x000000100474723c */ /* 0x044fe20000041874 */
[----:B----4-:R-:W2:Y:S07]  /*5760*/  MUFU.EX2 R203, R232 ;  /* 0x000000e800cb7308 */ /* 0x010eae0000000800 */
        /* <DEDUP_REMOVED lines=30> */
[----:B------:R-:W-:-:S04]  /*5950*/  FADD.FTZ R204, R204, R203 ;  /* 0x000000cbcccc7221 */ /* 0x000fc80000010000 */
[----:B-1----:R-:W-:Y:S01]  /*5960*/  HMMA.16816.F32.BF16 R152, R4, R8, R152 ;  /* 0x000000080498723c */ /* 0x002fe20000041898 */
[----:B------:R-:W-:-:S04]  /*5970*/  FADD.FTZ R205, R205, R204 ;  /* 0x000000cccdcd7221 */ /* 0x000fc80000010000 */
[----:B------:R-:W-:-:S03]  /*5980*/  FADD.FTZ R206, R206, R205 ;  /* 0x000000cdcece7221 */ /* 0x000fc60000010000 */
        /* <DEDUP_REMOVED lines=23> */
[C---:B------:R-:W-:Y:S08]  /*5b00*/  HMMA.16816.F32.BF16 R84, R4.reuse, R12, R84 ;  /* 0x0000000c0454723c */ /* 0x040ff00000041854 */
[C---:B------:R-:W-:Y:S01]  /*5b10*/  HMMA.16816.F32.BF16 R88, R4.reuse, R14, R88 ;  /* 0x0000000e0458723c */ /* 0x040fe20000041858 */
[----:B------:R-:W1:Y:S07]  /*5b20*/  LDSM.16.MT88.4 R12, [R176+0x11800] ;  /* 0x01180000b00c783b */ /* 0x000e6e0000004200 */
[C---:B--2---:R-:W-:Y:S08]  /*5b30*/  HMMA.16816.F32.BF16 R116, R4.reuse, R16, R116 ;  /* 0x000000100474723c */ /* 0x044ff00000041874 */
[C---:B------:R-:W-:Y:S01]  /*5b40*/  HMMA.16816.F32.BF16 R120, R4.reuse, R18, R120 ;  /* 0x000000120478723c */ /* 0x040fe20000041878 */
[----:B------:R-:W2:Y:S07]  /*5b50*/  LDSM.16.MT88.4 R16, [R176+0x17800] ;  /* 0x01780000b010783b */ /* 0x000eae0000004200 */
[----:B------:R-:W-:Y:S01]  /*5b60*/  HMMA.16816.F32.BF16 R108, R4, R168, R108 ;  /* 0x000000a8046c723c */ /* 0x000fe2000004186c */
[--C-:B------:R-:W-:Y:S01]  /*5b70*/  FFMA.FTZ R168, R224, UR4, -R179.reuse ;  /* 0x00000004e0a87c23 */ /* 0x100fe200080108b3 */
[----:B------:R-:W-:-:S05]  /*5b80*/  FFMA.FTZ R169, R222, UR4, -R179 ;  /* 0x00000004dea97c23 */ /* 0x000fca00080108b3 */
[----:B------:R-:W-:Y:S01]  /*5b90*/  MUFU.EX2 R168, R168 ;  /* 0x000000a800a87308 */ /* 0x000fe20000000800 */
[----:B------:R-:W-:Y:S01]  /*5ba0*/  HMMA.16816.F32.BF16 R112, R4, R170, R112 ;  /* 0x000000aa0470723c */ /* 0x000fe20000041870 */
[----:B------:R-:W-:Y:S01]  /*5bb0*/  FFMA.FTZ R171, R220, UR4, -R179 ;  /* 0x00000004dcab7c23 */ /* 0x000fe200080108b3 */
[----:B------:R-:W-:-:S05]  /*5bc0*/  IMAD.MOV.U32 R170, RZ, RZ, 0x20 ;  /* 0x00000020ffaa7424 */ /* 0x000fca00078e00ff */
[----:B------:R-:W1:Y:S01]  /*5bd0*/  MUFU.EX2 R169, R169 ;  /* 0x000000a900a97308 */ /* 0x000e620000000800 */
[----:B------:R-:W-:Y:S01]  /*5be0*/  HMMA.16816.F32.BF16 R76, R4, R172, R76 ;  /* 0x000000ac044c723c */ /* 0x000fe2000004184c */
[----:B----4-:R-:W-:-:S05]  /*5bf0*/  SEL R209, R170, 0xffffffe0, !P2 ;  /* 0xffffffe0aad17807 */ /* 0x010fca0005000000 */
[----:B------:R-:W-:Y:S01]  /*5c00*/  IMAD.IADD R211, R209, 0x1, R198 ;  /* 0x00000001d1d37824 */ /* 0x000fe200078e02c6 */
[----:B------:R-:W4:Y:S01]  /*5c10*/  MUFU.EX2 R171, R171 ;  /* 0x000000ab00ab7308 */ /* 0x000f220000000800 */
[C---:B------:R-:W-:Y:S01]  /*5c20*/  HMMA.16816.F32.BF16 R80, R4.reuse, R174, R80 ;  /* 0x000000ae0450723c */ /* 0x040fe20000041850 */
[----:B------:R-:W-:Y:S07]  /*5c30*/  LDSM.16.MT88.4 R172, [R198+0x15800] ;  /* 0x01580000c6ac783b */ /* 0x000fee0000004200 */
[C---:B------:R-:W-:Y:S08]  /*5c40*/  HMMA.16816.F32.BF16 R160, R4.reuse, R32, R160 ;  /* 0x0000002004a0723c */ /* 0x040ff000000418a0 */
        /* <DEDUP_REMOVED lines=9> */
[C---:B-----5:R-:W-:Y:S08]  /*5ce0*/  HMMA.16816.F32.BF16 R124, R4.reuse, R24, R124 ;  /* 0x00000018047c723c */ /* 0x060ff0000004187c */
[----:B------:R-:W-:Y:S01]  /*5cf0*/  HMMA.16816.F32.BF16 R128, R4, R26, R128 ;  /* 0x0000001a0480723c */ /* 0x000fe20000041880 */
[----:B-1----:R-:W-:Y:S01]  /*5d00*/  F2FP.BF16.F32.PACK_AB R4, R169, R168 ;  /* 0x000000a8a904723e */ /* 0x002fe200000010ff */
[----:B------:R-:W-:Y:S01]  /*5d10*/  LDSM.16.MT88.4 R24, [R218+0x13800] ;  /* 0x01380000da18783b */ /* 0x000fe20000004200 */
[----:B------:R-:W-:Y:S01]  /*5d20*/  F2FP.BF16.F32.PACK_AB R5, R210, R207 ;  /* 0x000000cfd205723e */ /* 0x000fe200000010ff */
[----:B------:R-:W-:Y:S01]  /*5d30*/  FADD.FTZ R207, R207, R206 ;  /* 0x000000cecfcf7221 */ /* 0x000fe20000010000 */
[----:B----4-:R-:W-:-:S02]  /*5d40*/  F2FP.BF16.F32.PACK_AB R6, R214, R171 ;  /* 0x000000abd606723e */ /* 0x010fc400000010ff */
[----:B------:R-:W-:Y:S01]  /*5d50*/  F2FP.BF16.F32.PACK_AB R7, R233, R208 ;  /* 0x000000d0e907723e */ /* 0x000fe200000010ff */
[----:B------:R-:W-:-:S04]  /*5d60*/  FADD.FTZ R207, R210, R207 ;  /* 0x000000cfd2cf7221 */ /* 0x000fc80000010000 */
[----:B------:R-:W-:Y:S02]  /*5d70*/  FADD.FTZ R208, R208, R207 ;  /* 0x000000cfd0d07221 */ /* 0x000fe40000010000 */
[----:B------:R-:W-:Y:S02]  /*5d80*/  HMMA.16816.F32.BF16 R76, R4, R8, R76 ;  /* 0x00000008044c723c */ /* 0x000fe4000004184c */
[----:B------:R-:W-:-:S06]  /*5d90*/  FADD.FTZ R233, R233, R208 ;  /* 0x000000d0e9e97221 */ /* 0x000fcc0000010000 */
[C---:B------:R-:W-:Y:S01]  /*5da0*/  HMMA.16816.F32.BF16 R80, R4.reuse, R10, R80 ;  /* 0x0000000a0450723c */ /* 0x040fe20000041850 */
[----:B------:R-:W1:Y:S07]  /*5db0*/  LDSM.16.MT88.4 R8, [R218+0x11800] ;  /* 0x01180000da08783b */ /* 0x000e6e0000004200 */
[C---:B------:R-:W-:Y:S08]  /*5dc0*/  HMMA.16816.F32.BF16 R152, R4.reuse, R12, R152 ;  /* 0x0000000c0498723c */ /* 0x040ff00000041898 */
        /* <DEDUP_REMOVED lines=110> */
.L_x_3006:
[----:B------:R-:W-:Y:S01]  /*64b0*/  UMOV UR6, URZ ;  /* 0x000000ff00067c82 */ /* 0x000fe20008000000 */
[----:B------:R-:W-:Y:S01]  /*64c0*/  USHF.L.U32 UR8, UR8, 0x6, URZ ;  /* 0x0000000608087899 */ /* 0x000fe200080006ff */
[----:B------:R-:W-:-:S05]  /*64d0*/  IADD3 R5, P1, PT, RZ, -UR6, RZ ;  /* 0x80000006ff057c10 */ /* 0x000fca000ff3e0ff */
[----:B------:R-:W-:-:S05]  /*64e0*/  IMAD.X R4, RZ, RZ, ~UR8, P1 ;  /* 0x80000008ff047e24 */ /* 0x000fca00088e06ff */
[----:B------:R-:W-:-:S04]  /*64f0*/  SHF.R.S64 R5, R5, 0x1f, R4 ;  /* 0x0000001f05057819 */ /* 0x000fc80000001004 */
[----:B------:R-:W-:-:S04]  /*6500*/  IADD3 R230, P1, PT, R5, R230, RZ ;  /* 0x000000e605e67210 */ /* 0x000fc80007f3e0ff */
[----:B------:R-:W-:-:S09]  /*6510*/  LEA.HI.X.SX32 R231, R4, R231, 0x1, P1 ;  /* 0x000000e704e77211 */ /* 0x000fd200008f0eff */
.L_x_3007:
        /* <DEDUP_REMOVED lines=12> */
[----:B------:R-:W-:Y:S01]  /*65e0*/  LEA R166, R180, UR5, 0x1 ;  /* 0x00000005b4a67c11 */ /* 0x000fe2000f8e08ff */
[----:B------:R-:W-:Y:S01]  /*65f0*/  VIADD R168, R171, UR5 ;  /* 0x00000005aba87c36 */ /* 0x000fe20008000000 */
        /* <DEDUP_REMOVED lines=8> */
[----:B------:R-:W-:Y:S01]  /*6680*/  LOP3.LUT R181, R216, 0x200, R181, 0xf8, !PT ;  /* 0x00000200d8b57812 */ /* 0x000fe200078ef8b5 */
[--C-:B------:R-:W-:Y:S01]  /*6690*/  IMAD.IADD R169, R209, 0x1, R168.reuse ;  /* 0x00000001d1a97824 */ /* 0x100fe200078e02a8 */
[----:B------:R-:W-:Y:S01]  /*66a0*/  IADD3 R6, P1, PT, R230, UR8, RZ ;  /* 0x00000008e6067c10 */ /* 0x000fe2000ff3e0ff */
[----:B------:R-:W-:Y:S01]  /*66b0*/  LDGSTS.E.BYPASS.LTC128B.128 [R166+0x12000], desc[UR22][R230.64+0x80] ;  /* 0x12000080e6a67fae */ /* 0x000fe2000b981a16 */
[----:B------:R-:W-:Y:S01]  /*66c0*/  LOP3.LUT R4, R181, R4, R5, 0xf6, !PT ;  /* 0x00000004b5047212 */ /* 0x000fe200078ef605 */
[----:B------:R-:W-:Y:S01]  /*66d0*/  IMAD.IADD R168, R167, 0x1, R168 ;  /* 0x00000001a7a87824 */ /* 0x000fe200078e02a8 */
[----:B------:R-:W-:Y:S01]  /*66e0*/  IADD3.X R7, PT, PT, R231, UR7, RZ, P1, !PT ;  /* 0x00000007e7077c10 */ /* 0x000fe20008ffe4ff */
[----:B------:R-:W-:Y:S01]  /*66f0*/  LDGSTS.E.BYPASS.LTC128B.128 [R166+0x14000], desc[UR22][R230.64+0x100] ;  /* 0x14000100e6a67fae */ /* 0x000fe2000b981a16 */
[----:B------:R-:W-:Y:S01]  /*6700*/  IADD3 R8, P1, PT, R6, UR8, RZ ;  /* 0x0000000806087c10 */ /* 0x000fe2000ff3e0ff */
[----:B------:R-:W1:Y:S01]  /*6710*/  LDCU UR6, c[0x0][0x50c] ;  /* 0x0000a180ff0677ac */ /* 0x000e620008000800 */
[----:B------:R-:W-:Y:S01]  /*6720*/  LEA R226, R4, UR5, 0x1 ;  /* 0x0000000504e27c11 */ /* 0x000fe2000f8e08ff */
[----:B------:R-:W-:Y:S01]  /*6730*/  LDGSTS.E.BYPASS.LTC128B.128 [R166+0x16000], desc[UR22][R230.64+0x180] ;  /* 0x16000180e6a67fae */ /* 0x000fe2000b981a16 */
[----:B------:R-:W-:-:S02]  /*6740*/  IADD3.X R9, PT, PT, R7, UR7, RZ, P1, !PT ;  /* 0x0000000707097c10 */ /* 0x000fc40008ffe4ff */
[----:B------:R-:W-:Y:S01]  /*6750*/  IADD3 R16, P1, PT, R8, UR8, RZ ;  /* 0x0000000808107c10 */ /* 0x000fe2000ff3e0ff */
[----:B------:R-:W-:Y:S01]  /*6760*/  LDGSTS.E.BYPASS.LTC128B.128 [R166+0x10800], desc[UR22][R6.64] ;  /* 0x1080000006a67fae */ /* 0x000fe2000b981a16 */
[--C-:B------:R-:W-:Y:S02]  /*6770*/  IMAD.IADD R225, R209, 0x1, R226.reuse ;  /* 0x00000001d1e17824 */ /* 0x100fe400078e02e2 */
[----:B------:R-:W-:Y:S01]  /*6780*/  IADD3.X R17, PT, PT, R9, UR7, RZ, P1, !PT ;  /* 0x0000000709117c10 */ /* 0x000fe20008ffe4ff */
        /* <DEDUP_REMOVED lines=9> */
[----:B------:R2:W-:Y:S04]  /*6820*/  LDGSTS.E.BYPASS.LTC128B.128 [R166+0x17000], desc[UR22][R8.64+0x180] ;  /* 0x1700018008a67fae */ /* 0x0005e8000b981a16 */
        /* <DEDUP_REMOVED lines=13> */
[----:B---3--:R-:W3:Y:S04]  /*6900*/  LDSM.16.M88.4 R16, [R169+0x9800] ;  /* 0x00980000a910783b */ /* 0x008ee80000000200 */
[----:B------:R-:W-:Y:S01]  /*6910*/  LDSM.16.M88.4 R212, [R224] ;  /* 0x00000000e0d4783b */ /* 0x000fe20000000200 */
[C---:B----4-:R-:W-:Y:S03]  /*6920*/  HMMA.16816.F32.BF16 R176, R200.reuse, R172, RZ ;  /* 0x000000acc8b0723c */ /* 0x050fe600000418ff */
[----:B------:R-:W-:Y:S04]  /*6930*/  LDSM.16.M88.4 R220, [R168+0x9000] ;  /* 0x00900000a8dc783b */ /* 0x000fe80000000200 */
[----:B------:R-:W-:Y:S01]  /*6940*/  LDSM.16.M88.4 R208, [R168+0x9800] ;  /* 0x00980000a8d0783b */ /* 0x000fe20000000200 */
[C---:B------:R-:W-:Y:S03]  /*6950*/  HMMA.16816.F32.BF16 R172, R200.reuse, R174, RZ ;  /* 0x000000aec8ac723c */ /* 0x040fe600000418ff */
[----:B------:R-:W-:Y:S04]  /*6960*/  LDSM.16.M88.4 R196, [R218] ;  /* 0x00000000dac4783b */ /* 0x000fe80000000200 */
[----:B------:R-:W-:Y:S01]  /*6970*/  LDSM.16.M88.4 R192, [R167+0x8000] ;  /* 0x00800000a7c0783b */ /* 0x000fe20000000200 */
[C---:B-----5:R-:W-:Y:S03]  /*6980*/  HMMA.16816.F32.BF16 R32, R200.reuse, R28, RZ ;  /* 0x0000001cc820723c */ /* 0x060fe600000418ff */
[----:B------:R-:W-:Y:S04]  /*6990*/  LDSM.16.M88.4 R188, [R167+0x8800] ;  /* 0x00880000a7bc783b */ /* 0x000fe80000000200 */
[----:B------:R-:W0:Y:S01]  /*69a0*/  LDGDEPBAR ;  /* 0x00000000000079af */ /* 0x000e220000000000 */
[C---:B-1----:R-:W-:Y:S08]  /*69b0*/  HMMA.16816.F32.BF16 R24, R200.reuse, R20, RZ ;  /* 0x00000014c818723c */ /* 0x042ff000000418ff */
[C---:B------:R-:W-:Y:S08]  /*69c0*/  HMMA.16816.F32.BF16 R28, R200.reuse, R30, RZ ;  /* 0x0000001ec81c723c */ /* 0x040ff000000418ff */
[C---:B------:R-:W-:Y:S08]  /*69d0*/  HMMA.16816.F32.BF16 R20, R200.reuse, R22, RZ ;  /* 0x00000016c814723c */ /* 0x040ff000000418ff */
[C---:B--2---:R-:W-:Y:S08]  /*69e0*/  HMMA.16816.F32.BF16 R204, R200.reuse, R8, RZ ;  /* 0x00000008c8cc723c */ /* 0x044ff000000418ff */
[----:B------:R-:W-:Y:S01]  /*69f0*/  HMMA.16816.F32.BF16 R200, R200, R10, RZ ;  /* 0x0000000ac8c8723c */ /* 0x000fe200000418ff */
[----:B------:R-:W1:Y:S07]  /*6a00*/  LDSM.16.M88.4 R8, [R168+0x8000] ;  /* 0x00800000a808783b */ /* 0x000e6e0000000200 */
[C---:B------:R-:W-:Y:S08]  /*6a10*/  HMMA.16816.F32.BF16 R176, R12.reuse, R4, R176 ;  /* 0x000000040cb0723c */ /* 0x040ff000000418b0 */
[C---:B------:R-:W-:Y:S01]  /*6a20*/  HMMA.16816.F32.BF16 R172, R12.reuse, R6, R172 ;  /* 0x000000060cac723c */ /* 0x040fe200000418ac */
[----:B------:R-:W2:Y:S07]  /*6a30*/  LDSM.16.M88.4 R4, [R168+0x8800] ;  /* 0x00880000a804783b */ /* 0x000eae0000000200 */
[C---:B------:R-:W-:Y:S08]  /*6a40*/  HMMA.16816.F32.BF16 R32, R12.reuse, R184, R32 ;  /* 0x000000b80c20723c */ /* 0x040ff00000041820 */
[C---:B------:R-:W-:Y:S01]  /*6a50*/  HMMA.16816.F32.BF16 R28, R12.reuse, R186, R28 ;  /* 0x000000ba0c1c723c */ /* 0x040fe2000004181c */
[----:B------:R-:W4:Y:S07]  /*6a60*/  LDSM.16.M88.4 R184, [R167+0x9000] ;  /* 0x00900000a7b8783b */ /* 0x000f2e0000000200 */
[C---:B------:R-:W-:Y:S08]  /*6a70*/  HMMA.16816.F32.BF16 R24, R12.reuse, R180, R24 ;  /* 0x000000b40c18723c */ /* 0x040ff00000041818 */
[C---:B------:R-:W-:Y:S01]  /*6a80*/  HMMA.16816.F32.BF16 R20, R12.reuse, R182, R20 ;  /* 0x000000b60c14723c */ /* 0x040fe20000041814 */
[----:B------:R-:W-:Y:S07]  /*6a90*/  LDSM.16.M88.4 R180, [R167+0x9800] ;  /* 0x00980000a7b4783b */ /* 0x000fee0000000200 */
[C---:B---3--:R-:W-:Y:S08]  /*6aa0*/  HMMA.16816.F32.BF16 R204, R12.reuse, R16, R204 ;  /* 0x000000100ccc723c */ /* 0x048ff000000418cc */
[----:B------:R-:W-:Y:S01]  /*6ab0*/  HMMA.16816.F32.BF16 R200, R12, R18, R200 ;  /* 0x000000120cc8723c */ /* 0x000fe200000418c8 */
[----:B------:R-:W-:Y:S04]  /*6ac0*/  LDSM.16.M88.4 R16, [R226+0x2000] ;  /* 0x00200000e210783b */ /* 0x000fe80000000200 */
[----:B------:R-:W-:Y:S03]  /*6ad0*/  LDSM.16.M88.4 R12, [R171+UR5+0xa000] ;  /* 0x00a00005ab0c783b */ /* 0x000fe60008000200 */
[C---:B-1----:R-:W-:Y:S08]  /*6ae0*/  HMMA.16816.F32.BF16 R176, R212.reuse, R8, R176 ;  /* 0x00000008d4b0723c */ /* 0x042ff000000418b0 */
[C---:B------:R-:W-:Y:S01]  /*6af0*/  HMMA.16816.F32.BF16 R172, R212.reuse, R10, R172 ;  /* 0x0000000ad4ac723c */ /* 0x040fe200000418ac */
[----:B------:R-:W1:Y:S07]  /*6b00*/  LDSM.16.M88.4 R8, [R171+UR5+0xa800] ;  /* 0x00a80005ab08783b */ /* 0x000e6e0008000200 */
[C---:B--2---:R-:W-:Y:S08]  /*6b10*/  HMMA.16816.F32.BF16 R32, R212.reuse, R4, R32 ;  /* 0x00000004d420723c */ /* 0x044ff00000041820 */
[C---:B------:R-:W-:Y:S01]  /*6b20*/  HMMA.16816.F32.BF16 R28, R212.reuse, R6, R28 ;  /* 0x00000006d41c723c */ /* 0x040fe2000004181c */
[----:B------:R-:W2:Y:S07]  /*6b30*/  LDSM.16.M88.4 R4, [R171+UR5+0xb000] ;  /* 0x00b00005ab04783b */ /* 0x000eae0008000200 */
[C---:B------:R-:W-:Y:S08]  /*6b40*/  HMMA.16816.F32.BF16 R24, R212.reuse, R220, R24 ;  /* 0x000000dcd418723c */ /* 0x040ff00000041818 */
[C---:B------:R-:W-:Y:S08]  /*6b50*/  HMMA.16816.F32.BF16 R20, R212.reuse, R222, R20 ;  /* 0x000000ded414723c */ /* 0x040ff00000041814 */
[C---:B------:R-:W-:Y:S08]  /*6b60*/  HMMA.16816.F32.BF16 R204, R212.reuse, R208, R204 ;  /* 0x000000d0d4cc723c */ /* 0x040ff000000418cc */
[----:B------:R-:W-:Y:S01]  /*6b70*/  HMMA.16816.F32.BF16 R200, R212, R210, R200 ;  /* 0x000000d2d4c8723c */ /* 0x000fe200000418c8 */
[----:B------:R-:W3:Y:S07]  /*6b80*/  LDSM.16.M88.4 R208, [R171+UR5+0xb800] ;  /* 0x00b80005abd0783b */ /* 0x000eee0008000200 */
[C---:B------:R-:W-:Y:S08]  /*6b90*/  HMMA.16816.F32.BF16 R176, R196.reuse, R192, R176 ;  /* 0x000000c0c4b0723c */ /* 0x040ff000000418b0 */
[C---:B------:R-:W-:Y:S08]  /*6ba0*/  HMMA.16816.F32.BF16 R172, R196.reuse, R194, R172 ;  /* 0x000000c2c4ac723c */ /* 0x040ff000000418ac */
[C---:B------:R-:W-:Y:S08]  /*6bb0*/  HMMA.16816.F32.BF16 R32, R196.reuse, R188, R32 ;  /* 0x000000bcc420723c */ /* 0x040ff00000041820 */
[C---:B------:R-:W-:Y:S01]  /*6bc0*/  HMMA.16816.F32.BF16 R28, R196.reuse, R190, R28 ;  /* 0x000000bec41c723c */ /* 0x040fe2000004181c */
[----:B------:R-:W-:Y:S07]  /*6bd0*/  LDSM.16.M88.4 R188, [R225+0x2000] ;  /* 0x00200000e1bc783b */ /* 0x000fee0000000200 */
[C---:B----4-:R-:W-:Y:S01]  /*6be0*/  HMMA.16816.F32.BF16 R192, R196.reuse, R184, R24 ;  /* 0x000000b8c4c0723c */ /* 0x050fe20000041818 */
[----:B------:R-:W4:Y:S07]  /*6bf0*/  LDSM.16.M88.4 R24, [R169+0xa000] ;  /* 0x00a00000a918783b */ /* 0x000f2e0000000200 */
[----:B------:R-:W-:Y:S08]  /*6c00*/  HMMA.16816.F32.BF16 R20, R196, R186, R20 ;  /* 0x000000bac414723c */ /* 0x000ff00000041814 */
[C---:B-1----:R-:W-:Y:S08]  /*6c10*/  HMMA.16816.F32.BF16 R32, R16.reuse, R8, R32 ;  /* 0x000000081020723c */ /* 0x042ff00000041820 */
[----:B------:R-:W-:Y:S01]  /*6c20*/  HMMA.16816.F32.BF16 R28, R16, R10, R28 ;  /* 0x0000000a101c723c */ /* 0x000fe2000004181c */
[----:B------:R-:W1:Y:S07]  /*6c30*/  LDSM.16.M88.4 R8, [R169+0xb000] ;  /* 0x00b00000a908783b */ /* 0x000e6e0000000200 */
[C---:B------:R-:W-:Y:S08]  /*6c40*/  HMMA.16816.F32.BF16 R204, R196.reuse, R180, R204 ;  /* 0x000000b4c4cc723c */ /* 0x040ff000000418cc */
[----:B------:R-:W-:Y:S01]  /*6c50*/  HMMA.16816.F32.BF16 R200, R196, R182, R200 ;  /* 0x000000b6c4c8723c */ /* 0x000fe200000418c8 */
[----:B------:R-:W-:Y:S07]  /*6c60*/  LDSM.16.M88.4 R180, [R169+0xb800] ;  /* 0x00b80000a9b4783b */ /* 0x000fee0000000200 */
[C---:B------:R-:W-:Y:S08]  /*6c70*/  HMMA.16816.F32.BF16 R176, R16.reuse, R12, R176 ;  /* 0x0000000c10b0723c */ /* 0x040ff000000418b0 */
[C---:B------:R-:W-:Y:S01]  /*6c80*/  HMMA.16816.F32.BF16 R172, R16.reuse, R14, R172 ;  /* 0x0000000e10ac723c */ /* 0x040fe200000418ac */
[----:B------:R-:W5:Y:S07]  /*6c90*/  LDSM.16.M88.4 R12, [R169+0xa800] ;  /* 0x00a80000a90c783b */ /* 0x000f6e0000000200 */
[C---:B--2---:R-:W-:Y:S08]  /*6ca0*/  HMMA.16816.F32.BF16 R192, R16.reuse, R4, R192 ;  /* 0x0000000410c0723c */ /* 0x044ff000000418c0 */
[C---:B------:R-:W-:Y:S01]  /*6cb0*/  HMMA.16816.F32.BF16 R184, R16.reuse, R6, R20 ;  /* 0x0000000610b8723c */ /* 0x040fe20000041814 */
[----:B------:R-:W-:Y:S04]  /*6cc0*/  LDSM.16.M88.4 R20, [R224+0x2000] ;  /* 0x00200000e014783b */ /* 0x000fe80000000200 */
[----:B------:R-:W2:Y:S03]  /*6cd0*/  LDSM.16.M88.4 R4, [R168+0xa000] ;  /* 0x00a00000a804783b */ /* 0x000ea60000000200 */
[C---:B---3--:R-:W-:Y:S08]  /*6ce0*/  HMMA.16816.F32.BF16 R204, R16.reuse, R208, R204 ;  /* 0x000000d010cc723c */ /* 0x048ff000000418cc */
[----:B------:R-:W-:Y:S01]  /*6cf0*/  HMMA.16816.F32.BF16 R200, R16, R210, R200 ;  /* 0x000000d210c8723c */ /* 0x000fe200000418c8 */
[----:B------:R-:W3:Y:S07]  /*6d00*/  LDSM.16.M88.4 R16, [R168+0xa800] ;  /* 0x00a80000a810783b */ /* 0x000eee0000000200 */
[C---:B----4-:R-:W-:Y:S08]  /*6d10*/  HMMA.16816.F32.BF16 R176, R188.reuse, R24, R176 ;  /* 0x00000018bcb0723c */ /* 0x050ff000000418b0 */
[C---:B------:R-:W-:Y:S01]  /*6d20*/  HMMA.16816.F32.BF16 R172, R188.reuse, R26, R172 ;  /* 0x0000001abcac723c */ /* 0x040fe200000418ac */
[----:B------:R-:W4:Y:S07]  /*6d30*/  LDSM.16.M88.4 R24, [R168+0xb000] ;  /* 0x00b00000a818783b */ /* 0x000f2e0000000200 */
[C---:B-1----:R-:W-:Y:S08]  /*6d40*/  HMMA.16816.F32.BF16 R192, R188.reuse, R8, R192 ;  /* 0x00000008bcc0723c */ /* 0x042ff000000418c0 */
[C---:B------:R-:W-:Y:S01]  /*6d50*/  HMMA.16816.F32.BF16 R184, R188.reuse, R10, R184 ;  /* 0x0000000abcb8723c */ /* 0x040fe200000418b8 */
[----:B------:R-:W1:Y:S07]  /*6d60*/  LDSM.16.M88.4 R8, [R168+0xb800] ;  /* 0x00b80000a808783b */ /* 0x000e6e0000000200 */
[C---:B-----5:R-:W-:Y:S08]  /*6d70*/  HMMA.16816.F32.BF16 R32, R188.reuse, R12, R32 ;  /* 0x0000000cbc20723c */ /* 0x060ff00000041820 */
        /* <DEDUP_REMOVED lines=14> */
[----:B------:R-:W-:Y:S04]  /*6e60*/  LDSM.16.M88.4 R184, [R226+0x4000] ;  /* 0x00400000e2b8783b */ /* 0x000fe80000000200 */
[----:B------:R-:W-:Y:S03]  /*6e70*/  LDSM.16.M88.4 R24, [R171+UR5+0xc000] ;  /* 0x00c00005ab18783b */ /* 0x000fe60008000200 */
[C---:B-1----:R-:W-:Y:S01]  /*6e80*/  HMMA.16816.F32.BF16 R208, R20.reuse, R8, R204 ;  /* 0x0000000814d0723c */ /* 0x042fe200000418cc */
[----:B------:R-:W-:Y:S07]  /*6e90*/  LDSM.16.M88.4 R204, [R171+UR5+0xc800] ;  /* 0x00c80005abcc783b */ /* 0x000fee0008000200 */
[----:B------:R-:W-:Y:S01]  /*6ea0*/  HMMA.16816.F32.BF16 R200, R20, R10, R200 ;  /* 0x0000000a14c8723c */ /* 0x000fe200000418c8 */
[----:B------:R-:W1:Y:S04]  /*6eb0*/  LDSM.16.M88.4 R8, [R171+UR5+0xd000] ;  /* 0x00d00005ab08783b */ /* 0x000e680008000200 */
[----:B------:R-:W-:Y:S03]  /*6ec0*/  LDSM.16.M88.4 R20, [R169+0xc800] ;  /* 0x00c80000a914783b */ /* 0x000fe60000000200 */
        /* <DEDUP_REMOVED lines=20> */
[----:B------:R-:W2:Y:S07]  /*7010*/  LDSM.16.M88.4 R4, [R168+0xc000] ;  /* 0x00c00000a804783b */ /* 0x000eae0000000200 */
        /* <DEDUP_REMOVED lines=10> */
[C---:B----4-:R-:W-:Y:S08]  /*70c0*/  HMMA.16816.F32.BF16 R192, R16.reuse, R24, R192 ;  /* 0x0000001810c0723c */ /* 0x050ff000000418c0 */
[----:B------:R-:W-:Y:S01]  /*70d0*/  HMMA.16816.F32.BF16 R196, R16, R26, R196 ;  /* 0x0000001a10c4723c */ /* 0x000fe200000418c4 */
[----:B------:R-:W4:Y:S07]  /*70e0*/  LDSM.16.M88.4 R24, [R167+0xc000] ;  /* 0x00c00000a718783b */ /* 0x000f2e0000000200 */
[C---:B--2---:R-:W-:Y:S08]  /*70f0*/  HMMA.16816.F32.BF16 R176, R180.reuse, R4, R176 ;  /* 0x00000004b4b0723c */ /* 0x044ff000000418b0 */
[----:B------:R-:W-:Y:S01]  /*7100*/  HMMA.16816.F32.BF16 R172, R180, R6, R172 ;  /* 0x00000006b4ac723c */ /* 0x000fe200000418ac */
[----:B------:R-:W2:Y:S07]  /*7110*/  LDSM.16.M88.4 R4, [R167+0xc800] ;  /* 0x00c80000a704783b */ /* 0x000eae0000000200 */
[----:B------:R-:W-:Y:S01]  /*7120*/  HMMA.16816.F32.BF16 R28, R16, R22, R28 ;  /* 0x00000016101c723c */ /* 0x000fe2000004181c */
[----:B------:R-:W5:Y:S04]  /*7130*/  LDSM.16.M88.4 R20, [R168+0xd000] ;  /* 0x00d00000a814783b */ /* 0x000f680000000200 */
[----:B------:R-:W-:Y:S03]  /*7140*/  LDSM.16.M88.4 R16, [R171+UR5+0xe000] ;  /* 0x00e00005ab10783b */ /* 0x000fe60008000200 */
[C---:B---3--:R-:W-:Y:S01]  /*7150*/  HMMA.16816.F32.BF16 R188, R180.reuse, R12, R32 ;  /* 0x0000000cb4bc723c */ /* 0x048fe20000041820 */
[----:B------:R-:W3:Y:S07]  /*7160*/  LDSM.16.M88.4 R32, [R226+0x6000] ;  /* 0x00600000e220783b */ /* 0x000eee0000000200 */
[C---:B-1----:R-:W-:Y:S08]  /*7170*/  HMMA.16816.F32.BF16 R208, R180.reuse, R8, R208 ;  /* 0x00000008b4d0723c */ /* 0x042ff000000418d0 */
[C---:B------:R-:W-:Y:S01]  /*7180*/  HMMA.16816.F32.BF16 R28, R180.reuse, R14, R28 ;  /* 0x0000000eb41c723c */ /* 0x040fe2000004181c */
[----:B------:R-:W-:Y:S07]  /*7190*/  LDSM.16.M88.4 R12, [R167+0xd000] ;  /* 0x00d00000a70c783b */ /* 0x000fee0000000200 */
[----:B------:R-:W-:Y:S01]  /*71a0*/  HMMA.16816.F32.BF16 R200, R180, R10, R200 ;  /* 0x0000000ab4c8723c */ /* 0x000fe200000418c8 */
[----:B------:R-:W1:Y:S07]  /*71b0*/  LDSM.16.M88.4 R8, [R167+0xd800] ;  /* 0x00d80000a708783b */ /* 0x000e6e0000000200 */
[C---:B----4-:R-:W-:Y:S01]  /*71c0*/  HMMA.16816.F32.BF16 R204, R184.reuse, R24, R176 ;  /* 0x00000018b8cc723c */ /* 0x050fe200000418b0 */
[----:B------:R-:W-:Y:S07]  /*71d0*/  LDSM.16.M88.4 R176, [R225+0x6000] ;  /* 0x00600000e1b0783b */ /* 0x000fee0000000200 */
[C---:B------:R-:W-:Y:S01]  /*71e0*/  HMMA.16816.F32.BF16 R172, R184.reuse, R26, R172 ;  /* 0x0000001ab8ac723c */ /* 0x040fe200000418ac */
[----:B------:R-:W-:Y:S07]  /*71f0*/  LDSM.16.M88.4 R24, [R168+0xe000] ;  /* 0x00e00000a818783b */ /* 0x000fee0000000200 */
[C---:B--2---:R-:W-:Y:S08]  /*7200*/  HMMA.16816.F32.BF16 R188, R184.reuse, R4, R188 ;  /* 0x00000004b8bc723c */ /* 0x044ff000000418bc */
[----:B------:R-:W-:Y:S01]  /*7210*/  HMMA.16816.F32.BF16 R28, R184, R6, R28 ;  /* 0x00000006b81c723c */ /* 0x000fe2000004181c */
[----:B------:R-:W2:Y:S07]  /*7220*/  LDSM.16.M88.4 R4, [R171+UR5+0xe800] ;  /* 0x00e80005ab04783b */ /* 0x000eae0008000200 */
[C---:B-----5:R-:W-:Y:S08]  /*7230*/  HMMA.16816.F32.BF16 R192, R180.reuse, R20, R192 ;  /* 0x00000014b4c0723c */ /* 0x060ff000000418c0 */
[----:B------:R-:W-:Y:S01]  /*7240*/  HMMA.16816.F32.BF16 R196, R180, R22, R196 ;  /* 0x00000016b4c4723c */ /* 0x000fe200000418c4 */
[----:B------:R-:W4:Y:S04]  /*7250*/  LDSM.16.M88.4 R20, [R169+0xe000] ;  /* 0x00e00000a914783b */ /* 0x000f280000000200 */
[----:B------:R-:W-:Y:S03]  /*7260*/  LDSM.16.M88.4 R180, [R224+0x6000] ;  /* 0x00600000e0b4783b */ /* 0x000fe60000000200 */
[C---:B---3--:R-:W-:Y:S08]  /*7270*/  HMMA.16816.F32.BF16 R204, R32.reuse, R16, R204 ;  /* 0x0000001020cc723c */ /* 0x048ff000000418cc */
[----:B------:R-:W-:Y:S01]  /*7280*/  HMMA.16816.F32.BF16 R172, R32, R18, R172 ;  /* 0x0000001220ac723c */ /* 0x000fe200000418ac */
[----:B------:R-:W3:Y:S07]  /*7290*/  LDSM.16.M88.4 R16, [R169+0xe800] ;  /* 0x00e80000a910783b */ /* 0x000eee0000000200 */
[C---:B-1----:R-:W-:Y:S08]  /*72a0*/  HMMA.16816.F32.BF16 R208, R184.reuse, R8, R208 ;  /* 0x00000008b8d0723c */ /* 0x042ff000000418d0 */
[----:B------:R-:W-:Y:S01]  /*72b0*/  HMMA.16816.F32.BF16 R200, R184, R10, R200 ;  /* 0x0000000ab8c8723c */ /* 0x000fe200000418c8 */
[----:B------:R-:W1:Y:S07]  /*72c0*/  LDSM.16.M88.4 R8, [R168+0xe800] ;  /* 0x00e80000a808783b */ /* 0x000e6e0000000200 */
[C---:B--2---:R-:W-:Y:S08]  /*72d0*/  HMMA.16816.F32.BF16 R188, R32.reuse, R4, R188 ;  /* 0x0000000420bc723c */ /* 0x044ff000000418bc */
[----:B------:R-:W-:Y:S01]  /*72e0*/  HMMA.16816.F32.BF16 R28, R32, R6, R28 ;  /* 0x00000006201c723c */ /* 0x000fe2000004181c */
[----:B------:R-:W-:Y:S07]  /*72f0*/  LDSM.16.M88.4 R4, [R169+0xf000] ;  /* 0x00f00000a904783b */ /* 0x000fee0000000200 */
[C---:B------:R-:W-:Y:S08]  /*7300*/  HMMA.16816.F32.BF16 R192, R184.reuse, R12, R192 ;  /* 0x0000000cb8c0723c */ /* 0x040ff000000418c0 */
[----:B------:R-:W-:Y:S01]  /*7310*/  HMMA.16816.F32.BF16 R196, R184, R14, R196 ;  /* 0x0000000eb8c4723c */ /* 0x000fe200000418c4 */
[----:B------:R-:W-:Y:S07]  /*7320*/  LDSM.16.M88.4 R12, [R167+0xe000] ;  /* 0x00e00000a70c783b */ /* 0x000fee0000000200 */
[C---:B----4-:R-:W-:Y:S01]  /*7330*/  HMMA.16816.F32.BF16 R212, R176.reuse, R20, R204 ;  /* 0x00000014b0d4723c */ /* 0x050fe200000418cc */
[----:B------:R-:W2:Y:S07]  /*7340*/  LDSM.16.M88.4 R204, [R218+0x6000] ;  /* 0x00600000dacc783b */ /* 0x000eae0000000200 */
[C---:B------:R-:W-:Y:S01]  /*7350*/  HMMA.16816.F32.BF16 R172, R176.reuse, R22, R172 ;  /* 0x00000016b0ac723c */ /* 0x040fe200000418ac */
[----:B------:R-:W4:Y:S07]  /*7360*/  LDSM.16.M88.4 R20, [R171+UR5+0xf000] ;  /* 0x00f00005ab14783b */ /* 0x000f2e0008000200 */
[C---:B---3--:R-:W-:Y:S08]  /*7370*/  HMMA.16816.F32.BF16 R188, R176.reuse, R16, R188 ;  /* 0x00000010b0bc723c */ /* 0x048ff000000418bc */
[----:B------:R-:W-:Y:S01]  /*7380*/  HMMA.16816.F32.BF16 R28, R176, R18, R28 ;  /* 0x00000012b01c723c */ /* 0x000fe2000004181c */
[----:B------:R-:W-:Y:S07]  /*7390*/  LDSM.16.M88.4 R16, [R167+0xf000] ;  /* 0x00f00000a710783b */ /* 0x000fee0000000200 */
[C---:B------:R-:W-:Y:S08]  /*73a0*/  HMMA.16816.F32.BF16 R212, R180.reuse, R24, R212 ;  /* 0x00000018b4d4723c */ /* 0x040ff000000418d4 */
[C---:B------:R-:W-:Y:S01]  /*73b0*/  HMMA.16816.F32.BF16 R172, R180.reuse, R26, R172 ;  /* 0x0000001ab4ac723c */ /* 0x040fe200000418ac */
[----:B------:R-:W3:Y:S07]  /*73c0*/  LDSM.16.M88.4 R24, [R167+0xe800] ;  /* 0x00e80000a718783b */ /* 0x000eee0000000200 */
[C---:B-1----:R-:W-:Y:S08]  /*73d0*/  HMMA.16816.F32.BF16 R188, R180.reuse, R8, R188 ;  /* 0x00000008b4bc723c */ /* 0x042ff000000418bc */
[----:B------:R-:W-:Y:S01]  /*73e0*/  HMMA.16816.F32.BF16 R28, R180, R10, R28 ;  /* 0x0000000ab41c723c */ /* 0x000fe2000004181c */
[----:B------:R1:W5:Y:S07]  /*73f0*/  LDSM.16.M88.4 R8, [R171+UR5+0xf800] ;  /* 0x00f80005ab08783b */ /* 0x00036e0008000200 */
[C---:B--2---:R-:W-:Y:S08]  /*7400*/  HMMA.16816.F32.BF16 R212, R204.reuse, R12, R212 ;  /* 0x0000000cccd4723c */ /* 0x044ff000000418d4 */
[----:B------:R-:W-:Y:S01]  /*7410*/  HMMA.16816.F32.BF16 R172, R204, R14, R172 ;  /* 0x0000000eccac723c */ /* 0x000fe200000418ac */
[----:B------:R-:W2:Y:S07]  /*7420*/  LDSM.16.M88.4 R12, [R168+0xf000] ;  /* 0x00f00000a80c783b */ /* 0x000eae0000000200 */
[----:B----4-:R-:W-:Y:S03]  /*7430*/  HMMA.16816.F32.BF16 R196, R32, R22, R196 ;  /* 0x0000001620c4723c */ /* 0x010fe600000418c4 */
[----:B------:R-:W-:Y:S01]  /*7440*/  FMUL.FTZ R184, R212, UR6 ;  /* 0x00000006d4b87c20 */ /* 0x000fe20008410000 */
[----:B------:R-:W-:Y:S01]  /*7450*/  FMUL.FTZ R185, R213, UR6 ;  /* 0x00000006d5b97c20 */ /* 0x000fe20008410000 */
[----:B------:R-:W-:Y:S01]  /*7460*/  FMUL.FTZ R186, R214, UR6 ;  /* 0x00000006d6ba7c20 */ /* 0x000fe20008410000 */
[----:B------:R-:W-:-:S02]  /*7470*/  FMUL.FTZ R187, R215, UR6 ;  /* 0x00000006d7bb7c20 */ /* 0x000fc40008410000 */
[----:B------:R-:W-:Y:S01]  /*7480*/  HMMA.16816.F32.BF16 R192, R32, R20, R192 ;  /* 0x0000001420c0723c */ /* 0x000fe200000418c0 */
[----:B------:R-:W4:Y:S01]  /*7490*/  LDSM.16.M88.4 R20, [R169+0xf800] ;  /* 0x00f80000a914783b */ /* 0x000f220000000200 */
[----:B------:R-:W4:Y:S01]  /*74a0*/  MUFU.TANH R184, R184 ;  /* 0x000000b800b87308 */ /* 0x000f220000002400 */
[----:B------:R-:W-:-:S05]  /*74b0*/  FMUL.FTZ R172, R172, UR6 ;  /* 0x00000006acac7c20 */ /* 0x000fca0008410000 */
[----:B---3--:R-:W-:Y:S01]  /*74c0*/  HMMA.16816.F32.BF16 R188, R204, R24, R188 ;  /* 0x00000018ccbc723c */ /* 0x008fe200000418bc */
[----:B------:R-:W-:Y:S01]  /*74d0*/  FMUL.FTZ R24, R173, UR6 ;  /* 0x00000006ad187c20 */ /* 0x000fe20008410000 */
[----:B------:R-:W-:Y:S01]  /*74e0*/  MUFU.TANH R185, R185 ;  /* 0x000000b900b97308 */ /* 0x000fe20000002400 */
[----:B------:R-:W-:Y:S01]  /*74f0*/  FMUL.FTZ R25, R174, UR6 ;  /* 0x00000006ae197c20 */ /* 0x000fe20008410000 */
[----:B------:R-:W-:-:S04]  /*7500*/  FMUL.FTZ R173, R175, UR6 ;  /* 0x00000006afad7c20 */ /* 0x000fc80008410000 */
[C---:B------:R-:W-:Y:S02]  /*7510*/  HMMA.16816.F32.BF16 R196, R176.reuse, R6, R196 ;  /* 0x00000006b0c4723c */ /* 0x040fe400000418c4 */
[----:B------:R-:W3:Y:S06]  /*7520*/  MUFU.TANH R186, R186 ;  /* 0x000000ba00ba7308 */ /* 0x000eec0000002400 */
[----:B------:R-:W-:Y:S01]  /*7530*/  HMMA.16816.F32.BF16 R192, R176, R4, R192 ;  /* 0x00000004b0c0723c */ /* 0x000fe200000418c0 */
[----:B------:R-:W3:Y:S01]  /*7540*/  LDSM.16.M88.4 R4, [R168+0xf800] ;  /* 0x00f80000a804783b */ /* 0x000ee20000000200 */
[----:B------:R-:W-:Y:S01]  /*7550*/  MUFU.TANH R187, R187 ;  /* 0x000000bb00bb7308 */ /* 0x000fe20000002400 */
[----:B------:R-:W-:Y:S01]  /*7560*/  FMUL.FTZ R174, R188, UR6 ;  /* 0x00000006bcae7c20 */ /* 0x000fe20008410000 */
[----:B-1----:R-:W-:-:S04]  /*7570*/  FMUL.FTZ R171, R191, UR6 ;  /* 0x00000006bfab7c20 */ /* 0x002fc80008410000 */
[----:B-----5:R-:W-:Y:S02]  /*7580*/  HMMA.16816.F32.BF16 R208, R32, R8, R208 ;  /* 0x0000000820d0723c */ /* 0x020fe400000418d0 */
[----:B------:R-:W1:Y:S06]  /*7590*/  MUFU.TANH R172, R172 ;  /* 0x000000ac00ac7308 */ /* 0x000e6c0000002400 */
[C---:B--2---:R-:W-:Y:S02]  /*75a0*/  HMMA.16816.F32.BF16 R196, R180.reuse, R14, R196 ;  /* 0x0000000eb4c4723c */ /* 0x044fe400000418c4 */
[----:B------:R-:W-:Y:S06]  /*75b0*/  MUFU.TANH R24, R24 ;  /* 0x0000001800187308 */ /* 0x000fec0000002400 */
[----:B------:R-:W-:Y:S01]  /*75c0*/  HMMA.16816.F32.BF16 R192, R180, R12, R192 ;  /* 0x0000000cb4c0723c */ /* 0x000fe200000418c0 */
[----:B------:R-:W2:Y:S01]  /*75d0*/  LDSM.16.M88.4 R12, [R167+0xf800] ;  /* 0x00f80000a70c783b */ /* 0x000ea20000000200 */
[----:B------:R-:W5:Y:S01]  /*75e0*/  MUFU.TANH R25, R25 ;  /* 0x0000001900197308 */ /* 0x000f620000002400 */
[----:B------:R-:W-:-:S05]  /*75f0*/  DEPBAR.LE SB0, 0x0 ;  /* 0x000080000000791a */ /* 0x000fca0000000000 */
[----:B------:R-:W-:Y:S02]  /*7600*/  HMMA.16816.F32.BF16 R200, R32, R10, R200 ;  /* 0x0000000a20c8723c */ /* 0x000fe400000418c8 */
[----:B------:R-:W5:Y:S06]  /*7610*/  MUFU.TANH R173, R173 ;  /* 0x000000ad00ad7308 */ /* 0x000f6c0000002400 */
[----:B----4-:R-:W-:Y:S02]  /*7620*/  HMMA.16816.F32.BF16 R208, R176, R20, R208 ;  /* 0x00000014b0d0723c */ /* 0x010fe400000418d0 */
[----:B------:R-:W4:Y:S06]  /*7630*/  MUFU.TANH R174, R174 ;  /* 0x000000ae00ae7308 */ /* 0x000f2c0000002400 */
[----:B------:R-:W-:Y:S01]  /*7640*/  HMMA.16816.F32.BF16 R196, R204, R18, R196 ;  /* 0x00000012ccc4723c */ /* 0x000fe200000418c4 */
[----:B------:R-:W-:Y:S01]  /*7650*/  IMAD.SHL.U32 R18, R217, 0x2, RZ ;  /* 0x00000002d9127824 */ /* 0x000fe200078e00ff */
[----:B------:R-:W4:Y:S06]  /*7660*/  MUFU.TANH R171, R171 ;  /* 0x000000ab00ab7308 */ /* 0x000f2c0000002400 */
[----:B------:R-:W-:Y:S08]  /*7670*/  HMMA.16816.F32.BF16 R200, R176, R22, R200 ;  /* 0x00000016b0c8723c */ /* 0x000ff000000418c8 */
[----:B---3--:R-:W-:Y:S01]  /*7680*/  HMMA.16816.F32.BF16 R208, R180, R4, R208 ;  /* 0x00000004b4d0723c */ /* 0x008fe200000418d0 */
[----:B------:R-:W-:Y:S01]  /*7690*/  LOP3.LUT R5, R18, 0x6, RZ, 0xc0, !PT ;  /* 0x0000000612057812 */ /* 0x000fe200078ec0ff */
[----:B------:R-:W-:-:S02]  /*76a0*/  IMAD.U32 R4, RZ, RZ, UR20 ;  /* 0x00000014ff047e24 */ /* 0x000fc4000f8e00ff */
[----:B------:R-:W-:Y:S01]  /*76b0*/  FMUL.FTZ R21, R196, UR6 ;  /* 0x00000006c4157c20 */ /* 0x000fe20008410000 */
[----:B------:R-:W-:Y:S01]  /*76c0*/  FMUL.FTZ R22, R197, UR6 ;  /* 0x00000006c5167c20 */ /* 0x000fe20008410000 */
[----:B------:R-:W-:Y:S01]  /*76d0*/  FMUL.FTZ R175, R198, UR6 ;  /* 0x00000006c6af7c20 */ /* 0x000fe20008410000 */
[----:B------:R-:W-:Y:S01]  /*76e0*/  IMAD R4, R4, 0x40, R5 ;  /* 0x0000004004047824 */ /* 0x000fe200078e0205 */
[C---:B------:R-:W-:Y:S01]  /*76f0*/  HMMA.16816.F32.BF16 R28, R204.reuse, R26, R28 ;  /* 0x0000001acc1c723c */ /* 0x040fe2000004181c */
[----:B------:R-:W-:Y:S02]  /*7700*/  FMUL.FTZ R26, R189, UR6 ;  /* 0x00000006bd1a7c20 */ /* 0x000fe40008410000 */
[----:B------:R-:W-:Y:S02]  /*7710*/  VIADD R5, R4, 0xffffff80 ;  /* 0xffffff8004057836 */ /* 0x000fe40000000000 */
[----:B------:R-:W-:Y:S01]  /*7720*/  FMUL.FTZ R27, R190, UR6 ;  /* 0x00000006be1b7c20 */ /* 0x000fe20008410000 */
[C---:B------:R-:W-:Y:S01]  /*7730*/  VIADD R23, R4.reuse, 0xffffff81 ;  /* 0xffffff8104177836 */ /* 0x040fe20000000000 */
[----:B------:R-:W-:Y:S01]  /*7740*/  MUFU.TANH R21, R21 ;  /* 0x0000001500157308 */ /* 0x000fe20000002400 */
[C---:B------:R-:W-:Y:S01]  /*7750*/  VIADD R33, R4.reuse, 0xffffff99 ;  /* 0xffffff9904217836 */ /* 0x040fe20000000000 */
[C---:B------:R-:W-:Y:S01]  /*7760*/  ISETP.GE.AND P3, PT, R5.reuse, R2, PT ;  /* 0x000000020500720c */ /* 0x040fe20003f66270 */
[----:B------:R-:W-:Y:S01]  /*7770*/  HMMA.16816.F32.BF16 R192, R204, R16, R192 ;  /* 0x00000010ccc0723c */ /* 0x000fe200000418c0 */
[----:B------:R-:W-:Y:S01]  /*7780*/  ISETP.GE.AND P1, PT, R5, R0, PT ;  /* 0x000000000500720c */ /* 0x000fe20003f26270 */
[----:B------:R-:W-:Y:S01]  /*7790*/  VIADD R5, R4, 0xffffff88 ;  /* 0xffffff8804057836 */ /* 0x000fe20000000000 */
[----:B------:R-:W-:-:S02]  /*77a0*/  ISETP.GE.AND P4, PT, R23, R2, PT ;  /* 0x000000021700720c */ /* 0x000fc40003f86270 */
[----:B------:R-:W-:Y:S01]  /*77b0*/  FSEL R184, R184, -INF , !P3 ;  /* 0xff800000b8b87808 */ /* 0x000fe20005800000 */
[----:B------:R-:W-:Y:S01]  /*77c0*/  MUFU.TANH R26, R26 ;  /* 0x0000001a001a7308 */ /* 0x000fe20000002400 */
[C---:B------:R-:W-:Y:S01]  /*77d0*/  ISETP.GE.AND P5, PT, R5.reuse, R2, PT ;  /* 0x000000020500720c */ /* 0x040fe20003fa6270 */
[----:B------:R-:W-:Y:S01]  /*77e0*/  HMMA.16816.F32.BF16 R200, R180, R6, R200 ;  /* 0x00000006b4c8723c */ /* 0x000fe200000418c8 */
[-C--:B------:R-:W-:Y:S01]  /*77f0*/  ISETP.GE.AND P3, PT, R5, R0.reuse, PT ;  /* 0x000000000500720c */ /* 0x080fe20003f66270 */
[----:B------:R-:W-:Y:S01]  /*7800*/  VIADD R7, R4, 0xffffff91 ;  /* 0xffffff9104077836 */ /* 0x000fe20000000000 */
[----:B------:R-:W-:Y:S01]  /*7810*/  FSEL R5, R186, -INF , !P1 ;  /* 0xff800000ba057808 */ /* 0x000fe20004800000 */
[----:B------:R-:W-:Y:S01]  /*7820*/  FMUL.FTZ R8, R28, UR6 ;  /* 0x000000061c087c20 */ /* 0x000fe20008410000 */
[----:B------:R-:W-:Y:S01]  /*7830*/  FSEL R20, R185, -INF , !P4 ;  /* 0xff800000b9147808 */ /* 0x000fe20006000000 */
[----:B------:R-:W-:Y:S01]  /*7840*/  FMUL.FTZ R16, R30, UR6 ;  /* 0x000000061e107c20 */ /* 0x000fe20008410000 */
[----:B------:R-:W-:Y:S01]  /*7850*/  ISETP.GE.AND P6, PT, R23, R0, PT ;  /* 0x000000001700720c */ /* 0x000fe20003fc6270 */
[C---:B--2---:R-:W-:Y:S01]  /*7860*/  HMMA.16816.F32.BF16 R208, R204.reuse, R12, R208 ;  /* 0x0000000cccd0723c */ /* 0x044fe200000418d0 */
[----:B------:R-:W-:Y:S01]  /*7870*/  VIADD R13, R4, 0xffffff89 ;  /* 0xffffff89040d7836 */ /* 0x000fe20000000000 */
[----:B-1----:R-:W-:Y:S01]  /*7880*/  FSEL R6, R172, -INF , !P5 ;  /* 0xff800000ac067808 */ /* 0x002fe20006800000 */
[----:B------:R-:W1:Y:S01]  /*7890*/  MUFU.TANH R8, R8 ;  /* 0x0000000800087308 */ /* 0x000e620000002400 */
[----:B------:R-:W-:Y:S01]  /*78a0*/  FSEL R23, R187, -INF , !P6 ;  /* 0xff800000bb177808 */ /* 0x000fe20007000000 */
[----:B------:R-:W-:Y:S01]  /*78b0*/  FMUL.FTZ R17, R31, UR6 ;  /* 0x000000061f117c20 */ /* 0x000fe20008410000 */
[C---:B------:R-:W-:Y:S01]  /*78c0*/  ISETP.GE.AND P1, PT, R13.reuse, R2, PT ;  /* 0x000000020d00720c */ /* 0x040fe20003f26270 */
[----:B------:R-:W-:Y:S01]  /*78d0*/  FMUL.FTZ R10, R192, UR6 ;  /* 0x00000006c00a7c20 */ /* 0x000fe20008410000 */
[----:B------:R-:W-:Y:S01]  /*78e0*/  ISETP.GE.AND P4, PT, R13, R0, PT ;  /* 0x000000000d00720c */ /* 0x000fe20003f86270 */
[----:B------:R-:W-:Y:S01]  /*78f0*/  VIADD R13, R4, 0xffffff90 ;  /* 0xffffff90040d7836 */ /* 0x000fe20000000000 */
[----:B-----5:R-:W-:Y:S01]  /*7900*/  FSEL R25, R25, -INF , !P3 ;  /* 0xff80000019197808 */ /* 0x020fe20005800000 */
[----:B------:R-:W-:Y:S01]  /*7910*/  FMUL.FTZ R9, R29, UR6 ;  /* 0x000000061d097c20 */ /* 0x000fe20008410000 */
[----:B------:R-:W-:Y:S01]  /*7920*/  FSEL R24, R24, -INF , !P1 ;  /* 0xff80000018187808 */ /* 0x000fe20004800000 */
[----:B------:R-:W-:Y:S01]  /*7930*/  FMUL.FTZ R11, R193, UR6 ;  /* 0x00000006c10b7c20 */ /* 0x000fe20008410000 */
[C---:B------:R-:W-:Y:S01]  /*7940*/  ISETP.GE.AND P6, PT, R13.reuse, R2, PT ;  /* 0x000000020d00720c */ /* 0x040fe20003fc6270 */
[----:B------:R-:W-:Y:S01]  /*7950*/  FMUL.FTZ R19, R194, UR6 ;  /* 0x00000006c2137c20 */ /* 0x000fe20008410000 */
[----:B------:R-:W-:Y:S01]  /*7960*/  ISETP.GE.AND P5, PT, R13, R0, PT ;  /* 0x000000000d00720c */ /* 0x000fe20003fa6270 */
[C---:B------:R-:W-:Y:S01]  /*7970*/  VIADD R13, R4.reuse, 0xffffff98 ;  /* 0xffffff98040d7836 */ /* 0x040fe20000000000 */
[C---:B------:R-:W-:Y:S01]  /*7980*/  ISETP.GE.AND P3, PT, R7.reuse, R2, PT ;  /* 0x000000020700720c */ /* 0x040fe20003f66270 */
[----:B------:R-:W2:Y:S01]  /*7990*/  MUFU.TANH R27, R27 ;  /* 0x0000001b001b7308 */ /* 0x000ea20000002400 */
[----:B------:R-:W-:Y:S01]  /*79a0*/  ISETP.GE.AND P1, PT, R7, R0, PT ;  /* 0x000000000700720c */ /* 0x000fe20003f26270 */
[----:B------:R-:W-:Y:S01]  /*79b0*/  FMUL.FTZ R18, R195, UR6 ;  /* 0x00000006c3127c20 */ /* 0x000fe20008410000 */
[----:B------:R-:W-:Y:S01]  /*79c0*/  FSEL R7, R173, -INF , !P4 ;  /* 0xff800000ad077808 */ /* 0x000fe20006000000 */
[----:B------:R-:W-:Y:S01]  /*79d0*/  VIADD R31, R4, 0xffffffa0 ;  /* 0xffffffa0041f7836 */ /* 0x000fe20000000000 */
[----:B----4-:R-:W-:Y:S01]  /*79e0*/  FSEL R192, R174, -INF , !P6 ;  /* 0xff800000aec07808 */ /* 0x010fe20007000000 */
[----:B------:R-:W-:Y:S01]  /*79f0*/  FMUL.FTZ R28, R199, UR6 ;  /* 0x00000006c71c7c20 */ /* 0x000fe20008410000 */
[C---:B------:R-:W-:Y:S01]  /*7a00*/  ISETP.GE.AND P4, PT, R13.reuse, R2, PT ;  /* 0x000000020d00720c */ /* 0x040fe20003f86270 */
[----:B------:R-:W3:Y:S01]  /*7a10*/  MUFU.TANH R16, R16 ;  /* 0x0000001000107308 */ /* 0x000ee20000002400 */
[----:B------:R-:W-:Y:S01]  /*7a20*/  ISETP.GE.AND P6, PT, R13, R0, PT ;  /* 0x000000000d00720c */ /* 0x000fe20003fc6270 */
[----:B------:R-:W-:Y:S01]  /*7a30*/  FMUL.FTZ R29, R208, UR6 ;  /* 0x00000006d01d7c20 */ /* 0x000fe20008410000 */
[----:B------:R-:W-:Y:S01]  /*7a40*/  HMMA.16816.F32.BF16 R12, R204, R14, R200 ;  /* 0x0000000ecc0c723c */ /* 0x000fe200000418c8 */
[----:B------:R-:W-:Y:S01]  /*7a50*/  FMUL.FTZ R183, R210, UR6 ;  /* 0x00000006d2b77c20 */ /* 0x000fe20008410000 */
[----:B------:R-:W-:Y:S01]  /*7a60*/  FSEL R195, R171, -INF , !P1 ;  /* 0xff800000abc37808 */ /* 0x000fe20004800000 */
[----:B------:R-:W-:Y:S01]  /*7a70*/  FMUL.FTZ R209, R209, UR6 ;  /* 0x00000006d1d17c20 */ /* 0x000fe20008410000 */
[----:B-1----:R-:W-:Y:S01]  /*7a80*/  FSEL R198, R8, -INF , !P4 ;  /* 0xff80000008c67808 */ /* 0x002fe20006000000 */
[----:B------:R-:W1:Y:S01]  /*7a90*/  MUFU.TANH R17, R17 ;  /* 0x0000001100117308 */ /* 0x000e620000002400 */
[----:B------:R-:W-:Y:S01]  /*7aa0*/  FSEL R200, R26, -INF , !P3 ;  /* 0xff8000001ac87808 */ /* 0x000fe20005800000 */
[----:B------:R-:W-:Y:S01]  /*7ab0*/  FMUL.FTZ R181, R211, UR6 ;  /* 0x00000006d3b57c20 */ /* 0x000fe20008410000 */
[----:B------:R-:W-:-:S02]  /*7ac0*/  ISETP.GE.AND P1, PT, R31, R2, PT ;  /* 0x000000021f00720c */ /* 0x000fc40003f26270 */
[-C--:B------:R-:W-:Y:S01]  /*7ad0*/  ISETP.GE.AND P4, PT, R31, R0.reuse, PT ;  /* 0x000000001f00720c */ /* 0x080fe20003f86270 */
[C---:B------:R-:W-:Y:S01]  /*7ae0*/  VIADD R31, R4.reuse, 0xffffffa1 ;  /* 0xffffffa1041f7836 */ /* 0x040fe20000000000 */
[----:B------:R-:W-:Y:S01]  /*7af0*/  ISETP.GE.AND P3, PT, R33, R0, PT ;  /* 0x000000002100720c */ /* 0x000fe20003f66270 */
[----:B------:R-:W4:Y:S01]  /*7b00*/  MUFU.TANH R9, R9 ;  /* 0x0000000900097308 */ /* 0x000f220000002400 */
[----:B--2---:R-:W-:Y:S01]  /*7b10*/  FSEL R205, R27, -INF , !P5 ;  /* 0xff8000001bcd7808 */ /* 0x004fe20006800000 */
[----:B------:R-:W-:Y:S01]  /*7b20*/  VIADD R27, R4, 0xffffffa8 ;  /* 0xffffffa8041b7836 */ /* 0x000fe20000000000 */
[----:B---3--:R-:W-:Y:S02]  /*7b30*/  FSEL R187, R16, -INF , !P6 ;  /* 0xff80000010bb7808 */ /* 0x008fe40007000000 */
[-C--:B------:R-:W-:Y:S01]  /*7b40*/  ISETP.GE.AND P5, PT, R33, R2.reuse, PT ;  /* 0x000000022100720c */ /* 0x080fe20003fa6270 */
[----:B------:R-:W-:Y:S01]  /*7b50*/  FMUL.FTZ R12, R12, UR6 ;  /* 0x000000060c0c7c20 */ /* 0x000fe20008410000 */
[----:B------:R-:W-:Y:S01]  /*7b60*/  FMUL.FTZ R13, R13, UR6 ;  /* 0x000000060d0d7c20 */ /* 0x000fe20008410000 */
[----:B------:R-:W2:Y:S01]  /*7b70*/  MUFU.TANH R10, R10 ;  /* 0x0000000a000a7308 */ /* 0x000ea20000002400 */
[----:B-1----:R-:W-:Y:S01]  /*7b80*/  FSEL R167, R17, -INF , !P3 ;  /* 0xff80000011a77808 */ /* 0x002fe20005800000 */
[----:B------:R-:W-:Y:S01]  /*7b90*/  FMUL.FTZ R14, R14, UR6 ;  /* 0x000000060e0e7c20 */ /* 0x000fe20008410000 */
[----:B------:R-:W-:Y:S01]  /*7ba0*/  FMUL.FTZ R15, R15, UR6 ;  /* 0x000000060f0f7c20 */ /* 0x000fe20008410000 */
[-C--:B------:R-:W-:Y:S01]  /*7bb0*/  ISETP.GE.AND P6, PT, R31, R2.reuse, PT ;  /* 0x000000021f00720c */ /* 0x080fe20003fc6270 */
[----:B------:R-:W-:Y:S01]  /*7bc0*/  VIADD R17, R4, 0xffffffa9 ;  /* 0xffffffa904117836 */ /* 0x000fe20000000000 */
[----:B------:R-:W-:-:S02]  /*7bd0*/  ISETP.GE.AND P3, PT, R27, R2, PT ;  /* 0x000000021b00720c */ /* 0x000fc40003f66270 */
[----:B------:R-:W1:Y:S01]  /*7be0*/  MUFU.TANH R11, R11 ;  /* 0x0000000b000b7308 */ /* 0x000e620000002400 */
[----:B----4-:R-:W-:Y:S01]  /*7bf0*/  FSEL R196, R9, -INF , !P5 ;  /* 0xff80000009c47808 */ /* 0x010fe20006800000 */
[----:B------:R-:W-:Y:S01]  /*7c00*/  VIADD R9, R4, 0xffffffb0 ;  /* 0xffffffb004097836 */ /* 0x000fe20000000000 */
[-C--:B------:R-:W-:Y:S02]  /*7c10*/  ISETP.GE.AND P5, PT, R31, R0.reuse, PT ;  /* 0x000000001f00720c */ /* 0x080fe40003fa6270 */
[----:B------:R-:W-:Y:S02]  /*7c20*/  FSEL R174, R21, -INF , !P3 ;  /* 0xff80000015ae7808 */ /* 0x000fe40005800000 */
[-C--:B------:R-:W-:Y:S01]  /*7c30*/  ISETP.GE.AND P3, PT, R9, R0.reuse, PT ;  /* 0x000000000900720c */ /* 0x080fe20003f66270 */
[----:B------:R-:W3:Y:S01]  /*7c40*/  MUFU.TANH R19, R19 ;  /* 0x0000001300137308 */ /* 0x000ee20000002400 */
[----:B--2---:R-:W-:Y:S02]  /*7c50*/  FSEL R208, R10, -INF , !P1 ;  /* 0xff8000000ad07808 */ /* 0x004fe40004800000 */
[----:B------:R-:W-:-:S05]  /*7c60*/  ISETP.GE.AND P1, PT, R27, R0, PT ;  /* 0x000000001b00720c */ /* 0x000fca0003f26270 */
[----:B------:R-:W2:Y:S01]  /*7c70*/  MUFU.TANH R18, R18 ;  /* 0x0000001200127308 */ /* 0x000ea20000002400 */
[----:B-1----:R-:W-:Y:S01]  /*7c80*/  FSEL R206, R11, -INF , !P6 ;  /* 0xff8000000bce7808 */ /* 0x002fe20007000000 */
[----:B------:R-:W-:Y:S01]  /*7c90*/  VIADD R11, R4, 0xffffffb1 ;  /* 0xffffffb1040b7836 */ /* 0x000fe20000000000 */
[----:B------:R-:W-:-:S05]  /*7ca0*/  ISETP.GE.AND P6, PT, R17, R0, PT ;  /* 0x000000001100720c */ /* 0x000fca0003fc6270 */
[----:B------:R-:W1:Y:S01]  /*7cb0*/  MUFU.TANH R22, R22 ;  /* 0x0000001600167308 */ /* 0x000e620000002400 */
[----:B---3--:R-:W-:Y:S02]  /*7cc0*/  FSEL R203, R19, -INF , !P4 ;  /* 0xff80000013cb7808 */ /* 0x008fe40006000000 */
[----:B------:R-:W-:-:S05]  /*7cd0*/  ISETP.GE.AND P4, PT, R17, R2, PT ;  /* 0x000000021100720c */ /* 0x000fca0003f86270 */
[----:B------:R-:W3:Y:S01]  /*7ce0*/  MUFU.TANH R175, R175 ;  /* 0x000000af00af7308 */ /* 0x000ee20000002400 */
[----:B--2---:R-:W-:Y:S02]  /*7cf0*/  FSEL R201, R18, -INF , !P5 ;  /* 0xff80000012c97808 */ /* 0x004fe40006800000 */
[----:B------:R-:W-:Y:S01]  /*7d00*/  ISETP.GE.AND P5, PT, R9, R2, PT ;  /* 0x000000020900720c */ /* 0x000fe20003fa6270 */
[----:B------:R-:W-:-:S04]  /*7d10*/  VIADD R9, R4, 0xffffffb8 ;  /* 0xffffffb804097836 */ /* 0x000fc80000000000 */
        /* <DEDUP_REMOVED lines=14> */
[----:B---3--:R-:W-:Y:S01]  /*7e00*/  FSEL R204, R204, -INF , !P1 ;  /* 0xff800000cccc7808 */ /* 0x008fe20004800000 */
[----:B------:R-:W-:Y:S01]  /*7e10*/  BAR.SYNC.DEFER_BLOCKING 0x0 ;  /* 0x0000000000007b1d */ /* 0x000fe20000010000 */
[----:B------:R-:W-:-:S05]  /*7e20*/  ISETP.GE.AND P1, PT, R11, R0, PT ;  /* 0x000000000b00720c */ /* 0x000fca0003f26270 */
[----:B------:R-:W3:Y:S01]  /*7e30*/  MUFU.TANH R182, R12 ;  /* 0x0000000c00b67308 */ /* 0x000ee20000002400 */
[----:B--2---:R-:W-:Y:S02]  /*7e40*/  FSEL R183, R183, -INF , !P3 ;  /* 0xff800000b7b77808 */ /* 0x004fe40005800000 */
[----:B------:R-:W-:-:S05]  /*7e50*/  ISETP.GE.AND P3, PT, R9, R0, PT ;  /* 0x000000000900720c */ /* 0x000fca0003f66270 */
[----:B------:R-:W2:Y:S01]  /*7e60*/  MUFU.TANH R180, R13 ;  /* 0x0000000d00b47308 */ /* 0x000ea20000002400 */
[----:B-1----:R-:W-:-:S07]  /*7e70*/  FSEL R181, R181, -INF , !P4 ;  /* 0xff800000b5b57808 */ /* 0x002fce0006000000 */
[----:B------:R-:W1:Y:S01]  /*7e80*/  MUFU.TANH R179, R14 ;  /* 0x0000000e00b37308 */ /* 0x000e620000002400 */
[----:B---3--:R-:W-:-:S07]  /*7e90*/  FSEL R182, R182, -INF , !P6 ;  /* 0xff800000b6b67808 */ /* 0x008fce0007000000 */
[----:B------:R-:W3:Y:S01]  /*7ea0*/  MUFU.TANH R177, R15 ;  /* 0x0000000f00b17308 */ /* 0x000ee20000002400 */
[----:B--2---:R-:W-:Y:S02]  /*7eb0*/  FSEL R180, R180, -INF , !P5 ;  /* 0xff800000b4b47808 */ /* 0x004fe40006800000 */
[----:B-1----:R-:W-:Y:S02]  /*7ec0*/  FSEL R179, R179, -INF , !P3 ;  /* 0xff800000b3b37808 */ /* 0x002fe40005800000 */
[----:B---3--:R-:W-:Y:S01]  /*7ed0*/  FSEL R177, R177, -INF , !P1 ;  /* 0xff800000b1b17808 */ /* 0x008fe20004800000 */
        /* <DEDUP_REMOVED lines=23> */
[----:B------:R-:W-:Y:S01]  /*8050*/  IMAD R9, R4, R0, R9 ;  /* 0x0000000004097224 */ /* 0x000fe200078e0209 */
[----:B------:R-:W-:Y:S02]  /*8060*/  LOP3.LUT R0, R8, UR4, RZ, 0x3c, !PT ;  /* 0x0000000408007c12 */ /* 0x000fe4000f8e3cff */
        /* <DEDUP_REMOVED lines=9> */
[----:B------:R-:W-:Y:S01]  /*8100*/  LOP3.LUT R4, R8, UR6, RZ, 0x3c, !PT ;  /* 0x0000000608047c12 */ /* 0x000fe2000f8e3cff */
[----:B------:R-:W1:Y:S01]  /*8110*/  LDCU.64 UR6, c[0x0][0x3a0] ;  /* 0x00007400ff0677ac */ /* 0x000e620008000a00 */
[----:B------:R-:W-:-:S02]  /*8120*/  LOP3.LUT R9, RZ, R8, RZ, 0x33, !PT ;  /* 0x00000008ff097212 */ /* 0x000fc400078e33ff */
[----:B------:R-:W-:-:S05]  /*8130*/  ISETP.GE.AND P4, PT, R4, RZ, PT ;  /* 0x000000ff0400720c */ /* 0x000fca0003f86270 */
[----:B------:R-:W-:Y:S02]  /*8140*/  @P6 VIADD R12, R12, 0x1 ;  /* 0x000000010c0c6836 */ /* 0x000fe40000000000 */
[----:B------:R-:W-:Y:S02]  /*8150*/  @P3 IADD3 R2, PT, PT, R2, 0x1, RZ ;  /* 0x0000000102023810 */ /* 0x000fe40007ffe0ff */
[----:B------:R-:W-:-:S03]  /*8160*/  ISETP.NE.AND P3, PT, R8, RZ, PT ;  /* 0x000000ff0800720c */ /* 0x000fc60003f65270 */
[----:B------:R-:W-:Y:S01]  /*8170*/  IMAD.MOV.U32 R0, RZ, RZ, R2 ;  /* 0x000000ffff007224 */ /* 0x000fe200078e0002 */
[----:B------:R-:W-:-:S03]  /*8180*/  @!P4 IADD3 R12, PT, PT, -R12, RZ, RZ ;  /* 0x000000ff0c0cc210 */ /* 0x000fc60007ffe1ff */
[----:B------:R-:W-:Y:S01]  /*8190*/  @!P1 IMAD.MOV R0, RZ, RZ, -R0 ;  /* 0x000000ffff009224 */ /* 0x000fe200078e0a00 */
[----:B------:R-:W-:-:S04]  /*81a0*/  SEL R2, R9, R12, !P3 ;  /* 0x0000000c09027207 */ /* 0x000fc80005800000 */
[----:B------:R-:W-:Y:S01]  /*81b0*/  SEL R9, R9, R0, !P3 ;  /* 0x0000000009097207 */ /* 0x000fe20005800000 */
[----:B------:R-:W-:-:S04]  /*81c0*/  IMAD.WIDE R10, R2, 0x4, R234 ;  /* 0x00000004020a7825 */ /* 0x000fc800078e02ea */
[C---:B------:R-:W-:Y:S02]  /*81d0*/  IMAD.WIDE R12, R9.reuse, 0x4, R234 ;  /* 0x00000004090c7825 */ /* 0x040fe400078e02ea */
[----:B------:R2:W3:Y:S04]  /*81e0*/  LDG.E R11, desc[UR22][R10.64] ;  /* 0x000000160a0b7981 */ /* 0x0004e8000c1e1900 */
[----:B------:R-:W3:Y:S01]  /*81f0*/  LDG.E R0, desc[UR22][R12.64] ;  /* 0x000000160c007981 */ /* 0x000ee2000c1e1900 */
[----:B------:R-:W-:-:S05]  /*8200*/  IADD3 R9, PT, PT, R9, -R2, RZ ;  /* 0x8000000209097210 */ /* 0x000fca0007ffe0ff */
[----:B------:R-:W-:-:S05]  /*8210*/  IMAD R9, R9, R8, -0x40 ;  /* 0xffffffc009097424 */ /* 0x000fca00078e0208 */
[----:B------:R-:W-:-:S05]  /*8220*/  SHF.R.S32.HI R2, RZ, 0x1f, R9 ;  /* 0x0000001fff027819 */ /* 0x000fca0000011409 */
[----:B------:R-:W-:-:S04]  /*8230*/  IMAD R2, R2, UR10, RZ ;  /* 0x0000000a02027c24 */ /* 0x000fc8000f8e02ff */
[C---:B------:R-:W-:Y:S02]  /*8240*/  IMAD R2, R9.reuse, UR11, R2 ;  /* 0x0000000b09027c24 */ /* 0x040fe4000f8e0202 */
[----:B------:R-:W-:-:S04]  /*8250*/  IMAD.WIDE.U32 R8, R9, UR10, RZ ;  /* 0x0000000a09087c25 */ /* 0x000fc8000f8e00ff */
[----:B--2---:R-:W-:Y:S02]  /*8260*/  IMAD.MOV.U32 R10, RZ, RZ, R8 ;  /* 0x000000ffff0a7224 */ /* 0x004fe400078e0008 */
[----:B---3--:R-:W-:Y:S01]  /*8270*/  IMAD.IADD R0, R11, 0x1, -R0 ;  /* 0x000000010b007824 */ /* 0x008fe200078e0a00 */
[----:B------:R-:W-:-:S04]  /*8280*/  IADD3 R11, PT, PT, R9, R2, RZ ;  /* 0x00000002090b7210 */ /* 0x000fc80007ffe0ff */
        /* <DEDUP_REMOVED lines=8> */
.L_x_3009:
[----:B------:R-:W-:Y:S01]  /*8310*/  UMOV UR6, URZ ;  /* 0x000000ff00067c82 */ /* 0x000fe20008000000 */
[----:B------:R-:W-:Y:S01]  /*8320*/  USHF.L.U32 UR4, UR10, 0x6, URZ ;  /* 0x000000060a047899 */ /* 0x000fe200080006ff */
[----:B------:R-:W-:-:S05]  /*8330*/  IADD3 R9, P1, PT, RZ, -UR6, RZ ;  /* 0x80000006ff097c10 */ /* 0x000fca000ff3e0ff */
[----:B------:R-:W-:-:S05]  /*8340*/  IMAD.X R0, RZ, RZ, ~UR4, P1 ;  /* 0x80000004ff007e24 */ /* 0x000fca00088e06ff */
[----:B------:R-:W-:-:S04]  /*8350*/  SHF.R.S64 R9, R9, 0x1f, R0 ;  /* 0x0000001f09097819 */ /* 0x000fc80000001000 */
[----:B------:R-:W-:-:S04]  /*8360*/  IADD3 R228, P1, PT, R9, R228, RZ ;  /* 0x000000e409e47210 */ /* 0x000fc80007f3e0ff */
[----:B------:R-:W-:-:S09]  /*8370*/  LEA.HI.X.SX32 R227, R0, R227, 0x1, P1 ;  /* 0x000000e300e37211 */ /* 0x000fd200008f0eff */
.L_x_3010:
        /* <DEDUP_REMOVED lines=29> */
.L_x_3008:
        /* <DEDUP_REMOVED lines=23> */
[----:B------:R-:W-:Y:S02]  /*86c0*/  IADD3 R197, PT, PT, R218, 0x10040, RZ ;  /* 0x00010040dac57810 */ /* 0x000fe40007ffe0ff */
[----:B------:R-:W-:Y:S01]  /*86d0*/  @P0 IADD3 R197, PT, PT, R16, -0x40, RZ ;  /* 0xffffffc010c50810 */ /* 0x000fe20007ffe0ff */
[----:B------:R-:W-:Y:S01]  /*86e0*/  LDSM.16.MT88.4 R12, [R218+0x10000] ;  /* 0x01000000da0c783b */ /* 0x000fe20000004200 */
[C---:B------:R-:W-:Y:S02]  /*86f0*/  IADD3 R176, PT, PT, R194.reuse, R218, RZ ;  /* 0x000000dac2b07210 */ /* 0x040fe40007ffe0ff */
[----:B------:R-:W-:Y:S01]  /*8700*/  IADD3 R194, PT, PT, R194, R197, RZ ;  /* 0x000000c5c2c27210 */ /* 0x000fe20007ffe0ff */
[----:B------:R-:W-:Y:S01]  /*8710*/  LDSM.16.MT88.4 R28, [R197] ;  /* 0x00000000c51c783b */ /* 0x000fe20000004200 */
        /* <DEDUP_REMOVED lines=13> */
[--C-:B------:R-:W-:Y:S01]  /*87f0*/  FFMA.FTZ R186, R6, UR4, -R199.reuse ;  /* 0x0000000406ba7c23 */ /* 0x100fe200080108c7 */
[----:B------:R-:W-:Y:S01]  /*8800*/  FSEL R6, R0, RZ, P1 ;  /* 0x000000ff00067208 */ /* 0x000fe20000800000 */
[--C-:B------:R-:W-:Y:S01]  /*8810*/  FFMA.FTZ R171, R20, UR4, -R199.reuse ;  /* 0x0000000414ab7c23 */ /* 0x100fe200080108c7 */
[----:B------:R-:W-:Y:S01]  /*8820*/  FFMA.FTZ R184, R5, UR4, -R178 ;  /* 0x0000000405b87c23 */ /* 0x000fe200080108b2 */
[----:B------:R-:W-:Y:S01]  /*8830*/  FSEL R5, R2, RZ, P3 ;  /* 0x000000ff02057208 */ /* 0x000fe20001800000 */
[----:B------:R-:W-:Y:S01]  /*8840*/  FFMA.FTZ R169, R24, UR4, -R199 ;  /* 0x0000000418a97c23 */ /* 0x000fe200080108c7 */
[----:B------:R-:W-:Y:S01]  /*8850*/  FADD.FTZ R3, R3, -R6 ;  /* 0x8000000603037221 */ /* 0x000fe20000010000 */
[--C-:B------:R-:W-:Y:S01]  /*8860*/  FFMA.FTZ R168, R23, UR4, -R178.reuse ;  /* 0x0000000417a87c23 */ /* 0x100fe200080108b2 */
[--C-:B------:R-:W-:Y:S01]  /*8870*/  FFMA.FTZ R185, R25, UR4, -R178.reuse ;  /* 0x0000000419b97c23 */ /* 0x100fe200080108b2 */
[----:B------:R-:W-:Y:S01]  /*8880*/  FADD.FTZ R4, R164, -R5 ;  /* 0x80000005a4047221 */ /* 0x000fe20000010000 */
[----:B------:R-:W-:Y:S01]  /*8890*/  FMUL.FTZ R3, R3, UR4 ;  /* 0x0000000403037c20 */ /* 0x000fe20008410000 */
[--C-:B------:R-:W-:Y:S01]  /*88a0*/  FFMA.FTZ R190, R7, UR4, -R178.reuse ;  /* 0x0000000407be7c23 */ /* 0x100fe200080108b2 */
[----:B------:R-:W-:Y:S01]  /*88b0*/  MUFU.EX2 R188, R188 ;  /* 0x000000bc00bc7308 */ /* 0x000fe20000000800 */
[----:B------:R-:W-:Y:S01]  /*88c0*/  FMUL.FTZ R193, R4, UR4 ;  /* 0x0000000404c17c20 */ /* 0x000fe20008410000 */
[----:B------:R-:W-:Y:S01]  /*88d0*/  LDSM.16.MT88.4 R20, [R176+0x10000] ;  /* 0x01000000b014783b */ /* 0x000fe20000004200 */
[--C-:B------:R-:W-:Y:S01]  /*88e0*/  FFMA.FTZ R191, R200, UR4, -R199.reuse ;  /* 0x00000004c8bf7c23 */ /* 0x100fe200080108c7 */
        /* <DEDUP_REMOVED lines=9> */
[----:B------:R-:W-:Y:S01]  /*8980*/  LDSM.16.MT88.4 R164, [R218+0x12800] ;  /* 0x01280000daa4783b */ /* 0x000fe20000004200 */
[--C-:B------:R-:W-:Y:S01]  /*8990*/  FFMA.FTZ R210, R201, UR4, -R178.reuse ;  /* 0x00000004c9d27c23 */ /* 0x100fe200080108b2 */
[--C-:B------:R-:W-:Y:S01]  /*89a0*/  FFMA.FTZ R206, R206, UR4, -R199.reuse ;  /* 0x00000004cece7c23 */ /* 0x100fe200080108c7 */
[----:B------:R-:W2:Y:S01]  /*89b0*/  MUFU.EX2 R3, R3 ;  /* 0x0000000300037308 */ /* 0x000ea20000000800 */
[--C-:B------:R-:W-:Y:S01]  /*89c0*/  FFMA.FTZ R207, R174, UR4, -R199.reuse ;  /* 0x00000004aecf7c23 */ /* 0x100fe200080108c7 */
[--C-:B------:R-:W-:Y:S01]  /*89d0*/  FFMA.FTZ R208, R172, UR4, -R199.reuse ;  /* 0x00000004acd07c23 */ /* 0x100fe200080108c7 */
[--C-:B------:R-:W-:Y:S01]  /*89e0*/  FFMA.FTZ R203, R203, UR4, -R178.reuse ;  /* 0x00000004cbcb7c23 */ /* 0x100fe200080108b2 */
[--C-:B------:R-:W-:Y:S01]  /*89f0*/  FFMA.FTZ R201, R175, UR4, -R178.reuse ;  /* 0x00000004afc97c23 */ /* 0x100fe200080108b2 */
[--C-:B------:R-:W-:Y:S01]  /*8a00*/  FFMA.FTZ R212, R173, UR4, -R178.reuse ;  /* 0x00000004add47c23 */ /* 0x100fe200080108b2 */
[--C-:B------:R-:W-:Y:S01]  /*8a10*/  FFMA.FTZ R209, R204, UR4, -R199.reuse ;  /* 0x00000004ccd17c23 */ /* 0x100fe200080108c7 */
[----:B------:R-:W-:Y:S01]  /*8a20*/  LDSM.16.MT88.4 R172, [R194+0x1000] ;  /* 0x00100000c2ac783b */ /* 0x000fe20000004200 */
[----:B------:R-:W3:Y:S01]  /*8a30*/  MUFU.EX2 R171, R171 ;  /* 0x000000ab00ab7308 */ /* 0x000ee20000000800 */
[-C--:B-1----:R-:W-:Y:S01]  /*8a40*/  FMUL.FTZ R32, R140, R193.reuse ;  /* 0x000000c18c207220 */ /* 0x082fe20000410000 */
[-C--:B------:R-:W-:Y:S01]  /*8a50*/  FMUL.FTZ R33, R141, R193.reuse ;  /* 0x000000c18d217220 */ /* 0x080fe20000410000 */
[-C--:B------:R-:W-:Y:S01]  /*8a60*/  FMUL.FTZ R24, R144, R193.reuse ;  /* 0x000000c190187220 */ /* 0x080fe20000410000 */
[-C--:B------:R-:W-:Y:S01]  /*8a70*/  FMUL.FTZ R25, R145, R193.reuse ;  /* 0x000000c191197220 */ /* 0x080fe20000410000 */
[-C--:B------:R-:W-:Y:S01]  /*8a80*/  FMUL.FTZ R36, R36, R193.reuse ;  /* 0x000000c124247220 */ /* 0x080fe20000410000 */
[-C--:B------:R-:W-:Y:S01]  /*8a90*/  FMUL.FTZ R37, R37, R193.reuse ;  /* 0x000000c125257220 */ /* 0x080fe20000410000 */
[----:B------:R-:W-:Y:S01]  /*8aa0*/  FMUL.FTZ R40, R40, R193 ;  /* 0x000000c128287220 */ /* 0x000fe20000410000 */
[----:B------:R-:W-:Y:S01]  /*8ab0*/  MUFU.EX2 R186, R186 ;  /* 0x000000ba00ba7308 */ /* 0x000fe20000000800 */
[-C--:B--2---:R-:W-:Y:S01]  /*8ac0*/  FMUL.FTZ R34, R142, R3.reuse ;  /* 0x000000038e227220 */ /* 0x084fe20000410000 */
[-C--:B------:R-:W-:Y:S01]  /*8ad0*/  FMUL.FTZ R35, R143, R3.reuse ;  /* 0x000000038f237220 */ /* 0x080fe20000410000 */
[-C--:B------:R-:W-:Y:S01]  /*8ae0*/  FMUL.FTZ R26, R146, R3.reuse ;  /* 0x00000003921a7220 */ /* 0x080fe20000410000 */
[----:B------:R-:W1:Y:S01]  /*8af0*/  LDSM.16.MT88.4 R140, [R218+0x12000] ;  /* 0x01200000da8c783b */ /* 0x000e620000004200 */
[-C--:B------:R-:W-:Y:S01]  /*8b00*/  FMUL.FTZ R27, R147, R3.reuse ;  /* 0x00000003931b7220 */ /* 0x080fe20000410000 */
[-C--:B------:R-:W-:Y:S01]  /*8b10*/  FMUL.FTZ R38, R38, R3.reuse ;  /* 0x0000000326267220 */ /* 0x080fe20000410000 */
[----:B------:R-:W-:Y:S01]  /*8b20*/  FMUL.FTZ R39, R39, R3 ;  /* 0x0000000327277220 */ /* 0x000fe20000410000 */
[----:B------:R-:W2:Y:S01]  /*8b30*/  MUFU.EX2 R169, R169 ;  /* 0x000000a900a97308 */ /* 0x000ea20000000800 */
[----:B---3--:R-:W-:Y:S01]  /*8b40*/  F2FP.BF16.F32.PACK_AB R4, R171, R188 ;  /* 0x000000bcab04723e */ /* 0x008fe200000010ff */
[----:B------:R-:W-:Y:S01]  /*8b50*/  FMUL.FTZ R41, R41, R193 ;  /* 0x000000c129297220 */ /* 0x000fe20000410000 */
[-C--:B------:R-:W-:Y:S01]  /*8b60*/  FMUL.FTZ R42, R42, R3.reuse ;  /* 0x000000032a2a7220 */ /* 0x080fe20000410000 */
[----:B------:R-:W-:Y:S01]  /*8b70*/  FMUL.FTZ R43, R43, R3 ;  /* 0x000000032b2b7220 */ /* 0x000fe20000410000 */
[----:B------:R-:W3:Y:S01]  /*8b80*/  LDSM.16.MT88.4 R144, [R197+0x2000] ;  /* 0x00200000c590783b */ /* 0x000ee20000004200 */
        /* <DEDUP_REMOVED lines=10> */
[----:B------:R-:W4:Y:S01]  /*8c30*/  MUFU.EX2 R168, R168 ;  /* 0x000000a800a87308 */ /* 0x000f220000000800 */
[----:B--2---:R-:W-:Y:S01]  /*8c40*/  F2FP.BF16.F32.PACK_AB R6, R169, R186 ;  /* 0x000000baa906723e */ /* 0x004fe200000010ff */
        /* <DEDUP_REMOVED lines=14> */
[----:B------:R-:W2:Y:S01]  /*8d30*/  MUFU.EX2 R190, R190 ;  /* 0x000000be00be7308 */ /* 0x000ea20000000800 */
[----:B----4-:R-:W-:Y:S01]  /*8d40*/  F2FP.BF16.F32.PACK_AB R5, R168, R184 ;  /* 0x000000b8a805723e */ /* 0x010fe200000010ff */
        /* <DEDUP_REMOVED lines=14> */
[----:B------:R-:W-:Y:S01]  /*8e30*/  FMUL.FTZ R76, R76, R193 ;  /* 0x000000c14c4c7220 */ /* 0x000fe20000410000 */
[----:B--2---:R-:W-:Y:S01]  /*8e40*/  F2FP.BF16.F32.PACK_AB R7, R190, R185 ;  /* 0x000000b9be07723e */ /* 0x004fe200000010ff */
[----:B------:R-:W2:Y:S01]  /*8e50*/  LDSM.16.MT88.4 R152, [R194] ;  /* 0x00000000c298783b */ /* 0x000ea20000004200 */
        /* <DEDUP_REMOVED lines=14> */
[-C--:B------:R-:W-:Y:S01]  /*8f40*/  FMUL.FTZ R32, R136, R193.reuse ;  /* 0x000000c188207220 */ /* 0x080fe20000410000 */
[----:B------:R-:W-:Y:S01]  /*8f50*/  FMUL.FTZ R33, R137, R193 ;  /* 0x000000c189217220 */ /* 0x000fe20000410000 */
[-C--:B------:R-:W-:Y:S01]  /*8f60*/  FMUL.FTZ R34, R138, R3.reuse ;  /* 0x000000038a227220 */ /* 0x080fe20000410000 */
[----:B------:R-:W-:Y:S01]  /*8f70*/  FMUL.FTZ R35, R139, R3 ;  /* 0x000000038b237220 */ /* 0x000fe20000410000 */
[----:B------:R-:W-:Y:S01]  /*8f80*/  FMUL.FTZ R89, R89, R193 ;  /* 0x000000c159597220 */ /* 0x000fe20000410000 */
[----:B------:R-:W4:Y:S01]  /*8f90*/  LDSM.16.MT88.4 R136, [R176+0x12000] ;  /* 0x01200000b088783b */ /* 0x000f220000004200 */
[-C--:B------:R-:W-:Y:S01]  /*8fa0*/  FMUL.FTZ R90, R90, R3.reuse ;  /* 0x000000035a5a7220 */ /* 0x080fe20000410000 */
[C---:B-1----:R-:W-:Y:S01]  /*8fb0*/  HMMA.16816.F32.BF16 R36, R4.reuse, R140, R36 ;  /* 0x0000008c0424723c */ /* 0x042fe20000041824 */
        /* <DEDUP_REMOVED lines=8> */
[----:B------:R-:W1:Y:S01]  /*9040*/  LDSM.16.MT88.4 R140, [R194+0x2000] ;  /* 0x00200000c28c783b */ /* 0x000e620000004200 */
[-C--:B------:R-:W-:Y:S01]  /*9050*/  FMUL.FTZ R94, R94, R3.reuse ;  /* 0x000000035e5e7220 */ /* 0x080fe20000410000 */
[----:B------:R-:W-:Y:S01]  /*9060*/  FMUL.FTZ R95, R95, R3 ;  /* 0x000000035f5f7220 */ /* 0x000fe20000410000 */
[-C--:B------:R-:W-:Y:S01]  /*9070*/  FMUL.FTZ R96, R96, R193.reuse ;  /* 0x000000c160607220 */ /* 0x080fe20000410000 */
[----:B------:R-:W-:Y:S01]  /*9080*/  FMUL.FTZ R97, R97, R193 ;  /* 0x000000c161617220 */ /* 0x000fe20000410000 */
[-C--:B------:R-:W-:Y:S01]  /*9090*/  FMUL.FTZ R98, R98, R3.reuse ;  /* 0x0000000362627220 */ /* 0x080fe20000410000 */
        /* <DEDUP_REMOVED lines=25> */
[C---:B----4-:R-:W-:Y:S01]  /*9230*/  HMMA.16816.F32.BF16 R44, R4.reuse, R136, R44 ;  /* 0x00000088042c723c */ /* 0x050fe2000004182c */
        /* <DEDUP_REMOVED lines=8> */
[----:B------:R-:W2:Y:S01]  /*92c0*/  LDSM.16.MT88.4 R136, [R218+0x14000] ;  /* 0x01400000da88783b */ /* 0x000ea20000004200 */
[----:B------:R-:W-:Y:S01]  /*92d0*/  FMUL.FTZ R159, R159, R3 ;  /* 0x000000039f9f7220 */ /* 0x000fe20000410000 */
[----:B------:R-:W-:Y:S01]  /*92e0*/  MUFU.EX2 R192, R192 ;  /* 0x000000c000c07308 */ /* 0x000fe20000000800 */
[-C--:B------:R-:W-:Y:S01]  /*92f0*/  FMUL.FTZ R116, R116, R193.reuse ;  /* 0x000000c174747220 */ /* 0x080fe20000410000 */
[----:B------:R-:W-:Y:S01]  /*9300*/  FMUL.FTZ R117, R117, R193 ;  /* 0x000000c175757220 */ /* 0x000fe20000410000 */
[-C--:B------:R-:W-:Y:S01]  /*9310*/  FMUL.FTZ R118, R118, R3.reuse ;  /* 0x0000000376767220 */ /* 0x080fe20000410000 */
[----:B------:R-:W-:Y:S01]  /*9320*/  FMUL.FTZ R119, R119, R3 ;  /* 0x0000000377777220 */ /* 0x000fe20000410000 */
[C---:B-1----:R-:W-:Y:S01]  /*9330*/  HMMA.16816.F32.BF16 R60, R4.reuse, R140, R60 ;  /* 0x0000008c043c723c */ /* 0x042fe2000004183c */
[-C--:B------:R-:W-:Y:S01]  /*9340*/  FMUL.FTZ R120, R120, R193.reuse ;  /* 0x000000c178787220 */ /* 0x080fe20000410000 */
[----:B------:R-:W-:Y:S01]  /*9350*/  FMUL.FTZ R121, R121, R193 ;  /* 0x000000c179797220 */ /* 0x000fe20000410000 */
[----:B------:R-:W1:Y:S01]  /*9360*/  MUFU.EX2 R191, R191 ;  /* 0x000000bf00bf7308 */ /* 0x000e620000000800 */
[-C--:B------:R-:W-:Y:S01]  /*9370*/  FMUL.FTZ R122, R122, R3.reuse ;  /* 0x000000037a7a7220 */ /* 0x080fe20000410000 */
[----:B------:R-:W-:Y:S01]  /*9380*/  FMUL.FTZ R123, R123, R3 ;  /* 0x000000037b7b7220 */ /* 0x000fe20000410000 */
[-C--:B------:R-:W-:Y:S01]  /*9390*/  FMUL.FTZ R124, R124, R193.reuse ;  /* 0x000000c17c7c7220 */ /* 0x080fe20000410000 */
[----:B------:R-:W-:Y:S01]  /*93a0*/  FMUL.FTZ R125, R125, R193 ;  /* 0x000000c17d7d7220 */ /* 0x000fe20000410000 */
[C---:B------:R-:W-:Y:S01]  /*93b0*/  HMMA.16816.F32.BF16 R64, R4.reuse, R142, R64 ;  /* 0x0000008e0440723c */ /* 0x040fe20000041840 */
[----:B------:R-:W4:Y:S01]  /*93c0*/  LDSM.16.MT88.4 R140, [R197+0x4000] ;  /* 0x00400000c58c783b */ /* 0x000f220000004200 */
[-C--:B------:R-:W-:Y:S01]  /*93d0*/  FMUL.FTZ R126, R126, R3.reuse ;  /* 0x000000037e7e7220 */ /* 0x080fe20000410000 */
[----:B------:R-:W-:Y:S01]  /*93e0*/  MUFU.EX2 R200, R200 ;  /* 0x000000c800c87308 */ /* 0x000fe20000000800 */
[----:B------:R-:W-:Y:S01]  /*93f0*/  FMUL.FTZ R127, R127, R3 ;  /* 0x000000037f7f7220 */ /* 0x000fe20000410000 */
[-C--:B------:R-:W-:Y:S01]  /*9400*/  FMUL.FTZ R128, R128, R193.reuse ;  /* 0x000000c180807220 */ /* 0x080fe20000410000 */
[----:B------:R-:W-:Y:S01]  /*9410*/  FMUL.FTZ R129, R129, R193 ;  /* 0x000000c181817220 */ /* 0x000fe20000410000 */
[-C--:B------:R-:W-:Y:S01]  /*9420*/  FMUL.FTZ R130, R130, R3.reuse ;  /* 0x0000000382827220 */ /* 0x080fe20000410000 */
[C---:B---3--:R-:W-:Y:S01]  /*9430*/  HMMA.16816.F32.BF16 R76, R4.reuse, R144, R76 ;  /* 0x00000090044c723c */ /* 0x048fe2000004184c */
[----:B------:R-:W-:Y:S01]  /*9440*/  FMUL.FTZ R131, R131, R3 ;  /* 0x0000000383837220 */ /* 0x000fe20000410000 */
[----:B------:R-:W-:Y:S01]  /*9450*/  LDSM.16.MT88.4 R160, [R197+0x2800] ;  /* 0x00280000c5a0783b */ /* 0x000fe20000004200 */
[----:B------:R-:W-:Y:S01]  /*9460*/  MUFU.EX2 R189, R189 ;  /* 0x000000bd00bd7308 */ /* 0x000fe20000000800 */
[--C-:B------:R-:W-:Y:S01]  /*9470*/  FFMA.FTZ R202, R202, UR4, -R199.reuse ;  /* 0x00000004caca7c23 */ /* 0x100fe200080108c7 */
[--C-:B------:R-:W-:Y:S01]  /*9480*/  FFMA.FTZ R204, R182, UR4, -R199.reuse ;  /* 0x00000004b6cc7c23 */ /* 0x100fe200080108c7 */
[----:B------:R-:W-:Y:S01]  /*9490*/  FFMA.FTZ R199, R180, UR4, -R199 ;  /* 0x00000004b4c77c23 */ /* 0x000fe200080108c7 */
[--C-:B------:R-:W-:Y:S01]  /*94a0*/  FFMA.FTZ R211, R183, UR4, -R178.reuse ;  /* 0x00000004b7d37c23 */ /* 0x100fe200080108b2 */
[C---:B------:R-:W-:Y:S01]  /*94b0*/  HMMA.16816.F32.BF16 R80, R4.reuse, R146, R80 ;  /* 0x000000920450723c */ /* 0x040fe20000041850 */
[----:B------:R-:W3:Y:S01]  /*94c0*/  LDSM.16.MT88.4 R144, [R218+0x16000] ;  /* 0x01600000da90783b */ /* 0x000ee20000004200 */
[--C-:B------:R-:W-:Y:S01]  /*94d0*/  FFMA.FTZ R214, R181, UR4, -R178.reuse ;  /* 0x00000004b5d67c23 */ /* 0x100fe200080108b2 */
[----:B------:R-:W-:Y:S01]  /*94e0*/  MUFU.EX2 R198, R198 ;  /* 0x000000c600c67308 */ /* 0x000fe20000000800 */
[--C-:B------:R-:W-:Y:S01]  /*94f0*/  FFMA.FTZ R213, R179, UR4, -R178.reuse ;  /* 0x00000004b3d57c23 */ /* 0x100fe200080108b2 */
[----:B------:R-:W-:Y:S01]  /*9500*/  FFMA.FTZ R220, R177, UR4, -R178 ;  /* 0x00000004b1dc7c23 */ /* 0x000fe200080108b2 */
[----:B------:R-:W-:Y:S01]  /*9510*/  FFMA.FTZ R188, R237, R193, R188 ;  /* 0x000000c1edbc7223 */ /* 0x000fe200000100bc */
[----:B------:R-:W-:Y:S01]  /*9520*/  FFMA.FTZ R3, R233, R3, R184 ;  /* 0x00000003e9037223 */ /* 0x000fe200000100b8 */
[C---:B------:R-:W-:Y:S01]  /*9530*/  HMMA.16816.F32.BF16 R132, R4.reuse, R154, R132 ;  /* 0x0000009a0484723c */ /* 0x040fe20000041884 */
[----:B------:R-:W-:Y:S01]  /*9540*/  LDSM.16.MT88.4 R152, [R194+0x6000] ;  /* 0x00600000c298783b */ /* 0x000fe20000004200 */
[----:B------:R-:W-:Y:S01]  /*9550*/  FADD.FTZ R171, R171, R188 ;  /* 0x000000bcabab7221 */ /* 0x000fe20000010000 */
[----:B------:R-:W5:Y:S01]  /*9560*/  MUFU.EX2 R195, R195 ;  /* 0x000000c300c37308 */ /* 0x000f620000000800 */
[----:B------:R-:W-:Y:S01]  /*9570*/  FADD.FTZ R168, R168, R3 ;  /* 0x00000003a8a87221 */ /* 0x000fe20000010000 */
[----:B------:R-:W-:Y:S01]  /*9580*/  LDSM.16.MT88.4 R180, [R197+0x3800] ;  /* 0x00380000c5b4783b */ /* 0x000fe20000004200 */
[----:B------:R-:W-:Y:S01]  /*9590*/  FADD.FTZ R186, R186, R171 ;  /* 0x000000abbaba7221 */ /* 0x000fe20000010000 */
[----:B------:R-:W-:Y:S01]  /*95a0*/  PLOP3.LUT P1, PT, PT, PT, UP0, 0x80, 0x8 ;  /* 0x000000000008781c */ /* 0x000fe20003f2f008 */
[----:B--2---:R-:W-:Y:S01]  /*95b0*/  HMMA.16816.F32.BF16 R68, R4, R136, R68 ;  /* 0x000000880444723c */ /* 0x004fe20000041844 */
[----:B------:R-:W-:Y:S01]  /*95c0*/  FADD.FTZ R3, R185, R168 ;  /* 0x000000a8b9037221 */ /* 0x000fe20000010000 */
[----:B------:R-:W-:Y:S01]  /*95d0*/  FADD.FTZ R169, R169, R186 ;  /* 0x000000baa9a97221 */ /* 0x000fe20000010000 */
[----:B------:R-:W-:Y:S02]  /*95e0*/  MUFU.EX2 R187, R187 ;  /* 0x000000bb00bb7308 */ /* 0x000fe40000000800 */
[----:B------:R-:W-:-:S03]  /*95f0*/  FADD.FTZ R3, R190, R3 ;  /* 0x00000003be037221 */ /* 0x000fc60000010000 */
[C---:B------:R-:W-:Y:S01]  /*9600*/  HMMA.16816.F32.BF16 R72, R4.reuse, R138, R72 ;  /* 0x0000008a0448723c */ /* 0x040fe20000041848 */
[----:B------:R-:W2:Y:S02]  /*9610*/  LDSM.16.MT88.4 R136, [R194+0x4000] ;  /* 0x00400000c288783b */ /* 0x000ea40000004200 */
[----:B------:R-:W5:Y:S05]  /*9620*/  MUFU.EX2 R196, R196 ;  /* 0x000000c400c47308 */ /* 0x000f6a0000000800 */
[C---:B----4-:R-:W-:Y:S03]  /*9630*/  HMMA.16816.F32.BF16 R84, R4.reuse, R140, R84 ;  /* 0x0000008c0454723c */ /* 0x050fe60000041854 */
[----:B------:R-:W-:Y:S05]  /*9640*/  MUFU.EX2 R205, R205 ;  /* 0x000000cd00cd7308 */ /* 0x000fea0000000800 */
[C---:B------:R-:W-:Y:S01]  /*9650*/  HMMA.16816.F32.BF16 R88, R4.reuse, R142, R88 ;  /* 0x0000008e0458723c */ /* 0x040fe20000041858 */
[----:B------:R-:W4:Y:S02]  /*9660*/  LDSM.16.MT88.4 R140, [R176+0x16000] ;  /* 0x01600000b08c783b */ /* 0x000f240000004200 */
[----:B------:R-:W5:Y:S05]  /*9670*/  MUFU.EX2 R206, R206 ;  /* 0x000000ce00ce7308 */ /* 0x000f6a0000000800 */
[C---:B------:R-:W-:Y:S03]  /*9680*/  HMMA.16816.F32.BF16 R16, R4.reuse, R20, R16 ;  /* 0x000000140410723c */ /* 0x040fe60000041810 */
[----:B------:R-:W-:Y:S05]  /*9690*/  MUFU.EX2 R207, R207 ;  /* 0x000000cf00cf7308 */ /* 0x000fea0000000800 */
[C---:B------:R-:W-:Y:S01]  /*96a0*/  HMMA.16816.F32.BF16 R20, R4.reuse, R22, R148 ;  /* 0x000000160414723c */ /* 0x040fe20000041894 */
[----:B------:R-:W-:Y:S02]  /*96b0*/  LDSM.16.MT88.4 R148, [R176+0x10800] ;  /* 0x01080000b094783b */ /* 0x000fe40000004200 */
[----:B------:R-:W-:Y:S05]  /*96c0*/  MUFU.EX2 R208, R208 ;  /* 0x000000d000d07308 */ /* 0x000fea0000000800 */
[C---:B---3--:R-:W-:Y:S03]  /*96d0*/  HMMA.16816.F32.BF16 R100, R4.reuse, R144, R100 ;  /* 0x000000900464723c */ /* 0x048fe60000041864 */
[----:B------:R-:W-:Y:S05]  /*96e0*/  MUFU.EX2 R203, R203 ;  /* 0x000000cb00cb7308 */ /* 0x000fea0000000800 */
[C---:B--2---:R-:W-:Y:S03]  /*96f0*/  HMMA.16816.F32.BF16 R92, R4.reuse, R136, R92 ;  /* 0x00000088045c723c */ /* 0x044fe6000004185c */
[----:B------:R-:W2:Y:S05]  /*9700*/  MUFU.EX2 R210, R210 ;  /* 0x000000d200d27308 */ /* 0x000eaa0000000800 */
[C---:B------:R-:W-:Y:S01]  /*9710*/  HMMA.16816.F32.BF16 R96, R4.reuse, R138, R96 ;  /* 0x0000008a0460723c */ /* 0x040fe20000041860 */
[----:B------:R-:W3:Y:S02]  /*9720*/  LDSM.16.MT88.4 R136, [R197+0x6000] ;  /* 0x00600000c588783b */ /* 0x000ee40000004200 */
[----:B------:R-:W-:Y:S05]  /*9730*/  MUFU.EX2 R201, R201 ;  /* 0x000000c900c97308 */ /* 0x000fea0000000800 */
[C---:B------:R-:W-:Y:S01]  /*9740*/  HMMA.16816.F32.BF16 R104, R4.reuse, R146, R104 ;  /* 0x000000920468723c */ /* 0x040fe20000041868 */
[----:B------:R-:W2:Y:S02]  /*9750*/  LDSM.16.MT88.4 R144, [R218+0x10800] ;  /* 0x01080000da90783b */ /* 0x000ea40000004200 */
[----:B------:R-:W2:Y:S05]  /*9760*/  MUFU.EX2 R212, R212 ;  /* 0x000000d400d47308 */ /* 0x000eaa0000000800 */
[C---:B----4-:R-:W-:Y:S03]  /*9770*/  HMMA.16816.F32.BF16 R108, R4.reuse, R140, R108 ;  /* 0x0000008c046c723c */ /* 0x050fe6000004186c */
[----:B------:R-:W-:Y:S05]  /*9780*/  MUFU.EX2 R202, R202 ;  /* 0x000000ca00ca7308 */ /* 0x000fea0000000800 */
[C---:B------:R-:W-:Y:S01]  /*9790*/  HMMA.16816.F32.BF16 R112, R4.reuse, R142, R112 ;  /* 0x0000008e0470723c */ /* 0x040fe20000041870 */
[----:B------:R-:W4:Y:S02]  /*97a0*/  LDSM.16.MT88.4 R140, [R197+0x800] ;  /* 0x00080000c58c783b */ /* 0x000f240000004200 */
[----:B------:R-:W4:Y:S05]  /*97b0*/  MUFU.EX2 R209, R209 ;  /* 0x000000d100d17308 */ /* 0x000f2a0000000800 */
[C---:B------:R-:W-:Y:S03]  /*97c0*/  HMMA.16816.F32.BF16 R8, R4.reuse, R12, R8 ;  /* 0x0000000c0408723c */ /* 0x040fe60000041808 */
[----:B------:R-:W-:Y:S05]  /*97d0*/  MUFU.EX2 R204, R204 ;  /* 0x000000cc00cc7308 */ /* 0x000fea0000000800 */
[C---:B------:R-:W-:Y:S01]  /*97e0*/  HMMA.16816.F32.BF16 R12, R4.reuse, R14, R156 ;  /* 0x0000000e040c723c */ /* 0x040fe2000004189c */
[----:B------:R-:W-:Y:S02]  /*97f0*/  LDSM.16.MT88.4 R156, [R194+0x2800] ;  /* 0x00280000c29c783b */ /* 0x000fe40000004200 */
[----:B------:R-:W-:Y:S05]  /*9800*/  MUFU.EX2 R199, R199 ;  /* 0x000000c700c77308 */ /* 0x000fea0000000800 */
[C---:B---3--:R-:W-:Y:S03]  /*9810*/  HMMA.16816.F32.BF16 R116, R4.reuse, R136, R116 ;  /* 0x000000880474723c */ /* 0x048fe60000041874 */
[----:B------:R-:W-:Y:S05]  /*9820*/  MUFU.EX2 R211, R211 ;  /* 0x000000d300d37308 */ /* 0x000fea0000000800 */
[C---:B------:R-:W-:Y:S01]  /*9830*/  HMMA.16816.F32.BF16 R120, R4.reuse, R138, R120 ;  /* 0x0000008a0478723c */ /* 0x040fe20000041878 */
[----:B------:R-:W3:Y:S02]  /*9840*/  LDSM.16.MT88.4 R136, [R194+0x800] ;  /* 0x00080000c288783b */ /* 0x000ee40000004200 */
[----:B------:R-:W3:Y:S05]  /*9850*/  MUFU.EX2 R214, R214 ;  /* 0x000000d600d67308 */ /* 0x000eea0000000800 */
[C---:B------:R-:W-:Y:S03]  /*9860*/  HMMA.16816.F32.BF16 R124, R4.reuse, R152, R124 ;  /* 0x00000098047c723c */ /* 0x040fe6000004187c */
[----:B------:R-:W-:Y:S05]  /*9870*/  MUFU.EX2 R213, R213 ;  /* 0x000000d500d57308 */ /* 0x000fea0000000800 */
[----:B------:R-:W-:Y:S01]  /*9880*/  HMMA.16816.F32.BF16 R4, R4, R154, R128 ;  /* 0x0000009a0404723c */ /* 0x000fe20000041880 */
[----:B-1----:R-:W-:Y:S01]  /*9890*/  F2FP.BF16.F32.PACK_AB R128, R191, R192 ;  /* 0x000000c0bf80723e */ /* 0x002fe200000010ff */
[----:B------:R-:W-:Y:S01]  /*98a0*/  LDSM.16.MT88.4 R152, [R218+0x14800] ;  /* 0x01480000da98783b */ /* 0x000fe20000004200 */
[----:B-----5:R-:W-:Y:S01]  /*98b0*/  F2FP.BF16.F32.PACK_AB R129, R195, R198 ;  /* 0x000000c6c381723e */ /* 0x020fe200000010ff */
[----:B------:R-:W1:Y:S01]  /*98c0*/  MUFU.EX2 R220, R220 ;  /* 0x000000dc00dc7308 */ /* 0x000e620000000800 */
[----:B------:R-:W-:Y:S01]  /*98d0*/  F2FP.BF16.F32.PACK_AB R130, R189, R200 ;  /* 0x000000c8bd82723e */ /* 0x000fe200000010ff */
[----:B------:R-:W-:Y:S01]  /*98e0*/  FADD.FTZ R192, R192, R169 ;  /* 0x000000a9c0c07221 */ /* 0x000fe20000010000 */
[----:B------:R-:W-:-:S03]  /*98f0*/  F2FP.BF16.F32.PACK_AB R131, R196, R187 ;  /* 0x000000bbc483723e */ /* 0x000fc600000010ff */
[----:B------:R-:W-:-:S04]  /*9900*/  FADD.FTZ R191, R191, R192 ;  /* 0x000000c0bfbf7221 */ /* 0x000fc80000010000 */
[----:B--2---:R-:W-:Y:S01]  /*9910*/  HMMA.16816.F32.BF16 R8, R128, R144, R8 ;  /* 0x000000908008723c */ /* 0x004fe20000041808 */
[----:B------:R-:W-:-:S04]  /*9920*/  FADD.FTZ R200, R200, R191 ;  /* 0x000000bfc8c87221 */ /* 0x000fc80000010000 */
[----:B------:R-:W-:-:S03]  /*9930*/  FADD.FTZ R200, R189, R200 ;  /* 0x000000c8bdc87221 */ /* 0x000fc60000010000 */
[C---:B------:R-:W-:Y:S01]  /*9940*/  HMMA.16816.F32.BF16 R12, R128.reuse, R146, R12 ;  /* 0x00000092800c723c */ /* 0x040fe2000004180c */
[----:B------:R-:W2:Y:S07]  /*9950*/  LDSM.16.MT88.4 R144, [R176+0x12800] ;  /* 0x01280000b090783b */ /* 0x000eae0000004200 */
[C---:B------:R-:W-:Y:S08]  /*9960*/  HMMA.16816.F32.BF16 R16, R128.reuse, R148, R16 ;  /* 0x000000948010723c */ /* 0x040ff00000041810 */
[C---:B------:R-:W-:Y:S01]  /*9970*/  HMMA.16816.F32.BF16 R20, R128.reuse, R150, R20 ;  /* 0x000000968014723c */ /* 0x040fe20000041814 */
[----:B------:R-:W5:Y:S07]  /*9980*/  LDSM.16.MT88.4 R148, [R176+0x14800] ;  /* 0x01480000b094783b */ /* 0x000f6e0000004200 */
[C---:B----4-:R-:W-:Y:S08]  /*9990*/  HMMA.16816.F32.BF16 R24, R128.reuse, R140, R24 ;  /* 0x0000008c8018723c */ /* 0x050ff00000041818 */
        /* <DEDUP_REMOVED lines=8> */
[C---:B------:R-:W-:Y:S08]  /*9a20*/  HMMA.16816.F32.BF16 R68, R128.reuse, R152, R68 ;  /* 0x000000988044723c */ /* 0x040ff00000041844 */
[C---:B------:R-:W-:Y:S01]  /*9a30*/  HMMA.16816.F32.BF16 R72, R128.reuse, R154, R72 ;  /* 0x0000009a8048723c */ /* 0x040fe20000041848 */
[----:B------:R-:W1:Y:S07]  /*9a40*/  LDSM.16.MT88.4 R152, [R176+0x16800] ;  /* 0x01680000b098783b */ /* 0x000e6e0000004200 */
[C---:B-----5:R-:W-:Y:S08]  /*9a50*/  HMMA.16816.F32.BF16 R76, R128.reuse, R148, R76 ;  /* 0x00000094804c723c */ /* 0x060ff0000004184c */
[C---:B------:R-:W-:Y:S01]  /*9a60*/  HMMA.16816.F32.BF16 R80, R128.reuse, R150, R80 ;  /* 0x000000968050723c */ /* 0x040fe20000041850 */
[----:B------:R-:W-:Y:S07]  /*9a70*/  LDSM.16.MT88.4 R148, [R194+0x6800] ;  /* 0x00680000c294783b */ /* 0x000fee0000004200 */
[C---:B----4-:R-:W-:Y:S08]  /*9a80*/  HMMA.16816.F32.BF16 R84, R128.reuse, R140, R84 ;  /* 0x0000008c8054723c */ /* 0x050ff00000041854 */
        /* <DEDUP_REMOVED lines=10> */
[C---:B---3--:R-:W-:Y:S08]  /*9b30*/  HMMA.16816.F32.BF16 R92, R128.reuse, R136, R92 ;  /* 0x00000088805c723c */ /* 0x048ff0000004185c */
[C---:B------:R-:W-:Y:S01]  /*9b40*/  HMMA.16816.F32.BF16 R96, R128.reuse, R138, R96 ;  /* 0x0000008a8060723c */ /* 0x040fe20000041860 */
[----:B------:R-:W-:Y:S07]  /*9b50*/  LDSM.16.MT88.4 R136, [R197+0x1000] ;  /* 0x00100000c588783b */ /* 0x000fee0000004200 */
        /* <DEDUP_REMOVED lines=19> */
[----:B-----5:R-:W-:Y:S01]  /*9c90*/  HMMA.16816.F32.BF16 R160, R4, R156, R8 ;  /* 0x0000009c04a0723c */ /* 0x020fe20000041808 */
[----:B------:R-:W1:Y:S01]  /*9ca0*/  LDSM.16.MT88.4 R8, [R218+0x15000] ;  /* 0x01500000da08783b */ /* 0x000e620000004200 */
[----:B------:R-:W-:-:S06]  /*9cb0*/  FADD.FTZ R207, R208, R207 ;  /* 0x000000cfd0cf7221 */ /* 0x000fcc0000010000 */
[C---:B------:R-:W-:Y:S01]  /*9cc0*/  HMMA.16816.F32.BF16 R156, R4.reuse, R158, R12 ;  /* 0x0000009e049c723c */ /* 0x040fe2000004180c */
[----:B------:R-:W3:Y:S07]  /*9cd0*/  LDSM.16.MT88.4 R12, [R176+0x15000] ;  /* 0x01500000b00c783b */ /* 0x000eee0000004200 */
[C---:B--2---:R-:W-:Y:S08]  /*9ce0*/  HMMA.16816.F32.BF16 R16, R4.reuse, R144, R16 ;  /* 0x000000900410723c */ /* 0x044ff00000041810 */
[C---:B------:R-:W-:Y:S01]  /*9cf0*/  HMMA.16816.F32.BF16 R20, R4.reuse, R146, R20 ;  /* 0x000000920414723c */ /* 0x040fe20000041814 */
[----:B------:R-:W2:Y:S07]  /*9d00*/  LDSM.16.MT88.4 R144, [R197+0x5000] ;  /* 0x00500000c590783b */ /* 0x000eae0000004200 */
[C---:B------:R-:W-:Y:S08]  /*9d10*/  HMMA.16816.F32.BF16 R24, R4.reuse, R136, R24 ;  /* 0x000000880418723c */ /* 0x040ff00000041818 */
[C---:B------:R-:W-:Y:S08]  /*9d20*/  HMMA.16816.F32.BF16 R28, R4.reuse, R138, R28 ;  /* 0x0000008a041c723c */ /* 0x040ff0000004181c */
[C---:B-1----:R-:W-:Y:S08]  /*9d30*/  HMMA.16816.F32.BF16 R68, R4.reuse, R8, R68 ;  /* 0x000000080444723c */ /* 0x042ff00000041844 */
[C---:B------:R-:W-:Y:S01]  /*9d40*/  HMMA.16816.F32.BF16 R72, R4.reuse, R10, R72 ;  /* 0x0000000a0448723c */ /* 0x040fe20000041848 */
[----:B------:R-:W1:Y:S07]  /*9d50*/  LDSM.16.MT88.4 R8, [R197+0x7000] ;  /* 0x00700000c508783b */ /* 0x000e6e0000004200 */
        /* <DEDUP_REMOVED lines=34> */
[C---:B--2---:R-:W-:Y:S08]  /*9f80*/  HMMA.16816.F32.BF16 R124, R4.reuse, R144, R124 ;  /* 0x00000090047c723c */ /* 0x044ff0000004187c */
        /* <DEDUP_REMOVED lines=66> */
.L_x_3005:
[----:B------:R-:W-:-:S12]  /*a3b0*/  UIADD3 UR20, UPT, UPT, UR14, -0x1, URZ ;  /* 0xffffffff0e147890 */ /* 0x000fd8000fffe0ff */
.L_x_3011:
        /* <DEDUP_REMOVED lines=20> */
[----:B-1----:R-:W-:-:S12]  /*a500*/  ULEA UR5, UR5, UR11, 0x18 ;  /* 0x0000000b05057291 */ /* 0x002fd8000f8ec0ff */
.L_x_3016:
        /* <DEDUP_REMOVED lines=84> */
.L_x_3013:
[----:B------:R-:W-:Y:S01]  /*aa50*/  LEA R239, R239, UR5, 0x1 ;  /* 0x00000005efef7c11 */ /* 0x000fe2000f8e08ff */
[----:B------:R-:W-:Y:S01]  /*aa60*/  UIADD3 UR14, UPT, UPT, UR14, -0x1, URZ ;  /* 0xffffffff0e0e7890 */ /* 0x000fe2000fffe0ff */
[C---:B------:R-:W-:Y:S02]  /*aa70*/  SHF.L.U32 R167, R166.reuse, 0x5, RZ ;  /* 0x00000005a6a77819 */ /* 0x040fe400000006ff */
[----:B------:R-:W-:Y:S01]  /*aa80*/  SHF.L.U64.HI R165, R166, 0x5, R165 ;  /* 0x00000005a6a57819 */ /* 0x000fe200000102a5 */
[----:B------:R-:W-:Y:S01]  /*aa90*/  @!PT LDS RZ, [RZ] ;  /* 0x00000000fffff984 */ /* 0x000fe20000000800 */
[----:B------:R-:W-:Y:S01]  /*aaa0*/  @!PT LDS RZ, [RZ] ;  /* 0x00000000fffff984 */ /* 0x000fe20000000800 */
[----:B------:R-:W-:Y:S01]  /*aab0*/  @!PT LDS RZ, [RZ] ;  /* 0x00000000fffff984 */ /* 0x000fe20000000800 */
[----:B------:R-:W-:Y:S01]  /*aac0*/  LDGSTS.E.BYPASS.LTC128B.128 [R239+0x10000], desc[UR22][R230.64] ;  /* 0x10000000e6ef7fae */ /* 0x000fe2000b981a16 */
[----:B------:R-:W-:Y:S01]  /*aad0*/  IADD3 R204, P0, PT, R167, R230, RZ ;  /* 0x000000e6a7cc7210 */ /* 0x000fe20007f1e0ff */
[----:B------:R-:W-:Y:S01]  /*aae0*/  UISETP.GT.AND UP0, UPT, UR14, UR18, UPT ;  /* 0x000000120e00728c */ /* 0x000fe2000bf04270 */
[----:B------:R-:W-:Y:S02]  /*aaf0*/  LOP3.LUT R216, R168, 0x7c00, RZ, 0xc0, !PT ;  /* 0x00007c00a8d87812 */ /* 0x000fe400078ec0ff */
[----:B------:R-:W-:Y:S01]  /*ab00*/  LDGSTS.E.BYPASS.LTC128B.128 [R239+0x12000], desc[UR22][R230.64+0x80] ;  /* 0x12000080e6ef7fae */ /* 0x000fe2000b981a16 */
[----:B------:R-:W-:Y:S02]  /*ab10*/  IADD3.X R205, PT, PT, R165, R231, RZ, P0, !PT ;  /* 0x000000e7a5cd7210 */ /* 0x000fe400007fe4ff */
[----:B------:R-:W-:Y:S02]  /*ab20*/  IADD3 R206, P2, PT, R167, R204, RZ ;  /* 0x000000cca7ce7210 */ /* 0x000fe40007f5e0ff */
[----:B------:R-:W-:Y:S01]  /*ab30*/  LDGSTS.E.BYPASS.LTC128B.128 [R239+0x14000], desc[UR22][R230.64+0x100] ;  /* 0x14000100e6ef7fae */ /* 0x000fe2000b981a16 */
[----:B------:R-:W-:Y:S02]  /*ab40*/  SHF.R.U32.HI R219, RZ, 0x1, R217 ;  /* 0x00000001ffdb7819 */ /* 0x000fe400000116d9 */
[----:B------:R-:W-:Y:S02]  /*ab50*/  IADD3.X R207, PT, PT, R165, R205, RZ, P2, !PT ;  /* 0x000000cda5cf7210 */ /* 0x000fe400017fe4ff */
[----:B------:R-:W-:Y:S01]  /*ab60*/  LDGSTS.E.BYPASS.LTC128B.128 [R239+0x16000], desc[UR22][R230.64+0x180] ;  /* 0x16000180e6ef7fae */ /* 0x000fe2000b981a16 */
[----:B------:R-:W-:Y:S02]  /*ab70*/  IADD3 R166, P0, PT, R167, R206, RZ ;  /* 0x000000cea7a67210 */ /* 0x000fe40007f1e0ff */
[----:B------:R-:W-:Y:S02]  /*ab80*/  LOP3.LUT R3, R216, 0x200, R175, 0xf8, !PT ;  /* 0x00000200d8037812 */ /* 0x000fe400078ef8af */
[----:B------:R-:W-:Y:S01]  /*ab90*/  LDGSTS.E.BYPASS.LTC128B.128 [R239+0x10800], desc[UR22][R204.64] ;  /* 0x10800000ccef7fae */ /* 0x000fe2000b981a16 */
[----:B------:R-:W-:Y:S02]  /*aba0*/  IADD3.X R167, PT, PT, R165, R207, RZ, P0, !PT ;  /* 0x000000cfa5a77210 */ /* 0x000fe400007fe4ff */
[----:B------:R-:W-:Y:S02]  /*abb0*/  LOP3.LUT R173, R217, 0x8, RZ, 0xc0, !PT ;  /* 0x00000008d9ad7812 */ /* 0x000fe400078ec0ff */
[----:B------:R-:W-:Y:S01]  /*abc0*/  LDGSTS.E.BYPASS.LTC128B.128 [R239+0x12800], desc[UR22][R204.64+0x80] ;  /* 0x12800080ccef7fae */ /* 0x000fe2000b981a16 */
[----:B------:R-:W-:Y:S02]  /*abd0*/  LOP3.LUT R2, R219, 0x8, RZ, 0xc0, !PT ;  /* 0x00000008db027812 */ /* 0x000fe400078ec0ff */
[----:B------:R-:W-:Y:S02]  /*abe0*/  LOP3.LUT R224, R175, 0x400, RZ, 0xc0, !PT ;  /* 0x00000400afe07812 */ /* 0x000fe400078ec0ff */
[----:B------:R-:W-:Y:S01]  /*abf0*/  LDGSTS.E.BYPASS.LTC128B.128 [R239+0x14800], desc[UR22][R204.64+0x100] ;  /* 0x14800100ccef7fae */ /* 0x000fe2000b981a16 */
[----:B------:R-:W-:Y:S02]  /*ac00*/  LOP3.LUT R173, R164, R173, RZ, 0x3c, !PT ;  /* 0x000000ada4ad7212 */ /* 0x000fe400078e3cff */
[----:B------:R-:W-:Y:S02]  /*ac10*/  LOP3.LUT R2, R3, R164, R2, 0xf6, !PT ;  /* 0x000000a403027212 */ /* 0x000fe400078ef602 */
[----:B------:R-:W-:Y:S01]  /*ac20*/  LDGSTS.E.BYPASS.LTC128B.128 [R239+0x16800], desc[UR22][R204.64+0x180] ;  /* 0x16800180ccef7fae */ /* 0x000fe2000b981a16 */
[----:B------:R-:W-:Y:S02]  /*ac30*/  LEA R224, R173, R224, 0x1 ;  /* 0x000000e0ade07211 */ /* 0x000fe400078e08ff */
[----:B------:R-:W-:Y:S02]  /*ac40*/  LEA R225, R2, UR5, 0x1 ;  /* 0x0000000502e17c11 */ /* 0x000fe4000f8e08ff */
[----:B------:R-:W-:Y:S01]  /*ac50*/  LDGSTS.E.BYPASS.LTC128B.128 [R239+0x11000], desc[UR22][R206.64] ;  /* 0x11000000ceef7fae */ /* 0x000fe2000b981a16 */
[C---:B------:R-:W-:Y:S02]  /*ac60*/  LOP3.LUT P0, RZ, R217.reuse, 0x2, RZ, 0xc0, !PT ;  /* 0x00000002d9ff7812 */ /* 0x040fe4000780c0ff */
[----:B------:R-:W-:Y:S02]  /*ac70*/  IADD3 R3, PT, PT, R224, UR5, RZ ;  /* 0x00000005e0037c10 */ /* 0x000fe4000fffe0ff */
[----:B------:R-:W-:Y:S01]  /*ac80*/  LDGSTS.E.BYPASS.LTC128B.128 [R239+0x13000], desc[UR22][R206.64+0x80] ;  /* 0x13000080ceef7fae */ /* 0x000fe2000b981a16 */
[----:B------:R-:W-:Y:S02]  /*ac90*/  SEL R220, R170, 0xffffffe0, !P0 ;  /* 0xffffffe0aadc7807 */ /* 0x000fe40004000000 */
[----:B------:R-:W-:Y:S02]  /*aca0*/  MOV R2, 0x40 ;  /* 0x0000004000027802 */ /* 0x000fe40000000f00 */
[----:B------:R-:W-:Y:S01]  /*acb0*/  LDGSTS.E.BYPASS.LTC128B.128 [R239+0x15000], desc[UR22][R206.64+0x100] ;  /* 0x15000100ceef7fae */ /* 0x000fe2000b981a16 */
[C---:B------:R-:W-:Y:S02]  /*acc0*/  IADD3 R222, PT, PT, R220.reuse, R225, RZ ;  /* 0x000000e1dcde7210 */ /* 0x040fe40007ffe0ff */
[----:B------:R-:W-:Y:S02]  /*acd0*/  IADD3 R221, PT, PT, R220, R3, RZ ;  /* 0x00000003dcdd7210 */ /* 0x000fe40007ffe0ff */
[----:B------:R-:W-:Y:S01]  /*ace0*/  LDGSTS.E.BYPASS.LTC128B.128 [R239+0x17000], desc[UR22][R206.64+0x180] ;  /* 0x17000180ceef7fae */ /* 0x000fe2000b981a16 */
[----:B------:R-:W-:Y:S04]  /*acf0*/  LOP3.LUT P0, RZ, R217, 0x4, RZ, 0xc0, !PT ;  /* 0x00000004d9ff7812 */ /* 0x000fe8000780c0ff */
[----:B------:R-:W-:Y:S01]  /*ad00*/  LDGSTS.E.BYPASS.LTC128B.128 [R239+0x11800], desc[UR22][R166.64] ;  /* 0x11800000a6ef7fae */ /* 0x000fe2000b981a16 */
[----:B------:R-:W-:Y:S04]  /*ad10*/  SEL R2, R2, 0xffffffc0, !P0 ;  /* 0xffffffc002027807 */ /* 0x000fe80004000000 */
[----:B------:R-:W-:Y:S01]  /*ad20*/  LDGSTS.E.BYPASS.LTC128B.128 [R239+0x13800], desc[UR22][R166.64+0x80] ;  /* 0x13800080a6ef7fae */ /* 0x000fe2000b981a16 */
[C---:B------:R-:W-:Y:S02]  /*ad30*/  IADD3 R223, PT, PT, R2.reuse, R225, RZ ;  /* 0x000000e102df7210 */ /* 0x040fe40007ffe0ff */
        /* <DEDUP_REMOVED lines=211> */
[----:B------:R-:W-:Y:S02]  /*ba70*/  FMUL.FTZ R247, R7, UR12 ;  /* 0x0000000c07f77c20 */ /* 0x000fe40008410000 */
[C---:B------:R-:W-:Y:S01]  /*ba80*/  HMMA.16816.F32.BF16 R16, R200.reuse, R166, R16 ;  /* 0x000000a6c810723c */ /* 0x040fe20000041810 */
[----:B------:R-:W2:Y:S02]  /*ba90*/  MUFU.TANH R248, R248 ;  /* 0x000000f800f87308 */ /* 0x000ea40000002400 */
[----:B------:R-:W-:Y:S01]  /*baa0*/  FMUL.FTZ R165, R10, UR12 ;  /* 0x0000000c0aa57c20 */ /* 0x000fe20008410000 */
[----:B------:R-:W-:Y:S01]  /*bab0*/  FMUL.FTZ R250, R9, UR12 ;  /* 0x0000000c09fa7c20 */ /* 0x000fe20008410000 */
[----:B------:R-:W-:Y:S01]  /*bac0*/  FMUL.FTZ R252, R8, UR12 ;  /* 0x0000000c08fc7c20 */ /* 0x000fe20008410000 */
[----:B------:R-:W-:Y:S02]  /*bad0*/  FMUL.FTZ R251, R11, UR12 ;  /* 0x0000000c0bfb7c20 */ /* 0x000fe40008410000 */
[C---:B-1----:R-:W-:Y:S03]  /*bae0*/  HMMA.16816.F32.BF16 R20, R200.reuse, R172, R20 ;  /* 0x000000acc814723c */ /* 0x042fe60000041814 */
[----:B------:R1:W3:Y:S01]  /*baf0*/  MUFU.TANH R9, R165 ;  /* 0x000000a500097308 */ /* 0x0002e20000002400 */
[----:B------:R-:W-:Y:S01]  /*bb00*/  FMUL.FTZ R242, R12, UR12 ;  /* 0x0000000c0cf27c20 */ /* 0x000fe20008410000 */
        /* <DEDUP_REMOVED lines=8> */
[----:B------:R-:W-:Y:S06]  /*bb90*/  FMUL.FTZ R215, R19, UR12 ;  /* 0x0000000c13d77c20 */ /* 0x000fec0008410000 */
[----:B------:R-:W2:Y:S01]  /*bba0*/  MUFU.TANH R249, R249 ;  /* 0x000000f900f97308 */ /* 0x000ea20000002400 */
[----:B-1----:R-:W1:Y:S01]  /*bbb0*/  LDSM.16.M88.4 R164, [R2+0xf800] ;  /* 0x00f8000002a4783b */ /* 0x002e620000000200 */
[----:B------:R-:W-:Y:S04]  /*bbc0*/  DEPBAR.LE SB0, 0x0 ;  /* 0x000080000000791a */ /* 0x000fe80000000000 */
[----:B------:R-:W-:Y:S01]  /*bbd0*/  FMUL.FTZ R236, R20, UR12 ;  /* 0x0000000c14ec7c20 */ /* 0x000fe20008410000 */
[----:B------:R-:W-:Y:S03]  /*bbe0*/  FMUL.FTZ R214, R21, UR12 ;  /* 0x0000000c15d67c20 */ /* 0x000fe60008410000 */
[----:B------:R-:W1:Y:S01]  /*bbf0*/  MUFU.TANH R247, R247 ;  /* 0x000000f700f77308 */ /* 0x000e620000002400 */
[----:B------:R-:W-:Y:S01]  /*bc00*/  BAR.SYNC.DEFER_BLOCKING 0x0 ;  /* 0x0000000000007b1d */ /* 0x000fe20000010000 */
[----:B------:R-:W-:Y:S01]  /*bc10*/  FMUL.FTZ R213, R22, UR12 ;  /* 0x0000000c16d57c20 */ /* 0x000fe20008410000 */
[----:B------:R-:W-:Y:S01]  /*bc20*/  FMUL.FTZ R211, R23, UR12 ;  /* 0x0000000c17d37c20 */ /* 0x000fe20008410000 */
[----:B------:R-:W-:Y:S01]  /*bc30*/  FMUL.FTZ R212, R24, UR12 ;  /* 0x0000000c18d47c20 */ /* 0x000fe20008410000 */
[----:B------:R-:W-:Y:S01]  /*bc40*/  FMUL.FTZ R210, R25, UR12 ;  /* 0x0000000c19d27c20 */ /* 0x000fe20008410000 */
[----:B------:R-:W-:Y:S01]  /*bc50*/  FMUL.FTZ R209, R26, UR12 ;  /* 0x0000000c1ad17c20 */ /* 0x000fe20008410000 */
[----:B------:R-:W-:Y:S03]  /*bc60*/  FMUL.FTZ R207, R27, UR12 ;  /* 0x0000000c1bcf7c20 */ /* 0x000fe60008410000 */
[----:B------:R-:W1:Y:S10]  /*bc70*/  MUFU.TANH R252, R252 ;  /* 0x000000fc00fc7308 */ /* 0x000e740000002400 */
[----:B------:R-:W1:Y:S10]  /*bc80*/  MUFU.TANH R250, R250 ;  /* 0x000000fa00fa7308 */ /* 0x000e740000002400 */
[----:B------:R-:W2:Y:S10]  /*bc90*/  MUFU.TANH R251, R251 ;  /* 0x000000fb00fb7308 */ /* 0x000eb40000002400 */
[----:B------:R-:W2:Y:S01]  /*bca0*/  MUFU.TANH R242, R242 ;  /* 0x000000f200f27308 */ /* 0x000ea20000002400 */
[C---:B-1----:R-:W-:Y:S09]  /*bcb0*/  HMMA.16816.F32.BF16 R28, R200.reuse, R164, R28 ;  /* 0x000000a4c81c723c */ /* 0x042ff2000004181c */
[----:B------:R-:W1:Y:S01]  /*bcc0*/  MUFU.TANH R244, R244 ;  /* 0x000000f400f47308 */ /* 0x000e620000002400 */
        /* <DEDUP_REMOVED lines=49> */
[----:B------:R-:W-:Y:S02]  /*bfe0*/  IMAD.U32 R6, RZ, RZ, UR13 ;  /* 0x0000000dff067e24 */ /* 0x000fe4000f8e00ff */
[----:B------:R-:W-:Y:S03]  /*bff0*/  MOV R8, UR11 ;  /* 0x0000000b00087c02 */ /* 0x000fe60008000f00 */
[----:B------:R-:W-:Y:S02]  /*c000*/  IABS R6, R6 ;  /* 0x0000000600067213 */ /* 0x000fe40000000000 */
        /* <DEDUP_REMOVED lines=37> */
[----:B------:R-:W2:Y:S01]  /*c260*/  LDC.64 R2, c[0x0][0x3b8] ;  /* 0x0000ee00ff027b82 */ /* 0x000ea20000000a00 */
[----:B------:R-:W-:Y:S02]  /*c270*/  LEA R16, P3, R13, R234, 0x2 ;  /* 0x000000ea0d107211 */ /* 0x000fe400078610ff */
[-C--:B------:R-:W-:Y:S02]  /*c280*/  LEA.HI.X.SX32 R15, R11, R235.reuse, 0x2, P2 ;  /* 0x000000eb0b0f7211 */ /* 0x080fe400010f16ff */
[----:B------:R-:W-:Y:S02]  /*c290*/  LEA.HI.X.SX32 R17, R13, R235, 0x2, P3 ;  /* 0x000000eb0d117211 */ /* 0x000fe400018f16ff */
        /* <DEDUP_REMOVED lines=17> */
.L_x_3015:
        /* <DEDUP_REMOVED lines=29> */
.L_x_3014:
[----:B------:R-:W-:Y:S01]  /*c580*/  FMNMX3.FTZ R3, R169, R248, R246, !PT ;  /* 0x000000f8a9037276 */ /* 0x000fe200078100f6 */
[----:B------:R-:W-:Y:S01]  /*c590*/  LDSM.16.MT88.4 R12, [R218+0x10000] ;  /* 0x01000000da0c783b */ /* 0x000fe20000004200 */
[----:B------:R-:W-:Y:S01]  /*c5a0*/  FMNMX3.FTZ R2, R0, R249, R247, !PT ;  /* 0x000000f900027276 */ /* 0x000fe200078100f7 */
[----:B------:R-:W-:Y:S01]  /*c5b0*/  UISETP.GT.AND UP0, UPT, UR14, UR18, UPT ;  /* 0x000000120e00728c */ /* 0x000fe2000bf04270 */
[----:B------:R-:W-:Y:S01]  /*c5c0*/  FMNMX3.FTZ R3, R3, R252, R250, !PT ;  /* 0x000000fc03037276 */ /* 0x000fe200078100fa */
[----:B------:R-:W-:Y:S01]  /*c5d0*/  UIADD3 UR10, UPT, UPT, UR10, -0x40, URZ ;  /* 0xffffffc00a0a7890 */ /* 0x000fe2000fffe0ff */
[----:B------:R-:W-:Y:S02]  /*c5e0*/  FMNMX3.FTZ R2, R2, R9, R251, !PT ;  /* 0x0000000902027276 */ /* 0x000fe400078100fb */
        /* <DEDUP_REMOVED lines=12> */
[----:B--2---:R-:W-:Y:S02]  /*c6b0*/  FMNMX3.FTZ R6, R3, R205, R204, !PT ;  /* 0x000000cd03067276 */ /* 0x004fe400078100cc */
        /* <DEDUP_REMOVED lines=457> */
.L_x_3012:
[----:B------:R-:W1:Y:S01]  /*e350*/  SHFL.BFLY PT, R4, R237, 0x2, 0x1f ;  /* 0x0c401f00ed047f89 */ /* 0x000e6200000e0000 */
[----:B------:R-:W-:Y:S01]  /*e360*/  SHF.L.U32 R2, R217, 0x4, RZ ;  /* 0x00000004d9027819 */ /* 0x000fe200000006ff */
[----:B------:R-:W2:Y:S01]  /*e370*/  S2UR UR12, SR_CTAID.Y ;  /* 0x00000000000c79c3 */ /* 0x000ea20000002600 */
[----:B------:R-:W-:Y:S01]  /*e380*/  LOP3.LUT R11, R219, 0x30, RZ, 0xc0, !PT ;  /* 0x00000030db0b7812 */ /* 0x000fe200078ec0ff */
[----:B------:R-:W3:Y:S01]  /*e390*/  SHFL.BFLY PT, R0, R233, 0x2, 0x1f ;  /* 0x0c401f00e9007f89 */ /* 0x000ee200000e0000 */
[C---:B------:R-:W-:Y:S01]  /*e3a0*/  SHF.L.U32 R13, R217.reuse, 0x1, RZ ;  /* 0x00000001d90d7819 */ /* 0x040fe200000006ff */
[----:B------:R-:W2:Y:S01]  /*e3b0*/  LDCU.64 UR6, c[0x0][0x430] ;  /* 0x00008600ff0677ac */ /* 0x000ea20008000a00 */
[----:B------:R-:W-:Y:S01]  /*e3c0*/  LOP3.LUT R6, R2, 0x1c0, RZ, 0xc0, !PT ;  /* 0x000001c002067812 */ /* 0x000fe200078ec0ff */
[----:B------:R-:W-:Y:S01]  /*e3d0*/  BSSY.RECONVERGENT B0, `(.L_x_3017) ;  /* 0x000012c000007945 */ /* 0x000fe20003800200 */
[----:B------:R-:W-:Y:S01]  /*e3e0*/  SHF.L.U32 R10, R217, 0x2, RZ ;  /* 0x00000002d90a7819 */ /* 0x000fe200000006ff */
[----:B------:R-:W4:Y:S01]  /*e3f0*/  S2UR UR11, SR_CTAID.Z ;  /* 0x00000000000b79c3 */ /* 0x000f220000002700 */
[----:B------:R-:W-:Y:S01]  /*e400*/  LOP3.LUT R6, R6, 0x38, R13, 0xf8, !PT ;  /* 0x0000003806067812 */ /* 0x000fe200078ef80d */
[----:B------:R-:W4:Y:S01]  /*e410*/  LDCU UR9, c[0x0][0x3e0] ;  /* 0x00007c00ff0977ac */ /* 0x000f220008000800 */
[----:B------:R-:W-:Y:S01]  /*e420*/  SEL R170, R170, 0xffffffe0, !P0 ;  /* 0xffffffe0aaaa7807 */ /* 0x000fe20004000000 */
[----:B------:R-:W5:Y:S04]  /*e430*/  LDCU UR4, c[0x0][0x44c] ;  /* 0x00008980ff0477ac */ /* 0x000f680008000800 */
        /* <DEDUP_REMOVED lines=10> */
[----:B------:R-:W-:Y:S02]  /*e4e0*/  LOP3.LUT R11, R216, 0x6, R13, 0xf8, !PT ;  /* 0x00000006d80b7812 */ /* 0x000fe400078ef80d */
[C---:B------:R-:W-:Y:S01]  /*e4f0*/  LOP3.LUT R13, R2.reuse, 0x3f00, RZ, 0xc0, !PT ;  /* 0x00003f00020d7812 */ /* 0x040fe200078ec0ff */
[----:B------:R-:W-:Y:S01]  /*e500*/  UIMAD UR6, UR6, UR9, UR10 ;  /* 0x00000009060672a4 */ /* 0x000fe2000f8e020a */
[----:B------:R-:W-:Y:S02]  /*e510*/  LOP3.LUT R6, R11, R6, RZ, 0xfc, !PT ;  /* 0x000000060b067212 */ /* 0x000fe400078efcff */
[----:B------:R-:W-:Y:S01]  /*e520*/  MOV R11, 0x40 ;  /* 0x00000040000b7802 */ /* 0x000fe20000000f00 */
[----:B-----5:R-:W-:Y:S01]  /*e530*/  USHF.L.U32 UR8, UR8, 0x6, URZ ;  /* 0x0000000608087899 */ /* 0x020fe200080006ff */
[----:B------:R-:W-:-:S03]  /*e540*/  LOP3.LUT R2, R2, 0x10, RZ, 0xc0, !PT ;  /* 0x0000001002027812 */ /* 0x000fc600078ec0ff */
[----:B------:R-:W-:-:S04]  /*e550*/  UIMAD UR7, UR6, UR7, UR8 ;  /* 0x00000007060772a4 */ /* 0x000fc8000f8e0208 */
[----:B------:R-:W-:Y:S01]  /*e560*/  UIMAD UR4, UR7, UR4, URZ ;  /* 0x00000004070472a4 */ /* 0x000fe2000f8e02ff */
[----:B-1----:R-:W-:Y:S01]  /*e570*/  FADD.FTZ R9, R4, R9 ;  /* 0x0000000904097221 */ /* 0x002fe20000010000 */
[----:B------:R-:W-:Y:S02]  /*e580*/  LOP3.LUT R4, R10, 0x1f8, RZ, 0xc0, !PT ;  /* 0x000001f80a047812 */ /* 0x000fe400078ec0ff */
[----:B------:R-:W-:Y:S01]  /*e590*/  LOP3.LUT R10, R13, 0x3c, R10, 0xf8, !PT ;  /* 0x0000003c0d0a7812 */ /* 0x000fe200078ef80a */
[----:B--2---:R-:W-:Y:S01]  /*e5a0*/  FADD.FTZ R8, R15, R8 ;  /* 0x000000080f087221 */ /* 0x004fe20000010000 */
[----:B------:R-:W1:Y:S01]  /*e5b0*/  MUFU.RCP R5, R9 ;  /* 0x0000000900057308 */ /* 0x000e620000001000 */
[----:B------:R-:W-:Y:S01]  /*e5c0*/  BAR.SYNC.DEFER_BLOCKING 0x0 ;  /* 0x0000000000007b1d */ /* 0x000fe20000010000 */
[----:B------:R-:W-:Y:S02]  /*e5d0*/  FSETP.NE.FTZ.AND P2, PT, R9, RZ, PT ;  /* 0x000000ff0900720b */ /* 0x000fe40003f55000 */
[----:B------:R-:W-:-:S02]  /*e5e0*/  FSETP.NE.FTZ.AND P1, PT, R8, RZ, PT ;  /* 0x000000ff0800720b */ /* 0x000fc40003f35000 */
[----:B------:R-:W-:Y:S02]  /*e5f0*/  LEA R13, R6, UR5, 0x2 ;  /* 0x00000005060d7c11 */ /* 0x000fe4000f8e10ff */
[----:B------:R-:W2:Y:S01]  /*e600*/  MUFU.RCP R7, R8 ;  /* 0x0000000800077308 */ /* 0x000ea20000001000 */
[----:B------:R-:W-:Y:S02]  /*e610*/  R2P PR, R217, 0x18 ;  /* 0x00000018d9007804 */ /* 0x000fe40000000000 */
[----:B------:R-:W-:Y:S02]  /*e620*/  IADD3 R17, PT, PT, R13, 0x80, RZ ;  /* 0x000000800d117810 */ /* 0x000fe40007ffe0ff */
[----:B------:R-:W-:Y:S02]  /*e630*/  LOP3.LUT R219, R4, 0x38, R219, 0x78, !PT ;  /* 0x0000003804db7812 */ /* 0x000fe400078e78db */
[----:B------:R-:W-:Y:S01]  /*e640*/  SEL R12, R11, 0xffffffc0, !P3 ;  /* 0xffffffc00b0c7807 */ /* 0x000fe20005800000 */
[----:B------:R-:W3:Y:S01]  /*e650*/  @P2 LDC R21, c[0x0][0x458] ;  /* 0x00011600ff152b82 */ /* 0x000ee20000000800 */
[----:B-1----:R-:W-:Y:S01]  /*e660*/  FSEL R5, R5, 1, P2 ;  /* 0x3f80000005057808 */ /* 0x002fe20001000000 */
[----:B------:R-:W1:Y:S01]  /*e670*/  @P1 MUFU.LG2 R8, R8 ;  /* 0x0000000800081308 */ /* 0x000e620000000c00 */
[----:B------:R-:W-:-:S02]  /*e680*/  IADD3 R15, PT, PT, R13, R12, RZ ;  /* 0x0000000c0d0f7210 */ /* 0x000fc40007ffe0ff */
[----:B------:R-:W-:Y:S01]  /*e690*/  IADD3 R11, PT, PT, R13, R170, RZ ;  /* 0x000000aa0d0b7210 */ /* 0x000fe20007ffe0ff */
[----:B------:R-:W-:Y:S01]  /*e6a0*/  FMUL.FTZ R160, R5, R160 ;  /* 0x000000a005a07220 */ /* 0x000fe20000410000 */
[----:B------:R-:W-:Y:S01]  /*e6b0*/  @P4 IADD3 R17, PT, PT, R13, -0x80, RZ ;  /* 0xffffff800d114810 */ /* 0x000fe20007ffe0ff */
[----:B------:R-:W-:Y:S01]  /*e6c0*/  FMUL.FTZ R161, R5, R161 ;  /* 0x000000a105a17220 */ /* 0x000fe20000410000 */
[----:B--2---:R-:W-:Y:S01]  /*e6d0*/  FSEL R7, R7, 1, P1 ;  /* 0x3f80000007077808 */ /* 0x004fe20000800000 */
[C---:B------:R-:W-:Y:S01]  /*e6e0*/  FMUL.FTZ R156, R5.reuse, R156 ;  /* 0x0000009c059c7220 */ /* 0x040fe20000410000 */
[C---:B------:R-:W-:Y:S01]  /*e6f0*/  FMUL.FTZ R157, R5.reuse, R157 ;  /* 0x0000009d059d7220 */ /* 0x040fe20000410000 */
[C---:B------:R-:W-:Y:S01]  /*e700*/  FMUL.FTZ R152, R5.reuse, R152 ;  /* 0x0000009805987220 */ /* 0x040fe20000410000 */
[----:B------:R-:W-:Y:S01]  /*e710*/  FMUL.FTZ R153, R5, R153 ;  /* 0x0000009905997220 */ /* 0x000fe20000410000 */
[C---:B------:R-:W-:Y:S01]  /*e720*/  FMUL.FTZ R162, R7.reuse, R162 ;  /* 0x000000a207a27220 */ /* 0x040fe20000410000 */
[C---:B------:R-:W-:Y:S01]  /*e730*/  FMUL.FTZ R163, R7.reuse, R163 ;  /* 0x000000a307a37220 */ /* 0x040fe20000410000 */
[C---:B------:R-:W-:Y:S01]  /*e740*/  FMUL.FTZ R158, R7.reuse, R158 ;  /* 0x0000009e079e7220 */ /* 0x040fe20000410000 */
[C---:B------:R-:W-:Y:S01]  /*e750*/  FMUL.FTZ R159, R7.reuse, R159 ;  /* 0x0000009f079f7220 */ /* 0x040fe20000410000 */
[C---:B------:R-:W-:Y:S01]  /*e760*/  FMUL.FTZ R154, R7.reuse, R154 ;  /* 0x0000009a079a7220 */ /* 0x040fe20000410000 */
[----:B------:R-:W-:Y:S01]  /*e770*/  FMUL.FTZ R155, R7, R155 ;  /* 0x0000009b079b7220 */ /* 0x000fe20000410000 */
[C---:B------:R-:W-:Y:S01]  /*e780*/  FMUL.FTZ R148, R5.reuse, R148 ;  /* 0x0000009405947220 */ /* 0x040fe20000410000 */
[----:B------:R-:W-:Y:S01]  /*e790*/  FMUL.FTZ R149, R5, R149 ;  /* 0x0000009505957220 */ /* 0x000fe20000410000 */
[C---:B------:R-:W-:Y:S01]  /*e7a0*/  FMUL.FTZ R150, R7.reuse, R150 ;  /* 0x0000009607967220 */ /* 0x040fe20000410000 */
[----:B------:R-:W-:Y:S01]  /*e7b0*/  FMUL.FTZ R151, R7, R151 ;  /* 0x0000009707977220 */ /* 0x000fe20000410000 */
[----:B------:R-:W-:Y:S01]  /*e7c0*/  IADD3 R14, PT, PT, R170, R15, RZ ;  /* 0x0000000faa0e7210 */ /* 0x000fe20007ffe0ff */
[C---:B------:R-:W-:Y:S01]  /*e7d0*/  FMUL.FTZ R144, R5.reuse, R144 ;  /* 0x0000009005907220 */ /* 0x040fe20000410000 */
[----:B------:R-:W-:Y:S01]  /*e7e0*/  IADD3 R19, PT, PT, R12, R17, RZ ;  /* 0x000000110c137210 */ /* 0x000fe20007ffe0ff */
[----:B------:R-:W-:Y:S01]  /*e7f0*/  FMUL.FTZ R145, R5, R145 ;  /* 0x0000009105917220 */ /* 0x000fe20000410000 */
[C---:B------:R-:W-:Y:S01]  /*e800*/  FMUL.FTZ R146, R7.reuse, R146 ;  /* 0x0000009207927220 */ /* 0x040fe20000410000 */
[----:B------:R-:W-:Y:S01]  /*e810*/  FMUL.FTZ R147, R7, R147 ;  /* 0x0000009307937220 */ /* 0x000fe20000410000 */
[C---:B------:R-:W-:Y:S01]  /*e820*/  FMUL.FTZ R140, R5.reuse, R140 ;  /* 0x0000008c058c7220 */ /* 0x040fe20000410000 */
[----:B------:R-:W-:Y:S01]  /*e830*/  FMUL.FTZ R141, R5, R141 ;  /* 0x0000008d058d7220 */ /* 0x000fe20000410000 */
[C---:B------:R-:W-:Y:S01]  /*e840*/  FMUL.FTZ R142, R7.reuse, R142 ;  /* 0x0000008e078e7220 */ /* 0x040fe20000410000 */
[----:B------:R-:W-:Y:S01]  /*e850*/  FMUL.FTZ R143, R7, R143 ;  /* 0x0000008f078f7220 */ /* 0x000fe20000410000 */
[----:B------:R-:W-:Y:S01]  /*e860*/  STS.64 [R13], R160 ;  /* 0x000000a00d007388 */ /* 0x000fe20000000a00 */
[C---:B------:R-:W-:Y:S01]  /*e870*/  IADD3 R12, PT, PT, R170.reuse, R17, RZ ;  /* 0x00000011aa0c7210 */ /* 0x040fe20007ffe0ff */
[C---:B------:R-:W-:Y:S01]  /*e880*/  FMUL.FTZ R136, R5.reuse, R136 ;  /* 0x0000008805887220 */ /* 0x040fe20000410000 */
[----:B------:R-:W-:Y:S01]  /*e890*/  FMUL.FTZ R137, R5, R137 ;  /* 0x0000008905897220 */ /* 0x000fe20000410000 */
[----:B------:R-:W-:Y:S01]  /*e8a0*/  STS.64 [R13+0x800], R162 ;  /* 0x000800a20d007388 */ /* 0x000fe20000000a00 */
[C---:B------:R-:W-:Y:S01]  /*e8b0*/  FMUL.FTZ R138, R7.reuse, R138 ;  /* 0x0000008a078a7220 */ /* 0x040fe20000410000 */
[----:B------:R-:W-:Y:S01]  /*e8c0*/  FMUL.FTZ R139, R7, R139 ;  /* 0x0000008b078b7220 */ /* 0x000fe20000410000 */
[C---:B------:R-:W-:Y:S01]  /*e8d0*/  FMUL.FTZ R132, R5.reuse, R132 ;  /* 0x0000008405847220 */ /* 0x040fe20000410000 */
[----:B------:R-:W-:Y:S01]  /*e8e0*/  STS.64 [R11], R156 ;  /* 0x0000009c0b007388 */ /* 0x000fe20000000a00 */
[----:B------:R-:W-:Y:S01]  /*e8f0*/  FMUL.FTZ R133, R5, R133 ;  /* 0x0000008505857220 */ /* 0x000fe20000410000 */
[C---:B------:R-:W-:Y:S01]  /*e900*/  FMUL.FTZ R134, R7.reuse, R134 ;  /* 0x0000008607867220 */ /* 0x040fe20000410000 */
[----:B------:R-:W-:Y:S01]  /*e910*/  FMUL.FTZ R135, R7, R135 ;  /* 0x0000008707877220 */ /* 0x000fe20000410000 */
[----:B------:R-:W-:Y:S01]  /*e920*/  STS.64 [R11+0x800], R158 ;  /* 0x0008009e0b007388 */ /* 0x000fe20000000a00 */
[----:B------:R-:W-:Y:S01]  /*e930*/  IADD3 R170, PT, PT, R170, R19, RZ ;  /* 0x00000013aaaa7210 */ /* 0x000fe20007ffe0ff */
[C---:B------:R-:W-:Y:S01]  /*e940*/  FMUL.FTZ R36, R5.reuse, R36 ;  /* 0x0000002405247220 */ /* 0x040fe20000410000 */
[----:B------:R-:W-:Y:S01]  /*e950*/  FMUL.FTZ R37, R5, R37 ;  /* 0x0000002505257220 */ /* 0x000fe20000410000 */
[----:B------:R-:W-:Y:S01]  /*e960*/  STS.64 [R15], R152 ;  /* 0x000000980f007388 */ /* 0x000fe20000000a00 */
[C---:B------:R-:W-:Y:S01]  /*e970*/  FMUL.FTZ R38, R7.reuse, R38 ;  /* 0x0000002607267220 */ /* 0x040fe20000410000 */
[----:B------:R-:W-:Y:S01]  /*e980*/  FMUL.FTZ R39, R7, R39 ;  /* 0x0000002707277220 */ /* 0x000fe20000410000 */
[C---:B------:R-:W-:Y:S01]  /*e990*/  FMUL.FTZ R40, R5.reuse, R40 ;  /* 0x0000002805287220 */ /* 0x040fe20000410000 */
[----:B------:R-:W-:Y:S01]  /*e9a0*/  STS.64 [R15+0x800], R154 ;  /* 0x0008009a0f007388 */ /* 0x000fe20000000a00 */
[----:B------:R-:W-:Y:S01]  /*e9b0*/  FMUL.FTZ R41, R5, R41 ;  /* 0x0000002905297220 */ /* 0x000fe20000410000 */
        /* <DEDUP_REMOVED lines=34> */
[----:B------:R2:W-:Y:S01]  /*ebe0*/  STS.64 [R170], R132 ;  /* 0x00000084aa007388 */ /* 0x0005e20000000a00 */
[C---:B------:R-:W-:Y:S01]  /*ebf0*/  FMUL.FTZ R68, R5.reuse, R68 ;  /* 0x0000004405447220 */ /* 0x040fe20000410000 */
[----:B------:R-:W-:Y:S01]  /*ec00*/  FMUL.FTZ R69, R5, R69 ;  /* 0x0000004505457220 */ /* 0x000fe20000410000 */
[C---:B------:R-:W-:Y:S01]  /*ec10*/  FMUL.FTZ R70, R7.reuse, R70 ;  /* 0x0000004607467220 */ /* 0x040fe20000410000 */
[----:B------:R4:W-:Y:S01]  /*ec20*/  STS.64 [R170+0x800], R134 ;  /* 0x00080086aa007388 */ /* 0x0009e20000000a00 */
[----:B------:R-:W-:Y:S01]  /*ec30*/  FMUL.FTZ R71, R7, R71 ;  /* 0x0000004707477220 */ /* 0x000fe20000410000 */
[C---:B------:R-:W-:Y:S01]  /*ec40*/  FMUL.FTZ R72, R5.reuse, R72 ;  /* 0x0000004805487220 */ /* 0x040fe20000410000 */
[----:B------:R-:W-:Y:S01]  /*ec50*/  FMUL.FTZ R73, R5, R73 ;  /* 0x0000004905497220 */ /* 0x000fe20000410000 */
[----:B------:R1:W-:Y:S01]  /*ec60*/  STS.64 [R13+0x4000], R36 ;  /* 0x004000240d007388 */ /* 0x0003e20000000a00 */
        /* <DEDUP_REMOVED lines=40> */
[----:B------:R-:W5:Y:S01]  /*eef0*/  @P1 LDC R16, c[0x0][0x458] ;  /* 0x00011600ff101b82 */ /* 0x000f620000000800 */
        /* <DEDUP_REMOVED lines=28> */
[C---:B------:R-:W-:Y:S01]  /*f0c0*/  FMUL.FTZ R125, R5.reuse, R125 ;  /* 0x0000007d057d7220 */ /* 0x040fe20000410000 */
[----:B------:R-:W-:Y:S01]  /*f0d0*/  FMUL.FTZ R4, R5, R128 ;  /* 0x0000008005047220 */ /* 0x000fe20000410000 */
[----:B------:R3:W-:Y:S01]  /*f0e0*/  STS.64 [R11+0x8000], R72 ;  /* 0x008000480b007388 */ /* 0x0007e20000000a00 */
[C---:B------:R-:W-:Y:S01]  /*f0f0*/  FMUL.FTZ R126, R7.reuse, R126 ;  /* 0x0000007e077e7220 */ /* 0x040fe20000410000 */
[C---:B------:R-:W-:Y:S01]  /*f100*/  FMUL.FTZ R127, R7.reuse, R127 ;  /* 0x0000007f077f7220 */ /* 0x040fe20000410000 */
[----:B------:R-:W-:Y:S01]  /*f110*/  FMUL.FTZ R6, R7, R130 ;  /* 0x0000008207067220 */ /* 0x000fe20000410000 */
[----:B------:R3:W-:Y:S01]  /*f120*/  STS.64 [R11+0x8800], R74 ;  /* 0x0088004a0b007388 */ /* 0x0007e20000000a00 */
[----:B------:R-:W-:Y:S01]  /*f130*/  FMUL.FTZ R5, R5, R129 ;  /* 0x0000008105057220 */ /* 0x000fe20000410000 */
[----:B------:R-:W-:Y:S01]  /*f140*/  FMUL.FTZ R7, R7, R131 ;  /* 0x0000008307077220 */ /* 0x000fe20000410000 */
[----:B------:R-:W4:Y:S01]  /*f150*/  @P2 MUFU.LG2 R9, R9 ;  /* 0x0000000900092308 */ /* 0x000f220000000c00 */
[----:B------:R3:W-:Y:S01]  /*f160*/  STS.64 [R15+0x8000], R76 ;  /* 0x0080004c0f007388 */ /* 0x0007e20000000a00 */
[----:B-1----:R-:W-:Y:S01]  /*f170*/  @P1 FMUL.FTZ R8, R8, 0.69314718246459960938 ;  /* 0x3f31721808081820 */ /* 0x002fe20000410000 */
[----:B--2---:R-:W-:-:S02]  /*f180*/  MOV R132, 0xff800000 ;  /* 0xff80000000847802 */ /* 0x004fc40000000f00 */
[----:B------:R1:W-:Y:S01]  /*f190*/  STS.64 [R15+0x8800], R78 ;  /* 0x0088004e0f007388 */ /* 0x0003e20000000a00 */
[----:B-----5:R-:W-:Y:S01]  /*f1a0*/  @P1 FFMA.FTZ R132, R3, R16, R8 ;  /* 0x0000001003841223 */ /* 0x020fe20000010008 */
[----:B------:R-:W-:Y:S02]  /*f1b0*/  LOP3.LUT P1, RZ, R217, 0x3, RZ, 0xc0, !PT ;  /* 0x00000003d9ff7812 */ /* 0x000fe4000782c0ff */
[----:B------:R1:W-:Y:S01]  /*f1c0*/  STS.64 [R14+0x8000], R80 ;  /* 0x008000500e007388 */ /* 0x0003e20000000a00 */
[----:B------:R-:W-:Y:S02]  /*f1d0*/  LEA R2, R219, R2, 0x2 ;  /* 0x00000002db027211 */ /* 0x000fe400078e10ff */
[----:B------:R-:W-:Y:S01]  /*f1e0*/  MOV R133, 0xff800000 ;  /* 0xff80000000857802 */ /* 0x000fe20000000f00 */
[----:B------:R1:W-:Y:S01]  /*f1f0*/  STS.64 [R14+0x8800], R82 ;  /* 0x008800520e007388 */ /* 0x0003e20000000a00 */
[----:B----4-:R-:W-:Y:S02]  /*f200*/  IADD3 R134, P0, PT, R10, UR4, RZ ;  /* 0x000000040a867c10 */ /* 0x010fe4000ff1e0ff */
[----:B------:R-:W-:Y:S01]  /*f210*/  MOV R3, UR4 ;  /* 0x0000000400037c02 */ /* 0x000fe20008000f00 */
[----:B------:R1:W-:Y:S01]  /*f220*/  STS.64 [R17+0x8000], R84 ;  /* 0x0080005411007388 */ /* 0x0003e20000000a00 */
[----:B------:R-:W-:-:S03]  /*f230*/  @P2 FMUL.FTZ R9, R9, 0.69314718246459960938 ;  /* 0x3f31721809092820 */ /* 0x000fc60000410000 */
[----:B------:R1:W-:Y:S01]  /*f240*/  STS.64 [R17+0x8800], R86 ;  /* 0x0088005611007388 */ /* 0x0003e20000000a00 */
[----:B---3--:R-:W-:-:S03]  /*f250*/  @P2 FFMA.FTZ R133, R164, R21, R9 ;  /* 0x00000015a4852223 */ /* 0x008fc60000010009 */
[----:B------:R1:W-:Y:S04]  /*f260*/  STS.64 [R12+0x8000], R88 ;  /* 0x008000580c007388 */ /* 0x0003e80000000a00 */
        /* <DEDUP_REMOVED lines=58> */
[----:B-1----:R-:W-:Y:S01]  /*f610*/  IMAD.U32 R2, RZ, RZ, UR7 ;  /* 0x00000007ff027e24 */ /* 0x002fe2000f8e00ff */
[----:B------:R-:W-:Y:S02]  /*f620*/  ISETP.GE.AND P3, PT, R0, UR29, PT ;  /* 0x0000001d00007c0c */ /* 0x000fe4000bf66270 */
[----:B------:R-:W-:Y:S02]  /*f630*/  ISETP.GE.AND P2, PT, R136, UR29, PT ;  /* 0x0000001d88007c0c */ /* 0x000fe4000bf46270 */
[----:B------:R-:W-:Y:S02]  /*f640*/  LEA.HI.X.SX32 R2, R2, RZ, 0x1, P1 ;  /* 0x000000ff02027211 */ /* 0x000fe400008f0eff */
[----:B--2---:R-:W-:-:S04]  /*f650*/  LEA R136, P1, R135, UR4, 0x2 ;  /* 0x0000000487887c11 */ /* 0x004fc8000f8210ff */
[----:B------:R-:W-:-:S05]  /*f660*/  LEA.HI.X R137, R135, UR5, R2, 0x2, P1 ;  /* 0x0000000587897c11 */ /* 0x000fca00088f1402 */
[----:B------:R2:W-:Y:S04]  /*f670*/  @!P3 STG.E desc[UR22][R136.64], R133 ;  /* 0x000000858800b986 */ /* 0x0005e8000c101916 */
[----:B------:R2:W-:Y:S02]  /*f680*/  @!P2 STG.E desc[UR22][R136.64+0x20], R132 ;  /* 0x000020848800a986 */ /* 0x0005e4000c101916 */
.L_x_3018:
[----:B------:R-:W-:Y:S05]  /*f690*/  BSYNC.RECONVERGENT B0 ;  /* 0x0000000000007941 */ /* 0x000fea0003800200 */
.L_x_3017:
[----:B------:R-:W3:Y:S01]  /*f6a0*/  LDCU.64 UR4, c[0x0][0x3f8] ;  /* 0x00007f00ff0477ac */ /* 0x000ee20008000a00 */
[----:B------:R-:W-:Y:S02]  /*f6b0*/  SHF.R.U32.HI R217, RZ, 0x4, R217 ;  /* 0x00000004ffd97819 */ /* 0x000fe400000116d9 */
[----:B------:R-:W-:Y:S02]  /*f6c0*/  LEA.HI.X.SX32 R3, R3, RZ, 0x1, P0 ;  /* 0x000000ff03037211 */ /* 0x000fe400000f0eff */
[C---:B------:R-:W-:Y:S01]  /*f6d0*/  ISETP.GE.AND P0, PT, R217.reuse, UR29, PT ;  /* 0x0000001dd9007c0c */ /* 0x040fe2000bf06270 */
[C---:B-1----:R-:W-:Y:S02]  /*f6e0*/  VIADD R2, R217.reuse, 0x8 ;  /* 0x00000008d9027836 */ /* 0x042fe40000000000 */
[C---:B------:R-:W-:Y:S02]  /*f6f0*/  VIADD R0, R217.reuse, 0x10 ;  /* 0x00000010d9007836 */ /* 0x040fe40000000000 */
[C---:B--2---:R-:W-:Y:S01]  /*f700*/  VIADD R132, R217.reuse, 0x18 ;  /* 0x00000018d9847836 */ /* 0x044fe20000000000 */
[----:B------:R-:W-:Y:S01]  /*f710*/  ISETP.GE.AND P6, PT, R2, UR29, PT ;  /* 0x0000001d02007c0c */ /* 0x000fe2000bfc6270 */
[C---:B------:R-:W-:Y:S01]  /*f720*/  VIADD R2, R217.reuse, 0x28 ;  /* 0x00000028d9027836 */ /* 0x040fe20000000000 */
[----:B------:R-:W-:Y:S01]  /*f730*/  ISETP.GE.AND P5, PT, R0, UR29, PT ;  /* 0x0000001d00007c0c */ /* 0x000fe2000bfa6270 */
[----:B------:R-:W-:Y:S01]  /*f740*/  VIADD R0, R217, 0x30 ;  /* 0x00000030d9007836 */ /* 0x000fe20000000000 */
[----:B------:R-:W-:-:S02]  /*f750*/  ISETP.GE.AND P4, PT, R132, UR29, PT ;  /* 0x0000001d84007c0c */ /* 0x000fc4000bf86270 */
[----:B------:R-:W-:Y:S02]  /*f760*/  ISETP.GE.AND P2, PT, R2, UR29, PT ;  /* 0x0000001d02007c0c */ /* 0x000fe4000bf46270 */
[----:B---3--:R-:W-:-:S04]  /*f770*/  LEA R136, P1, R134, UR4, 0x2 ;  /* 0x0000000486887c11 */ /* 0x008fc8000f8210ff */
[----:B------:R-:W-:Y:S01]  /*f780*/  LEA.HI.X R137, R134, UR5, R3, 0x2, P1 ;  /* 0x0000000586897c11 */ /* 0x000fe200088f1403 */
[C---:B------:R-:W-:Y:S01]  /*f790*/  VIADD R3, R217.reuse, 0x20 ;  /* 0x00000020d9037836 */ /* 0x040fe20000000000 */
[----:B------:R-:W-:Y:S01]  /*f7a0*/  ISETP.GE.AND P1, PT, R0, UR29, PT ;  /* 0x0000001d00007c0c */ /* 0x000fe2000bf26270 */
[----:B------:R-:W-:Y:S02]  /*f7b0*/  VIADD R217, R217, 0x38 ;  /* 0x00000038d9d97836 */ /* 0x000fe40000000000 */
[----:B------:R1:W-:Y:S01]  /*f7c0*/  @!P0 STG.E.128 desc[UR22][R136.64], R128 ;  /* 0x0000008088008986 */ /* 0x0003e2000c101d16 */
        /* <DEDUP_REMOVED lines=35> */
.L_x_3019:
        /* <DEDUP_REMOVED lines=16> */
.L_x_4077:


//--------------------- .text._ZN5flash24flash_fwd_splitkv_kernelI23Flash_fwd_kernel_traitsILi256ELi64ELi64ELi4ELb0ELb0EN7cutlass10bfloat16_tE19Flash_kernel_traitsILi256ELi64ELi64ELi4ES3_EELb1ELb0ELb1ELb0ELb0ELb0ELb1ELb0EEEvNS_16Flash_fwd_paramsE --------------------------
	.section	.text._ZN5flash24flash_fwd_splitkv_kernelI23Flash_fwd_kernel_traitsILi256ELi64ELi64ELi4ELb0ELb0EN7cutlass10bfloat16_tE19Flash_kernel_traitsILi256ELi64ELi64ELi4ES3_EELb1ELb0ELb1ELb0ELb0ELb0ELb1ELb0EEEvNS_16Flash_fwd_paramsE,"ax",@progbits
	.align	128
        .global         _ZN5flash24flash_fwd_splitkv_kernelI23Flash_fwd_kernel_traitsILi256ELi64ELi64ELi4ELb0ELb0EN7cutlass10bfloat16_tE19Flash_kernel_traitsILi256ELi64ELi64ELi4ES3_EELb1ELb0ELb1ELb0ELb0ELb0ELb1ELb0EEEvNS_16Flash_fwd_paramsE
        .type           _ZN5flash24flash_fwd_splitkv_kernelI23Flash_fwd_kernel_traitsILi256ELi64ELi64ELi4ELb0ELb0EN7cutlass10bfloat16_tE19Flash_kernel_traitsILi256ELi64ELi64ELi4ES3_EELb1ELb0ELb1ELb0ELb0ELb0ELb1ELb0EEEvNS_16Flash_fwd_paramsE,@function
        .size           _ZN5flash24flash_fwd_splitkv_kernelI23Flash_fwd_kernel_traitsILi256ELi64ELi64ELi4ELb0ELb0EN7cutlass10bfloat16_tE19Flash_kernel_traitsILi256ELi64ELi64ELi4ES3_EELb1ELb0ELb1ELb0ELb0ELb0ELb1ELb0EEEvNS_16Flash_fwd_paramsE,(.L_x_4078 - _ZN5flash24flash_fwd_splitkv_kernelI23Flash_fwd_kernel_traitsILi256ELi64ELi64ELi4ELb0ELb0EN7cutlass10bfloat16_tE19Flash_kernel_traitsILi256ELi64ELi64ELi4ES3_EELb1ELb0ELb1ELb0ELb0ELb0ELb1ELb0EEEvNS_16Flash_fwd_paramsE)
        .other          _ZN5flash24flash_fwd_splitkv_kernelI23Flash_fwd_kernel_traitsILi256ELi64ELi64ELi4ELb0ELb0EN7cutlass10bfloat16_tE19Flash_kernel_traitsILi256ELi64ELi64ELi4ES3_EELb1ELb0ELb1ELb0ELb0ELb0ELb1ELb0EEEvNS_16Flash_fwd_paramsE,@"STO_CUDA_ENTRY STV_DEFAULT"
_ZN5flash24flash_fwd_splitkv_kernelI23Flash_fwd_kernel_traitsILi256ELi64ELi64ELi4ELb0ELb0EN7cutlass10bfloat16_tE19Flash_kernel_traitsILi256ELi64ELi64ELi4ES3_EELb1ELb0ELb1ELb0ELb0ELb0ELb1ELb0EEEvNS_16Flash_fwd_paramsE:
.text._ZN5flash24flash_fwd_splitkv_kernelI23Flash_fwd_kernel_traitsILi256ELi64ELi64ELi4ELb0ELb0EN7cutlass10bfloat16_tE19Flash_kernel_traitsILi256ELi64ELi64ELi4ES3_EELb1ELb0ELb1ELb0ELb0ELb0ELb1ELb0EEEvNS_16Flash_fwd_paramsE:
        /* <DEDUP_REMOVED lines=87> */
.L_x_3020:
        /* <DEDUP_REMOVED lines=114> */
.L_x_3023:
[----:B------:R-:W-:Y:S05]  /*0c90*/  BSYNC.RECONVERGENT B0 ;  /* 0x0000000000007941 */ /* 0x000fea0003800200 */
.L_x_3022:
        /* <DEDUP_REMOVED lines=31> */
.L_x_3025:
[----:B------:R-:W-:Y:S05]  /*0e90*/  BSYNC.RECONVERGENT B0 ;  /* 0x0000000000007941 */ /* 0x000fea0003800200 */
.L_x_3024:
        /* <DEDUP_REMOVED lines=24> */
.L_x_3027:
[----:B------:R-:W-:Y:S05]  /*1020*/  BSYNC.RECONVERGENT B0 ;  /* 0x0000000000007941 */ /* 0x000fea0003800200 */
.L_x_3026:
        /* <DEDUP_REMOVED lines=24> */
.L_x_3029:
[----:B------:R-:W-:Y:S05]  /*11b0*/  BSYNC.RECONVERGENT B0 ;  /* 0x0000000000007941 */ /* 0x000fea0003800200 */
.L_x_3028:
        /* <DEDUP_REMOVED lines=24> */
.L_x_3031:
[----:B------:R-:W-:Y:S05]  /*1340*/  BSYNC.RECONVERGENT B0 ;  /* 0x0000000000007941 */ /* 0x000fea0003800200 */
.L_x_3030:
        /* <DEDUP_REMOVED lines=24> */
.L_x_3033:
[----:B------:R-:W-:Y:S05]  /*14d0*/  BSYNC.RECONVERGENT B0 ;  /* 0x0000000000007941 */ /* 0x000fea0003800200 */
.L_x_3032:
        /* <DEDUP_REMOVED lines=23> */
.L_x_3035:
[----:B------:R-:W-:Y:S05]  /*1650*/  BSYNC.RECONVERGENT B0 ;  /* 0x0000000000007941 */ /* 0x000fea0003800200 */
.L_x_3034:
        /* <DEDUP_REMOVED lines=23> */
.L_x_3037:
[----:B------:R-:W-:Y:S05]  /*17d0*/  BSYNC.RECONVERGENT B0 ;  /* 0x0000000000007941 */ /* 0x000fea0003800200 */
.L_x_3036:
        /* <DEDUP_REMOVED lines=33> */
.L_x_3021:
        /* <DEDUP_REMOVED lines=14> */
.L_x_3038:
        /* <DEDUP_REMOVED lines=100> */
.L_x_3039:
        /* <DEDUP_REMOVED lines=15> */
.L_x_3041:
[----:B------:R-:W1:Y:S01]  /*2200*/  LDCU.64 UR10, c[0x0][0x3b8] ;  /* 0x00007700ff0a77ac */ /* 0x000e620008000a00 */
[----:B------:R-:W-:-:S04]  /*2210*/  UIADD3 UR15, UPT, UPT, UR7, UR16, URZ ;  /* 0x00000010070f7290 */ /* 0x000fc8000fffe0ff */
[----:B-1----:R-:W-:Y:S02]  /*2220*/  UIMAD.WIDE.U32 UR4, UR15, UR10, URZ ;  /* 0x0000000a0f0472a5 */ /* 0x002fe4000f8e00ff */
[----:B------:R-:W-:-:S04]  /*2230*/  UIMAD UR15, UR15, UR11, URZ ;  /* 0x0000000b0f0f72a4 */ /* 0x000fc8000f8e02ff */
[----:B------:R-:W-:Y:S01]  /*2240*/  UIADD3 UR15, UPT, UPT, UR5, UR15, URZ ;  /* 0x0000000f050f7290 */ /* 0x000fe2000fffe0ff */
[----:B------:R-:W-:-:S11]  /*2250*/  UMOV UR14, UR4 ;  /* 0x00000004000e7c82 */ /* 0x000fd60008000000 */
.L_x_3042:
        /* <DEDUP_REMOVED lines=15> */
.L_x_3043:
[----:B------:R-:W1:Y:S01]  /*2350*/  LDCU.64 UR8, c[0x0][0x3c0] ;  /* 0x00007800ff0877ac */ /* 0x000e620008000a00 */
[----:B------:R-:W-:-:S04]  /*2360*/  UIADD3 UR7, UPT, UPT, UR7, UR16, URZ ;  /* 0x0000001007077290 */ /* 0x000fc8000fffe0ff */
[----:B-1----:R-:W-:Y:S02]  /*2370*/  UIMAD.WIDE.U32 UR16, UR7, UR8, URZ ;  /* 0x00000008071072a5 */ /* 0x002fe4000f8e00ff */
[----:B------:R-:W-:-:S04]  /*2380*/  UIMAD UR5, UR7, UR9, URZ ;  /* 0x00000009070572a4 */ /* 0x000fc8000f8e02ff */
[----:B------:R-:W-:-:S12]  /*2390*/  UIADD3 UR5, UPT, UPT, UR17, UR5, URZ ;  /* 0x0000000511057290 */ /* 0x000fd8000fffe0ff */
.L_x_3044:
        /* <DEDUP_REMOVED lines=56> */
.L_x_3040:
[----:B------:R-:W-:Y:S01]  /*2720*/  UISETP.NE.AND UP0, UPT, UR27, -0x1, UPT ;  /* 0xffffffff1b00788c */ /* 0x000fe2000bf05270 */
[----:B------:R-:W-:Y:S01]  /*2730*/  IMAD.SHL.U32 R0, R218, 0x8, RZ ;  /* 0x00000008da007824 */ /* 0x000fe200078e00ff */
[----:B------:R-:W1:Y:S01]  /*2740*/  LDCU.64 UR14, c[0x0][0x388] ;  /* 0x00007100ff0e77ac */ /* 0x000e620008000a00 */
[----:B------:R-:W2:Y:S01]  /*2750*/  S2R R15, SR_CTAID.X ;  /* 0x00000000000f7919 */ /* 0x000ea20000002500 */
[--C-:B------:R-:W-:Y:S01]  /*2760*/  SHF.R.U32.HI R16, RZ, 0x3, R218.reuse ;  /* 0x00000003ff107819 */ /* 0x100fe200000116da */
[----:B------:R-:W-:Y:S01]  /*2770*/  IMAD.MOV.U32 R17, RZ, RZ, RZ ;  /* 0x000000ffff117224 */ /* 0x000fe200078e00ff */
[C---:B------:R-:W-:Y:S01]  /*2780*/  LOP3.LUT R181, R0.reuse, 0x38, RZ, 0xc0, !PT ;  /* 0x0000003800b57812 */ /* 0x040fe200078ec0ff */
[----:B------:R-:W3:Y:S01]  /*2790*/  LDCU.64 UR6, c[0x0][0x390] ;  /* 0x00007200ff0677ac */ /* 0x000ee20008000a00 */
[----:B------:R-:W-:Y:S01]  /*27a0*/  LOP3.LUT R167, R0, 0x1f8, RZ, 0xc0, !PT ;  /* 0x000001f800a77812 */ /* 0x000fe200078ec0ff */
[----:B------:R-:W-:Y:S01]  /*27b0*/  BSSY.RECONVERGENT B0, `(.L_x_3045) ;  /* 0x0000053000007945 */ /* 0x000fe20003800200 */
[----:B------:R-:W-:Y:S01]  /*27c0*/  IADD3 R6, P0, PT, R181, R6, RZ ;  /* 0x00000006b5067210 */ /* 0x000fe20007f1e0ff */
[----:B------:R-:W4:Y:S01]  /*27d0*/  @!UP0 LDCU.64 UR4, c[0x0][0x398] ;  /* 0x00007300ff0487ac */ /* 0x000f220008000a00 */
[----:B------:R-:W-:-:S02]  /*27e0*/  LOP3.LUT R167, R167, 0x38, R218, 0x78, !PT ;  /* 0x00000038a7a77812 */ /* 0x000fc400078e78da */
[C---:B------:R-:W-:Y:S01]  /*27f0*/  LOP3.LUT R180, R181.reuse, 0x40, RZ, 0xfc, !PT ;  /* 0x00000040b5b47812 */ /* 0x040fe200078efcff */
[----:B------:R-:W5:Y:S01]  /*2800*/  @UP0 LDCU.64 UR16, c[0x0][0x3b0] ;  /* 0x00007600ff1007ac */ /* 0x000f620008000a00 */
[----:B------:R-:W-:Y:S01]  /*2810*/  IMAD.X R7, RZ, RZ, R3, P0 ;  /* 0x000000ffff077224 */ /* 0x000fe200000e0603 */
[----:B------:R-:W-:Y:S01]  /*2820*/  IADD3 R4, P0, PT, R181, R4, RZ ;  /* 0x00000004b5047210 */ /* 0x000fe20007f1e0ff */
[----:B------:R-:W-:Y:S01]  /*2830*/  USHF.R.S32.HI UR29, URZ, 0x1f, UR28 ;  /* 0x0000001fff1d7899 */ /* 0x000fe2000801141c */
[C---:B------:R-:W-:Y:S01]  /*2840*/  IMAD.WIDE.U32 R6, R16.reuse, UR10, R6 ;  /* 0x0000000a10067c25 */ /* 0x040fe2000f8e0006 */
[----:B------:R-:W-:Y:S02]  /*2850*/  LOP3.LUT R167, R167, 0x1e00, R0, 0xf8, !PT ;  /* 0x00001e00a7a77812 */ /* 0x000fe400078ef800 */
[C---:B------:R-:W-:Y:S01]  /*2860*/  LOP3.LUT R179, R181.reuse, 0x80, RZ, 0xfc, !PT ;  /* 0x00000080b5b37812 */ /* 0x040fe200078efcff */
[----:B------:R-:W-:Y:S01]  /*2870*/  IMAD R227, R16, UR11, R7 ;  /* 0x0000000b10e37c24 */ /* 0x000fe2000f8e0207 */
[C---:B-1----:R-:W-:Y:S01]  /*2880*/  LEA R226, P1, R6.reuse, UR14, 0x1 ;  /* 0x0000000e06e27c11 */ /* 0x042fe2000f8208ff */
[----:B------:R-:W-:Y:S01]  /*2890*/  IMAD.X R5, RZ, RZ, R2, P0 ;  /* 0x000000ffff057224 */ /* 0x000fe200000e0602 */
[----:B------:R-:W-:Y:S01]  /*28a0*/  UMOV UR14, 0x400 ;  /* 0x00000400000e7882 */ /* 0x000fe20000000000 */
[----:B------:R-:W-:Y:S01]  /*28b0*/  LOP3.LUT R178, R181, 0xc0, RZ, 0xfc, !PT ;  /* 0x000000c0b5b27812 */ /* 0x000fe200078efcff */
[----:B----4-:R-:W-:Y:S01]  /*28c0*/  @!UP0 UIMAD.WIDE.U32 UR32, UR19, UR4, URZ ;  /* 0x00000004132082a5 */ /* 0x010fe2000f8e00ff */
[----:B------:R-:W-:Y:S01]  /*28d0*/  LEA.HI.X R227, R6, UR15, R227, 0x1, P1 ;  /* 0x0000000f06e37c11 */ /* 0x000fe200088f0ce3 */
[----:B------:R-:W-:Y:S01]  /*28e0*/  IMAD.WIDE.U32 R4, R16, UR8, R4 ;  /* 0x0000000810047c25 */ /* 0x000fe2000f8e0004 */
[----:B-----5:R-:W-:-:S02]  /*28f0*/  @UP0 UIMAD.WIDE.U32 UR34, UR27, UR16, URZ ;  /* 0x000000101b2202a5 */ /* 0x020fc4000f8e00ff */
[----:B------:R-:W-:Y:S01]  /*2900*/  @!UP0 UIMAD UR30, UR19, UR5, UR33 ;  /* 0x00000005131e82a4 */ /* 0x000fe2000f8e0221 */
[----:B------:R-:W-:Y:S01]  /*2910*/  IMAD R229, R16, UR9, R5 ;  /* 0x0000000910e57c24 */ /* 0x000fe2000f8e0205 */
[----:B------:R-:W-:Y:S01]  /*2920*/  @UP0 UIMAD UR30, UR27, UR17, UR35 ;  /* 0x000000111b1e02a4 */ /* 0x000fe2000f8e0223 */
[----:B------:R-:W1:Y:S01]  /*2930*/  S2UR UR17, SR_CgaCtaId ;  /* 0x00000000001179c3 */ /* 0x000e620000008800 */
[----:B------:R-:W4:Y:S01]  /*2940*/  LDCU.64 UR4, c[0x0][0x3c8] ;  /* 0x00007900ff0477ac */ /* 0x000f220008000a00 */
[----:B---3--:R-:W-:Y:S01]  /*2950*/  LEA R228, P1, R4, UR6, 0x1 ;  /* 0x0000000604e47c11 */ /* 0x008fe2000f8208ff */
[C---:B------:R-:W-:Y:S01]  /*2960*/  VIADD R6, R16.reuse, 0x10 ;  /* 0x0000001010067836 */ /* 0x040fe20000000000 */
[----:B------:R-:W-:Y:S01]  /*2970*/  UIADD3 UR16, UPT, UPT, -UR25, UR26, URZ ;  /* 0x0000001a19107290 */ /* 0x000fe2000fffe1ff */
[C---:B------:R-:W-:Y:S01]  /*2980*/  VIADD R5, R16.reuse, 0x20 ;  /* 0x0000002010057836 */ /* 0x040fe20000000000 */
[----:B------:R-:W-:Y:S01]  /*2990*/  @UP0 UMOV UR32, UR34 ;  /* 0x0000002200200c82 */ /* 0x000fe20008000000 */
[----:B------:R-:W-:Y:S01]  /*29a0*/  UIADD3 UR27, UPT, UPT, UR20, -0x1, URZ ;  /* 0xffffffff141b7890 */ /* 0x000fe2000fffe0ff */
[----:B------:R-:W-:Y:S01]  /*29b0*/  IADD3 R2, P0, PT, R181, UR32, RZ ;  /* 0x00000020b5027c10 */ /* 0x000fe2000ff1e0ff */
[----:B--2---:R-:W-:Y:S01]  /*29c0*/  IMAD.WIDE.U32 R14, R15, 0x40, R16 ;  /* 0x000000400f0e7825 */ /* 0x004fe200078e0010 */
[----:B------:R-:W-:-:S02]  /*29d0*/  ISETP.GE.AND P2, PT, R16, UR16, PT ;  /* 0x0000001010007c0c */ /* 0x000fc4000bf46270 */
[----:B------:R-:W-:Y:S01]  /*29e0*/  LEA.HI.X R229, R4, UR7, R229, 0x1, P1 ;  /* 0x0000000704e57c11 */ /* 0x000fe200088f0ce5 */
[----:B------:R-:W-:Y:S01]  /*29f0*/  IMAD.X R3, RZ, RZ, UR30, P0 ;  /* 0x0000001eff037e24 */ /* 0x000fe200080e06ff */
[----:B------:R-:W-:Y:S02]  /*2a00*/  ISETP.GE.AND P0, PT, R6, UR16, PT ;  /* 0x0000001006007c0c */ /* 0x000fe4000bf06270 */
[----:B------:R-:W-:Y:S01]  /*2a10*/  ISETP.GE.AND P1, PT, R5, UR16, PT ;  /* 0x0000001005007c0c */ /* 0x000fe2000bf26270 */
[----:B----4-:R-:W-:Y:S01]  /*2a20*/  UIMAD UR15, UR29, UR4, URZ ;  /* 0x000000041d0f72a4 */ /* 0x010fe2000f8e02ff */
[----:B------:R-:W-:-:S03]  /*2a30*/  IMAD.U32 R8, RZ, RZ, UR4 ;  /* 0x00000004ff087e24 */ /* 0x000fc6000f8e00ff */
[----:B------:R-:W-:Y:S01]  /*2a40*/  UIMAD UR5, UR28, UR5, UR15 ;  /* 0x000000051c0572a4 */ /* 0x000fe2000f8e020f */
[----:B------:R-:W-:Y:S01]  /*2a50*/  IMAD.WIDE.U32 R8, R8, UR28, R2 ;  /* 0x0000001c08087c25 */ /* 0x000fe2000f8e0002 */
[----:B-1----:R-:W-:Y:S02]  /*2a60*/  ULEA UR6, UR17, UR14, 0x18 ;  /* 0x0000000e11067291 */ /* 0x002fe4000f8ec0ff */
[----:B------:R-:W-:Y:S02]  /*2a70*/  USHF.L.U32 UR17, UR27, 0x6, URZ ;  /* 0x000000061b117899 */ /* 0x000fe400080006ff */
[----:B------:R-:W-:Y:S02]  /*2a80*/  VIADD R13, R9, UR5 ;  /* 0x00000005090d7c36 */ /* 0x000fe40008000000 */
[----:B------:R-:W-:Y:S01]  /*2a90*/  UIADD3 UR7, UPT, UPT, -UR17, UR24, URZ ;  /* 0x0000001811077290 */ /* 0x000fe2000fffe1ff */
[----:B------:R-:W-:Y:S01]  /*2aa0*/  LEA R167, R167, UR6, 0x1 ;  /* 0x00000006a7a77c11 */ /* 0x000fe2000f8e08ff */
[----:B------:R-:W-:Y:S10]  /*2ab0*/  @P2 BRA `(.L_x_3046) ;  /* 0x0000000000882947 */ /* 0x000ff40003800000 */
        /* <DEDUP_REMOVED lines=34> */
.L_x_3046:
[----:B------:R-:W-:Y:S05]  /*2ce0*/  BSYNC.RECONVERGENT B0 ;  /* 0x0000000000007941 */ /* 0x000fea0003800200 */
.L_x_3045:
[----:B------:R-:W-:Y:S01]  /*2cf0*/  BSSY.RECONVERGENT B0, `(.L_x_3047) ;  /* 0x0000029000007945 */ /* 0x000fe20003800200 */
[C---:B------:R-:W-:Y:S02]  /*2d00*/  ISETP.GE.AND P6, PT, R16.reuse, UR7, PT ;  /* 0x0000000710007c0c */ /* 0x040fe4000bfc6270 */
        /* <DEDUP_REMOVED lines=39> */
.L_x_3048:
[----:B------:R-:W-:Y:S05]  /*2f80*/  BSYNC.RECONVERGENT B0 ;  /* 0x0000000000007941 */ /* 0x000fea0003800200 */
.L_x_3047:
[----:B------:R-:W-:Y:S01]  /*2f90*/  USHF.L.U64.HI UR30, UR10, 0x4, UR11 ;  /* 0x000000040a1e7899 */ /* 0x000fe2000801020b */
[----:B------:R-:W-:Y:S01]  /*2fa0*/  BSSY.RECONVERGENT B0, `(.L_x_3049) ;  /* 0x0000028000007945 */ /* 0x000fe20003800200 */
[----:B------:R-:W-:-:S03]  /*2fb0*/  ISETP.GE.AND P0, PT, R3, UR16, PT ;  /* 0x0000001003007c0c */ /* 0x000fc6000bf06270 */
[----:B------:R-:W-:Y:S10]  /*2fc0*/  @P1 BRA `(.L_x_3050) ;  /* 0x0000000000941947 */ /* 0x000ff40003800000 */
[----:B------:R-:W3:Y:S01]  /*2fd0*/  LDCU.64 UR14, c[0x0][0x3b0] ;  /* 0x00007600ff0e77ac */ /* 0x000ee20008000a00 */
[----:B------:R-:W-:Y:S01]  /*2fe0*/  IADD3 R7, P1, PT, R14, 0x20, RZ ;  /* 0x000000200e077810 */ /* 0x000fe20007f3e0ff */
[----:B------:R-:W-:Y:S01]  /*2ff0*/  IMAD.MOV.U32 R10, RZ, RZ, R8 ;  /* 0x000000ffff0a7224 */ /* 0x000fe200078e0008 */
[----:B------:R-:W4:Y:S01]  /*3000*/  LDCU UR31, c[0x0][0x440] ;  /* 0x00008800ff1f77ac */ /* 0x000f220008000800 */
[----:B------:R-:W-:Y:S02]  /*3010*/  IMAD.MOV.U32 R11, RZ, RZ, R13 ;  /* 0x000000ffff0b7224 */ /* 0x000fe400078e000d */
[----:B------:R-:W-:Y:S01]  /*3020*/  IMAD.X R2, RZ, RZ, R15, P1 ;  /* 0x000000ffff027224 */ /* 0x000fe200008e060f */
[----:B------:R-:W2:Y:S03]  /*3030*/  LDCU.64 UR4, c[0x0][0x380] ;  /* 0x00007000ff0477ac */ /* 0x000ea60008000a00 */
[----:B---3--:R-:W-:-:S02]  /*3040*/  IMAD R2, R2, UR14, RZ ;  /* 0x0000000e02027c24 */ /* 0x008fc4000f8e02ff */
[----:B------:R-:W-:Y:S01]  /*3050*/  IMAD.WIDE.U32 R10, R7, UR14, R10 ;  /* 0x0000000e070a7c25 */ /* 0x000fe2000f8e000a */
[----:B----4-:R-:W-:-:S03]  /*3060*/  ISETP.GE.AND P4, PT, R181, UR31, PT ;  /* 0x0000001fb5007c0c */ /* 0x010fc6000bf86270 */
        /* <DEDUP_REMOVED lines=27> */
.L_x_3050:
[----:B------:R-:W-:Y:S05]  /*3220*/  BSYNC.RECONVERGENT B0 ;  /* 0x0000000000007941 */ /* 0x000fea0003800200 */
.L_x_3049:
[----:B------:R-:W-:Y:S01]  /*3230*/  USHF.L.U32 UR31, UR10, 0x4, URZ ;  /* 0x000000040a1f7899 */ /* 0x000fe200080006ff */
[----:B------:R-:W-:Y:S01]  /*3240*/  BSSY.RECONVERGENT B0, `(.L_x_3051) ;  /* 0x0000028000007945 */ /* 0x000fe20003800200 */
[----:B------:R-:W-:Y:S02]  /*3250*/  ISETP.GE.AND P5, PT, R6, UR7, PT ;  /* 0x0000000706007c0c */ /* 0x000fe4000bfa6270 */
[----:B------:R-:W-:Y:S01]  /*3260*/  ISETP.GE.AND P4, PT, R5, UR7, PT ;  /* 0x0000000705007c0c */ /* 0x000fe2000bf86270 */
[----:B------:R-:W-:-:S12]  /*3270*/  @P0 BRA `(.L_x_3052) ;  /* 0x0000000000900947 */ /* 0x000fd80003800000 */
        /* <DEDUP_REMOVED lines=36> */
.L_x_3052:
[----:B------:R-:W-:Y:S05]  /*34c0*/  BSYNC.RECONVERGENT B0 ;  /* 0x0000000000007941 */ /* 0x000fea0003800200 */
.L_x_3051:
[----:B------:R-:W-:Y:S04]  /*34d0*/  BSSY.RECONVERGENT B0, `(.L_x_3053) ;  /* 0x000001f000007945 */ /* 0x000fe80003800200 */
[----:B------:R-:W-:Y:S05]  /*34e0*/  @P6 BRA `(.L_x_3054) ;  /* 0x0000000000746947 */ /* 0x000fea0003800000 */
[----:B------:R-:W5:Y:S02]  /*34f0*/  LDCU UR4, c[0x0][0x440] ;  /* 0x00008800ff0477ac */ /* 0x000f640008000800 */
[----:B-----5:R-:W-:Y:S02]  /*3500*/  ISETP.GE.AND P2, PT, R180, UR4, PT ;  /* 0x00000004b4007c0c */ /* 0x020fe4000bf46270 */
[----:B------:R-:W-:Y:S02]  /*3510*/  ISETP.GE.AND P1, PT, R179, UR4, PT ;  /* 0x00000004b3007c0c */ /* 0x000fe4000bf26270 */
[----:B------:R-:W-:Y:S02]  /*3520*/  ISETP.GE.AND P3, PT, R181, UR4, PT ;  /* 0x00000004b5007c0c */ /* 0x000fe4000bf66270 */
[----:B------:R-:W-:-:S07]  /*3530*/  ISETP.GE.AND P0, PT, R178, UR4, PT ;  /* 0x00000004b2007c0c */ /* 0x000fce000bf06270 */
[--C-:B----4-:R-:W-:Y:S02]  /*3540*/  @!P2 IMAD.MOV.U32 R10, RZ, RZ, R226.reuse ;  /* 0x000000ffff0aa224 */ /* 0x110fe400078e00e2 */
        /* <DEDUP_REMOVED lines=23> */
.L_x_3054:
[----:B------:R-:W-:Y:S05]  /*36c0*/  BSYNC.RECONVERGENT B0 ;  /* 0x0000000000007941 */ /* 0x000fea0003800200 */
.L_x_3053:
[----:B------:R-:W-:Y:S04]  /*36d0*/  BSSY.RECONVERGENT B0, `(.L_x_3055) ;  /* 0x000001f000007945 */ /* 0x000fe80003800200 */
[----:B------:R-:W-:Y:S05]  /*36e0*/  @P5 BRA `(.L_x_3056) ;  /* 0x0000000000745947 */ /* 0x000fea0003800000 */
[----:B------:R-:W5:Y:S01]  /*36f0*/  LDCU UR4, c[0x0][0x440] ;  /* 0x00008800ff0477ac */ /* 0x000f620008000800 */
[----:B------:R-:W-:Y:S02]  /*3700*/  IMAD.U32 R7, RZ, RZ, UR31 ;  /* 0x0000001fff077e24 */ /* 0x000fe4000f8e00ff */
[----:B------:R-:W-:-:S03]  /*3710*/  IMAD.U32 R2, RZ, RZ, UR30 ;  /* 0x0000001eff027e24 */ /* 0x000fc6000f8e00ff */
[----:B----4-:R-:W-:-:S04]  /*3720*/  LEA R8, P5, R7, R226, 0x1 ;  /* 0x000000e207087211 */ /* 0x010fc800078a08ff */
        /* <DEDUP_REMOVED lines=25> */
.L_x_3056:
[----:B------:R-:W-:Y:S05]  /*38c0*/  BSYNC.RECONVERGENT B0 ;  /* 0x0000000000007941 */ /* 0x000fea0003800200 */
.L_x_3055:
[----:B------:R-:W-:Y:S01]  /*38d0*/  BSSY.RECONVERGENT B0, `(.L_x_3057) ;  /* 0x0000021000007945 */ /* 0x000fe20003800200 */
[----:B------:R-:W-:-:S03]  /*38e0*/  ISETP.GE.AND P0, PT, R3, UR7, PT ;  /* 0x0000000703007c0c */ /* 0x000fc6000bf06270 */
[----:B------:R-:W-:Y:S10]  /*38f0*/  @P4 BRA `(.L_x_3058) ;  /* 0x0000000000784947 */ /* 0x000ff40003800000 */
[----:B------:R-:W5:Y:S01]  /*3900*/  LDCU UR4, c[0x0][0x440] ;  /* 0x00008800ff0477ac */ /* 0x000f620008000800 */
[----:B------:R-:W-:Y:S02]  /*3910*/  IMAD.U32 R7, RZ, RZ, UR10 ;  /* 0x0000000aff077e24 */ /* 0x000fe4000f8e00ff */
[----:B------:R-:W-:Y:S02]  /*3920*/  IMAD.U32 R4, RZ, RZ, UR10 ;  /* 0x0000000aff047e24 */ /* 0x000fe4000f8e00ff */
[----:B------:R-:W-:Y:S01]  /*3930*/  IMAD.U32 R2, RZ, RZ, UR11 ;  /* 0x0000000bff027e24 */ /* 0x000fe2000f8e00ff */
        /* <DEDUP_REMOVED lines=26> */
.L_x_3058:
[----:B------:R-:W-:Y:S05]  /*3ae0*/  BSYNC.RECONVERGENT B0 ;  /* 0x0000000000007941 */ /* 0x000fea0003800200 */
.L_x_3057:
[----:B------:R-:W-:Y:S04]  /*3af0*/  BSSY.RECONVERGENT B0, `(.L_x_3059) ;  /* 0x000001f000007945 */ /* 0x000fe80003800200 */
        /* <DEDUP_REMOVED lines=30> */
.L_x_3060:
[----:B------:R-:W-:Y:S05]  /*3ce0*/  BSYNC.RECONVERGENT B0 ;  /* 0x0000000000007941 */ /* 0x000fea0003800200 */
.L_x_3059:
[----:B------:R-:W5:Y:S01]  /*3cf0*/  LDCU.64 UR14, c[0x0][0x540] ;  /* 0x0000a800ff0e77ac */ /* 0x000f620008000a00 */
[----:B------:R-:W0:Y:S01]  /*3d00*/  LDGDEPBAR ;  /* 0x00000000000079af */ /* 0x000e220000000000 */
[----:B------:R-:W1:Y:S01]  /*3d10*/  LDCU.64 UR4, c[0x0][0x538] ;  /* 0x0000a700ff0477ac */ /* 0x000e620008000a00 */
[----:B-----5:R-:W-:-:S04]  /*3d20*/  UIMAD.WIDE.U32 UR28, UR19, UR14, UR28 ;  /* 0x0000000e131c72a5 */ /* 0x020fc8000f8e001c */
[----:B------:R-:W-:Y:S02]  /*3d30*/  UIMAD UR15, UR19, UR15, UR29 ;  /* 0x0000000f130f72a4 */ /* 0x000fe4000f8e021d */
[----:B-1----:R-:W-:Y:S01]  /*3d40*/  ULEA UR4, UP0, UR28, UR4, 0x2 ;  /* 0x000000041c047291 */ /* 0x002fe2000f8010ff */
[--C-:B------:R-:W-:Y:S01]  /*3d50*/  SHF.R.U32.HI R220, RZ, 0x1, R218.reuse ;  /* 0x00000001ffdc7819 */ /* 0x100fe200000116da */
[----:B------:R-:W-:Y:S01]  /*3d60*/  IMAD.SHL.U32 R176, R218, 0x40, RZ ;  /* 0x00000040dab07824 */ /* 0x000fe200078e00ff */
[----:B------:R-:W-:Y:S01]  /*3d70*/  SHF.R.U32.HI R4, RZ, 0x2, R218 ;  /* 0x00000002ff047819 */ /* 0x000fe200000116da */
[----:B------:R-:W-:Y:S01]  /*3d80*/  ULEA.HI.X UR5, UR28, UR5, UR15, 0x2, UP0 ;  /* 0x000000051c057291 */ /* 0x000fe200080f140f */
[----:B------:R-:W-:Y:S01]  /*3d90*/  IMAD.U32 R7, RZ, RZ, UR25 ;  /* 0x00000019ff077e24 */ /* 0x000fe2000f8e00ff */
[----:B------:R-:W-:-:S04]  /*3da0*/  DEPBAR.LE SB0, 0x0 ;  /* 0x000080000000791a */ /* 0x000fc80000000000 */
[----:B----4-:R-:W-:Y:S02]  /*3db0*/  IMAD.U32 R11, RZ, RZ, UR5 ;  /* 0x00000005ff0b7e24 */ /* 0x010fe4000f8e00ff */
[----:B------:R-:W-:Y:S01]  /*3dc0*/  IMAD.U32 R10, RZ, RZ, UR4 ;  /* 0x00000004ff0a7e24 */ /* 0x000fe2000f8e00ff */
[----:B------:R-:W1:Y:S04]  /*3dd0*/  LDCU UR4, c[0x0][0x458] ;  /* 0x00008b00ff0477ac */ /* 0x000e680008000800 */
[----:B------:R-:W4:Y:S01]  /*3de0*/  LDG.E R11, desc[UR22][R10.64] ;  /* 0x000000160a0b7981 */ /* 0x000f22000c1e1900 */
[----:B------:R-:W-:Y:S01]  /*3df0*/  LOP3.LUT R8, R220, 0x1f0, RZ, 0xc0, !PT ;  /* 0x000001f0dc087812 */ /* 0x000fe200078ec0ff */
[----:B------:R-:W-:Y:S01]  /*3e00*/  IMAD.SHL.U32 R217, R218, 0x20, RZ ;  /* 0x00000020dad97824 */ /* 0x000fe200078e00ff */
[----:B------:R-:W-:Y:S01]  /*3e10*/  LOP3.LUT R9, R176, 0x1c0, RZ, 0xc0, !PT ;  /* 0x000001c0b0097812 */ /* 0x000fe200078ec0ff */
[----:B------:R-:W-:Y:S01]  /*3e20*/  IMAD.SHL.U32 R210, R218, 0x2, RZ ;  /* 0x00000002dad27824 */ /* 0x000fe200078e00ff */
[----:B------:R-:W-:Y:S01]  /*3e30*/  IADD3 R7, PT, PT, R8, 0x1, R7 ;  /* 0x0000000108077810 */ /* 0x000fe20007ffe007 */
[----:B------:R-:W-:Y:S01]  /*3e40*/  BSSY.RECONVERGENT B0, `(.L_x_3061) ;  /* 0x0000032000007945 */ /* 0x000fe20003800200 */
[----:B------:R-:W-:-:S02]  /*3e50*/  LOP3.LUT R4, R4, 0x7, RZ, 0xc0, !PT ;  /* 0x0000000704047812 */ /* 0x000fc400078ec0ff */
[----:B------:R-:W-:Y:S02]  /*3e60*/  LOP3.LUT R0, R9, 0x38, R0, 0xf8, !PT ;  /* 0x0000003809007812 */ /* 0x000fe400078ef800 */
[----:B------:R-:W-:Y:S02]  /*3e70*/  IADD3 R7, PT, PT, R7, -UR26, R4 ;  /* 0x8000001a07077c10 */ /* 0x000fe4000fffe004 */
[----:B------:R-:W-:Y:S01]  /*3e80*/  LOP3.LUT R217, R217, 0x7c00, RZ, 0xc0, !PT ;  /* 0x00007c00d9d97812 */ /* 0x000fe200078ec0ff */
[----:B-1----:R-:W4:Y:S01]  /*3e90*/  MUFU.RCP R2, UR4 ;  /* 0x0000000400027d08 */ /* 0x002f220008001000 */
[----:B------:R-:W-:Y:S02]  /*3ea0*/  LOP3.LUT R89, R220, 0x8, RZ, 0xc0, !PT ;  /* 0x00000008dc597812 */ /* 0x000fe400078ec0ff */
[----:B------:R-:W-:Y:S02]  /*3eb0*/  LOP3.LUT R210, R210, 0x6, RZ, 0xc0, !PT ;  /* 0x00000006d2d27812 */ /* 0x000fe400078ec0ff */
[----:B------:R-:W-:-:S02]  /*3ec0*/  LOP3.LUT R4, R217, 0x200, R176, 0xf8, !PT ;  /* 0x00000200d9047812 */ /* 0x000fc400078ef8b0 */
        /* <DEDUP_REMOVED lines=37> */
.L_x_3062:
[----:B------:R4:W-:Y:S04]  /*4120*/  STS.128 [R167+0x10000], RZ ;  /* 0x010000ffa7007388 */ /* 0x0009e80000000c00 */
[----:B------:R4:W-:Y:S04]  /*4130*/  STS.128 [R167+0x12000], RZ ;  /* 0x012000ffa7007388 */ /* 0x0009e80000000c00 */
[----:B------:R4:W-:Y:S04]  /*4140*/  STS.128 [R167+0x14000], RZ ;  /* 0x014000ffa7007388 */ /* 0x0009e80000000c00 */
[----:B------:R4:W-:Y:S02]  /*4150*/  STS.128 [R167+0x16000], RZ ;  /* 0x016000ffa7007388 */ /* 0x0009e40000000c00 */
.L_x_3063:
[----:B------:R-:W-:Y:S05]  /*4160*/  BSYNC.RECONVERGENT B0 ;  /* 0x0000000000007941 */ /* 0x000fea0003800200 */
.L_x_3061:
        /* <DEDUP_REMOVED lines=21> */
[----:B------:R-:W-:Y:S02]  /*42c0*/  LEA R6, P4, R3, R228, 0x1 ;  /* 0x000000e403067211 */ /* 0x000fe400078808ff */
        /* <DEDUP_REMOVED lines=25> */
.L_x_3065:
[----:B------:R-:W-:Y:S05]  /*4460*/  BSYNC.RECONVERGENT B0 ;  /* 0x0000000000007941 */ /* 0x000fea0003800200 */
.L_x_3064:
        /* <DEDUP_REMOVED lines=11> */
[----:B-1----:R-:W-:-:S04]  /*4520*/  LEA R6, P4, R5, R228, 0x6 ;  /* 0x000000e405067211 */ /* 0x002fc800078830ff */
        /* <DEDUP_REMOVED lines=25> */
.L_x_3067:
[----:B------:R-:W-:Y:S05]  /*46c0*/  BSYNC.RECONVERGENT B0 ;  /* 0x0000000000007941 */ /* 0x000fea0003800200 */
.L_x_3066:
        /* <DEDUP_REMOVED lines=35> */
.L_x_3069:
[----:B------:R-:W-:Y:S05]  /*4900*/  BSYNC.RECONVERGENT B0 ;  /* 0x0000000000007941 */ /* 0x000fea0003800200 */
.L_x_3068:
[----:B------:R-:W-:Y:S01]  /*4910*/  LDSM.16.M88.4 R20, [R85] ;  /* 0x000000005514783b */ /* 0x000fe20000000200 */
[----:B------:R-:W-:Y:S01]  /*4920*/  IMAD.MOV.U32 R88, RZ, RZ, 0x20 ;  /* 0x00000020ff587424 */ /* 0x000fe200078e00ff */
[----:B------:R-:W-:Y:S01]  /*4930*/  LOP3.LUT P6, RZ, R218, 0x2, RZ, 0xc0, !PT ;  /* 0x00000002daff7812 */ /* 0x000fe200078cc0ff */
[----:B------:R-:W-:Y:S01]  /*4940*/  VIADD R91, R84, UR6 ;  /* 0x00000006545b7c36 */ /* 0x000fe20008000000 */
[----:B------:R-:W5:Y:S01]  /*4950*/  LDSM.16.M88.4 R32, [R84+UR6+0x8000] ;  /* 0x008000065420783b */ /* 0x000f620008000200 */
[----:B------:R-:W-:Y:S01]  /*4960*/  IMAD.MOV.U32 R184, RZ, RZ, 0x40 ;  /* 0x00000040ffb87424 */ /* 0x000fe200078e00ff */
[----:B------:R-:W-:Y:S01]  /*4970*/  SEL R88, R88, 0xffffffe0, !P6 ;  /* 0xffffffe058587807 */ /* 0x000fe20007000000 */
[----:B------:R-:W-:Y:S01]  /*4980*/  UISETP.GT.AND UP0, UPT, UR27, UR18, UPT ;  /* 0x000000121b00728c */ /* 0x000fe2000bf04270 */
[----:B------:R-:W4:Y:S01]  /*4990*/  LDSM.16.M88.4 R24, [R84+UR6+0x8800] ;  /* 0x008800065418783b */ /* 0x000f220008000200 */
[----:B------:R-:W-:Y:S02]  /*49a0*/  LOP3.LUT P0, RZ, R218, 0x4, RZ, 0xc0, !PT ;  /* 0x00000004daff7812 */ /* 0x000fe4000780c0ff */
[--C-:B------:R-:W-:Y:S01]  /*49b0*/  IMAD.IADD R94, R85, 0x1, R88.reuse ;  /* 0x00000001555e7824 */ /* 0x100fe200078e0258 */
[----:B------:R-:W4:Y:S01]  /*49c0*/  LDSM.16.M88.4 R64, [R84+UR6+0x9000] ;  /* 0x009000065440783b */ /* 0x000f220008000200 */
[----:B------:R-:W-:Y:S01]  /*49d0*/  IMAD.IADD R92, R91, 0x1, R88 ;  /* 0x000000015b5c7824 */ /* 0x000fe200078e0258 */
[----:B------:R-:W-:-:S02]  /*49e0*/  SEL R184, R184, 0xffffffc0, !P0 ;  /* 0xffffffc0b8b87807 */ /* 0x000fc40004000000 */
[----:B------:R-:W4:Y:S01]  /*49f0*/  LDSM.16.M88.4 R12, [R84+UR6+0x9800] ;  /* 0x00980006540c783b */ /* 0x000f220008000200 */
[----:B------:R-:W-:Y:S02]  /*4a00*/  VIMNMX R165, PT, PT, R2, UR24, PT ;  /* 0x0000001802a57c48 */ /* 0x000fe4000bfe0100 */
[--C-:B------:R-:W-:Y:S01]  /*4a10*/  IMAD.IADD R93, R85, 0x1, R184.reuse ;  /* 0x00000001555d7824 */ /* 0x100fe200078e02b8 */
[----:B-1----:R-:W-:Y:S01]  /*4a20*/  LDSM.16.M88.4 R4, [R94] ;  /* 0x000000005e04783b */ /* 0x002fe20000000200 */
[----:B------:R-:W-:Y:S02]  /*4a30*/  IMAD.IADD R91, R91, 0x1, R184 ;  /* 0x000000015b5b7824 */ /* 0x000fe400078e02b8 */
[C---:B------:R-:W-:Y:S01]  /*4a40*/  IMAD.IADD R90, R88.reuse, 0x1, R93 ;  /* 0x00000001585a7824 */ /* 0x040fe200078e025d */
[----:B--23--:R-:W1:Y:S01]  /*4a50*/  LDSM.16.M88.4 R16, [R92+0x8000] ;  /* 0x008000005c10783b */ /* 0x00ce620000000200 */
[----:B------:R-:W-:-:S03]  /*4a60*/  IMAD.IADD R3, R88, 0x1, R91 ;  /* 0x0000000158037824 */ /* 0x000fc600078e025b */
[----:B------:R-:W2:Y:S04]  /*4a70*/  LDSM.16.M88.4 R8, [R92+0x8800] ;  /* 0x008800005c08783b */ /* 0x000ea80000000200 */
[----:B------:R-:W3:Y:S04]  /*4a80*/  LDSM.16.M88.4 R72, [R92+0x9000] ;  /* 0x009000005c48783b */ /* 0x000ee80000000200 */
[----:B------:R-:W3:Y:S04]  /*4a90*/  LDSM.16.M88.4 R48, [R92+0x9800] ;  /* 0x009800005c30783b */ /* 0x000ee80000000200 */
[----:B------:R-:W-:Y:S01]  /*4aa0*/  LDSM.16.M88.4 R40, [R91+0x8000] ;  /* 0x008000005b28783b */ /* 0x000fe20000000200 */
[C---:B-----5:R-:W-:Y:S03]  /*4ab0*/  HMMA.16816.F32.BF16 R36, R20.reuse, R32, RZ ;  /* 0x000000201424723c */ /* 0x060fe600000418ff */
[----:B------:R-:W-:Y:S04]  /*4ac0*/  LDSM.16.M88.4 R56, [R91+0x8800] ;  /* 0x008800005b38783b */ /* 0x000fe80000000200 */
[----:B------:R-:W-:Y:S01]  /*4ad0*/  LDSM.16.M88.4 R44, [R91+0x9800] ;  /* 0x009800005b2c783b */ /* 0x000fe20000000200 */
[C---:B----4-:R-:W-:Y:S03]  /*4ae0*/  HMMA.16816.F32.BF16 R28, R20.reuse, R24, RZ ;  /* 0x00000018141c723c */ /* 0x050fe600000418ff */
[----:B------:R-:W-:Y:S04]  /*4af0*/  LDSM.16.M88.4 R52, [R91+0x9000] ;  /* 0x009000005b34783b */ /* 0x000fe80000000200 */
[----:B------:R-:W-:Y:S01]  /*4b00*/  LDSM.16.M88.4 R76, [R90+0x2000] ;  /* 0x002000005a4c783b */ /* 0x000fe20000000200 */
        /* <DEDUP_REMOVED lines=8> */
[----:B------:R-:W4:Y:S07]  /*4b90*/  LDSM.16.M88.4 R12, [R93] ;  /* 0x000000005d0c783b */ /* 0x000f2e0000000200 */
[C---:B-1----:R-:W-:Y:S08]  /*4ba0*/  HMMA.16816.F32.BF16 R36, R4.reuse, R16, R36 ;  /* 0x000000100424723c */ /* 0x042ff00000041824 */
[C---:B------:R-:W-:Y:S01]  /*4bb0*/  HMMA.16816.F32.BF16 R32, R4.reuse, R18, R32 ;  /* 0x000000120420723c */ /* 0x040fe20000041820 */
[----:B------:R-:W-:Y:S07]  /*4bc0*/  LDSM.16.M88.4 R16, [R90] ;  /* 0x000000005a10783b */ /* 0x000fee0000000200 */
[C---:B--2---:R-:W-:Y:S08]  /*4bd0*/  HMMA.16816.F32.BF16 R28, R4.reuse, R8, R28 ;  /* 0x00000008041c723c */ /* 0x044ff0000004181c */
[C---:B------:R-:W-:Y:S01]  /*4be0*/  HMMA.16816.F32.BF16 R24, R4.reuse, R10, R24 ;  /* 0x0000000a0418723c */ /* 0x040fe20000041818 */
[----:B------:R-:W1:Y:S07]  /*4bf0*/  LDSM.16.M88.4 R8, [R3+0x8000] ;  /* 0x008000000308783b */ /* 0x000e6e0000000200 */
[C---:B---3--:R-:W-:Y:S08]  /*4c00*/  HMMA.16816.F32.BF16 R68, R4.reuse, R72, R68 ;  /* 0x000000480444723c */ /* 0x048ff00000041844 */
[C---:B------:R-:W-:Y:S01]  /*4c10*/  HMMA.16816.F32.BF16 R64, R4.reuse, R74, R64 ;  /* 0x0000004a0440723c */ /* 0x040fe20000041840 */
[----:B------:R-:W-:Y:S07]  /*4c20*/  LDSM.16.M88.4 R72, [R84+UR6+0xb800] ;  /* 0x00b800065448783b */ /* 0x000fee0008000200 */
[C---:B------:R-:W-:Y:S08]  /*4c30*/  HMMA.16816.F32.BF16 R60, R4.reuse, R48, R60 ;  /* 0x00000030043c723c */ /* 0x040ff0000004183c */
[----:B------:R-:W-:Y:S01]  /*4c40*/  HMMA.16816.F32.BF16 R20, R4, R50, R20 ;  /* 0x000000320414723c */ /* 0x000fe20000041814 */
[----:B------:R-:W2:Y:S04]  /*4c50*/  LDSM.16.M88.4 R4, [R3+0x8800] ;  /* 0x008800000304783b */ /* 0x000ea80000000200 */
[----:B------:R-:W-:Y:S03]  /*4c60*/  LDSM.16.M88.4 R48, [R3+0x9000] ;  /* 0x009000000330783b */ /* 0x000fe60000000200 */
[C---:B----4-:R-:W-:Y:S08]  /*4c70*/  HMMA.16816.F32.BF16 R36, R12.reuse, R40, R36 ;  /* 0x000000280c24723c */ /* 0x050ff00000041824 */
[C---:B------:R-:W-:Y:S01]  /*4c80*/  HMMA.16816.F32.BF16 R32, R12.reuse, R42, R32 ;  /* 0x0000002a0c20723c */ /* 0x040fe20000041820 */
[----:B------:R-:W3:Y:S07]  /*4c90*/  LDSM.16.M88.4 R40, [R3+0x9800] ;  /* 0x009800000328783b */ /* 0x000eee0000000200 */
        /* <DEDUP_REMOVED lines=9> */
[C---:B--2---:R-:W-:Y:S08]  /*4d30*/  HMMA.16816.F32.BF16 R28, R16.reuse, R4, R28 ;  /* 0x00000004101c723c */ /* 0x044ff0000004181c */
[----:B------:R-:W-:Y:S01]  /*4d40*/  HMMA.16816.F32.BF16 R24, R16, R6, R24 ;  /* 0x000000061018723c */ /* 0x000fe20000041818 */
[----:B------:R-:W2:Y:S07]  /*4d50*/  LDSM.16.M88.4 R4, [R84+UR6+0xb000] ;  /* 0x00b000065404783b */ /* 0x000eae0008000200 */
[C---:B------:R-:W-:Y:S08]  /*4d60*/  HMMA.16816.F32.BF16 R68, R12.reuse, R52, R68 ;  /* 0x000000340c44723c */ /* 0x040ff00000041844 */
[----:B------:R-:W-:Y:S01]  /*4d70*/  HMMA.16816.F32.BF16 R64, R12, R54, R64 ;  /* 0x000000360c40723c */ /* 0x000fe20000041840 */
[----:B------:R-:W4:Y:S04]  /*4d80*/  LDSM.16.M88.4 R12, [R84+UR6+0xa000] ;  /* 0x00a00006540c783b */ /* 0x000f280008000200 */
[----:B------:R-:W-:Y:S03]  /*4d90*/  LDSM.16.M88.4 R52, [R92+0xb800] ;  /* 0x00b800005c34783b */ /* 0x000fe60000000200 */
[C---:B---3--:R-:W-:Y:S08]  /*4da0*/  HMMA.16816.F32.BF16 R60, R16.reuse, R40, R60 ;  /* 0x00000028103c723c */ /* 0x048ff0000004183c */
[C---:B------:R-:W-:Y:S08]  /*4db0*/  HMMA.16816.F32.BF16 R68, R16.reuse, R48, R68 ;  /* 0x000000301044723c */ /* 0x040ff00000041844 */
[C---:B------:R-:W-:Y:S01]  /*4dc0*/  HMMA.16816.F32.BF16 R64, R16.reuse, R50, R64 ;  /* 0x000000321040723c */ /* 0x040fe20000041840 */
[----:B------:R-:W-:Y:S07]  /*4dd0*/  LDSM.16.M88.4 R48, [R94+0x2000] ;  /* 0x002000005e30783b */ /* 0x000fee0000000200 */
[----:B------:R-:W-:Y:S01]  /*4de0*/  HMMA.16816.F32.BF16 R20, R16, R42, R20 ;  /* 0x0000002a1014723c */ /* 0x000fe20000041814 */
[----:B------:R-:W3:Y:S04]  /*4df0*/  LDSM.16.M88.4 R16, [R92+0xa800] ;  /* 0x00a800005c10783b */ /* 0x000ee80000000200 */
[----:B------:R-:W5:Y:S03]  /*4e00*/  LDSM.16.M88.4 R40, [R92+0xa000] ;  /* 0x00a000005c28783b */ /* 0x000f660000000200 */
[C---:B-1----:R-:W-:Y:S08]  /*4e10*/  HMMA.16816.F32.BF16 R28, R44.reuse, R8, R28 ;  /* 0x000000082c1c723c */ /* 0x042ff0000004181c */
[C---:B------:R-:W-:Y:S01]  /*4e20*/  HMMA.16816.F32.BF16 R24, R44.reuse, R10, R24 ;  /* 0x0000000a2c18723c */ /* 0x040fe20000041818 */
[----:B------:R-:W-:Y:S07]  /*4e30*/  LDSM.16.M88.4 R8, [R93+0x2000] ;  /* 0x002000005d08783b */ /* 0x000fee0000000200 */
[C---:B--2---:R-:W-:Y:S08]  /*4e40*/  HMMA.16816.F32.BF16 R68, R44.reuse, R4, R68 ;  /* 0x000000042c44723c */ /* 0x044ff00000041844 */
[C---:B------:R-:W-:Y:S01]  /*4e50*/  HMMA.16816.F32.BF16 R64, R44.reuse, R6, R64 ;  /* 0x000000062c40723c */ /* 0x040fe20000041840 */
[----:B------:R-:W1:Y:S07]  /*4e60*/  LDSM.16.M88.4 R4, [R91+0xa800] ;  /* 0x00a800005b04783b */ /* 0x000e6e0000000200 */
[C---:B----4-:R-:W-:Y:S08]  /*4e70*/  HMMA.16816.F32.BF16 R36, R44.reuse, R12, R36 ;  /* 0x0000000c2c24723c */ /* 0x050ff00000041824 */
        /* <DEDUP_REMOVED lines=25> */
[C---:B----4-:R-:W-:Y:S08]  /*5010*/  HMMA.16816.F32.BF16 R68, R8.reuse, R44, R68 ;  /* 0x0000002c0844723c */ /* 0x050ff00000041844 */
[C---:B------:R-:W-:Y:S01]  /*5020*/  HMMA.16816.F32.BF16 R64, R8.reuse, R46, R64 ;  /* 0x0000002e0840723c */ /* 0x040fe20000041840 */
[----:B------:R-:W-:Y:S07]  /*5030*/  LDSM.16.M88.4 R44, [R84+UR6+0xc000] ;  /* 0x00c00006542c783b */ /* 0x000fee0008000200 */
[C---:B---3--:R-:W-:Y:S08]  /*5040*/  HMMA.16816.F32.BF16 R60, R8.reuse, R16, R60 ;  /* 0x00000010083c723c */ /* 0x048ff0000004183c */
[----:B------:R-:W-:Y:S01]  /*5050*/  HMMA.16816.F32.BF16 R20, R8, R18, R20 ;  /* 0x000000120814723c */ /* 0x000fe20000041814 */
[----:B------:R-:W3:Y:S04]  /*5060*/  LDSM.16.M88.4 R8, [R84+UR6+0xd000] ;  /* 0x00d000065408783b */ /* 0x000ee80008000200 */
[----:B------:R-:W4:Y:S03]  /*5070*/  LDSM.16.M88.4 R16, [R84+UR6+0xc800] ;  /* 0x00c800065410783b */ /* 0x000f260008000200 */
[C---:B-----5:R-:W-:Y:S08]  /*5080*/  HMMA.16816.F32.BF16 R36, R76.reuse, R40, R36 ;  /* 0x000000284c24723c */ /* 0x060ff00000041824 */
[C---:B------:R-:W-:Y:S01]  /*5090*/  HMMA.16816.F32.BF16 R32, R76.reuse, R42, R32 ;  /* 0x0000002a4c20723c */ /* 0x040fe20000041820 */
[----:B------:R-:W-:Y:S07]  /*50a0*/  LDSM.16.M88.4 R40, [R92+0xd000] ;  /* 0x00d000005c28783b */ /* 0x000fee0000000200 */
        /* <DEDUP_REMOVED lines=12> */
[----:B------:R-:W-:Y:S07]  /*5170*/  LDSM.16.M88.4 R8, [R91+0xc800] ;  /* 0x00c800005b08783b */ /* 0x000fee0000000200 */
[C---:B------:R-:W-:Y:S08]  /*5180*/  HMMA.16816.F32.BF16 R36, R56.reuse, R44, R36 ;  /* 0x0000002c3824723c */ /* 0x040ff00000041824 */
[C---:B------:R-:W-:Y:S01]  /*5190*/  HMMA.16816.F32.BF16 R32, R56.reuse, R46, R32 ;  /* 0x0000002e3820723c */ /* 0x040fe20000041820 */
[----:B------:R-:W-:Y:S07]  /*51a0*/  LDSM.16.M88.4 R44, [R91+0xc000] ;  /* 0x00c000005b2c783b */ /* 0x000fee0000000200 */
[C---:B----4-:R-:W-:Y:S08]  /*51b0*/  HMMA.16816.F32.BF16 R28, R56.reuse, R16, R28 ;  /* 0x00000010381c723c */ /* 0x050ff0000004181c */
[C---:B------:R-:W-:Y:S01]  /*51c0*/  HMMA.16816.F32.BF16 R24, R56.reuse, R18, R24 ;  /* 0x000000123818723c */ /* 0x040fe20000041818 */
[----:B------:R-:W3:Y:S07]  /*51d0*/  LDSM.16.M88.4 R16, [R93+0x4000] ;  /* 0x004000005d10783b */ /* 0x000eee0000000200 */
        /* <DEDUP_REMOVED lines=15> */
[----:B------:R-:W-:Y:S04]  /*52d0*/  LDSM.16.M88.4 R4, [R90+0x4000] ;  /* 0x004000005a04783b */ /* 0x000fe80000000200 */
[----:B------:R-:W2:Y:S03]  /*52e0*/  LDSM.16.M88.4 R12, [R3+0xc000] ;  /* 0x00c00000030c783b */ /* 0x000ea60000000200 */
[C---:B---3--:R-:W-:Y:S08]  /*52f0*/  HMMA.16816.F32.BF16 R36, R16.reuse, R44, R36 ;  /* 0x0000002c1024723c */ /* 0x048ff00000041824 */
[C---:B------:R-:W-:Y:S01]  /*5300*/  HMMA.16816.F32.BF16 R32, R16.reuse, R46, R32 ;  /* 0x0000002e1020723c */ /* 0x040fe20000041820 */
[----:B------:R-:W-:Y:S07]  /*5310*/  LDSM.16.M88.4 R44, [R84+UR6+0xe000] ;  /* 0x00e00006542c783b */ /* 0x000fee0008000200 */
[C---:B------:R-:W-:Y:S08]  /*5320*/  HMMA.16816.F32.BF16 R28, R16.reuse, R8, R28 ;  /* 0x00000008101c723c */ /* 0x040ff0000004181c */
[C---:B------:R-:W-:Y:S01]  /*5330*/  HMMA.16816.F32.BF16 R24, R16.reuse, R10, R24 ;  /* 0x0000000a1018723c */ /* 0x040fe20000041818 */
[----:B------:R-:W3:Y:S07]  /*5340*/  LDSM.16.M88.4 R8, [R85+0x6000] ;  /* 0x006000005508783b */ /* 0x000eee0000000200 */
[C---:B-1----:R-:W-:Y:S08]  /*5350*/  HMMA.16816.F32.BF16 R68, R16.reuse, R40, R68 ;  /* 0x000000281044723c */ /* 0x042ff00000041844 */
[C---:B------:R-:W-:Y:S01]  /*5360*/  HMMA.16816.F32.BF16 R64, R16.reuse, R42, R64 ;  /* 0x0000002a1040723c */ /* 0x040fe20000041840 */
[----:B------:R-:W1:Y:S07]  /*5370*/  LDSM.16.M88.4 R40, [R84+UR6+0xe800] ;  /* 0x00e800065428783b */ /* 0x000e6e0008000200 */
[C---:B------:R-:W-:Y:S08]  /*5380*/  HMMA.16816.F32.BF16 R60, R16.reuse, R72, R60 ;  /* 0x00000048103c723c */ /* 0x040ff0000004183c */
[----:B------:R-:W-:Y:S01]  /*5390*/  HMMA.16816.F32.BF16 R20, R16, R74, R20 ;  /* 0x0000004a1014723c */ /* 0x000fe20000041814 */
[----:B------:R-:W-:Y:S04]  /*53a0*/  LDSM.16.M88.4 R16, [R84+UR6+0xf000] ;  /* 0x00f000065410783b */ /* 0x000fe80008000200 */
[----:B------:R-:W-:Y:S03]  /*53b0*/  LDSM.16.M88.4 R72, [R92+0xf000] ;  /* 0x00f000005c48783b */ /* 0x000fe60000000200 */
[C---:B--2---:R-:W-:Y:S08]  /*53c0*/  HMMA.16816.F32.BF16 R36, R4.reuse, R12, R36 ;  /* 0x0000000c0424723c */ /* 0x044ff00000041824 */
[C---:B------:R-:W-:Y:S01]  /*53d0*/  HMMA.16816.F32.BF16 R32, R4.reuse, R14, R32 ;  /* 0x0000000e0420723c */ /* 0x040fe20000041820 */
[----:B------:R-:W2:Y:S04]  /*53e0*/  LDSM.16.M88.4 R12, [R84+UR6+0xf800] ;  /* 0x00f80006540c783b */ /* 0x000ea80008000200 */
        /* <DEDUP_REMOVED lines=11> */
[C---:B---3--:R-:W-:Y:S08]  /*54a0*/  HMMA.16816.F32.BF16 R36, R8.reuse, R44, R36 ;  /* 0x0000002c0824723c */ /* 0x048ff00000041824 */
[C---:B------:R-:W-:Y:S01]  /*54b0*/  HMMA.16816.F32.BF16 R32, R8.reuse, R46, R32 ;  /* 0x0000002e0820723c */ /* 0x040fe20000041820 */
[----:B------:R-:W-:Y:S07]  /*54c0*/  LDSM.16.M88.4 R44, [R91+0xf000] ;  /* 0x00f000005b2c783b */ /* 0x000fee0000000200 */
[C---:B-1----:R-:W-:Y:S08]  /*54d0*/  HMMA.16816.F32.BF16 R28, R8.reuse, R40, R28 ;  /* 0x00000028081c723c */ /* 0x042ff0000004181c */
[C---:B------:R-:W-:Y:S01]  /*54e0*/  HMMA.16816.F32.BF16 R24, R8.reuse, R42, R24 ;  /* 0x0000002a0818723c */ /* 0x040fe20000041818 */
[----:B------:R-:W1:Y:S07]  /*54f0*/  LDSM.16.M88.4 R40, [R91+0xf800] ;  /* 0x00f800005b28783b */ /* 0x000e6e0000000200 */
[C---:B--2---:R-:W-:Y:S08]  /*5500*/  HMMA.16816.F32.BF16 R20, R8.reuse, R14, R20 ;  /* 0x0000000e0814723c */ /* 0x044ff00000041814 */
        /* <DEDUP_REMOVED lines=8> */
[----:B------:R-:W2:Y:S07]  /*5590*/  LDSM.16.M88.4 R4, [R90+0x6000] ;  /* 0x006000005a04783b */ /* 0x000eae0000000200 */
[----:B------:R-:W-:Y:S08]  /*55a0*/  HMMA.16816.F32.BF16 R20, R76, R86, R20 ;  /* 0x000000564c14723c */ /* 0x000ff00000041814 */
[C---:B------:R-:W-:Y:S08]  /*55b0*/  HMMA.16816.F32.BF16 R36, R56.reuse, R52, R36 ;  /* 0x000000343824723c */ /* 0x040ff00000041824 */
[C---:B------:R-:W-:Y:S08]  /*55c0*/  HMMA.16816.F32.BF16 R32, R56.reuse, R54, R32 ;  /* 0x000000363820723c */ /* 0x040ff00000041820 */
[----:B-1----:R-:W-:Y:S01]  /*55d0*/  HMMA.16816.F32.BF16 R52, R56, R42, R20 ;  /* 0x0000002a3834723c */ /* 0x002fe20000041814 */
[----:B------:R1:W3:Y:S01]  /*55e0*/  LDSM.16.M88.4 R20, [R3+0xf000] ;  /* 0x00f000000314783b */ /* 0x0002e20000000200 */
[----:B------:R-:W-:-:S06]  /*55f0*/  DEPBAR.LE SB0, 0x0 ;  /* 0x000080000000791a */ /* 0x000fcc0000000000 */
[C---:B------:R-:W-:Y:S08]  /*5600*/  HMMA.16816.F32.BF16 R28, R76.reuse, R80, R28 ;  /* 0x000000504c1c723c */ /* 0x040ff0000004181c */
[C---:B------:R-:W-:Y:S08]  /*5610*/  HMMA.16816.F32.BF16 R68, R76.reuse, R72, R68 ;  /* 0x000000484c44723c */ /* 0x040ff00000041844 */
[C---:B------:R-:W-:Y:S08]  /*5620*/  HMMA.16816.F32.BF16 R24, R76.reuse, R82, R24 ;  /* 0x000000524c18723c */ /* 0x040ff00000041818 */
[----:B------:R-:W-:Y:S08]  /*5630*/  HMMA.16816.F32.BF16 R64, R76, R74, R64 ;  /* 0x0000004a4c40723c */ /* 0x000ff00000041840 */
[----:B--2---:R-:W-:Y:S01]  /*5640*/  HMMA.16816.F32.BF16 R52, R4, R10, R52 ;  /* 0x0000000a0434723c */ /* 0x004fe20000041834 */
[----:B------:R-:W-:-:S05]  /*5650*/  IMAD.U32 R11, RZ, RZ, UR24 ;  /* 0x00000018ff0b7e24 */ /* 0x000fca000f8e00ff */
[----:B------:R-:W-:Y:S02]  /*5660*/  VIADDMNMX R2, R2, 0x8, R11, PT ;  /* 0x0000000802027846 */ /* 0x000fe4000380010b */
[----:B------:R-:W-:Y:S08]  /*5670*/  HMMA.16816.F32.BF16 R28, R56, R48, R28 ;  /* 0x00000030381c723c */ /* 0x000ff0000004181c */
[C---:B------:R-:W-:Y:S08]  /*5680*/  HMMA.16816.F32.BF16 R36, R4.reuse, R16, R36 ;  /* 0x000000100424723c */ /* 0x040ff00000041824 */
[----:B------:R-:W-:Y:S01]  /*5690*/  HMMA.16816.F32.BF16 R32, R4, R18, R32 ;  /* 0x000000120420723c */ /* 0x000fe20000041820 */
[----:B------:R-:W-:-:S04]  /*56a0*/  VIADD R19, R210, UR17 ;  /* 0x00000011d2137c36 */ /* 0x000fc80008000000 */
[C---:B-1----:R-:W-:Y:S02]  /*56b0*/  VIADD R3, R19.reuse, 0x38 ;  /* 0x0000003813037836 */ /* 0x042fe40000000000 */
[C---:B------:R-:W-:Y:S01]  /*56c0*/  VIADD R10, R19.reuse, 0x1 ;  /* 0x00000001130a7836 */ /* 0x040fe20000000000 */
[C---:B------:R-:W-:Y:S01]  /*56d0*/  HMMA.16816.F32.BF16 R68, R56.reuse, R44, R68 ;  /* 0x0000002c3844723c */ /* 0x040fe20000041844 */
[----:B------:R-:W-:Y:S01]  /*56e0*/  VIADD R11, R19, 0x10 ;  /* 0x00000010130b7836 */ /* 0x000fe20000000000 */
[C---:B------:R-:W-:Y:S02]  /*56f0*/  ISETP.GE.AND P4, PT, R3.reuse, R165, PT ;  /* 0x000000a50300720c */ /* 0x040fe40003f86270 */
[----:B------:R-:W-:Y:S02]  /*5700*/  ISETP.GE.AND P5, PT, R3, R2, PT ;  /* 0x000000020300720c */ /* 0x000fe40003fa6270 */
[----:B------:R-:W-:Y:S02]  /*5710*/  I2FP.F32.S32 R3, R3 ;  /* 0x0000000300037245 */ /* 0x000fe40000201400 */
[----:B------:R-:W-:Y:S01]  /*5720*/  HMMA.16816.F32.BF16 R24, R56, R50, R24 ;  /* 0x000000323818723c */ /* 0x000fe20000041818 */
[----:B------:R-:W-:-:S02]  /*5730*/  ISETP.GE.AND P1, PT, R10, R165, PT ;  /* 0x000000a50a00720c */ /* 0x000fc40003f26270 */
[----:B------:R-:W-:Y:S01]  /*5740*/  ISETP.GE.AND P2, PT, R10, R2, PT ;  /* 0x000000020a00720c */ /* 0x000fe20003f46270 */
[C---:B------:R-:W-:Y:S01]  /*5750*/  FFMA.FTZ R52, R3.reuse, UR5, R52 ;  /* 0x0000000503347c23 */ /* 0x040fe20008010034 */
[----:B------:R-:W-:Y:S01]  /*5760*/  I2FP.F32.S32 R10, R10 ;  /* 0x0000000a000a7245 */ /* 0x000fe20000201400 */
[----:B------:R-:W-:Y:S01]  /*5770*/  FFMA.FTZ R54, R3, UR5, R54 ;  /* 0x0000000503367c23 */ /* 0x000fe20008010036 */
[C---:B------:R-:W-:Y:S01]  /*5780*/  VIADD R3, R19.reuse, 0x8 ;  /* 0x0000000813037836 */ /* 0x040fe20000000000 */
[----:B------:R-:W-:Y:S01]  /*5790*/  HMMA.16816.F32.BF16 R64, R56, R46, R64 ;  /* 0x0000002e3840723c */ /* 0x000fe20000041840 */
[----:B------:R-:W-:Y:S01]  /*57a0*/  FSEL R213, R52, -INF , !P4 ;  /* 0xff80000034d57808 */ /* 0x000fe20006000000 */
[C---:B------:R-:W-:Y:S01]  /*57b0*/  FFMA.FTZ R37, R10.reuse, UR5, R37 ;  /* 0x000000050a257c23 */ /* 0x040fe20008010025 */
[----:B------:R-:W-:Y:S01]  /*57c0*/  FFMA.FTZ R18, R10, UR5, R39 ;  /* 0x000000050a127c23 */ /* 0x000fe20008010027 */
[----:B------:R-:W-:Y:S01]  /*57d0*/  VIADD R10, R19, 0x9 ;  /* 0x00000009130a7836 */ /* 0x000fe20000000000 */
[----:B------:R-:W-:-:S02]  /*57e0*/  ISETP.GE.AND P3, PT, R3, R165, PT ;  /* 0x000000a50300720c */ /* 0x000fc40003f66270 */
[-C--:B------:R-:W-:Y:S01]  /*57f0*/  ISETP.GE.AND P4, PT, R3, R2.reuse, PT ;  /* 0x000000020300720c */ /* 0x080fe20003f86270 */
[----:B------:R-:W-:Y:S01]  /*5800*/  HMMA.16816.F32.BF16 R28, R4, R12, R28 ;  /* 0x0000000c041c723c */ /* 0x000fe2000004181c */
[----:B------:R-:W-:Y:S01]  /*5810*/  I2FP.F32.S32 R13, R3 ;  /* 0x00000003000d7245 */ /* 0x000fe20000201400 */
[----:B------:R-:W-:Y:S01]  /*5820*/  VIADD R12, R19, 0x11 ;  /* 0x00000011130c7836 */ /* 0x000fe20000000000 */
[----:B------:R-:W-:Y:S02]  /*5830*/  FSEL R214, R54, -INF , !P5 ;  /* 0xff80000036d67808 */ /* 0x000fe40006800000 */
[----:B------:R-:W-:Y:S01]  /*5840*/  FSEL R3, R37, -INF , !P1 ;  /* 0xff80000025037808 */ /* 0x000fe20004800000 */
[C---:B------:R-:W-:Y:S01]  /*5850*/  FFMA.FTZ R32, R13.reuse, UR5, R32 ;  /* 0x000000050d207c23 */ /* 0x040fe20008010020 */
[C---:B------:R-:W-:Y:S01]  /*5860*/  ISETP.GE.AND P5, PT, R10.reuse, R165, PT ;  /* 0x000000a50a00720c */ /* 0x040fe20003fa6270 */
[----:B------:R-:W-:Y:S01]  /*5870*/  HMMA.16816.F32.BF16 R60, R76, R84, R60 ;  /* 0x000000544c3c723c */ /* 0x000fe2000004183c */
[----:B------:R-:W-:Y:S01]  /*5880*/  BAR.SYNC.DEFER_BLOCKING 0x0 ;  /* 0x0000000000007b1d */ /* 0x000fe20000010000 */
[----:B------:R-:W-:Y:S01]  /*5890*/  ISETP.GE.AND P1, PT, R10, R2, PT ;  /* 0x000000020a00720c */ /* 0x000fe20003f26270 */
[----:B------:R-:W-:Y:S01]  /*58a0*/  FFMA.FTZ R16, R13, UR5, R34 ;  /* 0x000000050d107c23 */ /* 0x000fe20008010022 */
[----:B------:R-:W-:-:S02]  /*58b0*/  I2FP.F32.S32 R10, R10 ;  /* 0x0000000a000a7245 */ /* 0x000fc40000201400 */
[----:B------:R-:W-:Y:S02]  /*58c0*/  FSEL R18, R18, -INF , !P2 ;  /* 0xff80000012127808 */ /* 0x000fe40005000000 */
[C---:B---3--:R-:W-:Y:S01]  /*58d0*/  HMMA.16816.F32.BF16 R68, R4.reuse, R20, R68 ;  /* 0x000000140444723c */ /* 0x048fe20000041844 */
[----:B------:R-:W-:Y:S01]  /*58e0*/  FFMA.FTZ R21, R10, UR5, R33 ;  /* 0x000000050a157c23 */ /* 0x000fe20008010021 */
[----:B------:R-:W-:Y:S01]  /*58f0*/  FSEL R33, R32, -INF , !P3 ;  /* 0xff80000020217808 */ /* 0x000fe20005800000 */
[----:B------:R-:W-:Y:S01]  /*5900*/  VIADD R20, R19, 0x19 ;  /* 0x0000001913147836 */ /* 0x000fe20000000000 */
[C---:B------:R-:W-:Y:S02]  /*5910*/  ISETP.GE.AND P2, PT, R11.reuse, R165, PT ;  /* 0x000000a50b00720c */ /* 0x040fe40003f46270 */
[----:B------:R-:W-:Y:S02]  /*5920*/  ISETP.GE.AND P3, PT, R11, R2, PT ;  /* 0x000000020b00720c */ /* 0x000fe40003f66270 */
[----:B------:R-:W-:Y:S01]  /*5930*/  HMMA.16816.F32.BF16 R24, R4, R14, R24 ;  /* 0x0000000e0418723c */ /* 0x000fe20000041818 */
[----:B------:R-:W-:-:S02]  /*5940*/  I2FP.F32.S32 R11, R11 ;  /* 0x0000000b000b7245 */ /* 0x000fc40000201400 */
[----:B------:R-:W-:Y:S02]  /*5950*/  FSEL R16, R16, -INF , !P4 ;  /* 0xff80000010107808 */ /* 0x000fe40006000000 */
[----:B------:R-:W-:Y:S01]  /*5960*/  FSEL R21, R21, -INF , !P5 ;  /* 0xff80000015157808 */ /* 0x000fe20006800000 */
[C---:B------:R-:W-:Y:S01]  /*5970*/  FFMA.FTZ R17, R11.reuse, UR5, R28 ;  /* 0x000000050b117c23 */ /* 0x040fe2000801001c */
[CC--:B------:R-:W-:Y:S01]  /*5980*/  ISETP.GE.AND P4, PT, R12.reuse, R165.reuse, PT ;  /* 0x000000a50c00720c */ /* 0x0c0fe20003f86270 */
[----:B------:R-:W-:Y:S01]  /*5990*/  HMMA.16816.F32.BF16 R64, R4, R22, R64 ;  /* 0x000000160440723c */ /* 0x000fe20000041840 */
[----:B------:R-:W-:Y:S01]  /*59a0*/  ISETP.GE.AND P5, PT, R12, R2, PT ;  /* 0x000000020c00720c */ /* 0x000fe20003fa6270 */
[----:B------:R-:W-:Y:S01]  /*59b0*/  FFMA.FTZ R22, R10, UR5, R35 ;  /* 0x000000050a167c23 */ /* 0x000fe20008010023 */
[----:B------:R-:W-:Y:S01]  /*59c0*/  I2FP.F32.S32 R12, R12 ;  /* 0x0000000c000c7245 */ /* 0x000fe20000201400 */
[----:B------:R-:W-:Y:S01]  /*59d0*/  FFMA.FTZ R10, R11, UR5, R30 ;  /* 0x000000050b0a7c23 */ /* 0x000fe2000801001e */
[----:B------:R-:W-:Y:S01]  /*59e0*/  VIADD R11, R19, 0x18 ;  /* 0x00000018130b7836 */ /* 0x000fe20000000000 */
[----:B------:R-:W-:Y:S01]  /*59f0*/  FSEL R17, R17, -INF , !P2 ;  /* 0xff80000011117808 */ /* 0x000fe20005000000 */
[----:B------:R-:W-:Y:S01]  /*5a00*/  VIADD R23, R19, 0x20 ;  /* 0x0000002013177836 */ /* 0x000fe20000000000 */
[----:B------:R-:W-:Y:S01]  /*5a10*/  HMMA.16816.F32.BF16 R60, R56, R40, R60 ;  /* 0x00000028383c723c */ /* 0x000fe2000004183c */
[----:B------:R-:W-:Y:S01]  /*5a20*/  FFMA.FTZ R15, R12, UR5, R29 ;  /* 0x000000050c0f7c23 */ /* 0x000fe2000801001d */
[----:B------:R-:W-:Y:S01]  /*5a30*/  FSEL R22, R22, -INF , !P1 ;  /* 0xff80000016167808 */ /* 0x000fe20004800000 */
[----:B------:R-:W-:Y:S01]  /*5a40*/  FFMA.FTZ R14, R12, UR5, R31 ;  /* 0x000000050c0e7c23 */ /* 0x000fe2000801001f */
[----:B------:R-:W-:-:S02]  /*5a50*/  ISETP.GE.AND P1, PT, R11, R165, PT ;  /* 0x000000a50b00720c */ /* 0x000fc40003f26270 */
[-C--:B------:R-:W-:Y:S02]  /*5a60*/  ISETP.GE.AND P2, PT, R11, R2.reuse, PT ;  /* 0x000000020b00720c */ /* 0x080fe40003f46270 */
[----:B------:R-:W-:Y:S02]  /*5a70*/  I2FP.F32.S32 R11, R11 ;  /* 0x0000000b000b7245 */ /* 0x000fe40000201400 */
[----:B------:R-:W-:Y:S02]  /*5a80*/  FSEL R10, R10, -INF , !P3 ;  /* 0xff8000000a0a7808 */ /* 0x000fe40005800000 */
[----:B------:R-:W-:Y:S01]  /*5a90*/  FSEL R15, R15, -INF , !P4 ;  /* 0xff8000000f0f7808 */ /* 0x000fe20006000000 */
[C---:B------:R-:W-:Y:S01]  /*5aa0*/  FFMA.FTZ R13, R11.reuse, UR5, R24 ;  /* 0x000000050b0d7c23 */ /* 0x040fe20008010018 */
[C---:B------:R-:W-:Y:S01]  /*5ab0*/  ISETP.GE.AND P3, PT, R20.reuse, R165, PT ;  /* 0x000000a51400720c */ /* 0x040fe20003f66270 */
[----:B------:R-:W-:Y:S01]  /*5ac0*/  FFMA.FTZ R12, R11, UR5, R26 ;  /* 0x000000050b0c7c23 */ /* 0x000fe2000801001a */
[----:B------:R-:W-:Y:S01]  /*5ad0*/  ISETP.GE.AND P4, PT, R20, R2, PT ;  /* 0x000000021400720c */ /* 0x000fe20003f86270 */
[----:B------:R-:W-:Y:S01]  /*5ae0*/  VIADD R24, R19, 0x21 ;  /* 0x0000002113187836 */ /* 0x000fe20000000000 */
[----:B------:R-:W-:-:S02]  /*5af0*/  I2FP.F32.S32 R20, R20 ;  /* 0x0000001400147245 */ /* 0x000fc40000201400 */
[----:B------:R-:W-:Y:S01]  /*5b00*/  FSEL R14, R14, -INF , !P5 ;  /* 0xff8000000e0e7808 */ /* 0x000fe20006800000 */
[----:B------:R-:W-:Y:S01]  /*5b10*/  HMMA.16816.F32.BF16 R60, R4, R8, R60 ;  /* 0x00000008043c723c */ /* 0x000fe2000004183c */
[----:B------:R-:W-:Y:S01]  /*5b20*/  FSEL R13, R13, -INF , !P1 ;  /* 0xff8000000d0d7808 */ /* 0x000fe20004800000 */
[C---:B------:R-:W-:Y:S01]  /*5b30*/  FFMA.FTZ R11, R20.reuse, UR5, R25 ;  /* 0x00000005140b7c23 */ /* 0x040fe20008010019 */
[C---:B------:R-:W-:Y:S01]  /*5b40*/  ISETP.GE.AND P5, PT, R23.reuse, R165, PT ;  /* 0x000000a51700720c */ /* 0x040fe20003fa6270 */
[----:B------:R-:W-:Y:S01]  /*5b50*/  FFMA.FTZ R20, R20, UR5, R27 ;  /* 0x0000000514147c23 */ /* 0x000fe2000801001b */
[-C--:B------:R-:W-:Y:S01]  /*5b60*/  ISETP.GE.AND P1, PT, R23, R2.reuse, PT ;  /* 0x000000021700720c */ /* 0x080fe20003f26270 */
[C---:B------:R-:W-:Y:S01]  /*5b70*/  VIADD R5, R19.reuse, 0x29 ;  /* 0x0000002913057836 */ /* 0x040fe20000000000 */
[----:B------:R-:W-:Y:S01]  /*5b80*/  I2FP.F32.S32 R23, R23 ;  /* 0x0000001700177245 */ /* 0x000fe20000201400 */
[C---:B------:R-:W-:Y:S01]  /*5b90*/  VIADD R7, R19.reuse, 0x28 ;  /* 0x0000002813077836 */ /* 0x040fe20000000000 */
[----:B------:R-:W-:Y:S01]  /*5ba0*/  FSEL R12, R12, -INF , !P2 ;  /* 0xff8000000c0c7808 */ /* 0x000fe20005000000 */
[----:B------:R-:W-:Y:S01]  /*5bb0*/  VIADD R4, R19, 0x30 ;  /* 0x0000003013047836 */ /* 0x000fe20000000000 */
[----:B------:R-:W-:Y:S01]  /*5bc0*/  FSEL R11, R11, -INF , !P3 ;  /* 0xff8000000b0b7808 */ /* 0x000fe20005800000 */
[C---:B------:R-:W-:Y:S01]  /*5bd0*/  FFMA.FTZ R68, R23.reuse, UR5, R68 ;  /* 0x0000000517447c23 */ /* 0x040fe20008010044 */
[C---:B------:R-:W-:Y:S01]  /*5be0*/  ISETP.GE.AND P2, PT, R24.reuse, R165, PT ;  /* 0x000000a51800720c */ /* 0x040fe20003f46270 */
[----:B------:R-:W-:Y:S01]  /*5bf0*/  FFMA.FTZ R70, R23, UR5, R70 ;  /* 0x0000000517467c23 */ /* 0x000fe20008010046 */
[----:B------:R-:W-:-:S02]  /*5c00*/  ISETP.GE.AND P3, PT, R24, R2, PT ;  /* 0x000000021800720c */ /* 0x000fc40003f66270 */
[----:B------:R-:W-:Y:S02]  /*5c10*/  I2FP.F32.S32 R24, R24 ;  /* 0x0000001800187245 */ /* 0x000fe40000201400 */
[----:B------:R-:W-:Y:S02]  /*5c20*/  FSEL R20, R20, -INF , !P4 ;  /* 0xff80000014147808 */ /* 0x000fe40006000000 */
[----:B------:R-:W-:Y:S01]  /*5c30*/  FSEL R223, R68, -INF , !P5 ;  /* 0xff80000044df7808 */ /* 0x000fe20006800000 */
[C---:B------:R-:W-:Y:S01]  /*5c40*/  FFMA.FTZ R69, R24.reuse, UR5, R69 ;  /* 0x0000000518457c23 */ /* 0x040fe20008010045 */
[----:B------:R-:W-:Y:S01]  /*5c50*/  I2FP.F32.S32 R6, R5 ;  /* 0x0000000500067245 */ /* 0x000fe20000201400 */
[----:B------:R-:W-:Y:S01]  /*5c60*/  FFMA.FTZ R71, R24, UR5, R71 ;  /* 0x0000000518477c23 */ /* 0x000fe20008010047 */
[C---:B------:R-:W-:Y:S02]  /*5c70*/  ISETP.GE.AND P4, PT, R7.reuse, R165, PT ;  /* 0x000000a50700720c */ /* 0x040fe40003f86270 */
[-C--:B------:R-:W-:Y:S01]  /*5c80*/  ISETP.GE.AND P5, PT, R7, R2.reuse, PT ;  /* 0x000000020700720c */ /* 0x080fe20003fa6270 */
[C---:B------:R-:W-:Y:S01]  /*5c90*/  FFMA.FTZ R65, R6.reuse, UR5, R65 ;  /* 0x0000000506417c23 */ /* 0x040fe20008010041 */
[----:B------:R-:W-:Y:S01]  /*5ca0*/  I2FP.F32.S32 R7, R7 ;  /* 0x0000000700077245 */ /* 0x000fe20000201400 */
[----:B------:R-:W-:Y:S01]  /*5cb0*/  FFMA.FTZ R67, R6, UR5, R67 ;  /* 0x0000000506437c23 */ /* 0x000fe20008010043 */
[----:B------:R-:W-:Y:S01]  /*5cc0*/  FSEL R234, R70, -INF , !P1 ;  /* 0xff80000046ea7808 */ /* 0x000fe20004800000 */
[----:B------:R-:W-:Y:S01]  /*5cd0*/  VIADD R6, R19, 0x31 ;  /* 0x0000003113067836 */ /* 0x000fe20000000000 */
[----:B------:R-:W-:Y:S01]  /*5ce0*/  FSEL R201, R69, -INF , !P2 ;  /* 0xff80000045c97808 */ /* 0x000fe20005000000 */
[----:B------:R-:W-:Y:S01]  /*5cf0*/  FFMA.FTZ R64, R7, UR5, R64 ;  /* 0x0000000507407c23 */ /* 0x000fe20008010040 */
[----:B------:R-:W-:Y:S01]  /*5d00*/  ISETP.GE.AND P1, PT, R5, R165, PT ;  /* 0x000000a50500720c */ /* 0x000fe20003f26270 */
[----:B------:R-:W-:Y:S01]  /*5d10*/  FFMA.FTZ R66, R7, UR5, R66 ;  /* 0x0000000507427c23 */ /* 0x000fe20008010042 */
[----:B------:R-:W-:-:S02]  /*5d20*/  ISETP.GE.AND P2, PT, R5, R2, PT ;  /* 0x000000020500720c */ /* 0x000fc40003f46270 */
[----:B------:R-:W-:Y:S02]  /*5d30*/  I2FP.F32.S32 R5, R4 ;  /* 0x0000000400057245 */ /* 0x000fe40000201400 */
[----:B------:R-:W-:Y:S02]  /*5d40*/  FSEL R203, R65, -INF , !P1 ;  /* 0xff80000041cb7808 */ /* 0x000fe40004800000 */
[----:B------:R-:W-:Y:S01]  /*5d50*/  FSEL R212, R67, -INF , !P2 ;  /* 0xff80000043d47808 */ /* 0x000fe20005000000 */
[C---:B------:R-:W-:Y:S01]  /*5d60*/  FFMA.FTZ R60, R5.reuse, UR5, R60 ;  /* 0x00000005053c7c23 */ /* 0x040fe2000801003c */
[C---:B------:R-:W-:Y:S01]  /*5d70*/  ISETP.GE.AND P1, PT, R6.reuse, R165, PT ;  /* 0x000000a50600720c */ /* 0x040fe20003f26270 */
[----:B------:R-:W-:Y:S01]  /*5d80*/  FFMA.FTZ R62, R5, UR5, R62 ;  /* 0x00000005053e7c23 */ /* 0x000fe2000801003e */
[----:B------:R-:W-:Y:S02]  /*5d90*/  ISETP.GE.AND P2, PT, R6, R2, PT ;  /* 0x000000020600720c */ /* 0x000fe40003f46270 */
[----:B------:R-:W-:-:S02]  /*5da0*/  FSEL R206, R71, -INF , !P3 ;  /* 0xff80000047ce7808 */ /* 0x000fc40005800000 */
[----:B------:R-:W-:Y:S02]  /*5db0*/  FSEL R205, R64, -INF , !P4 ;  /* 0xff80000040cd7808 */ /* 0x000fe40006000000 */
[----:B------:R-:W-:Y:S02]  /*5dc0*/  I2FP.F32.S32 R6, R6 ;  /* 0x0000000600067245 */ /* 0x000fe40000201400 */
[CC--:B------:R-:W-:Y:S02]  /*5dd0*/  ISETP.GE.AND P3, PT, R4.reuse, R165.reuse, PT ;  /* 0x000000a50400720c */ /* 0x0c0fe40003f66270 */
        /* <DEDUP_REMOVED lines=8> */
[----:B------:R-:W-:Y:S02]  /*5e60*/  I2FP.F32.S32 R19, R19 ;  /* 0x0000001300137245 */ /* 0x000fe40000201400 */
[----:B------:R-:W-:Y:S02]  /*5e70*/  I2FP.F32.S32 R8, R4 ;  /* 0x0000000400087245 */ /* 0x000fe40000201400 */
[----:B------:R-:W-:Y:S01]  /*5e80*/  FSEL R222, R62, -INF , !P4 ;  /* 0xff8000003ede7808 */ /* 0x000fe20006000000 */
[----:B------:R-:W-:Y:S01]  /*5e90*/  FFMA.FTZ R5, R19, UR5, R36 ;  /* 0x0000000513057c23 */ /* 0x000fe20008010024 */
[----:B------:R-:W-:Y:S01]  /*5ea0*/  FSEL R215, R61, -INF , !P1 ;  /* 0xff8000003dd77808 */ /* 0x000fe20004800000 */
[----:B------:R-:W-:Y:S01]  /*5eb0*/  FFMA.FTZ R53, R8, UR5, R53 ;  /* 0x0000000508357c23 */ /* 0x000fe20008010035 */
[----:B------:R-:W-:Y:S01]  /*5ec0*/  ISETP.GE.AND P4, PT, R4, R165, PT ;  /* 0x000000a50400720c */ /* 0x000fe20003f86270 */
[----:B------:R-:W-:Y:S01]  /*5ed0*/  FFMA.FTZ R55, R8, UR5, R55 ;  /* 0x0000000508377c23 */ /* 0x000fe20008010037 */
[----:B------:R-:W-:Y:S01]  /*5ee0*/  ISETP.GE.AND P1, PT, R4, R2, PT ;  /* 0x000000020400720c */ /* 0x000fe20003f26270 */
[----:B------:R-:W-:Y:S01]  /*5ef0*/  FFMA.FTZ R4, R19, UR5, R38 ;  /* 0x0000000513047c23 */ /* 0x000fe20008010026 */
[----:B------:R-:W-:-:S02]  /*5f00*/  FSEL R216, R63, -INF , !P2 ;  /* 0xff8000003fd87808 */ /* 0x000fc40005000000 */
        /* <DEDUP_REMOVED lines=16> */
.L_x_3071:
        /* <DEDUP_REMOVED lines=48> */
[----:B------:R-:W-:Y:S01]  /*6310*/  IMAD.WIDE.U32 R24, R8, UR10, RZ ;  /* 0x0000000a08187c25 */ /* 0x000fe2000f8e00ff */
[----:B------:R-:W-:-:S05]  /*6320*/  SHF.R.S32.HI R7, RZ, 0x1f, R8 ;  /* 0x0000001fff077819 */ /* 0x000fca0000011408 */
[----:B------:R-:W-:-:S04]  /*6330*/  IMAD R7, R7, UR10, RZ ;  /* 0x0000000a07077c24 */ /* 0x000fc8000f8e02ff */
[----:B------:R-:W-:-:S04]  /*6340*/  IMAD R7, R8, UR11, R7 ;  /* 0x0000000b08077c24 */ /* 0x000fc8000f8e0207 */
        /* <DEDUP_REMOVED lines=9> */
.L_x_3072:
        /* <DEDUP_REMOVED lines=98> */
.L_x_3070:
[----:B-1----:R-:W-:Y:S01]  /*6a00*/  FMNMX3.FTZ R6, R5, R3, R33, !PT ;  /* 0x0000000305067276 */ /* 0x002fe20007810021 */
        /* <DEDUP_REMOVED lines=79> */
[--C-:B------:R-:W-:Y:S01]  /*6f00*/  FFMA.FTZ R212, R212, UR4, -R209.reuse ;  /* 0x00000004d4d47c23 */ /* 0x100fe200080108d1 */
        /* <DEDUP_REMOVED lines=11> */
[----:B------:R-:W-:Y:S01]  /*6fc0*/  FADD.FTZ R197, R198, R197 ;  /* 0x000000c5c6c57221 */ /* 0x000fe20000010000 */
[----:B------:R-:W-:Y:S04]  /*6fd0*/  LDSM.16.MT88.4 R168, [R219+0x10800] ;  /* 0x01080000dba8783b */ /* 0x000fe80000004200 */
        /* <DEDUP_REMOVED lines=67> */
[----:B-----5:R-:W-:-:S03]  /*7410*/  F2FP.BF16.F32.PACK_AB R5, R187, R188 ;  /* 0x000000bcbb05723e */ /* 0x020fc600000010ff */
[----:B------:R-:W-:Y:S02]  /*7420*/  FADD.FTZ R189, R189, R190 ;  /* 0x000000bebdbd7221 */ /* 0x000fe40000010000 */
[----:B------:R-:W-:Y:S01]  /*7430*/  HMMA.16816.F32.BF16 R148, R148, R6, RZ ;  /* 0x000000069494723c */ /* 0x000fe200000418ff */
[----:B------:R-:W-:Y:S01]  /*7440*/  F2FP.BF16.F32.PACK_AB R6, R185, R186 ;  /* 0x000000bab906723e */ /* 0x000fe200000010ff */
[----:B------:R-:W-:Y:S01]  /*7450*/  FADD.FTZ R186, R186, R189 ;  /* 0x000000bdbaba7221 */ /* 0x000fe20000010000 */
[----:B----4-:R-:W-:-:S03]  /*7460*/  F2FP.BF16.F32.PACK_AB R7, R182, R183 ;  /* 0x000000b7b607723e */ /* 0x010fc600000010ff */
[----:B------:R-:W-:-:S04]  /*7470*/  FADD.FTZ R185, R185, R186 ;  /* 0x000000bab9b97221 */ /* 0x000fc80000010000 */
        /* <DEDUP_REMOVED lines=20> */
[----:B------:R4:W5:Y:S07]  /*75c0*/  LDSM.16.MT88.4 R20, [R207+0x14800] ;  /* 0x01480000cf14783b */ /* 0x00096e0000004200 */
[C---:B-1----:R-:W-:Y:S08]  /*75d0*/  HMMA.16816.F32.BF16 R124, R4.reuse, R8, R124 ;  /* 0x00000008047c723c */ /* 0x042ff0000004187c */
[C---:B------:R-:W-:Y:S01]  /*75e0*/  HMMA.16816.F32.BF16 R128, R4.reuse, R10, R128 ;  /* 0x0000000a0480723c */ /* 0x040fe20000041880 */
[----:B------:R-:W1:Y:S07]  /*75f0*/  LDSM.16.MT88.4 R8, [R204+0x11000] ;  /* 0x01100000cc08783b */ /* 0x000e6e0000004200 */
[----:B--2---:R-:W-:Y:S01]  /*7600*/  HMMA.16816.F32.BF16 R140, R4, R16, R140 ;  /* 0x00000010048c723c */ /* 0x004fe2000004188c */
[--C-:B----4-:R-:W-:Y:S01]  /*7610*/  FFMA.FTZ R207, R230, UR4, -R209.reuse ;  /* 0x00000004e6cf7c23 */ /* 0x110fe200080108d1 */
[--C-:B------:R-:W-:Y:S01]  /*7620*/  FFMA.FTZ R230, R215, UR4, -R224.reuse ;  /* 0x00000004d7e67c23 */ /* 0x100fe200080108e0 */
[----:B------:R-:W-:Y:S01]  /*7630*/  FFMA.FTZ R224, R211, UR4, -R224 ;  /* 0x00000004d3e07c23 */ /* 0x000fe200080108e0 */
[----:B------:R-:W-:-:S03]  /*7640*/  FFMA.FTZ R211, R222, UR4, -R209 ;  /* 0x00000004ded37c23 */ /* 0x000fc600080108d1 */
[----:B------:R-:W2:Y:S01]  /*7650*/  MUFU.EX2 R207, R207 ;  /* 0x000000cf00cf7308 */ /* 0x000ea20000000800 */
[C---:B------:R-:W-:Y:S01]  /*7660*/  HMMA.16816.F32.BF16 R152, R4.reuse, R18, R152 ;  /* 0x000000120498723c */ /* 0x040fe20000041898 */
[----:B------:R-:W4:Y:S06]  /*7670*/  LDSM.16.MT88.4 R16, [R204+0x13000] ;  /* 0x01300000cc10783b */ /* 0x000f2c0000004200 */
[----:B------:R-:W4:Y:S01]  /*7680*/  MUFU.EX2 R230, R230 ;  /* 0x000000e600e67308 */ /* 0x000f220000000800 */
[C---:B---3--:R-:W-:Y:S07]  /*7690*/  HMMA.16816.F32.BF16 R144, R4.reuse, R12, R144 ;  /* 0x0000000c0490723c */ /* 0x048fee0000041890 */
[----:B------:R-:W-:Y:S01]  /*76a0*/  MUFU.EX2 R224, R224 ;  /* 0x000000e000e07308 */ /* 0x000fe20000000800 */
[C---:B------:R-:W-:Y:S01]  /*76b0*/  HMMA.16816.F32.BF16 R148, R4.reuse, R14, R148 ;  /* 0x0000000e0494723c */ /* 0x040fe20000041894 */
[----:B------:R-:W3:Y:S06]  /*76c0*/  LDSM.16.MT88.4 R12, [R199+0x11000] ;  /* 0x01100000c70c783b */ /* 0x000eec0000004200 */
[----:B------:R-:W3:Y:S01]  /*76d0*/  MUFU.EX2 R211, R211 ;  /* 0x000000d300d37308 */ /* 0x000ee20000000800 */
[----:B-----5:R-:W-:Y:S01]  /*76e0*/  HMMA.16816.F32.BF16 R116, R4, R20, R116 ;  /* 0x000000140474723c */ /* 0x020fe20000041874 */
[----:B------:R-:W-:-:S04]  /*76f0*/  MOV R20, 0x20 ;  /* 0x0000002000147802 */ /* 0x000fc80000000f00 */
[----:B------:R-:W-:-:S03]  /*7700*/  SEL R20, R20, 0xffffffe0, !P6 ;  /* 0xffffffe014147807 */ /* 0x000fc60007000000 */
[----:B------:R-:W-:Y:S01]  /*7710*/  HMMA.16816.F32.BF16 R132, R4, R172, R132 ;  /* 0x000000ac0484723c */ /* 0x000fe20000041884 */
[----:B------:R-:W-:-:S07]  /*7720*/  IADD3 R223, PT, PT, R20, R199, RZ ;  /* 0x000000c714df7210 */ /* 0x000fce0007ffe0ff */
        /* <DEDUP_REMOVED lines=11> */
[C---:B------:R-:W-:Y:S08]  /*77e0*/  HMMA.16816.F32.BF16 R84, R4.reuse, R24, R84 ;  /* 0x000000180454723c */ /* 0x040ff00000041854 */
[C---:B------:R-:W-:Y:S01]  /*77f0*/  HMMA.16816.F32.BF16 R88, R4.reuse, R26, R88 ;  /* 0x0000001a0458723c */ /* 0x040fe20000041858 */
[----:B------:R-:W-:Y:S07]  /*7800*/  LDSM.16.MT88.4 R24, [R219+0x13000] ;  /* 0x01300000db18783b */ /* 0x000fee0000004200 */
[----:B------:R-:W-:Y:S01]  /*7810*/  HMMA.16816.F32.BF16 R120, R4, R22, R120 ;  /* 0x000000160478723c */ /* 0x000fe20000041878 */
[----:B------:R-:W-:Y:S01]  /*7820*/  F2FP.BF16.F32.PACK_AB R4, R201, R200 ;  /* 0x000000c8c904723e */ /* 0x000fe200000010ff */
[----:B------:R-:W-:Y:S01]  /*7830*/  LDSM.16.MT88.4 R20, [R199+0x13000] ;  /* 0x01300000c714783b */ /* 0x000fe20000004200 */
[----:B------:R-:W-:Y:S01]  /*7840*/  F2FP.BF16.F32.PACK_AB R5, R206, R205 ;  /* 0x000000cdce05723e */ /* 0x000fe200000010ff */
[----:B------:R-:W-:Y:S01]  /*7850*/  FADD.FTZ R200, R200, R185 ;  /* 0x000000b9c8c87221 */ /* 0x000fe20000010000 */
[----:B------:R-:W-:-:S02]  /*7860*/  F2FP.BF16.F32.PACK_AB R6, R203, R202 ;  /* 0x000000cacb06723e */ /* 0x000fc400000010ff */
[----:B--2---:R-:W-:Y:S01]  /*7870*/  F2FP.BF16.F32.PACK_AB R7, R212, R207 ;  /* 0x000000cfd407723e */ /* 0x004fe200000010ff */
[----:B------:R-:W-:-:S06]  /*7880*/  FADD.FTZ R201, R201, R200 ;  /* 0x000000c8c9c97221 */ /* 0x000fcc0000010000 */
[C---:B-1----:R-:W-:Y:S08]  /*7890*/  HMMA.16816.F32.BF16 R36, R4.reuse, R8, R36 ;  /* 0x000000080424723c */ /* 0x042ff00000041824 */
[C---:B------:R-:W-:Y:S01]  /*78a0*/  HMMA.16816.F32.BF16 R40, R4.reuse, R10, R40 ;  /* 0x0000000a0428723c */ /* 0x040fe20000041828 */
[----:B------:R-:W1:Y:S07]  /*78b0*/  LDSM.16.MT88.4 R8, [R223+0x13000] ;  /* 0x01300000df08783b */ /* 0x000e6e0000004200 */
[C---:B----4-:R-:W-:Y:S08]  /*78c0*/  HMMA.16816.F32.BF16 R68, R4.reuse, R16, R68 ;  /* 0x000000100444723c */ /* 0x050ff00000041844 */
[C---:B------:R-:W-:Y:S01]  /*78d0*/  HMMA.16816.F32.BF16 R72, R4.reuse, R18, R72 ;  /* 0x000000120448723c */ /* 0x040fe20000041848 */
[----:B------:R-:W2:Y:S07]  /*78e0*/  LDSM.16.MT88.4 R16, [R219+0x15000] ;  /* 0x01500000db10783b */ /* 0x000eae0000004200 */
[C---:B---3--:R-:W-:Y:S08]  /*78f0*/  HMMA.16816.F32.BF16 R44, R4.reuse, R12, R44 ;  /* 0x0000000c042c723c */ /* 0x048ff0000004182c */
[C---:B------:R-:W-:Y:S01]  /*7900*/  HMMA.16816.F32.BF16 R48, R4.reuse, R14, R48 ;  /* 0x0000000e0430723c */ /* 0x040fe20000041830 */
[----:B------:R-:W3:Y:S07]  /*7910*/  LDSM.16.MT88.4 R12, [R199+0x15000] ;  /* 0x01500000c70c783b */ /* 0x000eee0000004200 */
[C---:B-----5:R-:W-:Y:S08]  /*7920*/  HMMA.16816.F32.BF16 R52, R4.reuse, R28, R52 ;  /* 0x0000001c0434723c */ /* 0x060ff00000041834 */
        /* <DEDUP_REMOVED lines=33> */
[C---:B------:R-:W-:Y:S08]  /*7b40*/  HMMA.16816.F32.BF16 R128, R4.reuse, R30, R128 ;  /* 0x0000001e0480723c */ /* 0x040ff00000041880 */
[C---:B-----5:R-:W-:Y:S08]  /*7b50*/  HMMA.16816.F32.BF16 R144, R4.reuse, R24, R144 ;  /* 0x000000180490723c */ /* 0x060ff00000041890 */
[----:B------:R-:W-:Y:S01]  /*7b60*/  HMMA.16816.F32.BF16 R148, R4, R26, R148 ;  /* 0x0000001a0494723c */ /* 0x000fe20000041894 */
[----:B------:R-:W-:Y:S01]  /*7b70*/  F2FP.BF16.F32.PACK_AB R4, R230, R221 ;  /* 0x000000dde604723e */ /* 0x000fe200000010ff */
[----:B------:R-:W-:Y:S01]  /*7b80*/  LDSM.16.MT88.4 R24, [R219+0x13800] ;  /* 0x01380000db18783b */ /* 0x000fe20000004200 */
[----:B------:R-:W-:-:S02]  /*7b90*/  F2FP.BF16.F32.PACK_AB R5, R216, R211 ;  /* 0x000000d3d805723e */ /* 0x000fc400000010ff */
[----:B------:R-:W-:Y:S02]  /*7ba0*/  F2FP.BF16.F32.PACK_AB R6, R224, R213 ;  /* 0x000000d5e006723e */ /* 0x000fe400000010ff */
[----:B------:R-:W-:-:S07]  /*7bb0*/  F2FP.BF16.F32.PACK_AB R7, R231, R214 ;  /* 0x000000d6e707723e */ /* 0x000fce00000010ff */
        /* <DEDUP_REMOVED lines=9> */
[----:B------:R-:W-:Y:S01]  /*7c50*/  HMMA.16816.F32.BF16 R68, R4, R20, R68 ;  /* 0x000000140444723c */ /* 0x000fe20000041844 */
[----:B------:R-:W-:-:S04]  /*7c60*/  MOV R20, 0x20 ;  /* 0x0000002000147802 */ /* 0x000fc80000000f00 */
[----:B------:R-:W-:-:S03]  /*7c70*/  SEL R20, R20, 0xffffffe0, !P6 ;  /* 0xffffffe014147807 */ /* 0x000fc60007000000 */
[----:B---3--:R-:W-:Y:S01]  /*7c80*/  HMMA.16816.F32.BF16 R160, R4, R12, R160 ;  /* 0x0000000c04a0723c */ /* 0x008fe200000418a0 */
[----:B------:R-:W-:-:S05]  /*7c90*/  IADD3 R204, PT, PT, R20, R199, RZ ;  /* 0x000000c714cc7210 */ /* 0x000fca0007ffe0ff */
[----:B------:R-:W-:Y:S02]  /*7ca0*/  LDSM.16.MT88.4 R28, [R204+0x11800] ;  /* 0x01180000cc1c783b */ /* 0x000fe40000004200 */
[C---:B------:R-:W-:Y:S02]  /*7cb0*/  HMMA.16816.F32.BF16 R156, R4.reuse, R14, R156 ;  /* 0x0000000e049c723c */ /* 0x040fe4000004189c */
[----:B------:R-:W3:Y:S06]  /*7cc0*/  LDSM.16.MT88.4 R12, [R204+0x15800] ;  /* 0x01580000cc0c783b */ /* 0x000eec0000004200 */
        /* <DEDUP_REMOVED lines=8> */
[----:B---3--:R-:W-:Y:S01]  /*7d50*/  HMMA.16816.F32.BF16 R116, R4, R12, R116 ;  /* 0x0000000c0474723c */ /* 0x008fe20000041874 */
[----:B------:R-:W-:-:S04]  /*7d60*/  FADD.FTZ R12, R188, R191 ;  /* 0x000000bfbc0c7221 */ /* 0x000fc80000010000 */
[----:B------:R-:W-:-:S03]  /*7d70*/  FADD.FTZ R12, R187, R12 ;  /* 0x0000000cbb0c7221 */ /* 0x000fc60000010000 */
[----:B------:R-:W-:Y:S01]  /*7d80*/  HMMA.16816.F32.BF16 R44, R4, R172, R44 ;  /* 0x000000ac042c723c */ /* 0x000fe2000004182c */
[----:B------:R-:W-:-:S04]  /*7d90*/  FADD.FTZ R183, R183, R12 ;  /* 0x0000000cb7b77221 */ /* 0x000fc80000010000 */
[----:B------:R-:W-:-:S03]  /*7da0*/  FADD.FTZ R182, R182, R183 ;  /* 0x000000b7b6b67221 */ /* 0x000fc60000010000 */
[----:B-1----:R-:W-:Y:S01]  /*7db0*/  HMMA.16816.F32.BF16 R124, R4, R8, R124 ;  /* 0x00000008047c723c */ /* 0x002fe2000004187c */
        /* <DEDUP_REMOVED lines=38> */
[----:B------:R-:W-:Y:S01]  /*8020*/  IABS R8, UR4 ;  /* 0x0000000400087c13 */ /* 0x000fe20008000000 */
[----:B------:R-:W2:Y:S02]  /*8030*/  LDCU.64 UR12, c[0x0][0x3a8] ;  /* 0x00007500ff0c77ac */ /* 0x000ea40008000a00 */
        /* <DEDUP_REMOVED lines=58> */
.L_x_3074:
[----:B------:R-:W-:Y:S01]  /*83e0*/  UMOV UR12, URZ ;  /* 0x000000ff000c7c82 */ /* 0x000fe20008000000 */
[----:B------:R-:W-:Y:S01]  /*83f0*/  USHF.L.U32 UR7, UR8, 0x6, URZ ;  /* 0x0000000608077899 */ /* 0x000fe200080006ff */
[----:B------:R-:W-:-:S05]  /*8400*/  IADD3 R5, P1, PT, RZ, -UR12, RZ ;  /* 0x8000000cff057c10 */ /* 0x000fca000ff3e0ff */
[----:B------:R-:W-:-:S05]  /*8410*/  IMAD.X R4, RZ, RZ, ~UR7, P1 ;  /* 0x80000007ff047e24 */ /* 0x000fca00088e06ff */
[----:B------:R-:W-:-:S04]  /*8420*/  SHF.R.S64 R5, R5, 0x1f, R4 ;  /* 0x0000001f05057819 */ /* 0x000fc80000001004 */
[----:B------:R-:W-:-:S04]  /*8430*/  IADD3 R228, P1, PT, R5, R228, RZ ;  /* 0x000000e405e47210 */ /* 0x000fc80007f3e0ff */
[----:B------:R-:W-:-:S09]  /*8440*/  LEA.HI.X.SX32 R229, R4, R229, 0x1, P1 ;  /* 0x000000e504e57211 */ /* 0x000fd200008f0eff */
.L_x_3075:
        /* <DEDUP_REMOVED lines=10> */
[----:B------:R-:W-:Y:S01]  /*84f0*/  LEA.HI.X R9, R5, R229, R4, 0x5, P1 ;  /* 0x000000e505097211 */ /* 0x000fe200008f2c04 */
[----:B------:R-:W-:Y:S01]  /*8500*/  UIADD3 UR27, UPT, UPT, UR20, -0x2, URZ ;  /* 0xfffffffe141b7890 */ /* 0x000fe2000fffe0ff */
[----:B------:R-:W-:Y:S01]  /*8510*/  LOP3.LUT R217, R217, 0x7c00, RZ, 0xc0, !PT ;  /* 0x00007c00d9d97812 */ /* 0x000fe200078ec0ff */
[----:B------:R-:W-:-:S02]  /*8520*/  VIADD R209, R214, UR6 ;  /* 0x00000006d6d17c36 */ /* 0x000fc40008000000 */
[----:B------:R-:W-:Y:S01]  /*8530*/  UISETP.GT.AND UP0, UPT, UR27, UR18, UPT ;  /* 0x000000121b00728c */ /* 0x000fe2000bf04270 */
[----:B------:R-:W-:Y:S02]  /*8540*/  LOP3.LUT R176, R217, 0x200, R176, 0xf8, !PT ;  /* 0x00000200d9b07812 */ /* 0x000fe400078ef8b0 */
[----:B-1----:R-:W-:Y:S02]  /*8550*/  ISETP.GE.AND P5, PT, R181, UR7, PT ;  /* 0x00000007b5007c0c */ /* 0x002fe4000bfa6270 */
[----:B------:R-:W-:Y:S02]  /*8560*/  ISETP.GE.AND P4, PT, R180, UR7, PT ;  /* 0x00000007b4007c0c */ /* 0x000fe4000bf86270 */
[----:B------:R-:W-:Y:S02]  /*8570*/  ISETP.GE.AND P3, PT, R179, UR7, PT ;  /* 0x00000007b3007c0c */ /* 0x000fe4000bf66270 */
[----:B------:R-:W-:Y:S01]  /*8580*/  ISETP.GE.AND P2, PT, R178, UR7, PT ;  /* 0x00000007b2007c0c */ /* 0x000fe2000bf46270 */
[----:B------:R-:W-:Y:S01]  /*8590*/  USHF.L.U32 UR7, UR8, 0x5, URZ ;  /* 0x0000000508077899 */ /* 0x000fe200080006ff */
[----:B------:R-:W-:Y:S01]  /*85a0*/  LOP3.LUT R7, R176, R0, R7, 0xf6, !PT ;  /* 0x00000000b0077212 */ /* 0x000fe200078ef607 */
[----:B------:R-:W-:Y:S01]  /*85b0*/  USHF.L.U64.HI UR8, UR8, 0x5, UR9 ;  /* 0x0000000508087899 */ /* 0x000fe20008010209 */
[----:B------:R-:W-:-:S02]  /*85c0*/  IMAD.MOV.U32 R0, RZ, RZ, 0x20 ;  /* 0x00000020ff007424 */ /* 0x000fc400078e00ff */
[----:B------:R-:W-:Y:S01]  /*85d0*/  LEA R215, R7, UR6, 0x1 ;  /* 0x0000000607d77c11 */ /* 0x000fe2000f8e08ff */
[----:B------:R-:W-:Y:S01]  /*85e0*/  @!PT LDS RZ, [RZ] ;  /* 0x00000000fffff984 */ /* 0x000fe20000000800 */
[----:B------:R-:W-:Y:S01]  /*85f0*/  @!PT LDS RZ, [RZ] ;  /* 0x00000000fffff984 */ /* 0x000fe20000000800 */
[----:B------:R-:W-:Y:S01]  /*8600*/  @!PT LDS RZ, [RZ] ;  /* 0x00000000fffff984 */ /* 0x000fe20000000800 */
[----:B------:R-:W-:Y:S01]  /*8610*/  @!P5 LDGSTS.E.BYPASS.LTC128B.128 [R167+0x10000], desc[UR22][R228.64] ;  /* 0x10000000e4a7dfae */ /* 0x000fe2000b981a16 */
[----:B------:R-:W-:Y:S02]  /*8620*/  IADD3 R4, P1, PT, R8, UR7, RZ ;  /* 0x0000000708047c10 */ /* 0x000fe4000ff3e0ff */
[----:B------:R-:W-:Y:S01]  /*8630*/  SEL R208, R0, 0xffffffe0, !P6 ;  /* 0xffffffe000d07807 */ /* 0x000fe20007000000 */
        /* <DEDUP_REMOVED lines=11> */
[--C-:B------:R-:W-:Y:S02]  /*86f0*/  IMAD.IADD R212, R208, 0x1, R209.reuse ;  /* 0x00000001d0d47824 */ /* 0x100fe400078e02d1 */
        /* <DEDUP_REMOVED lines=246> */
[----:B------:R-:W3:Y:S07]  /*9660*/  LDSM.16.M88.4 R196, [R211+0x6000] ;  /* 0x00600000d3c4783b */ /* 0x000eee0000000200 */
        /* <DEDUP_REMOVED lines=8> */
[----:B------:R1:W-:Y:S07]  /*96f0*/  LDSM.16.M88.4 R8, [R210+0x6000] ;  /* 0x00600000d208783b */ /* 0x0003ee0000000200 */
[C---:B--2---:R-:W-:Y:S08]  /*9700*/  HMMA.16816.F32.BF16 R28, R172.reuse, R4, R28 ;  /* 0x00000004ac1c723c */ /* 0x044ff0000004181c */
[C---:B------:R-:W-:Y:S01]  /*9710*/  HMMA.16816.F32.BF16 R24, R172.reuse, R6, R24 ;  /* 0x00000006ac18723c */ /* 0x040fe20000041818 */
[----:B------:R-:W2:Y:S07]  /*9720*/  LDSM.16.M88.4 R4, [R208+0xe000] ;  /* 0x00e00000d004783b */ /* 0x000eae0000000200 */
[----:B----4-:R-:W-:Y:S01]  /*9730*/  HMMA.16816.F32.BF16 R192, R172, R178, R192 ;  /* 0x000000b2acc0723c */ /* 0x010fe200000418c0 */
[----:B-1----:R-:W-:-:S05]  /*9740*/  IMAD.SHL.U32 R210, R218, 0x2, RZ ;  /* 0x00000002dad27824 */ /* 0x002fca00078e00ff */
[----:B------:R-:W-:Y:S02]  /*9750*/  LOP3.LUT R210, R210, 0x6, RZ, 0xc0, !PT ;  /* 0x00000006d2d27812 */ /* 0x000fe400078ec0ff */
[----:B---3--:R-:W-:Y:S08]  /*9760*/  HMMA.16816.F32.BF16 R168, R196, R188, R168 ;  /* 0x000000bcc4a8723c */ /* 0x008ff000000418a8 */
[----:B-----5:R-:W-:Y:S08]  /*9770*/  HMMA.16816.F32.BF16 R20, R172, R184, R20 ;  /* 0x000000b8ac14723c */ /* 0x020ff00000041814 */
[----:B------:R-:W-:Y:S08]  /*9780*/  HMMA.16816.F32.BF16 R192, R196, R14, R192 ;  /* 0x0000000ec4c0723c */ /* 0x000ff000000418c0 */
[----:B------:R-:W-:Y:S08]  /*9790*/  HMMA.16816.F32.BF16 R16, R172, R186, R16 ;  /* 0x000000baac10723c */ /* 0x000ff00000041810 */
[----:B--2---:R-:W-:Y:S01]  /*97a0*/  HMMA.16816.F32.BF16 R168, R8, R4, R168 ;  /* 0x0000000408a8723c */ /* 0x004fe200000418a8 */
[----:B------:R-:W-:-:S04]  /*97b0*/  IMAD.U32 R5, RZ, RZ, UR20 ;  /* 0x00000014ff057e24 */ /* 0x000fc8000f8e00ff */
[----:B------:R-:W-:-:S03]  /*97c0*/  IMAD R14, R5, 0x40, R210 ;  /* 0x00000040050e7824 */ /* 0x000fc600078e02d2 */
[----:B------:R-:W-:Y:S01]  /*97d0*/  HMMA.16816.F32.BF16 R200, R172, R176, R200 ;  /* 0x000000b0acc8723c */ /* 0x000fe200000418c8 */
[----:B------:R-:W1:Y:S01]  /*97e0*/  LDSM.16.M88.4 R172, [R208+0xe800] ;  /* 0x00e80000d0ac783b */ /* 0x000e620000000200 */
[C---:B------:R-:W-:Y:S02]  /*97f0*/  VIADD R5, R14.reuse, 0xffffff80 ;  /* 0xffffff800e057836 */ /* 0x040fe40000000000 */
[----:B------:R-:W-:Y:S01]  /*9800*/  VIADD R4, R14, 0xffffffb8 ;  /* 0xffffffb80e047836 */ /* 0x000fe20000000000 */
[----:B------:R-:W2:Y:S02]  /*9810*/  LDSM.16.M88.4 R176, [R209+0xf000] ;  /* 0x00f00000d1b0783b */ /* 0x000ea40000000200 */
[----:B------:R-:W-:Y:S01]  /*9820*/  I2FP.F32.S32 R15, R5 ;  /* 0x00000005000f7245 */ /* 0x000fe20000201400 */
[----:B------:R-:W-:Y:S01]  /*9830*/  HMMA.16816.F32.BF16 R192, R8, R182, R192 ;  /* 0x000000b608c0723c */ /* 0x000fe200000418c0 */
[----:B------:R-:W-:-:S03]  /*9840*/  ISETP.GE.AND P1, PT, R5, R165, PT ;  /* 0x000000a50500720c */ /* 0x000fc60003f26270 */
[C---:B------:R-:W-:Y:S01]  /*9850*/  FFMA.FTZ R168, R15.reuse, UR5, R168 ;  /* 0x000000050fa87c23 */ /* 0x040fe200080100a8 */
[----:B------:R-:W-:Y:S01]  /*9860*/  FFMA.FTZ R170, R15, UR5, R170 ;  /* 0x000000050faa7c23 */ /* 0x000fe200080100aa */
[----:B------:R-:W-:Y:S02]  /*9870*/  I2FP.F32.S32 R15, R4 ;  /* 0x00000004000f7245 */ /* 0x000fe40000201400 */
[C---:B------:R-:W-:Y:S08]  /*9880*/  HMMA.16816.F32.BF16 R32, R196.reuse, R190, R32 ;  /* 0x000000bec420723c */ /* 0x040ff00000041820 */
[----:B------:R-:W-:Y:S01]  /*9890*/  HMMA.16816.F32.BF16 R28, R196, R204, R28 ;  /* 0x000000ccc41c723c */ /* 0x000fe2000004181c */
[----:B------:R-:W-:Y:S01]  /*98a0*/  FSEL R204, R168, -INF , !P1 ;  /* 0xff800000a8cc7808 */ /* 0x000fe20004800000 */
[C---:B------:R-:W-:Y:S01]  /*98b0*/  VIADD R168, R14.reuse, 0xffffff89 ;  /* 0xffffff890ea87836 */ /* 0x040fe20000000000 */
[----:B------:R-:W-:Y:S01]  /*98c0*/  ISETP.GE.AND P1, PT, R5, R2, PT ;  /* 0x000000020500720c */ /* 0x000fe20003f26270 */
[----:B------:R-:W-:-:S02]  /*98d0*/  VIADD R5, R14, 0xffffff81 ;  /* 0xffffff810e057836 */ /* 0x000fc40000000000 */
[C---:B------:R-:W-:Y:S01]  /*98e0*/  FFMA.FTZ R192, R15.reuse, UR5, R192 ;  /* 0x000000050fc07c23 */ /* 0x040fe200080100c0 */
[----:B------:R-:W-:Y:S01]  /*98f0*/  FFMA.FTZ R194, R15, UR5, R194 ;  /* 0x000000050fc27c23 */ /* 0x000fe200080100c2 */
[----:B------:R-:W-:Y:S01]  /*9900*/  FSEL R214, R170, -INF , !P1 ;  /* 0xff800000aad67808 */ /* 0x000fe20004800000 */
[----:B------:R-:W-:Y:S01]  /*9910*/  VIADD R15, R14, 0xffffff88 ;  /* 0xffffff880e0f7836 */ /* 0x000fe20000000000 */
[----:B------:R-:W-:Y:S01]  /*9920*/  ISETP.GE.AND P1, PT, R4, R165, PT ;  /* 0x000000a50400720c */ /* 0x000fe20003f26270 */
[----:B------:R-:W-:Y:S01]  /*9930*/  HMMA.16816.F32.BF16 R24, R196, R206, R24 ;  /* 0x000000cec418723c */ /* 0x000fe20000041818 */
[----:B------:R-:W-:Y:S02]  /*9940*/  I2FP.F32.S32 R170, R168 ;  /* 0x000000a800aa7245 */ /* 0x000fe40000201400 */
[----:B------:R-:W-:Y:S02]  /*9950*/  FSEL R212, R192, -INF , !P1 ;  /* 0xff800000c0d47808 */ /* 0x000fe40004800000 */
[----:B------:R-:W-:-:S03]  /*9960*/  ISETP.GE.AND P1, PT, R4, R2, PT ;  /* 0x000000020400720c */ /* 0x000fc60003f26270 */
[C---:B------:R-:W-:Y:S01]  /*9970*/  HMMA.16816.F32.BF16 R32, R8.reuse, R6, R32 ;  /* 0x000000060820723c */ /* 0x040fe20000041820 */
[----:B------:R-:W-:Y:S02]  /*9980*/  I2FP.F32.S32 R6, R5 ;  /* 0x0000000500067245 */ /* 0x000fe40000201400 */
[----:B------:R-:W-:Y:S02]  /*9990*/  FSEL R211, R194, -INF , !P1 ;  /* 0xff800000c2d37808 */ /* 0x000fe40004800000 */
[----:B------:R-:W-:Y:S01]  /*99a0*/  ISETP.GE.AND P1, PT, R5, R165, PT ;  /* 0x000000a50500720c */ /* 0x000fe20003f26270 */
[C---:B------:R-:W-:Y:S01]  /*99b0*/  FFMA.FTZ R169, R6.reuse, UR5, R169 ;  /* 0x0000000506a97c23 */ /* 0x040fe200080100a9 */
[----:B------:R-:W-:Y:S01]  /*99c0*/  FFMA.FTZ R171, R6, UR5, R171 ;  /* 0x0000000506ab7c23 */ /* 0x000fe200080100ab */
[----:B-1----:R-:W-:Y:S03]  /*99d0*/  HMMA.16816.F32.BF16 R28, R8, R172, R28 ;  /* 0x000000ac081c723c */ /* 0x002fe6000004181c */
[----:B------:R-:W-:-:S02]  /*99e0*/  FSEL R194, R169, -INF , !P1 ;  /* 0xff800000a9c27808 */ /* 0x000fc40004800000 */
[----:B------:R-:W-:Y:S02]  /*99f0*/  I2FP.F32.S32 R169, R15 ;  /* 0x0000000f00a97245 */ /* 0x000fe40000201400 */
[----:B------:R-:W-:Y:S01]  /*9a00*/  ISETP.GE.AND P1, PT, R5, R2, PT ;  /* 0x000000020500720c */ /* 0x000fe20003f26270 */
[----:B--2---:R-:W-:Y:S01]  /*9a10*/  HMMA.16816.F32.BF16 R20, R196, R176, R20 ;  /* 0x000000b0c414723c */ /* 0x004fe20000041814 */
[----:B------:R1:W2:Y:S01]  /*9a20*/  LDSM.16.M88.4 R4, [R208+0xf000] ;  /* 0x00f00000d004783b */ /* 0x0002a20000000200 */
[----:B------:R-:W-:-:S04]  /*9a30*/  DEPBAR.LE SB0, 0x0 ;  /* 0x000080000000791a */ /* 0x000fc80000000000 */
[----:B------:R-:W-:Y:S01]  /*9a40*/  FFMA.FTZ R172, R169, UR5, R32 ;  /* 0x00000005a9ac7c23 */ /* 0x000fe20008010020 */
[----:B------:R-:W-:Y:S01]  /*9a50*/  FSEL R32, R171, -INF , !P1 ;  /* 0xff800000ab207808 */ /* 0x000fe20004800000 */
[----:B------:R-:W-:Y:S01]  /*9a60*/  FFMA.FTZ R206, R169, UR5, R34 ;  /* 0x00000005a9ce7c23 */ /* 0x000fe20008010022 */
[----:B------:R-:W-:Y:S01]  /*9a70*/  BAR.SYNC.DEFER_BLOCKING 0x0 ;  /* 0x0000000000007b1d */ /* 0x000fe20000010000 */
[C---:B------:R-:W-:Y:S01]  /*9a80*/  ISETP.GE.AND P1, PT, R15.reuse, R165, PT ;  /* 0x000000a50f00720c */ /* 0x040fe20003f26270 */
[C---:B------:R-:W-:Y:S01]  /*9a90*/  FFMA.FTZ R33, R170.reuse, UR5, R33 ;  /* 0x00000005aa217c23 */ /* 0x040fe20008010021 */
[----:B------:R-:W-:Y:S01]  /*9aa0*/  FFMA.FTZ R170, R170, UR5, R35 ;  /* 0x00000005aaaa7c23 */ /* 0x000fe20008010023 */
[----:B------:R-:W-:Y:S01]  /*9ab0*/  HMMA.16816.F32.BF16 R24, R8, R174, R24 ;  /* 0x000000ae0818723c */ /* 0x000fe20000041818 */
[----:B------:R-:W-:Y:S02]  /*9ac0*/  FSEL R34, R172, -INF , !P1 ;  /* 0xff800000ac227808 */ /* 0x000fe40004800000 */
[----:B------:R-:W-:Y:S01]  /*9ad0*/  ISETP.GE.AND P1, PT, R15, R2, PT ;  /* 0x000000020f00720c */ /* 0x000fe20003f26270 */
[----:B------:R-:W-:-:S03]  /*9ae0*/  VIADD R15, R14, 0xffffff90 ;  /* 0xffffff900e0f7836 */ /* 0x000fc60000000000 */
[----:B------:R-:W-:Y:S01]  /*9af0*/  FSEL R206, R206, -INF , !P1 ;  /* 0xff800000cece7808 */ /* 0x000fe20004800000 */
[C---:B------:R-:W-:Y:S01]  /*9b00*/  HMMA.16816.F32.BF16 R16, R196.reuse, R178, R16 ;  /* 0x000000b2c410723c */ /* 0x040fe20000041810 */
[----:B------:R-:W-:Y:S02]  /*9b10*/  ISETP.GE.AND P1, PT, R168, R165, PT ;  /* 0x000000a5a800720c */ /* 0x000fe40003f26270 */
[----:B------:R-:W-:Y:S02]  /*9b20*/  I2FP.F32.S32 R35, R15 ;  /* 0x0000000f00237245 */ /* 0x000fe40000201400 */
[----:B-1----:R-:W-:Y:S01]  /*9b30*/  FSEL R208, R33, -INF , !P1 ;  /* 0xff80000021d07808 */ /* 0x002fe20004800000 */
[----:B------:R-:W-:Y:S01]  /*9b40*/  VIADD R33, R14, 0xffffff91 ;  /* 0xffffff910e217836 */ /* 0x000fe20000000000 */
[----:B------:R-:W-:Y:S01]  /*9b50*/  ISETP.GE.AND P1, PT, R168, R2, PT ;  /* 0x00000002a800720c */ /* 0x000fe20003f26270 */
[C---:B------:R-:W-:Y:S01]  /*9b60*/  FFMA.FTZ R186, R35.reuse, UR5, R28 ;  /* 0x0000000523ba7c23 */ /* 0x040fe2000801001c */
[----:B------:R-:W-:Y:S01]  /*9b70*/  FFMA.FTZ R174, R35, UR5, R30 ;  /* 0x0000000523ae7c23 */ /* 0x000fe2000801001e */
[----:B------:R-:W-:Y:S01]  /*9b80*/  HMMA.16816.F32.BF16 R200, R196, R12, R200 ;  /* 0x0000000cc4c8723c */ /* 0x000fe200000418c8 */
[----:B------:R-:W-:-:S02]  /*9b90*/  FSEL R28, R170, -INF , !P1 ;  /* 0xff800000aa1c7808 */ /* 0x000fc40004800000 */
[C---:B------:R-:W-:Y:S02]  /*9ba0*/  ISETP.GE.AND P1, PT, R15.reuse, R165, PT ;  /* 0x000000a50f00720c */ /* 0x040fe40003f26270 */
[----:B------:R-:W-:Y:S02]  /*9bb0*/  I2FP.F32.S32 R30, R33 ;  /* 0x00000021001e7245 */ /* 0x000fe40000201400 */
[----:B------:R-:W-:Y:S02]  /*9bc0*/  FSEL R186, R186, -INF , !P1 ;  /* 0xff800000baba7808 */ /* 0x000fe40004800000 */
[----:B------:R-:W-:Y:S01]  /*9bd0*/  ISETP.GE.AND P1, PT, R15, R2, PT ;  /* 0x000000020f00720c */ /* 0x000fe20003f26270 */
[----:B------:R-:W-:Y:S02]  /*9be0*/  VIADD R15, R14, 0xffffff98 ;  /* 0xffffff980e0f7836 */ /* 0x000fe40000000000 */
[C---:B------:R-:W-:Y:S01]  /*9bf0*/  FFMA.FTZ R184, R30.reuse, UR5, R29 ;  /* 0x000000051eb87c23 */ /* 0x040fe2000801001d */
[----:B------:R-:W-:Y:S01]  /*9c00*/  FFMA.FTZ R31, R30, UR5, R31 ;  /* 0x000000051e1f7c23 */ /* 0x000fe2000801001f */
[----:B------:R-:W-:Y:S01]  /*9c10*/  FSEL R174, R174, -INF , !P1 ;  /* 0xff800000aeae7808 */ /* 0x000fe20004800000 */
[----:B--2---:R-:W-:Y:S01]  /*9c20*/  HMMA.16816.F32.BF16 R20, R8, R4, R20 ;  /* 0x000000040814723c */ /* 0x004fe20000041814 */
[----:B------:R-:W-:Y:S01]  /*9c30*/  ISETP.GE.AND P1, PT, R33, R165, PT ;  /* 0x000000a52100720c */ /* 0x000fe20003f26270 */
[C---:B------:R-:W-:Y:S01]  /*9c40*/  VIADD R4, R14.reuse, 0xffffff99 ;  /* 0xffffff990e047836 */ /* 0x040fe20000000000 */
[----:B------:R-:W-:Y:S01]  /*9c50*/  I2FP.F32.S32 R29, R15 ;  /* 0x0000000f001d7245 */ /* 0x000fe20000201400 */
[----:B------:R-:W-:Y:S01]  /*9c60*/  VIADD R5, R14, 0xffffffa0 ;  /* 0xffffffa00e057836 */ /* 0x000fe20000000000 */
[----:B------:R-:W-:-:S02]  /*9c70*/  FSEL R184, R184, -INF , !P1 ;  /* 0xff800000b8b87808 */ /* 0x000fc40004800000 */
[----:B------:R-:W-:Y:S01]  /*9c80*/  ISETP.GE.AND P1, PT, R33, R2, PT ;  /* 0x000000022100720c */ /* 0x000fe20003f26270 */
[C---:B------:R-:W-:Y:S01]  /*9c90*/  FFMA.FTZ R176, R29.reuse, UR5, R24 ;  /* 0x000000051db07c23 */ /* 0x040fe20008010018 */
[----:B------:R-:W-:Y:S01]  /*9ca0*/  FFMA.FTZ R26, R29, UR5, R26 ;  /* 0x000000051d1a7c23 */ /* 0x000fe2000801001a */
[----:B------:R-:W-:Y:S01]  /*9cb0*/  I2FP.F32.S32 R24, R4 ;  /* 0x0000000400187245 */ /* 0x000fe20000201400 */
[----:B------:R-:W-:Y:S01]  /*9cc0*/  HMMA.16816.F32.BF16 R16, R8, R6, R16 ;  /* 0x000000060810723c */ /* 0x000fe20000041810 */
[----:B------:R-:W-:Y:S01]  /*9cd0*/  FSEL R172, R31, -INF , !P1 ;  /* 0xff8000001fac7808 */ /* 0x000fe20004800000 */
[----:B------:R-:W-:Y:S01]  /*9ce0*/  VIADD R6, R14, 0xffffffa1 ;  /* 0xffffffa10e067836 */ /* 0x000fe20000000000 */
[----:B------:R-:W-:Y:S01]  /*9cf0*/  ISETP.GE.AND P1, PT, R15, R165, PT ;  /* 0x000000a50f00720c */ /* 0x000fe20003f26270 */
[C---:B------:R-:W-:Y:S01]  /*9d00*/  FFMA.FTZ R25, R24.reuse, UR5, R25 ;  /* 0x0000000518197c23 */ /* 0x040fe20008010019 */
[----:B------:R-:W-:Y:S01]  /*9d10*/  FFMA.FTZ R27, R24, UR5, R27 ;  /* 0x00000005181b7c23 */ /* 0x000fe2000801001b */
[----:B------:R-:W-:-:S02]  /*9d20*/  I2FP.F32.S32 R13, R5 ;  /* 0x00000005000d7245 */ /* 0x000fc40000201400 */
[----:B------:R-:W-:Y:S01]  /*9d30*/  FSEL R176, R176, -INF , !P1 ;  /* 0xff800000b0b07808 */ /* 0x000fe20004800000 */
[----:B------:R-:W-:Y:S01]  /*9d40*/  HMMA.16816.F32.BF16 R200, R8, R180, R200 ;  /* 0x000000b408c8723c */ /* 0x000fe200000418c8 */
[----:B------:R-:W-:Y:S01]  /*9d50*/  ISETP.GE.AND P1, PT, R15, R2, PT ;  /* 0x000000020f00720c */ /* 0x000fe20003f26270 */
[C---:B------:R-:W-:Y:S01]  /*9d60*/  FFMA.FTZ R20, R13.reuse, UR5, R20 ;  /* 0x000000050d147c23 */ /* 0x040fe20008010014 */
[----:B------:R-:W-:Y:S01]  /*9d70*/  FFMA.FTZ R22, R13, UR5, R22 ;  /* 0x000000050d167c23 */ /* 0x000fe20008010016 */
[----:B------:R-:W-:Y:S02]  /*9d80*/  I2FP.F32.S32 R12, R6 ;  /* 0x00000006000c7245 */ /* 0x000fe40000201400 */
        /* <DEDUP_REMOVED lines=8> */
[----:B------:R-:W-:-:S04]  /*9e10*/  ISETP.GE.AND P1, PT, R5, R165, PT ;  /* 0x000000a50500720c */ /* 0x000fc80003f26270 */
[----:B------:R-:W-:Y:S02]  /*9e20*/  FSEL R240, R20, -INF , !P1 ;  /* 0xff80000014f07808 */ /* 0x000fe40004800000 */
[----:B------:R-:W-:Y:S02]  /*9e30*/  ISETP.GE.AND P1, PT, R5, R2, PT ;  /* 0x000000020500720c */ /* 0x000fe40003f26270 */
[----:B------:R-:W-:Y:S02]  /*9e40*/  I2FP.F32.S32 R5, R4 ;  /* 0x0000000400057245 */ /* 0x000fe40000201400 */
[----:B------:R-:W-:Y:S02]  /*9e50*/  FSEL R182, R22, -INF , !P1 ;  /* 0xff80000016b67808 */ /* 0x000fe40004800000 */
[----:B------:R-:W-:Y:S01]  /*9e60*/  ISETP.GE.AND P1, PT, R6, R165, PT ;  /* 0x000000a50600720c */ /* 0x000fe20003f26270 */
[C---:B------:R-:W-:Y:S01]  /*9e70*/  FFMA.FTZ R16, R5.reuse, UR5, R16 ;  /* 0x0000000505107c23 */ /* 0x040fe20008010010 */
[----:B------:R-:W-:Y:S01]  /*9e80*/  FFMA.FTZ R18, R5, UR5, R18 ;  /* 0x0000000505127c23 */ /* 0x000fe20008010012 */
[----:B------:R-:W-:Y:S01]  /*9e90*/  VIADD R5, R14, 0xffffffb1 ;  /* 0xffffffb10e057836 */ /* 0x000fe20000000000 */
[----:B------:R-:W-:-:S02]  /*9ea0*/  FSEL R236, R21, -INF , !P1 ;  /* 0xff80000015ec7808 */ /* 0x000fc40004800000 */
[----:B------:R-:W-:Y:S01]  /*9eb0*/  ISETP.GE.AND P1, PT, R6, R2, PT ;  /* 0x000000020600720c */ /* 0x000fe20003f26270 */
[----:B------:R-:W-:-:S03]  /*9ec0*/  VIADD R6, R14, 0xffffffa9 ;  /* 0xffffffa90e067836 */ /* 0x000fc60000000000 */
[----:B------:R-:W-:Y:S02]  /*9ed0*/  FSEL R180, R23, -INF , !P1 ;  /* 0xff80000017b47808 */ /* 0x000fe40004800000 */
[-C--:B------:R-:W-:Y:S02]  /*9ee0*/  ISETP.GE.AND P1, PT, R4, R165.reuse, PT ;  /* 0x000000a50400720c */ /* 0x080fe40003f26270 */
[----:B------:R-:W-:Y:S02]  /*9ef0*/  I2FP.F32.S32 R8, R6 ;  /* 0x0000000600087245 */ /* 0x000fe40000201400 */
        /* <DEDUP_REMOVED lines=8> */
[----:B------:R-:W-:Y:S02]  /*9f80*/  I2FP.F32.S32 R7, R4 ;  /* 0x0000000400077245 */ /* 0x000fe40000201400 */
[----:B------:R-:W-:Y:S02]  /*9f90*/  FSEL R238, R17, -INF , !P1 ;  /* 0xff80000011ee7808 */ /* 0x000fe40004800000 */
[----:B------:R-:W-:Y:S01]  /*9fa0*/  ISETP.GE.AND P1, PT, R6, R2, PT ;  /* 0x000000020600720c */ /* 0x000fe20003f26270 */
[C---:B------:R-:W-:Y:S01]  /*9fb0*/  FFMA.FTZ R200, R7.reuse, UR5, R200 ;  /* 0x0000000507c87c23 */ /* 0x040fe200080100c8 */
[----:B------:R-:W-:Y:S01]  /*9fc0*/  I2FP.F32.S32 R6, R5 ;  /* 0x0000000500067245 */ /* 0x000fe20000201400 */
[----:B------:R-:W-:Y:S01]  /*9fd0*/  FFMA.FTZ R202, R7, UR5, R202 ;  /* 0x0000000507ca7c23 */ /* 0x000fe200080100ca */
[----:B------:R-:W-:Y:S02]  /*9fe0*/  FSEL R188, R19, -INF , !P1 ;  /* 0xff80000013bc7808 */ /* 0x000fe40004800000 */
[----:B------:R-:W-:Y:S01]  /*9ff0*/  ISETP.GE.AND P1, PT, R4, R165, PT ;  /* 0x000000a50400720c */ /* 0x000fe20003f26270 */
[C---:B------:R-:W-:Y:S01]  /*a000*/  FFMA.FTZ R201, R6.reuse, UR5, R201 ;  /* 0x0000000506c97c23 */ /* 0x040fe200080100c9 */
[----:B------:R-:W-:-:S02]  /*a010*/  FFMA.FTZ R203, R6, UR5, R203 ;  /* 0x0000000506cb7c23 */ /* 0x000fc400080100cb */
[----:B------:R-:W-:Y:S02]  /*a020*/  FSEL R234, R200, -INF , !P1 ;  /* 0xff800000c8ea7808 */ /* 0x000fe40004800000 */
[----:B------:R-:W-:Y:S02]  /*a030*/  ISETP.GE.AND P1, PT, R4, R2, PT ;  /* 0x000000020400720c */ /* 0x000fe40003f26270 */
[----:B------:R-:W-:Y:S02]  /*a040*/  I2FP.F32.S32 R4, R14 ;  /* 0x0000000e00047245 */ /* 0x000fe40000201400 */
        /* <DEDUP_REMOVED lines=39> */
[----:B------:R-:W-:-:S06]  /*a2c0*/  IMAD R2, R5, R8, R2 ;  /* 0x0000000805027224 */ /* 0x000fcc00078e0202 */
[----:B------:R-:W-:Y:S01]  /*a2d0*/  @P1 VIADD R7, R7, 0x1 ;  /* 0x0000000107071836 */ /* 0x000fe20000000000 */
[----:B------:R-:W-:-:S13]  /*a2e0*/  ISETP.GT.U32.AND P1, PT, R5, R2, PT ;  /* 0x000000020500720c */ /* 0x000fda0003f24070 */
[----:B------:R-:W-:Y:S01]  /*a2f0*/  @!P1 IMAD.IADD R2, R2, 0x1, -R5 ;  /* 0x0000000102029824 */ /* 0x000fe200078e0a05 */
[----:B------:R-:W-:-:S04]  /*a300*/  @!P1 IADD3 R4, PT, PT, R4, 0x1, RZ ;  /* 0x0000000104049810 */ /* 0x000fc80007ffe0ff */
[----:B------:R-:W-:Y:S01]  /*a310*/  ISETP.GE.U32.AND P1, PT, R2, R5, PT ;  /* 0x000000050200720c */ /* 0x000fe20003f26070 */
[----:B------:R-:W-:Y:S01]  /*a320*/  IMAD.MOV.U32 R5, RZ, RZ, R7 ;  /* 0x000000ffff057224 */ /* 0x000fe200078e0007 */
[----:B------:R-:W-:-:S11]  /*a330*/  LOP3.LUT R2, R6, UR7, RZ, 0x3c, !PT ;  /* 0x0000000706027c12 */ /* 0x000fd6000f8e3cff */
[----:B------:R-:W-:Y:S02]  /*a340*/  @P1 IADD3 R4, PT, PT, R4, 0x1, RZ ;  /* 0x0000000104041810 */ /* 0x000fe40007ffe0ff */
        /* <DEDUP_REMOVED lines=30> */
.L_x_3077:
[----:B------:R-:W-:Y:S01]  /*a530*/  UMOV UR7, URZ ;  /* 0x000000ff00077c82 */ /* 0x000fe20008000000 */
[----:B------:R-:W-:Y:S01]  /*a540*/  USHF.L.U32 UR4, UR10, 0x6, URZ ;  /* 0x000000060a047899 */ /* 0x000fe200080006ff */
[----:B------:R-:W-:-:S05]  /*a550*/  IADD3 R5, P1, PT, RZ, -UR7, RZ ;  /* 0x80000007ff057c10 */ /* 0x000fca000ff3e0ff */
[----:B------:R-:W-:-:S05]  /*a560*/  IMAD.X R2, RZ, RZ, ~UR4, P1 ;  /* 0x80000004ff027e24 */ /* 0x000fca00088e06ff */
[----:B------:R-:W-:-:S04]  /*a570*/  SHF.R.S64 R5, R5, 0x1f, R2 ;  /* 0x0000001f05057819 */ /* 0x000fc80000001002 */
[----:B------:R-:W-:-:S04]  /*a580*/  IADD3 R226, P1, PT, R5, R226, RZ ;  /* 0x000000e205e27210 */ /* 0x000fc80007f3e0ff */
[----:B------:R-:W-:-:S09]  /*a590*/  LEA.HI.X.SX32 R227, R2, R227, 0x1, P1 ;  /* 0x000000e302e37211 */ /* 0x000fd200008f0eff */
.L_x_3078:
        /* <DEDUP_REMOVED lines=11> */
[----:B------:R-:W-:Y:S01]  /*a650*/  USHF.L.U64.HI UR10, UR10, 0x5, UR11 ;  /* 0x000000050a0a7899 */ /* 0x000fe2000801020b */
[----:B------:R-:W-:Y:S01]  /*a660*/  LEA.HI.X R7, R4, R227, R2, 0x5, P1 ;  /* 0x000000e304077211 */ /* 0x000fe200008f2c02 */
[----:B------:R-:W-:Y:S01]  /*a670*/  @!P3 IMAD.MOV.U32 R4, RZ, RZ, R226 ;  /* 0x000000ffff04b224 */ /* 0x000fe200078e00e2 */
        /* <DEDUP_REMOVED lines=80> */
.L_x_3076:
        /* <DEDUP_REMOVED lines=19> */
[----:B------:R-:W-:Y:S01]  /*acb0*/  SEL R24, R0, 0xffffffe0, !P6 ;  /* 0xffffffe000187807 */ /* 0x000fe20007000000 */
[----:B------:R-:W2:Y:S01]  /*acc0*/  SHFL.BFLY PT, R7, R6, 0x2, 0x1f ;  /* 0x0c401f0006077f89 */ /* 0x000ea200000e0000 */
[----:B------:R-:W-:-:S03]  /*acd0*/  LEA R219, R166, UR6, 0x1 ;  /* 0x00000006a6db7c11 */ /* 0x000fc6000f8e08ff */
[----:B------:R-:W3:Y:S01]  /*ace0*/  SHFL.BFLY PT, R5, R4, 0x2, 0x1f ;  /* 0x0c401f0004057f89 */ /* 0x000ee200000e0000 */
[----:B------:R-:W-:-:S03]  /*acf0*/  IADD3 R213, PT, PT, R219, 0x10040, RZ ;  /* 0x00010040dbd57810 */ /* 0x000fc60007ffe0ff */
        /* <DEDUP_REMOVED lines=21> */
[--C-:B------:R-:W-:Y:S01]  /*ae50*/  FFMA.FTZ R198, R204, UR4, -R223.reuse ;  /* 0x00000004ccc67c23 */ /* 0x100fe200080108df */
[----:B------:R-:W1:Y:S01]  /*ae60*/  MUFU.EX2 R3, R9 ;  /* 0x0000000900037308 */ /* 0x000e620000000800 */
[--C-:B------:R-:W-:Y:S01]  /*ae70*/  FFMA.FTZ R196, R34, UR4, -R223.reuse ;  /* 0x0000000422c47c23 */ /* 0x100fe200080108df */
[----:B------:R-:W-:Y:S01]  /*ae80*/  FFMA.FTZ R195, R208, UR4, -R223 ;  /* 0x00000004d0c37c23 */ /* 0x000fe200080108df */
[--C-:B------:R-:W-:Y:S01]  /*ae90*/  FFMA.FTZ R194, R214, UR4, -R215.reuse ;  /* 0x00000004d6c27c23 */ /* 0x100fe200080108d7 */
[--C-:B------:R-:W-:Y:S01]  /*aea0*/  FFMA.FTZ R193, R32, UR4, -R215.reuse ;  /* 0x0000000420c17c23 */ /* 0x100fe200080108d7 */
[--C-:B------:R-:W-:Y:S01]  /*aeb0*/  FFMA.FTZ R199, R206, UR4, -R215.reuse ;  /* 0x00000004cec77c23 */ /* 0x100fe200080108d7 */
[----:B------:R-:W-:Y:S01]  /*aec0*/  FFMA.FTZ R200, R28, UR4, -R215 ;  /* 0x000000041cc87c23 */ /* 0x000fe200080108d7 */
[----:B------:R-:W-:Y:S01]  /*aed0*/  IADD3 R214, PT, PT, R24, R219, RZ ;  /* 0x000000db18d67210 */ /* 0x000fe20007ffe0ff */
[----:B------:R2:W3:Y:S01]  /*aee0*/  MUFU.EX2 R0, R16 ;  /* 0x0000001000007308 */ /* 0x0004e20000000800 */
[--C-:B------:R-:W-:Y:S01]  /*aef0*/  FFMA.FTZ R204, R186, UR4, -R223.reuse ;  /* 0x00000004bacc7c23 */ /* 0x100fe200080108df */
[--C-:B------:R-:W-:Y:S01]  /*af00*/  FFMA.FTZ R203, R184, UR4, -R223.reuse ;  /* 0x00000004b8cb7c23 */ /* 0x100fe200080108df */
[--C-:B------:R-:W-:Y:S01]  /*af10*/  FFMA.FTZ R209, R176, UR4, -R223.reuse ;  /* 0x00000004b0d17c23 */ /* 0x100fe200080108df */
[----:B------:R-:W-:Y:S01]  /*af20*/  LDSM.16.MT88.4 R20, [R214+0x10000] ;  /* 0x01000000d614783b */ /* 0x000fe20000004200 */
        /* <DEDUP_REMOVED lines=12> */
[----:B--2---:R-:W-:Y:S01]  /*aff0*/  IADD3 R16, PT, PT, R219, 0x10000, RZ ;  /* 0x00010000db107810 */ /* 0x004fe20007ffe0ff */
[-C--:B---3--:R-:W-:Y:S01]  /*b000*/  FMUL.FTZ R18, R38, R0.reuse ;  /* 0x0000000026127220 */ /* 0x088fe20000410000 */
[-C--:B------:R-:W-:Y:S01]  /*b010*/  FMUL.FTZ R19, R39, R0.reuse ;  /* 0x0000000027137220 */ /* 0x080fe20000410000 */
[-C--:B------:R-:W-:Y:S01]  /*b020*/  FMUL.FTZ R26, R46, R0.reuse ;  /* 0x000000002e1a7220 */ /* 0x080fe20000410000 */
[----:B------:R-:W-:Y:S01]  /*b030*/  @P0 IADD3 R213, PT, PT, R16, -0x40, RZ ;  /* 0xffffffc010d50810 */ /* 0x000fe20007ffe0ff */
[----:B------:R-:W-:Y:S01]  /*b040*/  FMUL.FTZ R16, R36, R3 ;  /* 0x0000000324107220 */ /* 0x000fe20000410000 */
[-C--:B------:R-:W-:Y:S01]  /*b050*/  FMUL.FTZ R27, R47, R0.reuse ;  /* 0x000000002f1b7220 */ /* 0x080fe20000410000 */
[----:B------:R-:W-:Y:S01]  /*b060*/  MUFU.EX2 R196, R196 ;  /* 0x000000c400c47308 */ /* 0x000fe20000000800 */
[----:B------:R-:W-:Y:S01]  /*b070*/  IADD3 R205, PT, PT, R24, R213, RZ ;  /* 0x000000d518cd7210 */ /* 0x000fe20007ffe0ff */
[----:B------:R-:W-:Y:S01]  /*b080*/  LDSM.16.MT88.4 R28, [R213] ;  /* 0x00000000d51c783b */ /* 0x000fe20000004200 */
[-C--:B------:R-:W-:Y:S01]  /*b090*/  FMUL.FTZ R24, R44, R3.reuse ;  /* 0x000000032c187220 */ /* 0x080fe20000410000 */
[-C--:B------:R-:W-:Y:S01]  /*b0a0*/  FMUL.FTZ R34, R54, R0.reuse ;  /* 0x0000000036227220 */ /* 0x080fe20000410000 */
[-C--:B------:R-:W-:Y:S01]  /*b0b0*/  FMUL.FTZ R35, R55, R0.reuse ;  /* 0x0000000037237220 */ /* 0x080fe20000410000 */
[----:B------:R-:W2:Y:S01]  /*b0c0*/  LDSM.16.MT88.4 R36, [R205] ;  /* 0x00000000cd24783b */ /* 0x000ea20000004200 */
[----:B------:R-:W-:Y:S01]  /*b0d0*/  FMUL.FTZ R58, R58, R0 ;  /* 0x000000003a3a7220 */ /* 0x000fe20000410000 */
[----:B------:R-:W3:Y:S01]  /*b0e0*/  MUFU.EX2 R195, R195 ;  /* 0x000000c300c37308 */ /* 0x000ee20000000800 */
[----:B-1----:R-:W-:Y:S01]  /*b0f0*/  F2FP.BF16.F32.PACK_AB R4, R197, R198 ;  /* 0x000000c6c504723e */ /* 0x002fe200000010ff */
[----:B------:R-:W1:Y:S01]  /*b100*/  LDSM.16.MT88.4 R44, [R219+0x12000] ;  /* 0x01200000db2c783b */ /* 0x000e620000004200 */
[-C--:B------:R-:W-:Y:S01]  /*b110*/  FMUL.FTZ R59, R59, R0.reuse ;  /* 0x000000003b3b7220 */ /* 0x080fe20000410000 */
[-C--:B------:R-:W-:Y:S01]  /*b120*/  FMUL.FTZ R41, R41, R3.reuse ;  /* 0x0000000329297220 */ /* 0x080fe20000410000 */
[-C--:B------:R-:W-:Y:S01]  /*b130*/  FMUL.FTZ R42, R42, R0.reuse ;  /* 0x000000002a2a7220 */ /* 0x080fe20000410000 */
[----:B------:R-:W4:Y:S01]  /*b140*/  LDSM.16.MT88.4 R52, [R214+0x12000] ;  /* 0x01200000d634783b */ /* 0x000f220000004200 */
        /* <DEDUP_REMOVED lines=41> */
[-C--:B------:R-:W-:Y:S01]  /*b3e0*/  FMUL.FTZ R138, R138, R0.reuse ;  /* 0x000000008a8a7220 */ /* 0x080fe20000410000 */
[----:B---3--:R-:W-:Y:S01]  /*b3f0*/  F2FP.BF16.F32.PACK_AB R7, R200, R199 ;  /* 0x000000c7c807723e */ /* 0x008fe200000010ff */
        /* <DEDUP_REMOVED lines=10> */
[--C-:B------:R-:W-:Y:S01]  /*b4a0*/  FFMA.FTZ R201, R170, UR4, -R215.reuse ;  /* 0x00000004aac97c23 */ /* 0x100fe200080108d7 */
[----:B------:R-:W-:Y:S01]  /*b4b0*/  FFMA.FTZ R206, R168, UR4, -R215 ;  /* 0x00000004a8ce7c23 */ /* 0x000fe200080108d7 */
        /* <DEDUP_REMOVED lines=11> */
[----:B------:R-:W-:Y:S01]  /*b570*/  MUFU.EX2 R204, R204 ;  /* 0x000000cc00cc7308 */ /* 0x000fe20000000800 */
        /* <DEDUP_REMOVED lines=11> */
[----:B------:R-:W-:Y:S01]  /*b630*/  MUFU.EX2 R203, R203 ;  /* 0x000000cb00cb7308 */ /* 0x000fe20000000800 */
[----:B------:R-:W2:Y:S01]  /*b640*/  LDSM.16.MT88.4 R60, [R213+0x2000] ;  /* 0x00200000d53c783b */ /* 0x000ea20000004200 */
[-C--:B------:R-:W-:Y:S01]  /*b650*/  FMUL.FTZ R154, R154, R0.reuse ;  /* 0x000000009a9a7220 */ /* 0x080fe20000410000 */
[C---:B------:R-:W-:Y:S01]  /*b660*/  HMMA.16816.F32.BF16 R24, R4.reuse, R28, R24 ;  /* 0x0000001c0418723c */ /* 0x040fe20000041818 */
[-C--:B------:R-:W-:Y:S01]  /*b670*/  FMUL.FTZ R155, R155, R0.reuse ;  /* 0x000000009b9b7220 */ /* 0x080fe20000410000 */
[----:B------:R-:W-:Y:S01]  /*b680*/  LDSM.16.MT88.4 R164, [R205+0x2800] ;  /* 0x00280000cda4783b */ /* 0x000fe20000004200 */
[--C-:B------:R-:W-:Y:S01]  /*b690*/  FFMA.FTZ R225, R240, UR4, -R223.reuse ;  /* 0x00000004f0e17c23 */ /* 0x100fe200080108df */
[--C-:B------:R-:W-:Y:S01]  /*b6a0*/  FFMA.FTZ R237, R242, UR4, -R223.reuse ;  /* 0x00000004f2ed7c23 */ /* 0x100fe200080108df */
[----:B------:R-:W-:Y:S01]  /*b6b0*/  MUFU.EX2 R209, R209 ;  /* 0x000000d100d17308 */ /* 0x000fe20000000800 */
[----:B------:R-:W-:Y:S01]  /*b6c0*/  LDSM.16.MT88.4 R168, [R213+0x4800] ;  /* 0x00480000d5a8783b */ /* 0x000fe20000004200 */
[--C-:B------:R-:W-:Y:S01]  /*b6d0*/  FFMA.FTZ R236, R236, UR4, -R223.reuse ;  /* 0x00000004ecec7c23 */ /* 0x100fe200080108df */
[C---:B------:R-:W-:Y:S01]  /*b6e0*/  HMMA.16816.F32.BF16 R28, R4.reuse, R30, R48 ;  /* 0x0000001e041c723c */ /* 0x040fe20000041830 */
[-C--:B------:R-:W-:Y:S01]  /*b6f0*/  FMUL.FTZ R48, R68, R3.reuse ;  /* 0x0000000344307220 */ /* 0x080fe20000410000 */
[-C--:B------:R-:W-:Y:S01]  /*b700*/  FMUL.FTZ R49, R69, R3.reuse ;  /* 0x0000000345317220 */ /* 0x080fe20000410000 */
[-C--:B------:R-:W-:Y:S01]  /*b710*/  FMUL.FTZ R50, R70, R0.reuse ;  /* 0x0000000046327220 */ /* 0x080fe20000410000 */
[-C--:B------:R-:W-:Y:S01]  /*b720*/  FMUL.FTZ R51, R71, R0.reuse ;  /* 0x0000000047337220 */ /* 0x080fe20000410000 */
[----:B------:R-:W-:Y:S01]  /*b730*/  MUFU.EX2 R202, R202 ;  /* 0x000000ca00ca7308 */ /* 0x000fe20000000800 */
[----:B------:R-:W3:Y:S01]  /*b740*/  LDSM.16.MT88.4 R68, [R205+0x2000] ;  /* 0x00200000cd44783b */ /* 0x000ee20000004200 */
[----:B------:R-:W-:Y:S01]  /*b750*/  FFMA.FTZ R238, R238, UR4, -R223 ;  /* 0x00000004eeee7c23 */ /* 0x000fe200080108df */
[C---:B-1----:R-:W-:Y:S01]  /*b760*/  HMMA.16816.F32.BF16 R40, R4.reuse, R44, R40 ;  /* 0x0000002c0428723c */ /* 0x042fe20000041828 */
[--C-:B------:R-:W-:Y:S01]  /*b770*/  FFMA.FTZ R239, R182, UR4, -R215.reuse ;  /* 0x00000004b6ef7c23 */ /* 0x100fe200080108d7 */
[----:B------:R-:W-:Y:S01]  /*b780*/  LDSM.16.MT88.4 R176, [R214+0x16800] ;  /* 0x01680000d6b0783b */ /* 0x000fe20000004200 */
[--C-:B------:R-:W-:Y:S01]  /*b790*/  FFMA.FTZ R240, R180, UR4, -R215.reuse ;  /* 0x00000004b4f07c23 */ /* 0x100fe200080108d7 */
[--C-:B------:R-:W-:Y:S01]  /*b7a0*/  FFMA.FTZ R241, R190, UR4, -R215.reuse ;  /* 0x00000004bef17c23 */ /* 0x100fe200080108d7 */
[----:B------:R-:W1:Y:S01]  /*b7b0*/  MUFU.EX2 R208, R208 ;  /* 0x000000d000d07308 */ /* 0x000e620000000800 */
[----:B------:R-:W-:Y:S01]  /*b7c0*/  LDSM.16.MT88.4 R184, [R213+0x6800] ;  /* 0x00680000d5b8783b */ /* 0x000fe20000004200 */
[----:B------:R-:W-:Y:S01]  /*b7d0*/  FFMA.FTZ R242, R188, UR4, -R215 ;  /* 0x00000004bcf27c23 */ /* 0x000fe200080108d7 */
[C---:B------:R-:W-:Y:S01]  /*b7e0*/  HMMA.16816.F32.BF16 R44, R4.reuse, R46, R64 ;  /* 0x0000002e042c723c */ /* 0x040fe20000041840 */
[-C--:B------:R-:W-:Y:S01]  /*b7f0*/  FMUL.FTZ R64, R84, R3.reuse ;  /* 0x0000000354407220 */ /* 0x080fe20000410000 */
[-C--:B------:R-:W-:Y:S01]  /*b800*/  FMUL.FTZ R65, R85, R3.reuse ;  /* 0x0000000355417220 */ /* 0x080fe20000410000 */
[-C--:B------:R-:W-:Y:S01]  /*b810*/  FMUL.FTZ R66, R86, R0.reuse ;  /* 0x0000000056427220 */ /* 0x080fe20000410000 */
[-C--:B------:R-:W-:Y:S01]  /*b820*/  FMUL.FTZ R67, R87, R0.reuse ;  /* 0x0000000057437220 */ /* 0x080fe20000410000 */
[----:B------:R-:W5:Y:S01]  /*b830*/  MUFU.EX2 R207, R207 ;  /* 0x000000cf00cf7308 */ /* 0x000f620000000800 */
[----:B------:R-:W1:Y:S01]  /*b840*/  LDSM.16.MT88.4 R84, [R214+0x14000] ;  /* 0x01400000d654783b */ /* 0x000e620000004200 */
[--C-:B------:R-:W-:Y:S01]  /*b850*/  FFMA.FTZ R234, R234, UR4, -R223.reuse ;  /* 0x00000004eaea7c23 */ /* 0x100fe200080108df */
[C---:B----4-:R-:W-:Y:S01]  /*b860*/  HMMA.16816.F32.BF16 R48, R4.reuse, R52, R48 ;  /* 0x000000340430723c */ /* 0x050fe20000041830 */
[--C-:B------:R-:W-:Y:S01]  /*b870*/  FFMA.FTZ R243, R230, UR4, -R223.reuse ;  /* 0x00000004e6f37c23 */ /* 0x100fe200080108df */
[----:B------:R-:W-:Y:S01]  /*b880*/  LDSM.16.MT88.4 R160, [R219+0x14800] ;  /* 0x01480000dba0783b */ /* 0x000fe20000004200 */
[--C-:B------:R-:W-:Y:S01]  /*b890*/  FFMA.FTZ R212, R212, UR4, -R223.reuse ;  /* 0x00000004d4d47c23 */ /* 0x100fe200080108df */
[----:B------:R-:W-:Y:S01]  /*b8a0*/  FFMA.FTZ R221, R221, UR4, -R223 ;  /* 0x00000004dddd7c23 */ /* 0x000fe200080108df */
[----:B------:R-:W-:Y:S01]  /*b8b0*/  MUFU.EX2 R201, R201 ;  /* 0x000000c900c97308 */ /* 0x000fe20000000800 */
[--C-:B------:R-:W-:Y:S01]  /*b8c0*/  FFMA.FTZ R223, R224, UR4, -R215.reuse ;  /* 0x00000004e0df7c23 */ /* 0x100fe200080108d7 */
[--C-:B------:R-:W-:Y:S01]  /*b8d0*/  FFMA.FTZ R222, R222, UR4, -R215.reuse ;  /* 0x00000004dede7c23 */ /* 0x100fe200080108d7 */
[C---:B------:R-:W-:Y:S01]  /*b8e0*/  HMMA.16816.F32.BF16 R52, R4.reuse, R54, R72 ;  /* 0x000000360434723c */ /* 0x040fe20000041848 */
[-C--:B------:R-:W-:Y:S01]  /*b8f0*/  FMUL.FTZ R72, R92, R3.reuse ;  /* 0x000000035c487220 */ /* 0x080fe20000410000 */
[-C--:B------:R-:W-:Y:S01]  /*b900*/  FMUL.FTZ R73, R93, R3.reuse ;  /* 0x000000035d497220 */ /* 0x080fe20000410000 */
[-C--:B------:R-:W-:Y:S01]  /*b910*/  FMUL.FTZ R74, R94, R0.reuse ;  /* 0x000000005e4a7220 */ /* 0x080fe20000410000 */
[----:B------:R-:W-:Y:S01]  /*b920*/  FMUL.FTZ R75, R95, R0 ;  /* 0x000000005f4b7220 */ /* 0x000fe20000410000 */
[----:B------:R-:W4:Y:S01]  /*b930*/  MUFU.EX2 R206, R206 ;  /* 0x000000ce00ce7308 */ /* 0x000f220000000800 */
[----:B------:R-:W5:Y:S01]  /*b940*/  LDSM.16.MT88.4 R92, [R213+0x4000] ;  /* 0x00400000d55c783b */ /* 0x000f620000004200 */
[--C-:B------:R-:W-:Y:S01]  /*b950*/  FFMA.FTZ R211, R211, UR4, -R215.reuse ;  /* 0x00000004d3d37c23 */ /* 0x100fe200080108d7 */
[----:B--2---:R-:W-:Y:S01]  /*b960*/  HMMA.16816.F32.BF16 R56, R4, R60, R56 ;  /* 0x0000003c0438723c */ /* 0x004fe20000041838 */
[----:B------:R-:W-:Y:S01]  /*b970*/  FFMA.FTZ R216, R216, UR4, -R215 ;  /* 0x00000004d8d87c23 */ /* 0x000fe200080108d7 */
[----:B------:R-:W-:-:S03]  /*b980*/  FFMA.FTZ R198, R235, R3, R198 ;  /* 0x00000003ebc67223 */ /* 0x000fc600000100c6 */
[----:B------:R-:W-:Y:S01]  /*b990*/  MUFU.EX2 R225, R225 ;  /* 0x000000e100e17308 */ /* 0x000fe20000000800 */
[----:B------:R-:W-:Y:S02]  /*b9a0*/  FADD.FTZ R197, R197, R198 ;  /* 0x000000c6c5c57221 */ /* 0x000fe40000010000 */
[----:B------:R-:W-:Y:S02]  /*b9b0*/  HMMA.16816.F32.BF16 R72, R4, R76, R72 ;  /* 0x0000004c0448723c */ /* 0x000fe40000041848 */
[----:B------:R-:W-:-:S03]  /*b9c0*/  FADD.FTZ R196, R196, R197 ;  /* 0x000000c5c4c47221 */ /* 0x000fc60000010000 */
[----:B------:R-:W2:Y:S01]  /*b9d0*/  MUFU.EX2 R236, R236 ;  /* 0x000000ec00ec7308 */ /* 0x000ea20000000800 */
[----:B------:R-:W-:Y:S02]  /*b9e0*/  FADD.FTZ R195, R195, R196 ;  /* 0x000000c4c3c37221 */ /* 0x000fe40000010000 */
[C---:B------:R-:W-:Y:S01]  /*b9f0*/  HMMA.16816.F32.BF16 R76, R4.reuse, R78, R96 ;  /* 0x0000004e044c723c */ /* 0x040fe20000041860 */
[-C--:B------:R-:W-:Y:S01]  /*ba00*/  FMUL.FTZ R96, R116, R3.reuse ;  /* 0x0000000374607220 */ /* 0x080fe20000410000 */
[-C--:B------:R-:W-:Y:S01]  /*ba10*/  FMUL.FTZ R97, R117, R3.reuse ;  /* 0x0000000375617220 */ /* 0x080fe20000410000 */
[-C--:B------:R-:W-:Y:S01]  /*ba20*/  FMUL.FTZ R98, R118, R0.reuse ;  /* 0x0000000076627220 */ /* 0x080fe20000410000 */
[-C--:B------:R-:W-:Y:S01]  /*ba30*/  FMUL.FTZ R99, R119, R0.reuse ;  /* 0x0000000077637220 */ /* 0x080fe20000410000 */
[----:B------:R-:W-:Y:S01]  /*ba40*/  MUFU.EX2 R237, R237 ;  /* 0x000000ed00ed7308 */ /* 0x000fe20000000800 */
[----:B------:R-:W4:Y:S02]  /*ba50*/  LDSM.16.MT88.4 R116, [R214+0x16000] ;  /* 0x01600000d674783b */ /* 0x000f240000004200 */
[C---:B------:R-:W-:Y:S01]  /*ba60*/  HMMA.16816.F32.BF16 R60, R4.reuse, R62, R80 ;  /* 0x0000003e043c723c */ /* 0x040fe20000041850 */
[-C--:B------:R-:W-:Y:S01]  /*ba70*/  FMUL.FTZ R80, R100, R3.reuse ;  /* 0x0000000364507220 */ /* 0x080fe20000410000 */
[-C--:B------:R-:W-:Y:S01]  /*ba80*/  FMUL.FTZ R81, R101, R3.reuse ;  /* 0x0000000365517220 */ /* 0x080fe20000410000 */
[-C--:B------:R-:W-:Y:S01]  /*ba90*/  FMUL.FTZ R82, R102, R0.reuse ;  /* 0x0000000066527220 */ /* 0x080fe20000410000 */
[-C--:B------:R-:W-:Y:S01]  /*baa0*/  FMUL.FTZ R83, R103, R0.reuse ;  /* 0x0000000067537220 */ /* 0x080fe20000410000 */
[----:B------:R-:W-:Y:S01]  /*bab0*/  MUFU.EX2 R238, R238 ;  /* 0x000000ee00ee7308 */ /* 0x000fe20000000800 */
[----:B------:R-:W2:Y:S02]  /*bac0*/  LDSM.16.MT88.4 R100, [R205+0x4000] ;  /* 0x00400000cd64783b */ /* 0x000ea40000004200 */
[C---:B---3--:R-:W-:Y:S05]  /*bad0*/  HMMA.16816.F32.BF16 R64, R4.reuse, R68, R64 ;  /* 0x000000440440723c */ /* 0x048fea0000041840 */
[----:B------:R-:W-:Y:S03]  /*bae0*/  MUFU.EX2 R239, R239 ;  /* 0x000000ef00ef7308 */ /* 0x000fe60000000800 */
[C---:B------:R-:W-:Y:S01]  /*baf0*/  HMMA.16816.F32.BF16 R68, R4.reuse, R70, R88 ;  /* 0x000000460444723c */ /* 0x040fe20000041858 */
[-C--:B------:R-:W-:Y:S01]  /*bb00*/  FMUL.FTZ R88, R108, R3.reuse ;  /* 0x000000036c587220 */ /* 0x080fe20000410000 */
[-C--:B------:R-:W-:Y:S01]  /*bb10*/  FMUL.FTZ R89, R109, R3.reuse ;  /* 0x000000036d597220 */ /* 0x080fe20000410000 */
[-C--:B------:R-:W-:Y:S01]  /*bb20*/  FMUL.FTZ R90, R110, R0.reuse ;  /* 0x000000006e5a7220 */ /* 0x080fe20000410000 */
[-C--:B------:R-:W-:Y:S01]  /*bb30*/  FMUL.FTZ R91, R111, R0.reuse ;  /* 0x000000006f5b7220 */ /* 0x080fe20000410000 */
[----:B------:R-:W3:Y:S01]  /*bb40*/  MUFU.EX2 R240, R240 ;  /* 0x000000f000f07308 */ /* 0x000ee20000000800 */
[----:B------:R-:W3:Y:S02]  /*bb50*/  LDSM.16.MT88.4 R108, [R219+0x16000] ;  /* 0x01600000db6c783b */ /* 0x000ee40000004200 */
[C---:B-1----:R-:W-:Y:S05]  /*bb60*/  HMMA.16816.F32.BF16 R80, R4.reuse, R84, R80 ;  /* 0x000000540450723c */ /* 0x042fea0000041850 */
[----:B------:R-:W-:Y:S03]  /*bb70*/  MUFU.EX2 R241, R241 ;  /* 0x000000f100f17308 */ /* 0x000fe60000000800 */
[C---:B------:R-:W-:Y:S01]  /*bb80*/  HMMA.16816.F32.BF16 R84, R4.reuse, R86, R104 ;  /* 0x000000560454723c */ /* 0x040fe20000041868 */
[-C--:B------:R-:W-:Y:S01]  /*bb90*/  FMUL.FTZ R104, R124, R3.reuse ;  /* 0x000000037c687220 */ /* 0x080fe20000410000 */
[-C--:B------:R-:W-:Y:S01]  /*bba0*/  FMUL.FTZ R105, R125, R3.reuse ;  /* 0x000000037d697220 */ /* 0x080fe20000410000 */
[-C--:B------:R-:W-:Y:S01]  /*bbb0*/  FMUL.FTZ R106, R126, R0.reuse ;  /* 0x000000007e6a7220 */ /* 0x080fe20000410000 */
[-C--:B------:R-:W-:Y:S01]  /*bbc0*/  FMUL.FTZ R107, R127, R0.reuse ;  /* 0x000000007f6b7220 */ /* 0x080fe20000410000 */
[----:B------:R-:W1:Y:S01]  /*bbd0*/  MUFU.EX2 R242, R242 ;  /* 0x000000f200f27308 */ /* 0x000e620000000800 */
[----:B------:R-:W1:Y:S02]  /*bbe0*/  LDSM.16.MT88.4 R124, [R213+0x6000] ;  /* 0x00600000d57c783b */ /* 0x000e640000004200 */
[C---:B-----5:R-:W-:Y:S05]  /*bbf0*/  HMMA.16816.F32.BF16 R88, R4.reuse, R92, R88 ;  /* 0x0000005c0458723c */ /* 0x060fea0000041858 */
[----:B------:R-:W-:Y:S03]  /*bc00*/  MUFU.EX2 R234, R234 ;  /* 0x000000ea00ea7308 */ /* 0x000fe60000000800 */
[C---:B------:R-:W-:Y:S01]  /*bc10*/  HMMA.16816.F32.BF16 R92, R4.reuse, R94, R112 ;  /* 0x0000005e045c723c */ /* 0x040fe20000041870 */
[-C--:B------:R-:W-:Y:S01]  /*bc20*/  FMUL.FTZ R112, R132, R3.reuse ;  /* 0x0000000384707220 */ /* 0x080fe20000410000 */
[-C--:B------:R-:W-:Y:S01]  /*bc30*/  FMUL.FTZ R113, R133, R3.reuse ;  /* 0x0000000385717220 */ /* 0x080fe20000410000 */
[-C--:B------:R-:W-:Y:S01]  /*bc40*/  FMUL.FTZ R114, R134, R0.reuse ;  /* 0x0000000086727220 */ /* 0x080fe20000410000 */
[-C--:B------:R-:W-:Y:S01]  /*bc50*/  FMUL.FTZ R115, R135, R0.reuse ;  /* 0x0000000087737220 */ /* 0x080fe20000410000 */
[----:B------:R-:W5:Y:S01]  /*bc60*/  MUFU.EX2 R243, R243 ;  /* 0x000000f300f37308 */ /* 0x000f620000000800 */
[----:B------:R-:W5:Y:S02]  /*bc70*/  LDSM.16.MT88.4 R132, [R205+0x6000] ;  /* 0x00600000cd84783b */ /* 0x000f640000004200 */
[C---:B------:R-:W-:Y:S05]  /*bc80*/  HMMA.16816.F32.BF16 R8, R4.reuse, R12, R8 ;  /* 0x0000000c0408723c */ /* 0x040fea0000041808 */
[----:B------:R-:W-:Y:S03]  /*bc90*/  MUFU.EX2 R212, R212 ;  /* 0x000000d400d47308 */ /* 0x000fe60000000800 */
[C---:B----4-:R-:W-:Y:S05]  /*bca0*/  HMMA.16816.F32.BF16 R112, R4.reuse, R116, R112 ;  /* 0x000000740470723c */ /* 0x050fea0000041870 */
[----:B------:R-:W-:Y:S03]  /*bcb0*/  MUFU.EX2 R221, R221 ;  /* 0x000000dd00dd7308 */ /* 0x000fe60000000800 */
[C---:B------:R-:W-:Y:S01]  /*bcc0*/  HMMA.16816.F32.BF16 R116, R4.reuse, R118, R136 ;  /* 0x000000760474723c */ /* 0x040fe20000041888 */
[----:B------:R-:W4:Y:S04]  /*bcd0*/  LDSM.16.MT88.4 R136, [R219+0x10800] ;  /* 0x01080000db88783b */ /* 0x000f280000004200 */
[----:B------:R-:W-:Y:S03]  /*bce0*/  MUFU.EX2 R223, R223 ;  /* 0x000000df00df7308 */ /* 0x000fe60000000800 */
[C---:B------:R-:W-:Y:S01]  /*bcf0*/  HMMA.16816.F32.BF16 R12, R4.reuse, R14, R156 ;  /* 0x0000000e040c723c */ /* 0x040fe2000004189c */
[----:B------:R-:W4:Y:S04]  /*bd00*/  LDSM.16.MT88.4 R156, [R214+0x10800] ;  /* 0x01080000d69c783b */ /* 0x000f280000004200 */
[----:B------:R-:W4:Y:S03]  /*bd10*/  MUFU.EX2 R222, R222 ;  /* 0x000000de00de7308 */ /* 0x000f260000000800 */
[C---:B--2---:R-:W-:Y:S05]  /*bd20*/  HMMA.16816.F32.BF16 R96, R4.reuse, R100, R96 ;  /* 0x000000640460723c */ /* 0x044fea0000041860 */
[----:B------:R-:W-:Y:S03]  /*bd30*/  MUFU.EX2 R211, R211 ;  /* 0x000000d300d37308 */ /* 0x000fe60000000800 */
        /* <DEDUP_REMOVED lines=10> */
[----:B------:R-:W2:Y:S01]  /*bde0*/  MUFU.EX2 R216, R216 ;  /* 0x000000d800d87308 */ /* 0x000ea20000000800 */
[----:B------:R-:W-:Y:S05]  /*bdf0*/  LDSM.16.MT88.4 R148, [R205+0x800] ;  /* 0x00080000cd94783b */ /* 0x000fea0000004200 */
[C---:B------:R-:W-:Y:S01]  /*be00*/  HMMA.16816.F32.BF16 R108, R4.reuse, R110, R128 ;  /* 0x0000006e046c723c */ /* 0x040fe20000041880 */
[-C--:B------:R-:W-:Y:S01]  /*be10*/  FMUL.FTZ R128, R144, R3.reuse ;  /* 0x0000000390807220 */ /* 0x080fe20000410000 */
[----:B------:R-:W-:Y:S01]  /*be20*/  FMUL.FTZ R129, R145, R3 ;  /* 0x0000000391817220 */ /* 0x000fe20000410000 */
[-C--:B------:R-:W-:Y:S01]  /*be30*/  FMUL.FTZ R130, R146, R0.reuse ;  /* 0x0000000092827220 */ /* 0x080fe20000410000 */
[-C--:B------:R-:W-:Y:S01]  /*be40*/  FMUL.FTZ R131, R147, R0.reuse ;  /* 0x0000000093837220 */ /* 0x080fe20000410000 */
[----:B------:R-:W-:Y:S01]  /*be50*/  FFMA.FTZ R0, R231, R0, R194 ;  /* 0x00000000e7007223 */ /* 0x000fe200000100c2 */
[----:B------:R-:W-:Y:S02]  /*be60*/  LDSM.16.MT88.4 R144, [R213+0x2800] ;  /* 0x00280000d590783b */ /* 0x000fe40000004200 */
[----:B-1----:R-:W-:Y:S01]  /*be70*/  HMMA.16816.F32.BF16 R120, R4, R124, R120 ;  /* 0x0000007c0478723c */ /* 0x002fe20000041878 */
[----:B------:R-:W-:-:S04]  /*be80*/  FADD.FTZ R0, R193, R0 ;  /* 0x00000000c1007221 */ /* 0x000fc80000010000 */
[----:B------:R-:W-:-:S03]  /*be90*/  FADD.FTZ R3, R199, R0 ;  /* 0x00000000c7037221 */ /* 0x000fc60000010000 */
[----:B------:R-:W-:Y:S01]  /*bea0*/  HMMA.16816.F32.BF16 R124, R4, R126, R152 ;  /* 0x0000007e047c723c */ /* 0x000fe20000041898 */
[----:B------:R-:W1:Y:S01]  /*beb0*/  LDSM.16.MT88.4 R152, [R213+0x800] ;  /* 0x00080000d598783b */ /* 0x000e620000004200 */
[----:B------:R-:W-:-:S04]  /*bec0*/  FADD.FTZ R3, R200, R3 ;  /* 0x00000003c8037221 */ /* 0x000fc80000010000 */
[----:B------:R-:W-:Y:S01]  /*bed0*/  FADD.FTZ R0, R208, R3 ;  /* 0x00000003d0007221 */ /* 0x000fe20000010000 */
[----:B------:R-:W-:Y:S01]  /*bee0*/  MOV R3, R2 ;  /* 0x0000000200037202 */ /* 0x000fe20000000f00 */
[C---:B-----5:R-:W-:Y:S01]  /*bef0*/  HMMA.16816.F32.BF16 R128, R4.reuse, R132, R128 ;  /* 0x000000840480723c */ /* 0x060fe20000041880 */
[----:B------:R-:W-:Y:S01]  /*bf00*/  F2FP.BF16.F32.PACK_AB R132, R203, R204 ;  /* 0x000000cccb84723e */ /* 0x000fe200000010ff */
[----:B------:R-:W-:Y:S01]  /*bf10*/  FADD.FTZ R204, R204, R195 ;  /* 0x000000c3cccc7221 */ /* 0x000fe20000010000 */
[C---:B------:R-:W-:Y:S01]  /*bf20*/  F2FP.BF16.F32.PACK_AB R133, R207.reuse, R208 ;  /* 0x000000d0cf85723e */ /* 0x040fe200000010ff */
[----:B------:R-:W-:Y:S01]  /*bf30*/  FADD.FTZ R0, R207, R0 ;  /* 0x00000000cf007221 */ /* 0x000fe20000010000 */
[----:B------:R-:W-:Y:S01]  /*bf40*/  @P1 MOV R3, R2 ;  /* 0x0000000200031202 */ /* 0x000fe20000000f00 */
        /* <DEDUP_REMOVED lines=9> */
[C---:B----4-:R-:W-:Y:S08]  /*bfe0*/  HMMA.16816.F32.BF16 R8, R132.reuse, R136, R8 ;  /* 0x000000888408723c */ /* 0x050ff00000041808 */
        /* <DEDUP_REMOVED lines=9> */
[C---:B------:R-:W-:Y:S08]  /*c080*/  HMMA.16816.F32.BF16 R36, R132.reuse, R150, R36 ;  /* 0x000000968424723c */ /* 0x040ff00000041824 */
[C---:B---3--:R-:W-:Y:S08]  /*c090*/  HMMA.16816.F32.BF16 R48, R132.reuse, R136, R48 ;  /* 0x000000888430723c */ /* 0x048ff00000041830 */
[C---:B------:R-:W-:Y:S01]  /*c0a0*/  HMMA.16816.F32.BF16 R136, R132.reuse, R138, R52 ;  /* 0x0000008a8488723c */ /* 0x040fe20000041834 */
[----:B------:R-:W3:Y:S07]  /*c0b0*/  LDSM.16.MT88.4 R52, [R219+0x16800] ;  /* 0x01680000db34783b */ /* 0x000eee0000004200 */
[C---:B------:R-:W-:Y:S01]  /*c0c0*/  HMMA.16816.F32.BF16 R148, R132.reuse, R164, R64 ;  /* 0x000000a48494723c */ /* 0x040fe20000041840 */
[----:B------:R-:W5:Y:S07]  /*c0d0*/  LDSM.16.MT88.4 R64, [R205+0x6800] ;  /* 0x00680000cd40783b */ /* 0x000f6e0000004200 */
[C---:B----4-:R-:W-:Y:S01]  /*c0e0*/  HMMA.16816.F32.BF16 R172, R132.reuse, R156, R96 ;  /* 0x0000009c84ac723c */ /* 0x050fe20000041860 */
[----:B------:R-:W-:Y:S07]  /*c0f0*/  LDSM.16.MT88.4 R96, [R219+0x15000] ;  /* 0x01500000db60783b */ /* 0x000fee0000004200 */
[C---:B------:R-:W-:Y:S01]  /*c100*/  HMMA.16816.F32.BF16 R100, R132.reuse, R158, R100 ;  /* 0x0000009e8464723c */ /* 0x040fe20000041864 */
[----:B------:R-:W4:Y:S07]  /*c110*/  LDSM.16.MT88.4 R156, [R219+0x11000] ;  /* 0x01100000db9c783b */ /* 0x000f2e0000004200 */
[C---:B------:R-:W-:Y:S08]  /*c120*/  HMMA.16816.F32.BF16 R40, R132.reuse, R140, R40 ;  /* 0x0000008c8428723c */ /* 0x040ff00000041828 */
[C---:B------:R-:W-:Y:S08]  /*c130*/  HMMA.16816.F32.BF16 R44, R132.reuse, R142, R44 ;  /* 0x0000008e842c723c */ /* 0x040ff0000004182c */
[C---:B------:R-:W-:Y:S08]  /*c140*/  HMMA.16816.F32.BF16 R68, R132.reuse, R166, R68 ;  /* 0x000000a68444723c */ /* 0x040ff00000041844 */
[C---:B------:R-:W-:Y:S01]  /*c150*/  HMMA.16816.F32.BF16 R140, R132.reuse, R144, R56 ;  /* 0x00000090848c723c */ /* 0x040fe20000041838 */
[----:B------:R-:W-:Y:S07]  /*c160*/  LDSM.16.MT88.4 R56, [R205+0x1000] ;  /* 0x00100000cd38783b */ /* 0x000fee0000004200 */
[C---:B-1----:R-:W-:Y:S08]  /*c170*/  HMMA.16816.F32.BF16 R80, R132.reuse, R152, R80 ;  /* 0x000000988450723c */ /* 0x042ff00000041850 */
        /* <DEDUP_REMOVED lines=10> */
[----:B------:R-:W1:Y:S07]  /*c220*/  LDSM.16.MT88.4 R84, [R213+0x3000] ;  /* 0x00300000d554783b */ /* 0x000e6e0000004200 */
[C---:B------:R-:W-:Y:S01]  /*c230*/  HMMA.16816.F32.BF16 R168, R132.reuse, R170, R92 ;  /* 0x000000aa84a8723c */ /* 0x040fe2000004185c */
[----:B------:R-:W-:Y:S07]  /*c240*/  LDSM.16.MT88.4 R92, [R214+0x13000] ;  /* 0x01300000d65c783b */ /* 0x000fee0000004200 */
[C---:B---3--:R-:W-:Y:S08]  /*c250*/  HMMA.16816.F32.BF16 R104, R132.reuse, R52, R104 ;  /* 0x000000348468723c */ /* 0x048ff00000041868 */
[C---:B------:R-:W-:Y:S01]  /*c260*/  HMMA.16816.F32.BF16 R108, R132.reuse, R54, R108 ;  /* 0x00000036846c723c */ /* 0x040fe2000004186c */
[----:B------:R-:W3:Y:S07]  /*c270*/  LDSM.16.MT88.4 R52, [R213+0x1000] ;  /* 0x00100000d534783b */ /* 0x000eee0000004200 */
        /* <DEDUP_REMOVED lines=21> */
[----:B------:R-:W4:Y:S07]  /*c3d0*/  LDSM.16.MT88.4 R12, [R214+0x15000] ;  /* 0x01500000d60c783b */ /* 0x000f2e0000004200 */
[C---:B-1----:R-:W-:Y:S08]  /*c3e0*/  HMMA.16816.F32.BF16 R140, R132.reuse, R84, R140 ;  /* 0x00000054848c723c */ /* 0x042ff0000004188c */
[C---:B------:R-:W-:Y:S08]  /*c3f0*/  HMMA.16816.F32.BF16 R8, R132.reuse, R86, R144 ;  /* 0x000000568408723c */ /* 0x040ff00000041890 */
[C---:B------:R-:W-:Y:S01]  /*c400*/  HMMA.16816.F32.BF16 R84, R132.reuse, R88, R148 ;  /* 0x000000588454723c */ /* 0x040fe20000041894 */
[----:B------:R-:W-:Y:S07]  /*c410*/  LDSM.16.MT88.4 R148, [R205+0x7000] ;  /* 0x00700000cd94783b */ /* 0x000fee0000004200 */
[C---:B---3--:R-:W-:Y:S08]  /*c420*/  HMMA.16816.F32.BF16 R24, R132.reuse, R52, R24 ;  /* 0x000000348418723c */ /* 0x048ff00000041818 */
[C---:B------:R-:W-:Y:S08]  /*c430*/  HMMA.16816.F32.BF16 R28, R132.reuse, R54, R28 ;  /* 0x00000036841c723c */ /* 0x040ff0000004181c */
[C---:B----4-:R-:W-:Y:S08]  /*c440*/  HMMA.16816.F32.BF16 R80, R132.reuse, R12, R80 ;  /* 0x0000000c8450723c */ /* 0x050ff00000041850 */
[C---:B------:R-:W-:Y:S01]  /*c450*/  HMMA.16816.F32.BF16 R152, R132.reuse, R14, R152 ;  /* 0x0000000e8498723c */ /* 0x040fe20000041898 */
[----:B------:R-:W1:Y:S07]  /*c460*/  LDSM.16.MT88.4 R12, [R214+0x17000] ;  /* 0x01700000d60c783b */ /* 0x000e6e0000004200 */
        /* <DEDUP_REMOVED lines=8> */
[----:B------:R-:W4:Y:S07]  /*c4f0*/  LDSM.16.MT88.4 R36, [R213+0x7000] ;  /* 0x00700000d524783b */ /* 0x000f2e0000004200 */
[C---:B------:R-:W-:Y:S01]  /*c500*/  HMMA.16816.F32.BF16 R60, R132.reuse, R64, R40 ;  /* 0x00000040843c723c */ /* 0x040fe20000041828 */
[----:B------:R-:W5:Y:S07]  /*c510*/  LDSM.16.MT88.4 R40, [R214+0x11800] ;  /* 0x01180000d628783b */ /* 0x000f6e0000004200 */
[C---:B------:R-:W-:Y:S01]  /*c520*/  HMMA.16816.F32.BF16 R64, R132.reuse, R66, R44 ;  /* 0x000000428440723c */ /* 0x040fe2000004182c */
[----:B------:R-:W5:Y:S07]  /*c530*/  LDSM.16.MT88.4 R44, [R214+0x17800] ;  /* 0x01780000d62c783b */ /* 0x000f6e0000004200 */
[C---:B-1----:R-:W-:Y:S01]  /*c540*/  HMMA.16816.F32.BF16 R32, R132.reuse, R12, R112 ;  /* 0x0000000c8420723c */ /* 0x042fe20000041870 */
[----:B------:R-:W-:Y:S07]  /*c550*/  LDSM.16.MT88.4 R112, [R213+0x5800] ;  /* 0x00580000d570783b */ /* 0x000fee0000004200 */
[C---:B------:R-:W-:Y:S01]  /*c560*/  HMMA.16816.F32.BF16 R12, R132.reuse, R14, R176 ;  /* 0x0000000e840c723c */ /* 0x040fe200000418b0 */
        /* <DEDUP_REMOVED lines=10> */
[----:B--2---:R-:W-:Y:S01]  /*c610*/  F2FP.BF16.F32.PACK_AB R7, R216, R211 ;  /* 0x000000d3d807723e */ /* 0x004fe200000010ff */
[----:B------:R-:W-:Y:S01]  /*c620*/  HMMA.16816.F32.BF16 R88, R132, R90, R68 ;  /* 0x0000005a8458723c */ /* 0x000fe20000041844 */
[----:B------:R-:W-:Y:S01]  /*c630*/  FADD.FTZ R222, R222, R223 ;  /* 0x000000dfdede7221 */ /* 0x000fe20000010000 */
[----:B------:R-:W-:-:S03]  /*c640*/  FADD.FTZ R212, R212, R243 ;  /* 0x000000f3d4d47221 */ /* 0x000fc60000010000 */
[----:B------:R-:W-:Y:S01]  /*c650*/  FADD.FTZ R211, R211, R222 ;  /* 0x000000ded3d37221 */ /* 0x000fe20000010000 */
[----:B------:R-:W-:Y:S02]  /*c660*/  FADD.FTZ R235, R221, R212 ;  /* 0x000000d4ddeb7221 */ /* 0x000fe40000010000 */
[----:B---3--:R-:W-:Y:S01]  /*c670*/  HMMA.16816.F32.BF16 R68, R4, R72, R48 ;  /* 0x000000480444723c */ /* 0x008fe20000041830 */
[----:B------:R-:W-:-:S07]  /*c680*/  FADD.FTZ R231, R216, R211 ;  /* 0x000000d3d8e77221 */ /* 0x000fce0000010000 */
[C---:B------:R-:W-:Y:S01]  /*c690*/  HMMA.16816.F32.BF16 R124, R132.reuse, R128, R104 ;  /* 0x00000080847c723c */ /* 0x040fe20000041868 */
[----:B------:R-:W1:Y:S07]  /*c6a0*/  LDSM.16.MT88.4 R104, [R214+0x15800] ;  /* 0x01580000d668783b */ /* 0x000e6e0000004200 */
[C---:B----4-:R-:W-:Y:S08]  /*c6b0*/  HMMA.16816.F32.BF16 R180, R132.reuse, R36, R180 ;  /* 0x0000002484b4723c */ /* 0x050ff000000418b4 */
[----:B------:R-:W-:Y:S08]  /*c6c0*/  HMMA.16816.F32.BF16 R184, R132, R38, R184 ;  /* 0x0000002684b8723c */ /* 0x000ff000000418b8 */
[----:B------:R-:W-:Y:S08]  /*c6d0*/  HMMA.16816.F32.BF16 R72, R4, R74, R136 ;  /* 0x0000004a0448723c */ /* 0x000ff00000041888 */
[----:B------:R-:W-:Y:S01]  /*c6e0*/  HMMA.16816.F32.BF16 R128, R132, R130, R108 ;  /* 0x000000828480723c */ /* 0x000fe2000004186c */
[----:B------:R-:W-:Y:S07]  /*c6f0*/  LDSM.16.MT88.4 R108, [R213+0x3800] ;  /* 0x00380000d56c783b */ /* 0x000fee0000004200 */
[C---:B-----5:R-:W-:Y:S01]  /*c700*/  HMMA.16816.F32.BF16 R36, R4.reuse, R40, R16 ;  /* 0x000000280424723c */ /* 0x060fe20000041810 */
[----:B------:R-:W2:Y:S07]  /*c710*/  LDSM.16.MT88.4 R16, [R213+0x1800] ;  /* 0x00180000d510783b */ /* 0x000eae0000004200 */
[----:B------:R-:W-:Y:S01]  /*c720*/  HMMA.16816.F32.BF16 R136, R4, R46, R12 ;  /* 0x0000002e0488723c */ /* 0x000fe2000004180c */
[----:B------:R-:W3:Y:S07]  /*c730*/  LDSM.16.MT88.4 R12, [R219+0x15800] ;  /* 0x01580000db0c783b */ /* 0x000eee0000004200 */
[C---:B------:R-:W-:Y:S08]  /*c740*/  HMMA.16816.F32.BF16 R96, R132.reuse, R98, R76 ;  /* 0x000000628460723c */ /* 0x040ff0000004184c */
[C---:B------:R-:W-:Y:S08]  /*c750*/  HMMA.16816.F32.BF16 R164, R132.reuse, R116, R164 ;  /* 0x0000007484a4723c */ /* 0x040ff000000418a4 */
[C---:B------:R-:W-:Y:S08]  /*c760*/  HMMA.16816.F32.BF16 R168, R132.reuse, R118, R168 ;  /* 0x0000007684a8723c */ /* 0x040ff000000418a8 */
[C---:B------:R-:W-:Y:S01]  /*c770*/  HMMA.16816.F32.BF16 R116, R132.reuse, R120, R172 ;  /* 0x000000788474723c */ /* 0x040fe200000418ac */
[----:B------:R-:W4:Y:S07]  /*c780*/  LDSM.16.MT88.4 R172, [R205+0x1800] ;  /* 0x00180000cdac783b */ /* 0x000f2e0000004200 */
[----:B------:R-:W-:Y:S08]  /*c790*/  HMMA.16816.F32.BF16 R120, R132, R122, R100 ;  /* 0x0000007a8478723c */ /* 0x000ff00000041864 */
        /* <DEDUP_REMOVED lines=8> */
[C---:B------:R-:W-:Y:S01]  /*c820*/  HMMA.16816.F32.BF16 R80, R4.reuse, R110, R8 ;  /* 0x0000006e0450723c */ /* 0x040fe20000041808 */
[----:B------:R-:W2:Y:S07]  /*c830*/  LDSM.16.MT88.4 R8, [R219+0x17800] ;  /* 0x01780000db08783b */ /* 0x000eae0000004200 */
[C---:B---3--:R-:W-:Y:S08]  /*c840*/  HMMA.16816.F32.BF16 R92, R4.reuse, R12, R92 ;  /* 0x0000000c045c723c */ /* 0x048ff0000004185c */
[C---:B------:R-:W-:Y:S01]  /*c850*/  HMMA.16816.F32.BF16 R96, R4.reuse, R14, R96 ;  /* 0x0000000e0460723c */ /* 0x040fe20000041860 */
[----:B------:R-:W3:Y:S07]  /*c860*/  LDSM.16.MT88.4 R12, [R205+0x7800] ;  /* 0x00780000cd0c783b */ /* 0x000eee0000004200 */
[C---:B------:R-:W-:Y:S08]  /*c870*/  HMMA.16816.F32.BF16 R76, R4.reuse, R108, R140 ;  /* 0x0000006c044c723c */ /* 0x040ff0000004188c */
[C---:B------:R-:W-:Y:S08]  /*c880*/  HMMA.16816.F32.BF16 R104, R4.reuse, R106, R152 ;  /* 0x0000006a0468723c */ /* 0x040ff00000041898 */
[----:B------:R-:W-:Y:S01]  /*c890*/  HMMA.16816.F32.BF16 R108, R4, R112, R164 ;  /* 0x00000070046c723c */ /* 0x000fe200000418a4 */
[----:B------:R-:W-:-:S02]  /*c8a0*/  MOV R164, R192 ;  /* 0x000000c000a47202 */ /* 0x000fc40000000f00 */
[----:B------:R-:W-:-:S05]  /*c8b0*/  @P1 MOV R164, R192 ;  /* 0x000000c000a41202 */ /* 0x000fca0000000f00 */
        /* <DEDUP_REMOVED lines=9> */
[C---:B-----5:R-:W-:Y:S08]  /*c950*/  HMMA.16816.F32.BF16 R84, R4.reuse, R20, R84 ;  /* 0x000000140454723c */ /* 0x060ff00000041854 */
[C---:B------:R-:W-:Y:S08]  /*c960*/  HMMA.16816.F32.BF16 R88, R4.reuse, R22, R88 ;  /* 0x000000160458723c */ /* 0x040ff00000041858 */
[C---:B--2---:R-:W-:Y:S08]  /*c970*/  HMMA.16816.F32.BF16 R116, R4.reuse, R16, R116 ;  /* 0x000000100474723c */ /* 0x044ff00000041874 */
[C---:B------:R-:W-:Y:S08]  /*c980*/  HMMA.16816.F32.BF16 R120, R4.reuse, R18, R120 ;  /* 0x000000120478723c */ /* 0x040ff00000041878 */
[C---:B------:R-:W-:Y:S08]  /*c990*/  HMMA.16816.F32.BF16 R124, R4.reuse, R8, R124 ;  /* 0x00000008047c723c */ /* 0x040ff0000004187c */
[C---:B------:R-:W-:Y:S08]  /*c9a0*/  HMMA.16816.F32.BF16 R128, R4.reuse, R10, R128 ;  /* 0x0000000a0480723c */ /* 0x040ff00000041880 */
[C---:B---3--:R-:W-:Y:S08]  /*c9b0*/  HMMA.16816.F32.BF16 R144, R4.reuse, R12, R144 ;  /* 0x0000000c0490723c */ /* 0x048ff00000041890 */
[----:B------:R-:W-:Y:S01]  /*c9c0*/  HMMA.16816.F32.BF16 R148, R4, R14, R148 ;  /* 0x0000000e0494723c */ /* 0x000fe20000041894 */
[----:B------:R-:W-:-:S04]  /*c9d0*/  NOP ;  /* 0x0000000000007918 */ /* 0x000fc80000000000 */
[----:B------:R-:W-:-:S15]  /*c9e0*/  BRA.U UP0, `(.L_x_3079) ;  /* 0x0000000100047547 */ /* 0x000fde000b800000 */
.L_x_3073:
[----:B------:R-:W-:-:S12]  /*c9f0*/  UIADD3 UR20, UPT, UPT, UR27, -0x1, URZ ;  /* 0xffffffff1b147890 */ /* 0x000fd8000fffe0ff */
.L_x_3079:
        /* <DEDUP_REMOVED lines=10> */
[----:B------:R-:W-:Y:S01]  /*caa0*/  USHF.L.U32 UR25, UR20, 0x6, URZ ;  /* 0x0000000614197899 */ /* 0x000fe200080006ff */
[----:B------:R-:W-:Y:S01]  /*cab0*/  UMOV UR7, 0x400 ;  /* 0x0000040000077882 */ /* 0x000fe20000000000 */
[----:B------:R-:W-:-:S02]  /*cac0*/  UIADD3 UR24, UPT, UPT, UR20, 0x1, URZ ;  /* 0x0000000114187890 */ /* 0x000fc4000fffe0ff */
[----:B------:R-:W-:Y:S01]  /*cad0*/  IMAD.IADD R216, R216, 0x1, R219 ;  /* 0x00000001d8d87824 */ /* 0x000fe200078e02db */
[----:B------:R-:W4:Y:S01]  /*cae0*/  LDCU UR20, c[0x0][0x440] ;  /* 0x00008800ff1477ac */ /* 0x000f220008000800 */
[----:B------:R-:W-:Y:S01]  /*caf0*/  IMAD.U32 R5, RZ, RZ, UR25 ;  /* 0x00000019ff057e24 */ /* 0x000fe2000f8e00ff */
[----:B------:R-:W1:Y:S04]  /*cb00*/  LDCU UR4, c[0x0][0x45c] ;  /* 0x00008b80ff0477ac */ /* 0x000e680008000800 */
[----:B------:R-:W-:Y:S01]  /*cb10*/  LOP3.LUT R230, R5, 0x20, R210, 0xfe, !PT ;  /* 0x0000002005e67812 */ /* 0x000fe200078efed2 */
[----:B--2---:R-:W-:Y:S02]  /*cb20*/  UISETP.NE.U32.AND UP1, UPT, UR8, URZ, UPT ;  /* 0x000000ff0800728c */ /* 0x004fe4000bf25070 */
[----:B---3--:R-:W-:-:S02]  /*cb30*/  UISETP.NE.U32.AND UP0, UPT, UR10, URZ, UPT ;  /* 0x000000ff0a00728c */ /* 0x008fc4000bf05070 */
[----:B------:R-:W-:Y:S02]  /*cb40*/  UISETP.NE.AND.EX UP1, UPT, UR9, URZ, UPT, UP1 ;  /* 0x000000ff0900728c */ /* 0x000fe4000bf25310 */
[----:B------:R-:W-:Y:S01]  /*cb50*/  UISETP.NE.AND.EX UP0, UPT, UR11, URZ, UPT, UP0 ;  /* 0x000000ff0b00728c */ /* 0x000fe2000bf05300 */
[----:B------:R-:W2:Y:S01]  /*cb60*/  LDCU.64 UR12, c[0x0][0x3a0] ;  /* 0x00007400ff0c77ac */ /* 0x000ea20008000a00 */
[----:B------:R-:W3:Y:S01]  /*cb70*/  LDCU.64 UR10, c[0x0][0x3c0] ;  /* 0x00007800ff0a77ac */ /* 0x000ee20008000a00 */
[----:B------:R-:W2:Y:S01]  /*cb80*/  LDCU.64 UR14, c[0x0][0x3a8] ;  /* 0x00007500ff0e77ac */ /* 0x000ea20008000a00 */
[----:B------:R-:W2:Y:S01]  /*cb90*/  LDCU.64 UR8, c[0x0][0x3b8] ;  /* 0x00007700ff0877ac */ /* 0x000ea20008000a00 */
[----:B------:R-:W-:Y:S02]  /*cba0*/  UIADD3 UR25, UPT, UPT, UR25, 0x40, URZ ;  /* 0x0000004019197890 */ /* 0x000fe4000fffe0ff */
[----:B-1--4-:R-:W-:-:S12]  /*cbb0*/  ULEA UR6, UR6, UR7, 0x18 ;  /* 0x0000000706067291 */ /* 0x012fd8000f8ec0ff */
.L_x_3084:
        /* <DEDUP_REMOVED lines=22> */
[----:B------:R-:W-:Y:S02]  /*cd20*/  LOP3.LUT R6, R5, 0x80, RZ, 0xfc, !PT ;  /* 0x0000008005067812 */ /* 0x000fe400078efcff */
        /* <DEDUP_REMOVED lines=82> */
.L_x_3081:
        /* <DEDUP_REMOVED lines=16> */
[----:B------:R-:W-:Y:S01]  /*d350*/  UIADD3 UR24, UPT, UPT, UR24, -0x1, URZ ;  /* 0xffffffff18187890 */ /* 0x000fe2000fffe0ff */
[----:B------:R-:W-:Y:S01]  /*d360*/  LEA.HI.X R215, R215, R229, R212, 0x5, P0 ;  /* 0x000000e5d7d77211 */ /* 0x000fe200000f2cd4 */
[----:B------:R-:W-:Y:S01]  /*d370*/  @P3 STS.128 [R237+0x12000], RZ ;  /* 0x012000ffed003388 */ /* 0x000fe20000000c00 */
[----:B------:R-:W-:Y:S01]  /*d380*/  IADD3 R238, P5, PT, R214, UR7, RZ ;  /* 0x00000007d6ee7c10 */ /* 0x000fe2000ffbe0ff */
[----:B------:R-:W-:Y:S01]  /*d390*/  UISETP.GT.AND UP2, UPT, UR24, UR18, UPT ;  /* 0x000000121800728c */ /* 0x000fe2000bf44270 */
[----:B------:R-:W-:Y:S01]  /*d3a0*/  MOV R221, 0x20 ;  /* 0x0000002000dd7802 */ /* 0x000fe20000000f00 */
[----:B------:R-:W-:Y:S01]  /*d3b0*/  @!PT LDS RZ, [RZ] ;  /* 0x00000000fffff984 */ /* 0x000fe20000000800 */
[----:B------:R-:W-:Y:S01]  /*d3c0*/  @!PT LDS RZ, [RZ] ;  /* 0x00000000fffff984 */ /* 0x000fe20000000800 */
[----:B------:R-:W-:Y:S01]  /*d3d0*/  @!PT LDS RZ, [RZ] ;  /* 0x00000000fffff984 */ /* 0x000fe20000000800 */
[----:B------:R-:W-:Y:S01]  /*d3e0*/  @!P2 LDGSTS.E.BYPASS.LTC128B.128 [R237+0x14000], desc[UR22][R228.64+0x100] ;  /* 0x14000100e4edafae */ /* 0x000fe2000b981a16 */
[----:B------:R-:W-:Y:S01]  /*d3f0*/  IADD3 R212, P0, PT, R238, UR7, RZ ;  /* 0x00000007eed47c10 */ /* 0x000fe2000ff1e0ff */
[C---:B------:R-:W-:Y:S01]  /*d400*/  IMAD.X R239, R213.reuse, 0x1, R215, P5 ;  /* 0x00000001d5ef7824 */ /* 0x040fe200028e06d7 */
[----:B------:R-:W-:Y:S01]  /*d410*/  MOV R3, 0x40 ;  /* 0x0000004000037802 */ /* 0x000fe20000000f00 */
        /* <DEDUP_REMOVED lines=9> */
[----:B------:R-:W-:Y:S03]  /*d4b0*/  LOP3.LUT P0, RZ, R218, 0x4, RZ, 0xc0, !PT ;  /* 0x00000004daff7812 */ /* 0x000fe6000780c0ff */
[----:B------:R-:W-:Y:S01]  /*d4c0*/  @!PT LDS RZ, [RZ] ;  /* 0x00000000fffff984 */ /* 0x000fe20000000800 */
[----:B------:R-:W-:Y:S01]  /*d4d0*/  @!PT LDS RZ, [RZ] ;  /* 0x00000000fffff984 */ /* 0x000fe20000000800 */
[----:B------:R-:W-:Y:S01]  /*d4e0*/  @!PT LDS RZ, [RZ] ;  /* 0x00000000fffff984 */ /* 0x000fe20000000800 */
[----:B------:R-:W-:Y:S01]  /*d4f0*/  @!P4 LDGSTS.E.BYPASS.LTC128B.128 [R237+0x10800], desc[UR22][R214.64] ;  /* 0x10800000d6edcfae */ /* 0x000fe2000b981a16 */
[----:B------:R-:W-:Y:S01]  /*d500*/  IMAD.IADD R222, R221, 0x1, R224 ;  /* 0x00000001ddde7824 */ /* 0x000fe200078e02e0 */
[----:B------:R-:W-:Y:S01]  /*d510*/  SEL R3, R3, 0xffffffc0, !P0 ;  /* 0xffffffc003037807 */ /* 0x000fe20004000000 */
[----:B------:R-:W-:Y:S01]  /*d520*/  IMAD.IADD R167, R221, 0x1, R164 ;  /* 0x00000001dda77824 */ /* 0x000fe200078e02a4 */
        /* <DEDUP_REMOVED lines=351> */
.L_x_3083:
        /* <DEDUP_REMOVED lines=93> */
.L_x_3082:
[C---:B--2---:R-:W-:Y:S01]  /*f0f0*/  IADD3 R167, PT, PT, R230.reuse, -0x20, RZ ;  /* 0xffffffe0e6a77810 */ /* 0x044fe20007ffe0ff */
[----:B------:R-:W-:Y:S01]  /*f100*/  LDSM.16.MT88.4 R172, [R216+0x10000] ;  /* 0x01000000d8ac783b */ /* 0x000fe20000004200 */
[----:B------:R-:W-:Y:S01]  /*f110*/  IADD3 R2, PT, PT, R230, -0x1f, RZ ;  /* 0xffffffe1e6027810 */ /* 0x000fe20007ffe0ff */
[----:B------:R-:W-:Y:S01]  /*f120*/  UISETP.GT.AND UP2, UPT, UR24, UR18, UPT ;  /* 0x000000121800728c */ /* 0x000fe2000bf44270 */
[----:B------:R-:W-:Y:S01]  /*f130*/  I2FP.F32.S32 R167, R167 ;  /* 0x000000a700a77245 */ /* 0x000fe20000201400 */
[----:B------:R-:W-:Y:S01]  /*f140*/  UIADD3 UR25, UPT, UPT, UR25, -0x40, URZ ;  /* 0xffffffc019197890 */ /* 0x000fe2000fffe0ff */
[----:B------:R-:W-:Y:S02]  /*f150*/  I2FP.F32.S32 R2, R2 ;  /* 0x0000000200027245 */ /* 0x000fe40000201400 */
[----:B------:R-:W-:Y:S01]  /*f160*/  I2FP.F32.S32 R3, R230 ;  /* 0x000000e600037245 */ /* 0x000fe20000201400 */
        /* <DEDUP_REMOVED lines=8> */
[----:B------:R-:W-:Y:S01]  /*f1f0*/  I2FP.F32.S32 R167, R167 ;  /* 0x000000a700a77245 */ /* 0x000fe20000201400 */
[----:B------:R-:W-:Y:S01]  /*f200*/  LDSM.16.MT88.4 R184, [R216+0x14800] ;  /* 0x01480000d8b8783b */ /* 0x000fe20000004200 */
[----:B------:R-:W-:Y:S02]  /*f210*/  I2FP.F32.S32 R2, R2 ;  /* 0x0000000200027245 */ /* 0x000fe40000201400 */
[C---:B------:R-:W-:Y:S01]  /*f220*/  IADD3 R3, PT, PT, R230.reuse, -0x18, RZ ;  /* 0xffffffe8e6037810 */ /* 0x040fe20007ffe0ff */
[C---:B------:R-:W-:Y:S01]  /*f230*/  FFMA.FTZ R12, R167.reuse, UR5, R12 ;  /* 0x00000005a70c7c23 */ /* 0x040fe2000801000c */
[----:B------:R-:W-:Y:S01]  /*f240*/  IADD3 R164, PT, PT, R230, -0x17, RZ ;  /* 0xffffffe9e6a47810 */ /* 0x000fe20007ffe0ff */
[----:B------:R-:W-:Y:S01]  /*f250*/  FFMA.FTZ R14, R167, UR5, R14 ;  /* 0x00000005a70e7c23 */ /* 0x000fe2000801000e */
[----:B------:R-:W-:Y:S01]  /*f260*/  I2FP.F32.S32 R3, R3 ;  /* 0x0000000300037245 */ /* 0x000fe20000201400 */
[C---:B------:R-:W-:Y:S01]  /*f270*/  FFMA.FTZ R13, R2.reuse, UR5, R13 ;  /* 0x00000005020d7c23 */ /* 0x040fe2000801000d */
[----:B------:R-:W-:Y:S01]  /*f280*/  I2FP.F32.S32 R164, R164 ;  /* 0x000000a400a47245 */ /* 0x000fe20000201400 */
[----:B------:R-:W-:Y:S01]  /*f290*/  FFMA.FTZ R15, R2, UR5, R15 ;  /* 0x00000005020f7c23 */ /* 0x000fe2000801000f */
[C---:B------:R-:W-:Y:S01]  /*f2a0*/  IADD3 R167, PT, PT, R230.reuse, 0x8, RZ ;  /* 0x00000008e6a77810 */ /* 0x040fe20007ffe0ff */
[C---:B------:R-:W-:Y:S01]  /*f2b0*/  FFMA.FTZ R8, R3.reuse, UR5, R8 ;  /* 0x0000000503087c23 */ /* 0x040fe20008010008 */
[----:B------:R-:W-:Y:S01]  /*f2c0*/  IADD3 R2, PT, PT, R230, 0x1, RZ ;  /* 0x00000001e6027810 */ /* 0x000fe20007ffe0ff */
[----:B------:R-:W-:Y:S01]  /*f2d0*/  FFMA.FTZ R10, R3, UR5, R10 ;  /* 0x00000005030a7c23 */ /* 0x000fe2000801000a */
[C---:B------:R-:W-:Y:S01]  /*f2e0*/  FFMA.FTZ R9, R164.reuse, UR5, R9 ;  /* 0x00000005a4097c23 */ /* 0x040fe20008010009 */
[----:B------:R-:W-:Y:S01]  /*f2f0*/  FFMA.FTZ R11, R164, UR5, R11 ;  /* 0x00000005a40b7c23 */ /* 0x000fe2000801000b */
[----:B------:R-:W-:Y:S02]  /*f300*/  I2FP.F32.S32 R167, R167 ;  /* 0x000000a700a77245 */ /* 0x000fe40000201400 */
        /* <DEDUP_REMOVED lines=9> */
[----:B------:R-:W-:Y:S01]  /*f3a0*/  FMNMX3.FTZ R2, R165, R4, R5, !PT ;  /* 0x00000004a5027276 */ /* 0x000fe20007810005 */
[C---:B------:R-:W-:Y:S01]  /*f3b0*/  FFMA.FTZ R16, R3.reuse, UR5, R16 ;  /* 0x0000000503107c23 */ /* 0x040fe20008010010 */
[----:B------:R-:W-:Y:S01]  /*f3c0*/  FMNMX3.FTZ R167, R0, R6, R7, !PT ;  /* 0x0000000600a77276 */ /* 0x000fe20007810007 */
[----:B------:R-:W-:Y:S01]  /*f3d0*/  FFMA.FTZ R18, R3, UR5, R18 ;  /* 0x0000000503127c23 */ /* 0x000fe20008010012 */
[C---:B------:R-:W-:Y:S01]  /*f3e0*/  FFMA.FTZ R17, R164.reuse, UR5, R17 ;  /* 0x00000005a4117c23 */ /* 0x040fe20008010011 */
[----:B------:R-:W-:Y:S01]  /*f3f0*/  FFMA.FTZ R19, R164, UR5, R19 ;  /* 0x00000005a4137c23 */ /* 0x000fe20008010013 */
[----:B------:R-:W-:Y:S02]  /*f400*/  FMNMX3.FTZ R166, R2, R8, R9, !PT ;  /* 0x0000000802a67276 */ /* 0x000fe40007810009 */
[----:B------:R-:W-:Y:S02]  /*f410*/  FMNMX3.FTZ R167, R167, R10, R11, !PT ;  /* 0x0000000aa7a77276 */ /* 0x000fe4000781000b */
[C---:B------:R-:W-:Y:S02]  /*f420*/  IADD3 R164, PT, PT, R230.reuse, 0x9, RZ ;  /* 0x00000009e6a47810 */ /* 0x040fe40007ffe0ff */
[----:B------:R-:W-:Y:S02]  /*f430*/  IADD3 R3, PT, PT, R230, 0x10, RZ ;  /* 0x00000010e6037810 */ /* 0x000fe40007ffe0ff */
[----:B------:R-:W-:Y:S02]  /*f440*/  I2FP.F32.S32 R164, R164 ;  /* 0x000000a400a47245 */ /* 0x000fe40000201400 */
[----:B------:R-:W-:Y:S02]  /*f450*/  I2FP.F32.S32 R3, R3 ;  /* 0x0000000300037245 */ /* 0x000fe40000201400 */
[----:B------:R-:W-:Y:S01]  /*f460*/  FMNMX3.FTZ R166, R166, R12, R13, !PT ;  /* 0x0000000ca6a67276 */ /* 0x000fe2000781000d */
[C---:B------:R-:W-:Y:S01]  /*f470*/  FFMA.FTZ R25, R164.reuse, UR5, R25 ;  /* 0x00000005a4197c23 */ /* 0x040fe20008010019 */
[----:B------:R-:W-:Y:S01]  /*f480*/  FMNMX3.FTZ R167, R167, R14, R15, !PT ;  /* 0x0000000ea7a77276 */ /* 0x000fe2000781000f */
[----:B------:R-:W-:Y:S01]  /*f490*/  FFMA.FTZ R27, R164, UR5, R27 ;  /* 0x00000005a41b7c23 */ /* 0x000fe2000801001b */
[----:B------:R-:W-:Y:S01]  /*f4a0*/  IADD3 R2, PT, PT, R230, 0x11, RZ ;  /* 0x00000011e6027810 */ /* 0x000fe20007ffe0ff */
[C---:B------:R-:W-:Y:S01]  /*f4b0*/  FFMA.FTZ R28, R3.reuse, UR5, R28 ;  /* 0x00000005031c7c23 */ /* 0x040fe2000801001c */
[----:B------:R-:W-:Y:S01]  /*f4c0*/  FMNMX3.FTZ R166, R166, R16, R17, !PT ;  /* 0x00000010a6a67276 */ /* 0x000fe20007810011 */
[----:B------:R-:W-:Y:S01]  /*f4d0*/  FFMA.FTZ R30, R3, UR5, R30 ;  /* 0x00000005031e7c23 */ /* 0x000fe2000801001e */
[----:B------:R-:W-:Y:S02]  /*f4e0*/  FMNMX3.FTZ R167, R167, R18, R19, !PT ;  /* 0x00000012a7a77276 */ /* 0x000fe40007810013 */
[----:B------:R-:W-:Y:S02]  /*f4f0*/  I2FP.F32.S32 R2, R2 ;  /* 0x0000000200027245 */ /* 0x000fe40000201400 */
[C---:B------:R-:W-:Y:S02]  /*f500*/  IADD3 R164, PT, PT, R230.reuse, 0x19, RZ ;  /* 0x00000019e6a47810 */ /* 0x040fe40007ffe0ff */
[----:B------:R-:W-:Y:S01]  /*f510*/  IADD3 R3, PT, PT, R230, 0x18, RZ ;  /* 0x00000018e6037810 */ /* 0x000fe20007ffe0ff */
[----:B------:R-:W-:Y:S01]  /*f520*/  FFMA.FTZ R29, R2, UR5, R29 ;  /* 0x00000005021d7c23 */ /* 0x000fe2000801001d */
[----:B------:R-:W-:Y:S01]  /*f530*/  FMNMX3.FTZ R166, R166, R20, R21, !PT ;  /* 0x00000014a6a67276 */ /* 0x000fe20007810015 */
[----:B------:R-:W-:Y:S01]  /*f540*/  FFMA.FTZ R31, R2, UR5, R31 ;  /* 0x00000005021f7c23 */ /* 0x000fe2000801001f */
[----:B------:R-:W-:Y:S02]  /*f550*/  FMNMX3.FTZ R167, R167, R22, R23, !PT ;  /* 0x00000016a7a77276 */ /* 0x000fe40007810017 */
[----:B------:R-:W-:Y:S02]  /*f560*/  I2FP.F32.S32 R164, R164 ;  /* 0x000000a400a47245 */ /* 0x000fe40000201400 */
[----:B------:R-:W-:Y:S02]  /*f570*/  I2FP.F32.S32 R3, R3 ;  /* 0x0000000300037245 */ /* 0x000fe40000201400 */
[----:B------:R-:W-:Y:S01]  /*f580*/  FMNMX3.FTZ R166, R166, R24, R25, !PT ;  /* 0x00000018a6a67276 */ /* 0x000fe20007810019 */
[C---:B------:R-:W-:Y:S01]  /*f590*/  FFMA.FTZ R33, R164.reuse, UR5, R33 ;  /* 0x00000005a4217c23 */ /* 0x040fe20008010021 */
[----:B------:R-:W-:Y:S01]  /*f5a0*/  FMNMX3.FTZ R2, R167, R26, R27, !PT ;  /* 0x0000001aa7027276 */ /* 0x000fe2000781001b */
[C---:B------:R-:W-:Y:S01]  /*f5b0*/  FFMA.FTZ R32, R3.reuse, UR5, R32 ;  /* 0x0000000503207c23 */ /* 0x040fe20008010020 */
[----:B------:R-:W-:Y:S01]  /*f5c0*/  FFMA.FTZ R35, R164, UR5, R35 ;  /* 0x00000005a4237c23 */ /* 0x000fe20008010023 */
[----:B------:R-:W-:Y:S01]  /*f5d0*/  FFMA.FTZ R34, R3, UR5, R34 ;  /* 0x0000000503227c23 */ /* 0x000fe20008010022 */
[----:B------:R-:W-:Y:S02]  /*f5e0*/  FMNMX3.FTZ R166, R166, R28, R29, !PT ;  /* 0x0000001ca6a67276 */ /* 0x000fe4000781001d */
        /* <DEDUP_REMOVED lines=10> */
[----:B-1----:R-:W-:Y:S02]  /*f690*/  FMNMX.FTZ R3, R166, R3, !PT ;  /* 0x00000003a6037209 */ /* 0x002fe40007810000 */
[----:B------:R-:W-:Y:S02]  /*f6a0*/  IADD3 R166, PT, PT, R219, 0x10040, RZ ;  /* 0x00010040dba67810 */ /* 0x000fe40007ffe0ff */
[----:B--2---:R-:W-:Y:S01]  /*f6b0*/  FMNMX.FTZ R164, R169, R164, !PT ;  /* 0x000000a4a9a47209 */ /* 0x004fe20007810000 */
[C---:B------:R-:W-:Y:S02]  /*f6c0*/  FADD.FTZ R0, -R3.reuse, R0 ;  /* 0x0000000003007221 */ /* 0x040fe40000010100 */
[----:B------:R-:W1:Y:S01]  /*f6d0*/  LDSM.16.MT88.4 R168, [R219+0x10000] ;  /* 0x01000000dba8783b */ /* 0x000e620000004200 */
[----:B------:R-:W-:Y:S01]  /*f6e0*/  FMUL.FTZ R198, R3, UR4 ;  /* 0x0000000403c67c20 */ /* 0x000fe20008410000 */
[C---:B------:R-:W-:Y:S01]  /*f6f0*/  FSETP.NEU.FTZ.AND P1, PT, R164.reuse, -INF , PT ;  /* 0xff800000a400780b */ /* 0x040fe20003f3d000 */
[----:B------:R-:W-:Y:S01]  /*f700*/  FADD.FTZ R2, -R164, R165 ;  /* 0x000000a5a4027221 */ /* 0x000fe20000010100 */
[----:B------:R-:W-:Y:S01]  /*f710*/  FMUL.FTZ R167, R0, UR4 ;  /* 0x0000000400a77c20 */ /* 0x000fe20008410000 */
[----:B------:R-:W-:Y:S01]  /*f720*/  FMUL.FTZ R199, R164, UR4 ;  /* 0x00000004a4c77c20 */ /* 0x000fe20008410000 */
[----:B------:R-:W-:Y:S01]  /*f730*/  @P0 IADD3 R166, PT, PT, R225, -0x40, RZ ;  /* 0xffffffc0e1a60810 */ /* 0x000fe20007ffe0ff */
[----:B------:R-:W-:Y:S01]  /*f740*/  FMUL.FTZ R165, R2, UR4 ;  /* 0x0000000402a57c20 */ /* 0x000fe20008410000 */
[----:B------:R2:W3:Y:S02]  /*f750*/  MUFU.EX2 R0, R167 ;  /* 0x000000a700007308 */ /* 0x0004e40000000800 */
[----:B------:R-:W-:Y:S01]  /*f760*/  FSEL R199, R199, RZ, P1 ;  /* 0x000000ffc7c77208 */ /* 0x000fe20000800000 */
[----:B------:R-:W4:Y:S01]  /*f770*/  LDSM.16.MT88.4 R176, [R166] ;  /* 0x00000000a6b0783b */ /* 0x000f220000004200 */
[----:B------:R-:W-:Y:S02]  /*f780*/  FSETP.NEU.FTZ.AND P1, PT, R3, -INF , PT ;  /* 0xff8000000300780b */ /* 0x000fe40003f3d000 */
[----:B------:R-:W-:Y:S01]  /*f790*/  IADD3 R221, PT, PT, R221, R166, RZ ;  /* 0x000000a6dddd7210 */ /* 0x000fe20007ffe0ff */
[--C-:B------:R-:W-:Y:S03]  /*f7a0*/  FFMA.FTZ R197, R4, UR4, -R199.reuse ;  /* 0x0000000404c57c23 */ /* 0x100fe600080108c7 */
[----:B------:R5:W5:Y:S01]  /*f7b0*/  MUFU.EX2 R2, R165 ;  /* 0x000000a500027308 */ /* 0x000b620000000800 */
[----:B------:R-:W-:Y:S01]  /*f7c0*/  FSEL R198, R198, RZ, P1 ;  /* 0x000000ffc6c67208 */ /* 0x000fe20000800000 */
[--C-:B------:R-:W-:Y:S01]  /*f7d0*/  FFMA.FTZ R196, R5, UR4, -R199.reuse ;  /* 0x0000000405c47c23 */ /* 0x100fe200080108c7 */
[--C-:B------:R-:W-:Y:S01]  /*f7e0*/  FFMA.FTZ R194, R8, UR4, -R199.reuse ;  /* 0x0000000408c27c23 */ /* 0x100fe200080108c7 */
[----:B------:R-:W-:Y:S01]  /*f7f0*/  LDSM.16.MT88.4 R180, [R221+0x2800] ;  /* 0x00280000ddb4783b */ /* 0x000fe20000004200 */
[--C-:B------:R-:W-:Y:S01]  /*f800*/  FFMA.FTZ R200, R12, UR4, -R199.reuse ;  /* 0x000000040cc87c23 */ /* 0x100fe200080108c7 */
[--C-:B------:R-:W-:Y:S01]  /*f810*/  FFMA.FTZ R195, R6, UR4, -R198.reuse ;  /* 0x0000000406c37c23 */ /* 0x100fe200080108c6 */
[--C-:B------:R-:W-:Y:S01]  /*f820*/  FFMA.FTZ R193, R7, UR4, -R198.reuse ;  /* 0x0000000407c17c23 */ /* 0x100fe200080108c6 */
[--C-:B------:R-:W-:Y:S01]  /*f830*/  FFMA.FTZ R192, R10, UR4, -R198.reuse ;  /* 0x000000040ac07c23 */ /* 0x100fe200080108c6 */
[--C-:B--2---:R-:W-:Y:S01]  /*f840*/  FFMA.FTZ R167, R9, UR4, -R199.reuse ;  /* 0x0000000409a77c23 */ /* 0x104fe200080108c7 */
[----:B------:R-:W-:Y:S01]  /*f850*/  MUFU.EX2 R197, R197 ;  /* 0x000000c500c57308 */ /* 0x000fe20000000800 */
[C---:B---3--:R-:W-:Y:S01]  /*f860*/  FMUL.FTZ R6, R0.reuse, R162 ;  /* 0x000000a200067220 */ /* 0x048fe20000410000 */
[C---:B------:R-:W-:Y:S01]  /*f870*/  FMUL.FTZ R7, R0.reuse, R163 ;  /* 0x000000a300077220 */ /* 0x040fe20000410000 */
[C---:B------:R-:W-:Y:S01]  /*f880*/  FMUL.FTZ R10, R0.reuse, R158 ;  /* 0x0000009e000a7220 */ /* 0x040fe20000410000 */
[C---:B------:R-:W-:Y:S01]  /*f890*/  FMUL.FTZ R38, R0.reuse, R38 ;  /* 0x0000002600267220 */ /* 0x040fe20000410000 */
[C---:B------:R-:W-:Y:S01]  /*f8a0*/  FMUL.FTZ R39, R0.reuse, R39 ;  /* 0x0000002700277220 */ /* 0x040fe20000410000 */
[----:B------:R-:W-:Y:S01]  /*f8b0*/  FMUL.FTZ R42, R0, R42 ;  /* 0x0000002a002a7220 */ /* 0x000fe20000410000 */
[--C-:B-----5:R-:W-:Y:S03]  /*f8c0*/  FFMA.FTZ R165, R11, UR4, -R198.reuse ;  /* 0x000000040ba57c23 */ /* 0x120fe600080108c6 */
[----:B------:R-:W2:Y:S01]  /*f8d0*/  MUFU.EX2 R196, R196 ;  /* 0x000000c400c47308 */ /* 0x000ea20000000800 */
[C---:B------:R-:W-:Y:S01]  /*f8e0*/  FMUL.FTZ R4, R2.reuse, R160 ;  /* 0x000000a002047220 */ /* 0x040fe20000410000 */
[C---:B------:R-:W-:Y:S01]  /*f8f0*/  FMUL.FTZ R5, R2.reuse, R161 ;  /* 0x000000a102057220 */ /* 0x040fe20000410000 */
[C---:B------:R-:W-:Y:S01]  /*f900*/  FMUL.FTZ R8, R2.reuse, R156 ;  /* 0x0000009c02087220 */ /* 0x040fe20000410000 */
[----:B------:R-:W-:Y:S01]  /*f910*/  FMUL.FTZ R9, R2, R157 ;  /* 0x0000009d02097220 */ /* 0x000fe20000410000 */
[----:B------:R-:W-:Y:S01]  /*f920*/  FMUL.FTZ R11, R0, R159 ;  /* 0x0000009f000b7220 */ /* 0x000fe20000410000 */
[C---:B------:R-:W-:Y:S01]  /*f930*/  FMUL.FTZ R36, R2.reuse, R36 ;  /* 0x0000002402247220 */ /* 0x040fe20000410000 */
[----:B------:R-:W3:Y:S03]  /*f940*/  LDSM.16.MT88.4 R156, [R221] ;  /* 0x00000000dd9c783b */ /* 0x000ee60000004200 */
[----:B------:R-:W-:Y:S01]  /*f950*/  MUFU.EX2 R195, R195 ;  /* 0x000000c300c37308 */ /* 0x000fe20000000800 */
[C---:B------:R-:W-:Y:S01]  /*f960*/  FMUL.FTZ R37, R2.reuse, R37 ;  /* 0x0000002502257220 */ /* 0x040fe20000410000 */
[C---:B------:R-:W-:Y:S01]  /*f970*/  FMUL.FTZ R40, R2.reuse, R40 ;  /* 0x0000002802287220 */ /* 0x040fe20000410000 */
[----:B------:R-:W-:Y:S01]  /*f980*/  FMUL.FTZ R41, R2, R41 ;  /* 0x0000002902297220 */ /* 0x000fe20000410000 */
[----:B------:R-:W-:Y:S01]  /*f990*/  FMUL.FTZ R43, R0, R43 ;  /* 0x0000002b002b7220 */ /* 0x000fe20000410000 */
[C---:B------:R-:W-:Y:S01]  /*f9a0*/  FMUL.FTZ R12, R2.reuse, R152 ;  /* 0x00000098020c7220 */ /* 0x040fe20000410000 */
[----:B------:R-:W-:Y:S01]  /*f9b0*/  FMUL.FTZ R44, R2, R44 ;  /* 0x0000002c022c7220 */ /* 0x000fe20000410000 */
[----:B------:R-:W-:Y:S03]  /*f9c0*/  LDSM.16.MT88.4 R188, [R166+0x4800] ;  /* 0x00480000a6bc783b */ /* 0x000fe60000004200 */
[----:B------:R-:W5:Y:S01]  /*f9d0*/  MUFU.EX2 R193, R193 ;  /* 0x000000c100c17308 */ /* 0x000f620000000800 */
[----:B--2---:R-:W-:Y:S01]  /*f9e0*/  F2FP.BF16.F32.PACK_AB R160, R196, R197 ;  /* 0x000000c5c4a0723e */ /* 0x004fe200000010ff */
        /* <DEDUP_REMOVED lines=15> */
[----:B-----5:R-:W-:Y:S01]  /*fae0*/  F2FP.BF16.F32.PACK_AB R161, R193, R195 ;  /* 0x000000c3c1a1723e */ /* 0x020fe200000010ff */
[C---:B------:R-:W-:Y:S01]  /*faf0*/  FMUL.FTZ R58, R0.reuse, R58 ;  /* 0x0000003a003a7220 */ /* 0x040fe20000410000 */
[----:B------:R-:W-:Y:S01]  /*fb00*/  FMUL.FTZ R59, R0, R59 ;  /* 0x0000003b003b7220 */ /* 0x000fe20000410000 */
        /* <DEDUP_REMOVED lines=11> */
[C---:B------:R-:W-:Y:S03]  /*fbc0*/  FMUL.FTZ R70, R0.reuse, R70 ;  /* 0x0000004600467220 */ /* 0x040fe60000410000 */
[----:B------:R-:W5:Y:S01]  /*fbd0*/  MUFU.EX2 R165, R165 ;  /* 0x000000a500a57308 */ /* 0x000f620000000800 */
[----:B--2---:R-:W-:Y:S01]  /*fbe0*/  F2FP.BF16.F32.PACK_AB R162, R167, R194 ;  /* 0x000000c2a7a2723e */ /* 0x004fe200000010ff */
        /* <DEDUP_REMOVED lines=15> */
[----:B-----5:R-:W-:Y:S01]  /*fce0*/  F2FP.BF16.F32.PACK_AB R163, R165, R192 ;  /* 0x000000c0a5a3723e */ /* 0x020fe200000010ff */
[C---:B------:R-:W-:Y:S01]  /*fcf0*/  FMUL.FTZ R86, R0.reuse, R86 ;  /* 0x0000005600567220 */ /* 0x040fe20000410000 */
[----:B------:R-:W-:Y:S01]  /*fd00*/  FMUL.FTZ R87, R0, R87 ;  /* 0x0000005700577220 */ /* 0x000fe20000410000 */
[C---:B------:R-:W-:Y:S01]  /*fd10*/  FMUL.FTZ R88, R2.reuse, R88 ;  /* 0x0000005802587220 */ /* 0x040fe20000410000 */
[----:B------:R-:W-:Y:S01]  /*fd20*/  FMUL.FTZ R89, R2, R89 ;  /* 0x0000005902597220 */ /* 0x000fe20000410000 */
[C---:B------:R-:W-:Y:S01]  /*fd30*/  FMUL.FTZ R90, R0.reuse, R90 ;  /* 0x0000005a005a7220 */ /* 0x040fe20000410000 */
[----:B------:R-:W-:Y:S01]  /*fd40*/  FMUL.FTZ R91, R0, R91 ;  /* 0x0000005b005b7220 */ /* 0x000fe20000410000 */
[C---:B-1----:R-:W-:Y:S01]  /*fd50*/  HMMA.16816.F32.BF16 R4, R160.reuse, R168, R4 ;  /* 0x000000a8a004723c */ /* 0x042fe20000041804 */
[----:B------:R-:W-:Y:S04]  /*fd60*/  MUFU.EX2 R200, R200 ;  /* 0x000000c800c87308 */ /* 0x000fe80000000800 */
        /* <DEDUP_REMOVED lines=10> */
[C---:B------:R-:W-:Y:S03]  /*fe10*/  HMMA.16816.F32.BF16 R36, R160.reuse, R172, R36 ;  /* 0x000000aca024723c */ /* 0x040fe60000041824 */
        /* <DEDUP_REMOVED lines=25> */
[C---:B---3--:R-:W-:Y:S03]  /*ffb0*/  HMMA.16816.F32.BF16 R52, R160.reuse, R156, R52 ;  /* 0x0000009ca034723c */ /* 0x048fe60000041834 */
[C---:B------:R-:W-:Y:S01]  /*ffc0*/  FMUL.FTZ R120, R2.reuse, R120 ;  /* 0x0000007802787220 */ /* 0x040fe20000410000 */
[----:B------:R-:W-:Y:S01]  /*ffd0*/  FMUL.FTZ R121, R2, R121 ;  /* 0x0000007902797220 */ /* 0x000fe20000410000 */
[C---:B------:R-:W-:Y:S01]  /*ffe0*/  FMUL.FTZ R122, R0.reuse, R122 ;  /* 0x0000007a007a7220 */ /* 0x040fe20000410000 */
[----:B------:R-:W-:Y:S01]  /*fff0*/  FMUL.FTZ R123, R0, R123 ;  /* 0x0000007b007b7220 */ /* 0x000fe20000410000 */
[C---:B------:R-:W-:Y:S01]  /*10000*/  FMUL.FTZ R124, R2.reuse, R124 ;  /* 0x0000007c027c7220 */ /* 0x040fe20000410000 */
[C---:B------:R-:W-:Y:S01]  /*10010*/  HMMA.16816.F32.BF16 R56, R160.reuse, R158, R56 ;  /* 0x0000009ea038723c */ /* 0x040fe20000041838 */
[----:B------:R-:W3:Y:S02]  /*10020*/  LDSM.16.MT88.4 R156, [R166+0x2000] ;  /* 0x00200000a69c783b */ /* 0x000ee40000004200 */
        /* <DEDUP_REMOVED lines=18> */
[C---:B--2---:R-:W-:Y:S03]  /*10150*/  HMMA.16816.F32.BF16 R68, R160.reuse, R172, R68 ;  /* 0x000000aca044723c */ /* 0x044fe60000041844 */
[--C-:B------:R-:W-:Y:S01]  /*10160*/  FFMA.FTZ R201, R13, UR4, -R199.reuse ;  /* 0x000000040dc97c23 */ /* 0x100fe200080108c7 */
[----:B------:R-:W-:Y:S01]  /*10170*/  FMUL.FTZ R13, R2, R153 ;  /* 0x00000099020d7220 */ /* 0x000fe20000410000 */
[--C-:B------:R-:W-:Y:S01]  /*10180*/  FFMA.FTZ R202, R14, UR4, -R198.reuse ;  /* 0x000000040eca7c23 */ /* 0x100fe200080108c6 */
[C---:B------:R-:W-:Y:S01]  /*10190*/  FMUL.FTZ R14, R0.reuse, R154 ;  /* 0x0000009a000e7220 */ /* 0x040fe20000410000 */
[--C-:B------:R-:W-:Y:S01]  /*101a0*/  FFMA.FTZ R205, R15, UR4, -R198.reuse ;  /* 0x000000040fcd7c23 */ /* 0x100fe200080108c6 */
[C---:B------:R-:W-:Y:S01]  /*101b0*/  HMMA.16816.F32.BF16 R72, R160.reuse, R174, R72 ;  /* 0x000000aea048723c */ /* 0x040fe20000041848 */
[----:B------:R-:W2:Y:S01]  /*101c0*/  LDSM.16.MT88.4 R172, [R219+0x14000] ;  /* 0x01400000dbac783b */ /* 0x000ea20000004200 */
[----:B------:R-:W4:Y:S01]  /*101d0*/  MUFU.EX2 R201, R201 ;  /* 0x000000c900c97308 */ /* 0x000f220000000800 */
[----:B------:R-:W-:Y:S01]  /*101e0*/  FMUL.FTZ R15, R0, R155 ;  /* 0x0000009b000f7220 */ /* 0x000fe20000410000 */
[C---:B------:R-:W-:Y:S01]  /*101f0*/  FMUL.FTZ R140, R2.reuse, R140 ;  /* 0x0000008c028c7220 */ /* 0x040fe20000410000 */
[----:B------:R-:W-:Y:S01]  /*10200*/  FMUL.FTZ R141, R2, R141 ;  /* 0x0000008d028d7220 */ /* 0x000fe20000410000 */
[C---:B------:R-:W-:Y:S01]  /*10210*/  FMUL.FTZ R142, R0.reuse, R142 ;  /* 0x0000008e008e7220 */ /* 0x040fe20000410000 */
[----:B------:R-:W-:Y:S01]  /*10220*/  FMUL.FTZ R143, R0, R143 ;  /* 0x0000008f008f7220 */ /* 0x000fe20000410000 */
[--C-:B------:R-:W-:Y:S01]  /*10230*/  FFMA.FTZ R203, R16, UR4, -R199.reuse ;  /* 0x0000000410cb7c23 */ /* 0x100fe200080108c7 */
[C---:B---3--:R-:W-:Y:S01]  /*10240*/  HMMA.16816.F32.BF16 R76, R160.reuse, R156, R76 ;  /* 0x0000009ca04c723c */ /* 0x048fe2000004184c */
[----:B------:R-:W-:Y:S02]  /*10250*/  LDSM.16.MT88.4 R152, [R219+0x10800] ;  /* 0x01080000db98783b */ /* 0x000fe40000004200 */
[----:B------:R-:W-:Y:S01]  /*10260*/  MUFU.EX2 R202, R202 ;  /* 0x000000ca00ca7308 */ /* 0x000fe20000000800 */
[----:B------:R-:W-:Y:S01]  /*10270*/  FFMA.FTZ R204, R17, UR4, -R199 ;  /* 0x0000000411cc7c23 */ /* 0x000fe200080108c7 */
[--C-:B------:R-:W-:Y:S01]  /*10280*/  FFMA.FTZ R206, R18, UR4, -R198.reuse ;  /* 0x0000000412ce7c23 */ /* 0x100fe200080108c6 */
[----:B------:R-:W-:Y:S01]  /*10290*/  FFMA.FTZ R207, R19, UR4, -R198 ;  /* 0x0000000413cf7c23 */ /* 0x000fe200080108c6 */
[C---:B------:R-:W-:Y:S01]  /*102a0*/  FMUL.FTZ R144, R2.reuse, R144 ;  /* 0x0000009002907220 */ /* 0x040fe20000410000 */
[----:B------:R-:W-:Y:S01]  /*102b0*/  FMUL.FTZ R145, R2, R145 ;  /* 0x0000009102917220 */ /* 0x000fe20000410000 */
[C---:B------:R-:W-:Y:S01]  /*102c0*/  HMMA.16816.F32.BF16 R80, R160.reuse, R158, R80 ;  /* 0x0000009ea050723c */ /* 0x040fe20000041850 */
[----:B------:R-:W3:Y:S03]  /*102d0*/  LDSM.16.MT88.4 R156, [R216+0x14000] ;  /* 0x01400000d89c783b */ /* 0x000ee60000004200 */
[----:B------:R-:W5:Y:S01]  /*102e0*/  MUFU.EX2 R205, R205 ;  /* 0x000000cd00cd7308 */ /* 0x000f620000000800 */
[C---:B------:R-:W-:Y:S01]  /*102f0*/  FMUL.FTZ R146, R0.reuse, R146 ;  /* 0x0000009200927220 */ /* 0x040fe20000410000 */
[----:B------:R-:W-:Y:S01]  /*10300*/  FMUL.FTZ R147, R0, R147 ;  /* 0x0000009300937220 */ /* 0x000fe20000410000 */
[C---:B------:R-:W-:Y:S01]  /*10310*/  FMUL.FTZ R16, R2.reuse, R148 ;  /* 0x0000009402107220 */ /* 0x040fe20000410000 */
[----:B----4-:R-:W-:Y:S01]  /*10320*/  F2FP.BF16.F32.PACK_AB R148, R201, R200 ;  /* 0x000000c8c994723e */ /* 0x010fe200000010ff */
[----:B------:R-:W-:Y:S01]  /*10330*/  FMUL.FTZ R17, R2, R149 ;  /* 0x0000009502117220 */ /* 0x000fe20000410000 */
[C---:B-1----:R-:W-:Y:S04]  /*10340*/  HMMA.16816.F32.BF16 R84, R160.reuse, R168, R84 ;  /* 0x000000a8a054723c */ /* 0x042fe80000041854 */
[----:B------:R-:W-:Y:S01]  /*10350*/  MUFU.EX2 R203, R203 ;  /* 0x000000cb00cb7308 */ /* 0x000fe20000000800 */
[C---:B------:R-:W-:Y:S01]  /*10360*/  FMUL.FTZ R18, R0.reuse, R150 ;  /* 0x0000009600127220 */ /* 0x040fe20000410000 */
[----:B------:R-:W-:Y:S01]  /*10370*/  FMUL.FTZ R19, R0, R151 ;  /* 0x0000009700137220 */ /* 0x000fe20000410000 */
[----:B------:R-:W-:Y:S01]  /*10380*/  FFMA.FTZ R197, R2, R235, R197 ;  /* 0x000000eb02c57223 */ /* 0x000fe200000100c5 */
[----:B------:R-:W-:Y:S01]  /*10390*/  FFMA.FTZ R195, R0, R231, R195 ;  /* 0x000000e700c37223 */ /* 0x000fe200000100c3 */
[C---:B------:R-:W-:Y:S01]  /*103a0*/  HMMA.16816.F32.BF16 R88, R160.reuse, R170, R88 ;  /* 0x000000aaa058723c */ /* 0x040fe20000041858 */
[----:B------:R-:W1:Y:S04]  /*103b0*/  LDSM.16.MT88.4 R168, [R166+0x4000] ;  /* 0x00400000a6a8783b */ /* 0x000e680000004200 */
[----:B------:R-:W4:Y:S01]  /*103c0*/  MUFU.EX2 R204, R204 ;  /* 0x000000cc00cc7308 */ /* 0x000f220000000800 */
[----:B-----5:R-:W-:Y:S01]  /*103d0*/  F2FP.BF16.F32.PACK_AB R149, R205, R202 ;  /* 0x000000cacd95723e */ /* 0x020fe200000010ff */
[----:B------:R-:W-:Y:S01]  /*103e0*/  FADD.FTZ R197, R196, R197 ;  /* 0x000000c5c4c57221 */ /* 0x000fe20000010000 */
[----:B------:R-:W-:Y:S01]  /*103f0*/  FADD.FTZ R195, R193, R195 ;  /* 0x000000c3c1c37221 */ /* 0x000fe20000010000 */
[C---:B--2---:R-:W-:Y:S06]  /*10400*/  HMMA.16816.F32.BF16 R92, R160.reuse, R172, R92 ;  /* 0x000000aca05c723c */ /* 0x044fec000004185c */
[----:B------:R-:W-:Y:S01]  /*10410*/  MUFU.EX2 R206, R206 ;  /* 0x000000ce00ce7308 */ /* 0x000fe20000000800 */
[----:B------:R-:W-:Y:S01]  /*10420*/  FADD.FTZ R194, R194, R197 ;  /* 0x000000c5c2c27221 */ /* 0x000fe20000010000 */
[----:B------:R-:W-:Y:S03]  /*10430*/  FADD.FTZ R192, R192, R195 ;  /* 0x000000c3c0c07221 */ /* 0x000fe60000010000 */
[----:B------:R-:W-:Y:S01]  /*10440*/  FADD.FTZ R167, R167, R194 ;  /* 0x000000c2a7a77221 */ /* 0x000fe20000010000 */
[C---:B------:R-:W-:Y:S01]  /*10450*/  HMMA.16816.F32.BF16 R96, R160.reuse, R174, R96 ;  /* 0x000000aea060723c */ /* 0x040fe20000041860 */
[----:B------:R-:W2:Y:S03]  /*10460*/  LDSM.16.MT88.4 R172, [R221+0x4000] ;  /* 0x00400000ddac783b */ /* 0x000ea60000004200 */
[----:B------:R-:W5:Y:S01]  /*10470*/  MUFU.EX2 R207, R207 ;  /* 0x000000cf00cf7308 */ /* 0x000f620000000800 */
[----:B----4-:R-:W-:Y:S01]  /*10480*/  F2FP.BF16.F32.PACK_AB R150, R204, R203 ;  /* 0x000000cbcc96723e */ /* 0x010fe200000010ff */
[----:B------:R-:W-:Y:S01]  /*10490*/  FADD.FTZ R165, R165, R192 ;  /* 0x000000c0a5a57221 */ /* 0x000fe20000010000 */
[----:B------:R-:W-:Y:S03]  /*104a0*/  FADD.FTZ R0, R200, R167 ;  /* 0x000000a7c8007221 */ /* 0x000fe60000010000 */
[----:B------:R-:W-:Y:S01]  /*104b0*/  FADD.FTZ R202, R202, R165 ;  /* 0x000000a5caca7221 */ /* 0x000fe20000010000 */
[C---:B---3--:R-:W-:Y:S03]  /*104c0*/  HMMA.16816.F32.BF16 R100, R160.reuse, R156, R100 ;  /* 0x0000009ca064723c */ /* 0x048fe60000041864 */
[----:B------:R-:W-:Y:S01]  /*104d0*/  MOV R165, R164 ;  /* 0x000000a400a57202 */ /* 0x000fe20000000f00 */
[----:B------:R-:W-:Y:S01]  /*104e0*/  FADD.FTZ R0, R201, R0 ;  /* 0x00000000c9007221 */ /* 0x000fe20000010000 */
[----:B------:R-:W-:Y:S03]  /*104f0*/  FADD.FTZ R205, R205, R202 ;  /* 0x000000cacdcd7221 */ /* 0x000fe60000010000 */
[C---:B------:R-:W-:Y:S01]  /*10500*/  HMMA.16816.F32.BF16 R104, R160.reuse, R158, R104 ;  /* 0x0000009ea068723c */ /* 0x040fe20000041868 */
[----:B------:R-:W3:Y:S02]  /*10510*/  LDSM.16.MT88.4 R156, [R219+0x16000] ;  /* 0x01600000db9c783b */ /* 0x000ee40000004200 */
[C---:B-----5:R-:W-:Y:S01]  /*10520*/  F2FP.BF16.F32.PACK_AB R151, R207.reuse, R206 ;  /* 0x000000cecf97723e */ /* 0x060fe200000010ff */
[----:B------:R-:W-:Y:S04]  /*10530*/  FADD.FTZ R206, R206, R205 ;  /* 0x000000cdcece7221 */ /* 0x000fe80000010000 */
        /* <DEDUP_REMOVED lines=102> */
[C---:B------:R-:W-:Y:S08]  /*10ba0*/  HMMA.16816.F32.BF16 R56, R20.reuse, R162, R56 ;  /* 0x000000a21438723c */ /* 0x040ff00000041838 */
        /* <DEDUP_REMOVED lines=81> */
[----:B------:R-:W3:Y:S07]  /*110c0*/  LDSM.16.MT88.4 R152, [R166+0x7800] ;  /* 0x00780000a698783b */ /* 0x000eee0000004200 */
[C---:B-----5:R-:W-:Y:S08]  /*110d0*/  HMMA.16816.F32.BF16 R100, R148.reuse, R168, R100 ;  /* 0x000000a89464723c */ /* 0x060ff00000041864 */
[C---:B------:R-:W-:Y:S08]  /*110e0*/  HMMA.16816.F32.BF16 R104, R148.reuse, R170, R104 ;  /* 0x000000aa9468723c */ /* 0x040ff00000041868 */
[C---:B------:R-:W-:Y:S08]  /*110f0*/  HMMA.16816.F32.BF16 R108, R148.reuse, R172, R108 ;  /* 0x000000ac946c723c */ /* 0x040ff0000004186c */
[C---:B------:R-:W-:Y:S08]  /*11100*/  HMMA.16816.F32.BF16 R112, R148.reuse, R174, R112 ;  /* 0x000000ae9470723c */ /* 0x040ff00000041870 */
[C---:B------:R-:W-:Y:S08]  /*11110*/  HMMA.16816.F32.BF16 R116, R148.reuse, R32, R116 ;  /* 0x000000209474723c */ /* 0x040ff00000041874 */
[C---:B------:R-:W-:Y:S08]  /*11120*/  HMMA.16816.F32.BF16 R120, R148.reuse, R34, R120 ;  /* 0x000000229478723c */ /* 0x040ff00000041878 */
[C---:B-1----:R-:W-:Y:S08]  /*11130*/  HMMA.16816.F32.BF16 R124, R148.reuse, R20, R124 ;  /* 0x00000014947c723c */ /* 0x042ff0000004187c */
[C---:B------:R-:W-:Y:S08]  /*11140*/  HMMA.16816.F32.BF16 R128, R148.reuse, R22, R128 ;  /* 0x000000169480723c */ /* 0x040ff00000041880 */
        /* <DEDUP_REMOVED lines=9> */
[----:B------:R-:W-:Y:S01]  /*111e0*/  FADD.FTZ R188, R188, R185 ;  /* 0x000000b9bcbc7221 */ /* 0x000fe20000010000 */
[----:B------:R-:W-:Y:S01]  /*111f0*/  FADD.FTZ R181, R181, R0 ;  /* 0x00000000b5b57221 */ /* 0x000fe20000010000 */
[----:B------:R-:W-:Y:S02]  /*11200*/  MOV R0, R3 ;  /* 0x0000000300007202 */ /* 0x000fe40000000f00 */
[----:B------:R-:W-:Y:S01]  /*11210*/  FADD.FTZ R189, R189, R188 ;  /* 0x000000bcbdbd7221 */ /* 0x000fe20000010000 */
[C---:B------:R-:W-:Y:S03]  /*11220*/  HMMA.16816.F32.BF16 R152, R148.reuse, R154, R12 ;  /* 0x0000009a9498723c */ /* 0x040fe6000004180c */
[----:B------:R-:W-:Y:S01]  /*11230*/  FADD.FTZ R176, R176, R189 ;  /* 0x000000bdb0b07221 */ /* 0x000fe20000010000 */
[----:B------:R-:W-:Y:S03]  /*11240*/  FADD.FTZ R231, R198, R181 ;  /* 0x000000b5c6e77221 */ /* 0x000fe60000010000 */
[----:B------:R-:W-:Y:S01]  /*11250*/  FADD.FTZ R177, R177, R176 ;  /* 0x000000b0b1b17221 */ /* 0x000fe20000010000 */
[C---:B------:R-:W-:Y:S03]  /*11260*/  HMMA.16816.F32.BF16 R144, R148.reuse, R8, R144 ;  /* 0x000000089490723c */ /* 0x040fe60000041890 */
[----:B------:R-:W-:Y:S04]  /*11270*/  FADD.FTZ R180, R180, R177 ;  /* 0x000000b1b4b47221 */ /* 0x000fe80000010000 */
[----:B------:R-:W-:Y:S01]  /*11280*/  FADD.FTZ R235, R199, R180 ;  /* 0x000000b4c7eb7221 */ /* 0x000fe20000010000 */
[----:B------:R-:W-:Y:S01]  /*11290*/  HMMA.16816.F32.BF16 R148, R148, R10, R16 ;  /* 0x0000000a9494723c */ /* 0x000fe20000041810 */
[----:B------:R-:W-:Y:S08]  /*112a0*/  @!UPT UIADD3 URZ, UPT, UPT, URZ, URZ, URZ ;  /* 0x000000fffffff290 */ /* 0x000ff0000fffe0ff */
[----:B------:R-:W-:Y:S11]  /*112b0*/  BRA.U UP2, `(.L_x_3084) ;  /* 0xffffffb902407547 */ /* 0x000ff6000b83ffff */
.L_x_3080:
[----:B------:R-:W1:Y:S01]  /*112c0*/  SHFL.BFLY PT, R0, R235, 0x2, 0x1f ;  /* 0x0c401f00eb007f89 */ /* 0x000e6200000e0000 */
[----:B------:R-:W-:Y:S01]  /*112d0*/  LOP3.LUT R9, R220, 0x30, RZ, 0xc0, !PT ;  /* 0x00000030dc097812 */ /* 0x000fe200078ec0ff */
[----:B------:R-:W2:Y:S01]  /*112e0*/  S2UR UR12, SR_CTAID.Y ;  /* 0x00000000000c79c3 */ /* 0x000ea20000002600 */
[----:B------:R-:W-:Y:S01]  /*112f0*/  SHF.R.U32.HI R2, RZ, 0x2, R218 ;  /* 0x00000002ff027819 */ /* 0x000fe200000116da */
[----:B------:R-:W3:Y:S01]  /*11300*/  SHFL.BFLY PT, R8, R231, 0x2, 0x1f ;  /* 0x0c401f00e7087f89 */ /* 0x000ee200000e0000 */
[C---:B------:R-:W-:Y:S01]  /*11310*/  SHF.L.U32 R4, R218.reuse, 0x4, RZ ;  /* 0x00000004da047819 */ /* 0x040fe200000006ff */
[----:B------:R-:W2:Y:S01]  /*11320*/  LDCU.64 UR4, c[0x0][0x430] ;  /* 0x00008600ff0477ac */ /* 0x000ea20008000a00 */
[----:B------:R-:W-:Y:S01]  /*11330*/  LOP3.LUT R2, R9, 0x7, R2, 0xf8, !PT ;  /* 0x0000000709027812 */ /* 0x000fe200078ef802 */
[----:B------:R-:W-:Y:S01]  /*11340*/  BSSY.RECONVERGENT B0, `(.L_x_3085) ;  /* 0x0000136000007945 */ /* 0x000fe20003800200 */
[----:B------:R-:W-:Y:S01]  /*11350*/  SHF.L.U32 R10, R218, 0x1, RZ ;  /* 0x00000001da0a7819 */ /* 0x000fe200000006ff */
[----:B------:R-:W4:Y:S01]  /*11360*/  S2UR UR11, SR_CTAID.Z ;  /* 0x00000000000b79c3 */ /* 0x000f220000002700 */
[----:B------:R-:W-:Y:S01]  /*11370*/  LOP3.LUT R9, R4, 0x1c0, RZ, 0xc0, !PT ;  /* 0x000001c004097812 */ /* 0x000fe200078ec0ff */
[----:B------:R-:W4:Y:S01]  /*11380*/  LDCU UR9, c[0x0][0x3e0] ;  /* 0x00007c00ff0977ac */ /* 0x000f220008000800 */
[----:B------:R-:W-:-:S02]  /*11390*/  LOP3.LUT R217, R217, 0x6, R10, 0xf8, !PT ;  /* 0x00000006d9d97812 */ /* 0x000fc400078ef80a */
[----:B------:R-:W-:Y:S01]  /*113a0*/  LOP3.LUT R10, R9, 0x38, R10, 0xf8, !PT ;  /* 0x00000038090a7812 */ /* 0x000fe200078ef80a */
[----:B------:R-:W5:Y:S01]  /*113b0*/  LDCU UR7, c[0x0][0x44c] ;  /* 0x00008980ff0777ac */ /* 0x000f620008000800 */
[C---:B------:R-:W-:Y:S01]  /*113c0*/  R2P PR, R218.reuse, 0x18 ;  /* 0x00000018da007804 */ /* 0x040fe20000000000 */
[----:B------:R-:W5:Y:S01]  /*113d0*/  S2UR UR8, SR_CTAID.X ;  /* 0x00000000000879c3 */ /* 0x000f620000002500 */
[----:B------:R-:W-:Y:S01]  /*113e0*/  LOP3.LUT P5, RZ, R218, 0x3, RZ, 0xc0, !PT ;  /* 0x00000003daff7812 */ /* 0x000fe200078ac0ff */
[----:B------:R-:W-:Y:S01]  /*113f0*/  UIADD3 UR10, UPT, UPT, -UR19, URZ, URZ ;  /* 0x000000ff130a7290 */ /* 0x000fe2000fffe1ff */
[----:B------:R-:W-:Y:S02]  /*11400*/  LOP3.LUT R10, R217, R10, RZ, 0xfc, !PT ;  /* 0x0000000ad90a7212 */ /* 0x000fe400078efcff */
[----:B------:R-:W-:Y:S01]  /*11410*/  LOP3.LUT R165, R4, 0x10, RZ, 0xc0, !PT ;  /* 0x0000001004a57812 */ /* 0x000fe200078ec0ff */
[----:B-1----:R-:W-:Y:S01]  /*11420*/  FADD.FTZ R7, R0, R235 ;  /* 0x000000eb00077221 */ /* 0x002fe20000010000 */
[----:B------:R-:W-:Y:S01]  /*11430*/  SHF.L.U32 R0, R218, 0x2, RZ ;  /* 0x00000002da007819 */ /* 0x000fe200000006ff */
[----:B--2---:R-:W-:Y:S01]  /*11440*/  UIMAD UR4, UR12, UR4, UR19 ;  /* 0x000000040c0472a4 */ /* 0x004fe2000f8e0213 */
[----:B------:R-:W-:Y:S01]  /*11450*/  SHF.R.U32.HI R218, RZ, 0x4, R218 ;  /* 0x00000004ffda7819 */ /* 0x000fe200000116da */
[----:B---3--:R-:W-:Y:S01]  /*11460*/  FADD.FTZ R8, R8, R231 ;  /* 0x000000e708087221 */ /* 0x008fe20000010000 */
[----:B------:R-:W1:Y:S01]  /*11470*/  SHFL.BFLY PT, R6, R7, 0x1, 0x1f ;  /* 0x0c201f0007067f89 */ /* 0x000e6200000e0000 */
[----:B------:R-:W-:-:S02]  /*11480*/  LEA R10, R10, UR6, 0x2 ;  /* 0x000000060a0a7c11 */ /* 0x000fc4000f8e10ff */
[C---:B------:R-:W-:Y:S01]  /*11490*/  IADD3 R12, PT, PT, R218.reuse, 0x10, RZ ;  /* 0x00000010da0c7810 */ /* 0x040fe20007ffe0ff */
[----:B------:R-:W2:Y:S01]  /*114a0*/  SHFL.BFLY PT, R5, R8, 0x1, 0x1f ;  /* 0x0c201f0008057f89 */ /* 0x000ea200000e0000 */
[----:B------:R-:W-:Y:S01]  /*114b0*/  IADD3 R13, PT, PT, R218, 0x8, RZ ;  /* 0x00000008da0d7810 */ /* 0x000fe20007ffe0ff */
[----:B----4-:R-:W-:Y:S01]  /*114c0*/  UIMAD UR10, UR9, UR10, UR11 ;  /* 0x0000000a090a72a4 */ /* 0x010fe2000f8e020b */
[----:B------:R-:W-:Y:S01]  /*114d0*/  BAR.SYNC.DEFER_BLOCKING 0x0 ;  /* 0x0000000000007b1d */ /* 0x000fe20000010000 */
[----:B------:R-:W-:Y:S02]  /*114e0*/  ISETP.GE.AND P1, PT, R12, UR16, PT ;  /* 0x000000100c007c0c */ /* 0x000fe4000bf26270 */
[----:B------:R-:W-:Y:S01]  /*114f0*/  UIMAD UR4, UR4, UR9, UR10 ;  /* 0x00000009040472a4 */ /* 0x000fe2000f8e020a */
[----:B------:R-:W-:Y:S02]  /*11500*/  IADD3 R12, PT, PT, R218, 0x18, RZ ;  /* 0x00000018da0c7810 */ /* 0x000fe40007ffe0ff */
[----:B------:R-:W-:Y:S01]  /*11510*/  ISETP.GE.AND P2, PT, R13, UR16, PT ;  /* 0x000000100d007c0c */ /* 0x000fe2000bf46270 */
[----:B-----5:R-:W-:-:S04]  /*11520*/  USHF.L.U32 UR8, UR8, 0x6, URZ ;  /* 0x0000000608087899 */ /* 0x020fc800080006ff */
[----:B------:R-:W-:-:S04]  /*11530*/  UIMAD UR8, UR4, UR5, UR8 ;  /* 0x00000005040872a4 */ /* 0x000fc8000f8e0208 */
[----:B------:R-:W-:Y:S01]  /*11540*/  UIMAD UR7, UR8, UR7, URZ ;  /* 0x00000007080772a4 */ /* 0x000fe2000f8e02ff */
[----:B-1----:R-:W-:Y:S01]  /*11550*/  FADD.FTZ R6, R7, R6 ;  /* 0x0000000607067221 */ /* 0x002fe20000010000 */
[----:B------:R-:W-:Y:S01]  /*11560*/  LOP3.LUT R7, R0, 0x1f8, RZ, 0xc0, !PT ;  /* 0x000001f800077812 */ /* 0x000fe200078ec0ff */
[----:B--2---:R-:W-:Y:S02]  /*11570*/  FADD.FTZ R5, R8, R5 ;  /* 0x0000000508057221 */ /* 0x004fe40000010000 */
[----:B------:R-:W1:Y:S01]  /*11580*/  MUFU.RCP R11, R6 ;  /* 0x00000006000b7308 */ /* 0x000e620000001000 */
[----:B------:R-:W-:Y:S02]  /*11590*/  MOV R8, 0x40 ;  /* 0x0000004000087802 */ /* 0x000fe40000000f00 */
[----:B------:R-:W-:Y:S02]  /*115a0*/  FSETP.NE.FTZ.AND P6, PT, R6, RZ, PT ;  /* 0x000000ff0600720b */ /* 0x000fe40003fd5000 */
[----:B------:R-:W-:-:S02]  /*115b0*/  SEL R8, R8, 0xffffffc0, !P3 ;  /* 0xffffffc008087807 */ /* 0x000fc40005800000 */
[----:B------:R-:W-:Y:S01]  /*115c0*/  FSETP.NE.FTZ.AND P3, PT, R5, RZ, PT ;  /* 0x000000ff0500720b */ /* 0x000fe20003f75000 */
[----:B------:R-:W2:Y:S01]  /*115d0*/  MUFU.RCP R9, R5 ;  /* 0x0000000500097308 */ /* 0x000ea20000001000 */
[----:B------:R-:W-:Y:S02]  /*115e0*/  LOP3.LUT R220, R7, 0x38, R220, 0x78, !PT ;  /* 0x0000003807dc7812 */ /* 0x000fe400078e78dc */
[----:B------:R-:W-:Y:S02]  /*115f0*/  MOV R7, 0x20 ;  /* 0x0000002000077802 */ /* 0x000fe40000000f00 */
[----:B------:R-:W-:Y:S02]  /*11600*/  LEA R165, R220, R165, 0x2 ;  /* 0x000000a5dca57211 */ /* 0x000fe400078e10ff */
[----:B------:R-:W-:Y:S01]  /*11610*/  SEL R7, R7, 0xffffffe0, !P0 ;  /* 0xffffffe007077807 */ /* 0x000fe20004000000 */
[----:B------:R-:W3:Y:S01]  /*11620*/  @P6 LDC R15, c[0x0][0x458] ;  /* 0x00011600ff0f6b82 */ /* 0x000ee20000000800 */
[----:B-1----:R-:W-:Y:S01]  /*11630*/  FSEL R11, R11, 1, P6 ;  /* 0x3f8000000b0b7808 */ /* 0x002fe20003000000 */
[----:B------:R-:W1:Y:S01]  /*11640*/  @P6 MUFU.LG2 R6, R6 ;  /* 0x0000000600066308 */ /* 0x000e620000000c00 */
[----:B------:R-:W-:-:S02]  /*11650*/  ISETP.GE.AND P0, PT, R12, UR16, PT ;  /* 0x000000100c007c0c */ /* 0x000fc4000bf06270 */
[C---:B------:R-:W-:Y:S01]  /*11660*/  IADD3 R12, PT, PT, R10.reuse, R8, RZ ;  /* 0x000000080a0c7210 */ /* 0x040fe20007ffe0ff */
        /* <DEDUP_REMOVED lines=65> */
[C---:B------:R-:W-:Y:S01]  /*11a80*/  IADD3 R11, PT, PT, R10.reuse, 0x80, RZ ;  /* 0x000000800a0b7810 */ /* 0x040fe20007ffe0ff */
        /* <DEDUP_REMOVED lines=67> */
[C---:B------:R-:W-:Y:S01]  /*11ec0*/  IADD3 R13, PT, PT, R7.reuse, R12, RZ ;  /* 0x0000000c070d7210 */ /* 0x040fe20007ffe0ff */
[----:B------:R-:W2:Y:S01]  /*11ed0*/  @P3 LDC R16, c[0x0][0x458] ;  /* 0x00011600ff103b82 */ /* 0x000ea20000000800 */
[-C--:B------:R-:W-:Y:S01]  /*11ee0*/  IADD3 R8, PT, PT, R8, R11.reuse, RZ ;  /* 0x0000000b08087210 */ /* 0x080fe20007ffe0ff */
[----:B------:R-:W-:Y:S01]  /*11ef0*/  STS.64 [R10+0x800], R162 ;  /* 0x000800a20a007388 */ /* 0x000fe20000000a00 */
[C---:B------:R-:W-:Y:S01]  /*11f00*/  IADD3 R14, PT, PT, R7.reuse, R11, RZ ;  /* 0x0000000b070e7210 */ /* 0x040fe20007ffe0ff */
[----:B------:R-:W4:Y:S01]  /*11f10*/  @P3 MUFU.LG2 R5, R5 ;  /* 0x0000000500053308 */ /* 0x000f220000000c00 */
[----:B------:R-:W-:Y:S01]  /*11f20*/  IADD3 R7, PT, PT, R7, R8, RZ ;  /* 0x0000000807077210 */ /* 0x000fe20007ffe0ff */
        /* <DEDUP_REMOVED lines=53> */
[----:B------:R-:W-:Y:S04]  /*12280*/  STS.64 [R13+0xc800], R138 ;  /* 0x00c8008a0d007388 */ /* 0x000fe80000000a00 */
[----:B------:R-:W-:Y:S04]  /*12290*/  STS.64 [R11+0xc000], R140 ;  /* 0x00c0008c0b007388 */ /* 0x000fe80000000a00 */
[----:B------:R2:W-:Y:S01]  /*122a0*/  STS.64 [R11+0xc800], R142 ;  /* 0x00c8008e0b007388 */ /* 0x0005e20000000a00 */
[----:B-1----:R-:W-:-:S03]  /*122b0*/  @P6 FMUL.FTZ R9, R6, 0.69314718246459960938 ;  /* 0x3f31721806096820 */ /* 0x002fc60000410000 */
[----:B------:R1:W-:Y:S01]  /*122c0*/  STS.64 [R14+0xc000], R152 ;  /* 0x00c000980e007388 */ /* 0x0003e20000000a00 */
[----:B-----5:R-:W-:-:S03]  /*122d0*/  MOV R133, 0xff800000 ;  /* 0xff80000000857802 */ /* 0x020fc60000000f00 */
[----:B------:R1:W-:Y:S01]  /*122e0*/  STS.64 [R14+0xc800], R154 ;  /* 0x00c8009a0e007388 */ /* 0x0003e20000000a00 */
[----:B---3--:R-:W-:-:S03]  /*122f0*/  MOV R134, 0xff800000 ;  /* 0xff80000000867802 */ /* 0x008fc60000000f00 */
[----:B------:R1:W-:Y:S01]  /*12300*/  STS.64 [R8+0xc000], R144 ;  /* 0x00c0009008007388 */ /* 0x0003e20000000a00 */
[----:B------:R-:W-:Y:S01]  /*12310*/  @P6 FFMA.FTZ R134, R164, R15, R9 ;  /* 0x0000000fa4866223 */ /* 0x000fe20000010009 */
[----:B------:R-:W-:Y:S02]  /*12320*/  IADD3 R135, PT, PT, R218, 0x20, RZ ;  /* 0x00000020da877810 */ /* 0x000fe40007ffe0ff */
[----:B------:R1:W-:Y:S01]  /*12330*/  STS.64 [R8+0xc800], R146 ;  /* 0x00c8009208007388 */ /* 0x0003e20000000a00 */
[----:B----4-:R-:W-:-:S03]  /*12340*/  MOV R137, UR7 ;  /* 0x0000000700897c02 */ /* 0x010fc60008000f00 */
[----:B------:R1:W-:Y:S04]  /*12350*/  STS.64 [R7+0xc000], R148 ;  /* 0x00c0009407007388 */ /* 0x0003e80000000a00 */
[----:B------:R1:W-:Y:S01]  /*12360*/  STS.64 [R7+0xc800], R150 ;  /* 0x00c8009607007388 */ /* 0x0003e20000000a00 */
[----:B--2---:R-:W-:Y:S01]  /*12370*/  LOP3.LUT R11, R4, 0x3f00, RZ, 0xc0, !PT ;  /* 0x00003f00040b7812 */ /* 0x004fe200078ec0ff */
[----:B------:R-:W-:Y:S01]  /*12380*/  BAR.SYNC.DEFER_BLOCKING 0x0 ;  /* 0x0000000000007b1d */ /* 0x000fe20000010000 */
[----:B------:R-:W-:Y:S02]  /*12390*/  @P3 FMUL.FTZ R4, R5, 0.69314718246459960938 ;  /* 0x3f31721805043820 */ /* 0x000fe40000410000 */
[----:B------:R-:W-:Y:S02]  /*123a0*/  LOP3.LUT R11, R11, 0x3c, R0, 0xf8, !PT ;  /* 0x0000003c0b0b7812 */ /* 0x000fe400078ef800 */
[----:B------:R-:W-:Y:S01]  /*123b0*/  @P3 FFMA.FTZ R133, R3, R16, R4 ;  /* 0x0000001003853223 */ /* 0x000fe20000010004 */
[----:B------:R-:W-:-:S02]  /*123c0*/  IADD3 R3, PT, PT, R218, 0x28, RZ ;  /* 0x00000028da037810 */ /* 0x000fc40007ffe0ff */
[----:B------:R-:W-:Y:S01]  /*123d0*/  IADD3 R132, P3, PT, R11, UR7, RZ ;  /* 0x000000070b847c10 */ /* 0x000fe2000ff7e0ff */
        /* <DEDUP_REMOVED lines=44> */
.L_x_3086:
[----:B------:R-:W-:Y:S05]  /*126a0*/  BSYNC.RECONVERGENT B0 ;  /* 0x0000000000007941 */ /* 0x000fea0003800200 */
.L_x_3085:
        /* <DEDUP_REMOVED lines=25> */
.L_x_3088:
[----:B------:R-:W-:Y:S05]  /*12840*/  BSYNC.RECONVERGENT B0 ;  /* 0x0000000000007941 */ /* 0x000fea0003800200 */
.L_x_3087:
        /* <DEDUP_REMOVED lines=26> */
.L_x_3090:
[----:B------:R-:W-:Y:S05]  /*129f0*/  BSYNC.RECONVERGENT B0 ;  /* 0x0000000000007941 */ /* 0x000fea0003800200 */
.L_x_3089:
        /* <DEDUP_REMOVED lines=24> */
.L_x_3092:
[----:B------:R-:W-:Y:S05]  /*12b80*/  BSYNC.RECONVERGENT B0 ;  /* 0x0000000000007941 */ /* 0x000fea0003800200 */
.L_x_3091:
        /* <DEDUP_REMOVED lines=23> */
.L_x_3094:
[----:B------:R-:W-:Y:S05]  /*12d00*/  BSYNC.RECONVERGENT B0 ;  /* 0x0000000000007941 */ /* 0x000fea0003800200 */
.L_x_3093:
        /* <DEDUP_REMOVED lines=24> */
.L_x_3096:
[----:B------:R-:W-:Y:S05]  /*12e90*/  BSYNC.RECONVERGENT B0 ;  /* 0x0000000000007941 */ /* 0x000fea0003800200 */
.L_x_3095:
        /* <DEDUP_REMOVED lines=24> */
.L_x_3098:
[----:B------:R-:W-:Y:S05]  /*13020*/  BSYNC.RECONVERGENT B0 ;  /* 0x0000000000007941 */ /* 0x000fea0003800200 */
.L_x_3097:
        /* <DEDUP_REMOVED lines=24> */
.L_x_3100:
[----:B------:R-:W-:Y:S05]  /*131b0*/  BSYNC.RECONVERGENT B0 ;  /* 0x0000000000007941 */ /* 0x000fea0003800200 */
.L_x_3099:
        /* <DEDUP_REMOVED lines=24> */
.L_x_3101:
        /* <DEDUP_REMOVED lines=12> */
.L_x_4078:


//--------------------- .text._ZN5flash24flash_fwd_splitkv_kernelI23Flash_fwd_kernel_traitsILi256ELi64ELi64ELi4ELb0ELb0EN7cutlass10bfloat16_tE19Flash_kernel_traitsILi256ELi64ELi64ELi4ES3_EELb1ELb0ELb1ELb0ELb0ELb1ELb1ELb0EEEvNS_16Flash_fwd_paramsE --------------------------
	.section	.text._ZN5flash24flash_fwd_splitkv_kernelI23Flash_fwd_kernel_traitsILi256ELi64ELi64ELi4ELb0ELb0EN7cutlass10bfloat16_tE19Flash_kernel_traitsILi256ELi64ELi64ELi4ES3_EELb1ELb0ELb1ELb0ELb0ELb1ELb1ELb0EEEvNS_16Flash_fwd_paramsE,"ax",@progbits
	.align	128
        .global         _ZN5flash24flash_fwd_splitkv_kernelI23Flash_fwd_kernel_traitsILi256ELi64ELi64ELi4ELb0ELb0EN7cutlass10bfloat16_tE19Flash_kernel_traitsILi256ELi64ELi64ELi4ES3_EELb1ELb0ELb1ELb0ELb0ELb1ELb1ELb0EEEvNS_16Flash_fwd_paramsE
        .type           _ZN5flash24flash_fwd_splitkv_kernelI23Flash_fwd_kernel_traitsILi256ELi64ELi64ELi4ELb0ELb0EN7cutlass10bfloat16_tE19Flash_kernel_traitsILi256ELi64ELi64ELi4ES3_EELb1ELb0ELb1ELb0ELb0ELb1ELb1ELb0EEEvNS_16Flash_fwd_paramsE,@function
        .size           _ZN5flash24flash_fwd_splitkv_kernelI23Flash_fwd_kernel_traitsILi256ELi64ELi64ELi4ELb0ELb0EN7cutlass10bfloat16_tE19Flash_kernel_traitsILi256ELi64ELi64ELi4ES3_EELb1ELb0ELb1ELb0ELb0ELb1ELb1ELb0EEEvNS_16Flash_fwd_paramsE,(.L_x_4079 - _ZN5flash24flash_fwd_splitkv_kernelI23Flash_fwd_kernel_traitsILi256ELi64ELi64ELi4ELb0ELb0EN7cutlass10bfloat16_tE19Flash_kernel_traitsILi256ELi64ELi64ELi4ES3_EELb1ELb0ELb1ELb0ELb0ELb1ELb1ELb0EEEvNS_16Flash_fwd_paramsE)
        .other          _ZN5flash24flash_fwd_splitkv_kernelI23Flash_fwd_kernel_traitsILi256ELi64ELi64ELi4ELb0ELb0EN7cutlass10bfloat16_tE19Flash_kernel_traitsILi256ELi64ELi64ELi4ES3_EELb1ELb0ELb1ELb0ELb0ELb1ELb1ELb0EEEvNS_16Flash_fwd_paramsE,@"STO_CUDA_ENTRY STV_DEFAULT"
_ZN5flash24flash_fwd_splitkv_kernelI23Flash_fwd_kernel_traitsILi256ELi64ELi64ELi4ELb0ELb0EN7cutlass10bfloat16_tE19Flash_kernel_traitsILi256ELi64ELi64ELi4ES3_EELb1ELb0ELb1ELb0ELb0ELb1ELb1ELb0EEEvNS_16Flash_fwd_paramsE:
.text._ZN5flash24flash_fwd_splitkv_kernelI23Flash_fwd_kernel_traitsILi256ELi64ELi64ELi4ELb0ELb0EN7cutlass10bfloat16_tE19Flash_kernel_traitsILi256ELi64ELi64ELi4ES3_EELb1ELb0ELb1ELb0ELb0ELb1ELb1ELb0EEEvNS_16Flash_fwd_paramsE:
        /* <DEDUP_REMOVED lines=87> */
.L_x_3102:
        /* <DEDUP_REMOVED lines=114> */
.L_x_3105:
[----:B------:R-:W-:Y:S05]  /*0c90*/  BSYNC.RECONVERGENT B0 ;  /* 0x0000000000007941 */ /* 0x000fea0003800200 */
.L_x_3104:
        /* <DEDUP_REMOVED lines=31> */
.L_x_3107:
[----:B------:R-:W-:Y:S05]  /*0e90*/  BSYNC.RECONVERGENT B0 ;  /* 0x0000000000007941 */ /* 0x000fea0003800200 */
.L_x_3106:
        /* <DEDUP_REMOVED lines=24> */
.L_x_3109:
[----:B------:R-:W-:Y:S05]  /*1020*/  BSYNC.RECONVERGENT B0 ;  /* 0x0000000000007941 */ /* 0x000fea0003800200 */
.L_x_3108:
        /* <DEDUP_REMOVED lines=24> */
.L_x_3111:
[----:B------:R-:W-:Y:S05]  /*11b0*/  BSYNC.RECONVERGENT B0 ;  /* 0x0000000000007941 */ /* 0x000fea0003800200 */
.L_x_3110:
        /* <DEDUP_REMOVED lines=24> */
.L_x_3113:
[----:B------:R-:W-:Y:S05]  /*1340*/  BSYNC.RECONVERGENT B0 ;  /* 0x0000000000007941 */ /* 0x000fea0003800200 */
.L_x_3112:
        /* <DEDUP_REMOVED lines=24> */
.L_x_3115:
[----:B------:R-:W-:Y:S05]  /*14d0*/  BSYNC.RECONVERGENT B0 ;  /* 0x0000000000007941 */ /* 0x000fea0003800200 */
.L_x_3114:
        /* <DEDUP_REMOVED lines=23> */
.L_x_3117:
[----:B------:R-:W-:Y:S05]  /*1650*/  BSYNC.RECONVERGENT B0 ;  /* 0x0000000000007941 */ /* 0x000fea0003800200 */
.L_x_3116:
        /* <DEDUP_REMOVED lines=23> */
.L_x_3119:
[----:B------:R-:W-:Y:S05]  /*17d0*/  BSYNC.RECONVERGENT B0 ;  /* 0x0000000000007941 */ /* 0x000fea0003800200 */
.L_x_3118:
        /* <DEDUP_REMOVED lines=33> */
.L_x_3103:
        /* <DEDUP_REMOVED lines=14> */
.L_x_3120:
        /* <DEDUP_REMOVED lines=100> */
.L_x_3121:
        /* <DEDUP_REMOVED lines=15> */
.L_x_3123:
[----:B------:R-:W1:Y:S01]  /*2200*/  LDCU.64 UR10, c[0x0][0x3b8] ;  /* 0x00007700ff0a77ac */ /* 0x000e620008000a00 */
[----:B------:R-:W-:-:S04]  /*2210*/  UIADD3 UR15, UPT, UPT, UR7, UR16, URZ ;  /* 0x00000010070f7290 */ /* 0x000fc8000fffe0ff */
[----:B-1----:R-:W-:Y:S02]  /*2220*/  UIMAD.WIDE.U32 UR4, UR15, UR10, URZ ;  /* 0x0000000a0f0472a5 */ /* 0x002fe4000f8e00ff */
[----:B------:R-:W-:-:S04]  /*2230*/  UIMAD UR15, UR15, UR11, URZ ;  /* 0x0000000b0f0f72a4 */ /* 0x000fc8000f8e02ff */
[----:B------:R-:W-:Y:S01]  /*2240*/  UIADD3 UR15, UPT, UPT, UR5, UR15, URZ ;  /* 0x0000000f050f7290 */ /* 0x000fe2000fffe0ff */
[----:B------:R-:W-:-:S11]  /*2250*/  UMOV UR14, UR4 ;  /* 0x00000004000e7c82 */ /* 0x000fd60008000000 */
.L_x_3124:
        /* <DEDUP_REMOVED lines=15> */
.L_x_3125:
[----:B------:R-:W1:Y:S01]  /*2350*/  LDCU.64 UR8, c[0x0][0x3c0] ;  /* 0x00007800ff0877ac */ /* 0x000e620008000a00 */
[----:B------:R-:W-:-:S04]  /*2360*/  UIADD3 UR7, UPT, UPT, UR7, UR16, URZ ;  /* 0x0000001007077290 */ /* 0x000fc8000fffe0ff */
[----:B-1----:R-:W-:Y:S02]  /*2370*/  UIMAD.WIDE.U32 UR16, UR7, UR8, URZ ;  /* 0x00000008071072a5 */ /* 0x002fe4000f8e00ff */
[----:B------:R-:W-:-:S04]  /*2380*/  UIMAD UR5, UR7, UR9, URZ ;  /* 0x00000009070572a4 */ /* 0x000fc8000f8e02ff */
[----:B------:R-:W-:-:S12]  /*2390*/  UIADD3 UR5, UPT, UPT, UR17, UR5, URZ ;  /* 0x0000000511057290 */ /* 0x000fd8000fffe0ff */
.L_x_3126:
        /* <DEDUP_REMOVED lines=56> */
.L_x_3122:
        /* <DEDUP_REMOVED lines=18> */
[----:B------:R-:W-:Y:S01]  /*2840*/  IMAD.WIDE.U32 R6, R16, UR10, R6 ;  /* 0x0000000a10067c25 */ /* 0x000fe2000f8e0006 */
[----:B------:R-:W-:Y:S02]  /*2850*/  LOP3.LUT R167, R167, 0x1e00, R0, 0xf8, !PT ;  /* 0x00001e00a7a77812 */ /* 0x000fe400078ef800 */
[----:B------:R-:W-:Y:S01]  /*2860*/  LOP3.LUT R179, R182, 0x80, RZ, 0xfc, !PT ;  /* 0x00000080b6b37812 */ /* 0x000fe200078efcff */
[----:B------:R-:W-:Y:S01]  /*2870*/  IMAD R227, R16, UR11, R7 ;  /* 0x0000000b10e37c24 */ /* 0x000fe2000f8e0207 */
[----:B-1----:R-:W-:Y:S01]  /*2880*/  LEA R226, P1, R6, UR14, 0x1 ;  /* 0x0000000e06e27c11 */ /* 0x002fe2000f8208ff */
        /* <DEDUP_REMOVED lines=15> */
[----:B------:R-:W-:Y:S01]  /*2980*/  VIADD R5, R16, 0x20 ;  /* 0x0000002010057836 */ /* 0x000fe20000000000 */
        /* <DEDUP_REMOVED lines=53> */
.L_x_3128:
[----:B------:R-:W-:Y:S05]  /*2ce0*/  BSYNC.RECONVERGENT B0 ;  /* 0x0000000000007941 */ /* 0x000fea0003800200 */
.L_x_3127:
        /* <DEDUP_REMOVED lines=41> */
.L_x_3130:
[----:B------:R-:W-:Y:S05]  /*2f80*/  BSYNC.RECONVERGENT B0 ;  /* 0x0000000000007941 */ /* 0x000fea0003800200 */
.L_x_3129:
        /* <DEDUP_REMOVED lines=41> */
.L_x_3132:
[----:B------:R-:W-:Y:S05]  /*3220*/  BSYNC.RECONVERGENT B0 ;  /* 0x0000000000007941 */ /* 0x000fea0003800200 */
.L_x_3131:
        /* <DEDUP_REMOVED lines=41> */
.L_x_3134:
[----:B------:R-:W-:Y:S05]  /*34c0*/  BSYNC.RECONVERGENT B0 ;  /* 0x0000000000007941 */ /* 0x000fea0003800200 */
.L_x_3133:
        /* <DEDUP_REMOVED lines=8> */
[--C-:B------:R-:W-:Y:S02]  /*3550*/  @!P2 IMAD.MOV.U32 R9, RZ, RZ, R227.reuse ;  /* 0x000000ffff09a224 */ /* 0x100fe400078e00e3 */
[----:B----4-:R-:W-:Y:S01]  /*3560*/  @!P1 IMAD.MOV.U32 R2, RZ, RZ, R226 ;  /* 0x000000ffff029224 */ /* 0x010fe200078e00e2 */
        /* <DEDUP_REMOVED lines=21> */
.L_x_3136:
[----:B------:R-:W-:Y:S05]  /*36c0*/  BSYNC.RECONVERGENT B0 ;  /* 0x0000000000007941 */ /* 0x000fea0003800200 */
.L_x_3135:
[----:B------:R-:W-:Y:S04]  /*36d0*/  BSSY.RECONVERGENT B0, `(.L_x_3137) ;  /* 0x000001f000007945 */ /* 0x000fe80003800200 */
[----:B------:R-:W-:Y:S05]  /*36e0*/  @P5 BRA `(.L_x_3138) ;  /* 0x0000000000745947 */ /* 0x000fea0003800000 */
[----:B------:R-:W5:Y:S01]  /*36f0*/  LDCU UR4, c[0x0][0x440] ;  /* 0x00008800ff0477ac */ /* 0x000f620008000800 */
[----:B----4-:R-:W-:Y:S02]  /*3700*/  IMAD.U32 R3, RZ, RZ, UR31 ;  /* 0x0000001fff037e24 */ /* 0x010fe4000f8e00ff */
        /* <DEDUP_REMOVED lines=27> */
.L_x_3138:
[----:B------:R-:W-:Y:S05]  /*38c0*/  BSYNC.RECONVERGENT B0 ;  /* 0x0000000000007941 */ /* 0x000fea0003800200 */
.L_x_3137:
[----:B------:R-:W-:Y:S01]  /*38d0*/  BSSY.RECONVERGENT B0, `(.L_x_3139) ;  /* 0x0000021000007945 */ /* 0x000fe20003800200 */
[----:B------:R-:W-:-:S03]  /*38e0*/  ISETP.GE.AND P0, PT, R4, UR7, PT ;  /* 0x0000000704007c0c */ /* 0x000fc6000bf06270 */
[----:B------:R-:W-:Y:S10]  /*38f0*/  @P4 BRA `(.L_x_3140) ;  /* 0x0000000000784947 */ /* 0x000ff40003800000 */
[----:B------:R-:W5:Y:S01]  /*3900*/  LDCU UR4, c[0x0][0x440] ;  /* 0x00008800ff0477ac */ /* 0x000f620008000800 */
[----:B------:R-:W-:Y:S02]  /*3910*/  IMAD.U32 R7, RZ, RZ, UR10 ;  /* 0x0000000aff077e24 */ /* 0x000fe4000f8e00ff */
        /* <DEDUP_REMOVED lines=28> */
.L_x_3140:
[----:B------:R-:W-:Y:S05]  /*3ae0*/  BSYNC.RECONVERGENT B0 ;  /* 0x0000000000007941 */ /* 0x000fea0003800200 */
.L_x_3139:
[----:B------:R-:W-:Y:S04]  /*3af0*/  BSSY.RECONVERGENT B0, `(.L_x_3141) ;  /* 0x000001f000007945 */ /* 0x000fe80003800200 */
[----:B------:R-:W-:Y:S05]  /*3b00*/  @P0 BRA `(.L_x_3142) ;  /* 0x0000000000740947 */ /* 0x000fea0003800000 */
[----:B------:R-:W5:Y:S01]  /*3b10*/  LDCU UR4, c[0x0][0x440] ;  /* 0x00008800ff0477ac */ /* 0x000f620008000800 */
[----:B----4-:R-:W-:Y:S01]  /*3b20*/  IMAD.U32 R2, RZ, RZ, UR10 ;  /* 0x0000000aff027e24 */ /* 0x010fe2000f8e00ff */
        /* <DEDUP_REMOVED lines=27> */
.L_x_3142:
[----:B------:R-:W-:Y:S05]  /*3ce0*/  BSYNC.RECONVERGENT B0 ;  /* 0x0000000000007941 */ /* 0x000fea0003800200 */
.L_x_3141:
[----:B------:R-:W5:Y:S01]  /*3cf0*/  LDCU.64 UR14, c[0x0][0x540] ;  /* 0x0000a800ff0e77ac */ /* 0x000f620008000a00 */
[----:B------:R-:W0:Y:S01]  /*3d00*/  LDGDEPBAR ;  /* 0x00000000000079af */ /* 0x000e220000000000 */
[----:B------:R-:W1:Y:S01]  /*3d10*/  LDCU.64 UR4, c[0x0][0x538] ;  /* 0x0000a700ff0477ac */ /* 0x000e620008000a00 */
[----:B-----5:R-:W-:-:S04]  /*3d20*/  UIMAD.WIDE.U32 UR28, UR19, UR14, UR28 ;  /* 0x0000000e131c72a5 */ /* 0x020fc8000f8e001c */
[----:B------:R-:W-:Y:S02]  /*3d30*/  UIMAD UR15, UR19, UR15, UR29 ;  /* 0x0000000f130f72a4 */ /* 0x000fe4000f8e021d */
[----:B-1----:R-:W-:Y:S01]  /*3d40*/  ULEA UR4, UP0, UR28, UR4, 0x2 ;  /* 0x000000041c047291 */ /* 0x002fe2000f8010ff */
[--C-:B------:R-:W-:Y:S01]  /*3d50*/  SHF.R.U32.HI R220, RZ, 0x1, R218.reuse ;  /* 0x00000001ffdc7819 */ /* 0x100fe200000116da */
[----:B----4-:R-:W-:Y:S01]  /*3d60*/  IMAD.U32 R2, RZ, RZ, UR25 ;  /* 0x00000019ff027e24 */ /* 0x010fe2000f8e00ff */
[----:B------:R-:W-:Y:S01]  /*3d70*/  SHF.R.U32.HI R7, RZ, 0x2, R218 ;  /* 0x00000002ff077819 */ /* 0x000fe200000116da */
[----:B------:R-:W-:Y:S01]  /*3d80*/  ULEA.HI.X UR5, UR28, UR5, UR15, 0x2, UP0 ;  /* 0x000000051c057291 */ /* 0x000fe200080f140f */
[----:B------:R-:W-:Y:S01]  /*3d90*/  IMAD.SHL.U32 R176, R218, 0x40, RZ ;  /* 0x00000040dab07824 */ /* 0x000fe200078e00ff */
[----:B------:R-:W-:-:S04]  /*3da0*/  DEPBAR.LE SB0, 0x0 ;  /* 0x000080000000791a */ /* 0x000fc80000000000 */
[----:B------:R-:W-:Y:S01]  /*3db0*/  IMAD.U32 R10, RZ, RZ, UR4 ;  /* 0x00000004ff0a7e24 */ /* 0x000fe2000f8e00ff */
[----:B------:R-:W1:Y:S01]  /*3dc0*/  LDCU UR4, c[0x0][0x458] ;  /* 0x00008b00ff0477ac */ /* 0x000e620008000800 */
[----:B------:R-:W-:-:S05]  /*3dd0*/  IMAD.U32 R11, RZ, RZ, UR5 ;  /* 0x00000005ff0b7e24 */ /* 0x000fca000f8e00ff */
[----:B------:R-:W4:Y:S01]  /*3de0*/  LDG.E R8, desc[UR22][R10.64] ;  /* 0x000000160a087981 */ /* 0x000f22000c1e1900 */
[----:B------:R-:W-:Y:S01]  /*3df0*/  LOP3.LUT R9, R220, 0x1f0, RZ, 0xc0, !PT ;  /* 0x000001f0dc097812 */ /* 0x000fe200078ec0ff */
[C---:B------:R-:W-:Y:S01]  /*3e00*/  IMAD.SHL.U32 R217, R218.reuse, 0x20, RZ ;  /* 0x00000020dad97824 */ /* 0x040fe200078e00ff */
[----:B------:R-:W-:Y:S01]  /*3e10*/  LOP3.LUT R7, R7, 0x7, RZ, 0xc0, !PT ;  /* 0x0000000707077812 */ /* 0x000fe200078ec0ff */
[----:B------:R-:W-:Y:S01]  /*3e20*/  IMAD.SHL.U32 R202, R218, 0x2, RZ ;  /* 0x00000002daca7824 */ /* 0x000fe200078e00ff */
[----:B------:R-:W-:Y:S01]  /*3e30*/  IADD3 R2, PT, PT, R9, 0x1, R2 ;  /* 0x0000000109027810 */ /* 0x000fe20007ffe002 */
[----:B------:R-:W-:Y:S01]  /*3e40*/  BSSY.RECONVERGENT B0, `(.L_x_3143) ;  /* 0x0000032000007945 */ /* 0x000fe20003800200 */
[----:B------:R-:W-:Y:S02]  /*3e50*/  LOP3.LUT R9, R176, 0x1c0, RZ, 0xc0, !PT ;  /* 0x000001c0b0097812 */ /* 0x000fe400078ec0ff */
[----:B------:R-:W-:Y:S02]  /*3e60*/  IADD3 R2, PT, PT, R2, -UR26, R7 ;  /* 0x8000001a02027c10 */ /* 0x000fe4000fffe007 */
[----:B------:R-:W-:Y:S01]  /*3e70*/  LOP3.LUT R0, R9, 0x38, R0, 0xf8, !PT ;  /* 0x0000003809007812 */ /* 0x000fe200078ef800 */
[----:B-1----:R-:W4:Y:S01]  /*3e80*/  MUFU.RCP R3, UR4 ;  /* 0x0000000400037d08 */ /* 0x002f220008001000 */
[----:B------:R-:W-:-:S02]  /*3e90*/  LOP3.LUT R217, R217, 0x7c00, RZ, 0xc0, !PT ;  /* 0x00007c00d9d97812 */ /* 0x000fc400078ec0ff */
[----:B------:R-:W-:Y:S02]  /*3ea0*/  LOP3.LUT R77, R220, 0x8, RZ, 0xc0, !PT ;  /* 0x00000008dc4d7812 */ /* 0x000fe400078ec0ff */
[----:B------:R-:W-:Y:S02]  /*3eb0*/  LOP3.LUT R202, R202, 0x6, RZ, 0xc0, !PT ;  /* 0x00000006caca7812 */ /* 0x000fe400078ec0ff */
[----:B------:R-:W-:Y:S01]  /*3ec0*/  LOP3.LUT R77, R0, R77, RZ, 0x3c, !PT ;  /* 0x0000004d004d7212 */ /* 0x000fe200078e3cff */
[----:B------:R-:W-:Y:S01]  /*3ed0*/  BAR.SYNC.DEFER_BLOCKING 0x0 ;  /* 0x0000000000007b1d */ /* 0x000fe20000010000 */
[----:B----4-:R-:W-:-:S05]  /*3ee0*/  FMUL.FTZ R3, R8, R3 ;  /* 0x0000000308037220 */ /* 0x010fca0000410000 */
[----:B------:R-:W-:Y:S01]  /*3ef0*/  R2UR UR5, R3 ;  /* 0x00000000030572ca */ /* 0x000fe200000e0000 */
[----:B------:R-:W-:-:S05]  /*3f00*/  IMAD.U32 R3, RZ, RZ, UR24 ;  /* 0x00000018ff037e24 */ /* 0x000fca000f8e00ff */
[----:B------:R-:W-:Y:S02]  /*3f10*/  IADD3 R3, PT, PT, R2, UR21, R3 ;  /* 0x0000001502037c10 */ /* 0x000fe4000fffe003 */
[----:B------:R-:W-:Y:S01]  /*3f20*/  LOP3.LUT R2, R217, 0x200, R176, 0xf8, !PT ;  /* 0x00000200d9027812 */ /* 0x000fe200078ef8b0 */
[----:B------:R-:W-:Y:S06]  /*3f30*/  @P6 BRA `(.L_x_3144) ;  /* 0x0000000000786947 */ /* 0x000fec0003800000 */
        /* <DEDUP_REMOVED lines=30> */
.L_x_3144:
[----:B------:R4:W-:Y:S04]  /*4120*/  STS.128 [R167+0x10000], RZ ;  /* 0x010000ffa7007388 */ /* 0x0009e80000000c00 */
[----:B------:R4:W-:Y:S04]  /*4130*/  STS.128 [R167+0x12000], RZ ;  /* 0x012000ffa7007388 */ /* 0x0009e80000000c00 */
[----:B------:R4:W-:Y:S04]  /*4140*/  STS.128 [R167+0x14000], RZ ;  /* 0x014000ffa7007388 */ /* 0x0009e80000000c00 */
[----:B------:R4:W-:Y:S02]  /*4150*/  STS.128 [R167+0x16000], RZ ;  /* 0x016000ffa7007388 */ /* 0x0009e40000000c00 */
.L_x_3145:
[----:B------:R-:W-:Y:S05]  /*4160*/  BSYNC.RECONVERGENT B0 ;  /* 0x0000000000007941 */ /* 0x000fea0003800200 */
.L_x_3143:
[----:B------:R-:W-:Y:S01]  /*4170*/  ISETP.GE.AND P0, PT, R6, UR7, PT ;  /* 0x0000000706007c0c */ /* 0x000fe2000bf06270 */
[----:B------:R-:W-:Y:S01]  /*4180*/  IMAD.IADD R2, R77, 0x1, R2 ;  /* 0x000000014d027824 */ /* 0x000fe200078e0202 */
[----:B------:R-:W-:Y:S01]  /*4190*/  ISETP.GE.AND P5, PT, R4, UR7, PT ;  /* 0x0000000704007c0c */ /* 0x000fe2000bfa6270 */
[----:B------:R-:W-:Y:S01]  /*41a0*/  BSSY.RECONVERGENT B0, `(.L_x_3146) ;  /* 0x000002c000007945 */ /* 0x000fe20003800200 */
[----:B------:R-:W-:Y:S02]  /*41b0*/  SHF.R.U32.HI R4, RZ, 0x4, R218 ;  /* 0x00000004ff047819 */ /* 0x000fe400000116da */
[----:B------:R-:W-:Y:S02]  /*41c0*/  LOP3.LUT R177, R218, 0x8, RZ, 0xc0, !PT ;  /* 0x00000008dab17812 */ /* 0x000fe400078ec0ff */
[----:B------:R-:W-:Y:S01]  /*41d0*/  ISETP.GE.AND P6, PT, R5, UR7, PT ;  /* 0x0000000705007c0c */ /* 0x000fe2000bfc6270 */
[----:B------:R-:W-:Y:S01]  /*41e0*/  IMAD.SHL.U32 R4, R4, 0x400, RZ ;  /* 0x0000040004047824 */ /* 0x000fe200078e00ff */
        /* <DEDUP_REMOVED lines=39> */
.L_x_3147:
[----:B------:R-:W-:Y:S05]  /*4460*/  BSYNC.RECONVERGENT B0 ;  /* 0x0000000000007941 */ /* 0x000fea0003800200 */
.L_x_3146:
        /* <DEDUP_REMOVED lines=37> */
.L_x_3149:
[----:B------:R-:W-:Y:S05]  /*46c0*/  BSYNC.RECONVERGENT B0 ;  /* 0x0000000000007941 */ /* 0x000fea0003800200 */
.L_x_3148:
        /* <DEDUP_REMOVED lines=35> */
.L_x_3151:
[----:B------:R-:W-:Y:S05]  /*4900*/  BSYNC.RECONVERGENT B0 ;  /* 0x0000000000007941 */ /* 0x000fea0003800200 */
.L_x_3150:
[----:B------:R-:W-:Y:S01]  /*4910*/  LDSM.16.M88.4 R24, [R85] ;  /* 0x000000005518783b */ /* 0x000fe20000000200 */
[----:B------:R-:W-:Y:S01]  /*4920*/  IMAD.MOV.U32 R76, RZ, RZ, 0x20 ;  /* 0x00000020ff4c7424 */ /* 0x000fe200078e00ff */
[----:B------:R-:W-:Y:S01]  /*4930*/  LOP3.LUT P6, RZ, R218, 0x2, RZ, 0xc0, !PT ;  /* 0x00000002daff7812 */ /* 0x000fe200078cc0ff */
[----:B------:R-:W-:Y:S01]  /*4940*/  VIADD R79, R83, UR6 ;  /* 0x00000006534f7c36 */ /* 0x000fe20008000000 */
[----:B------:R-:W5:Y:S01]  /*4950*/  LDSM.16.M88.4 R48, [R83+UR6+0x8000] ;  /* 0x008000065330783b */ /* 0x000f620008000200 */
[----:B------:R-:W-:Y:S01]  /*4960*/  IMAD.MOV.U32 R180, RZ, RZ, 0x40 ;  /* 0x00000040ffb47424 */ /* 0x000fe200078e00ff */
[----:B------:R-:W-:Y:S01]  /*4970*/  SEL R76, R76, 0xffffffe0, !P6 ;  /* 0xffffffe04c4c7807 */ /* 0x000fe20007000000 */
[----:B------:R-:W4:Y:S01]  /*4980*/  LDCU UR4, c[0x0][0x50c] ;  /* 0x0000a180ff0477ac */ /* 0x000f220008000800 */
[----:B------:R-:W4:Y:S01]  /*4990*/  LDSM.16.M88.4 R40, [R83+UR6+0x8800] ;  /* 0x008800065328783b */ /* 0x000f220008000200 */
[----:B------:R-:W-:Y:S02]  /*49a0*/  LOP3.LUT P0, RZ, R218, 0x4, RZ, 0xc0, !PT ;  /* 0x00000004daff7812 */ /* 0x000fe4000780c0ff */
[--C-:B------:R-:W-:Y:S01]  /*49b0*/  IMAD.IADD R82, R85, 0x1, R76.reuse ;  /* 0x0000000155527824 */ /* 0x100fe200078e024c */
[----:B------:R-:W4:Y:S01]  /*49c0*/  LDSM.16.M88.4 R32, [R83+UR6+0x9000] ;  /* 0x009000065320783b */ /* 0x000f220008000200 */
[----:B------:R-:W-:Y:S01]  /*49d0*/  IMAD.IADD R78, R79, 0x1, R76 ;  /* 0x000000014f4e7824 */ /* 0x000fe200078e024c */
[----:B------:R-:W-:Y:S01]  /*49e0*/  SEL R180, R180, 0xffffffc0, !P0 ;  /* 0xffffffc0b4b47807 */ /* 0x000fe20004000000 */
[----:B------:R-:W-:Y:S01]  /*49f0*/  UISETP.GT.AND UP0, UPT, UR27, UR18, UPT ;  /* 0x000000121b00728c */ /* 0x000fe2000bf04270 */
[----:B-1----:R-:W1:Y:S01]  /*4a00*/  LDSM.16.M88.4 R8, [R83+UR6+0x9800] ;  /* 0x009800065308783b */ /* 0x002e620008000200 */
[----:B------:R-:W-:-:S02]  /*4a10*/  VIMNMX R165, PT, PT, R3, UR24, PT ;  /* 0x0000001803a57c48 */ /* 0x000fc4000bfe0100 */
[--C-:B------:R-:W-:Y:S01]  /*4a20*/  IMAD.IADD R81, R85, 0x1, R180.reuse ;  /* 0x0000000155517824 */ /* 0x100fe200078e02b4 */
[----:B------:R-:W-:Y:S01]  /*4a30*/  LDSM.16.M88.4 R4, [R82] ;  /* 0x000000005204783b */ /* 0x000fe20000000200 */
[----:B------:R-:W-:Y:S02]  /*4a40*/  IMAD.IADD R79, R79, 0x1, R180 ;  /* 0x000000014f4f7824 */ /* 0x000fe400078e02b4 */
[C---:B------:R-:W-:Y:S01]  /*4a50*/  IMAD.IADD R80, R76.reuse, 0x1, R81 ;  /* 0x000000014c507824 */ /* 0x040fe200078e0251 */
[----:B--23--:R-:W2:Y:S02]  /*4a60*/  LDSM.16.M88.4 R16, [R78+0x8800] ;  /* 0x008800004e10783b */ /* 0x00cea40000000200 */
[----:B------:R-:W-:Y:S02]  /*4a70*/  IADD3 R2, PT, PT, R76, R79, RZ ;  /* 0x0000004f4c027210 */ /* 0x000fe40007ffe0ff */
[----:B------:R-:W3:Y:S04]  /*4a80*/  LDSM.16.M88.4 R20, [R78+0x8000] ;  /* 0x008000004e14783b */ /* 0x000ee80000000200 */
[----:B------:R-:W3:Y:S04]  /*4a90*/  LDSM.16.M88.4 R12, [R78+0x9000] ;  /* 0x009000004e0c783b */ /* 0x000ee80000000200 */
[----:B------:R-:W-:Y:S04]  /*4aa0*/  LDSM.16.M88.4 R72, [R81] ;  /* 0x000000005148783b */ /* 0x000fe80000000200 */
[----:B------:R-:W-:Y:S01]  /*4ab0*/  LDSM.16.M88.4 R64, [R79+0x8800] ;  /* 0x008800004f40783b */ /* 0x000fe20000000200 */
[C---:B-----5:R-:W-:Y:S03]  /*4ac0*/  HMMA.16816.F32.BF16 R52, R24.reuse, R48, RZ ;  /* 0x000000301834723c */ /* 0x060fe600000418ff */
        /* <DEDUP_REMOVED lines=9> */
[C---:B-1----:R-:W-:Y:S08]  /*4b60*/  HMMA.16816.F32.BF16 R28, R24.reuse, R8, RZ ;  /* 0x00000008181c723c */ /* 0x042ff000000418ff */
[----:B------:R-:W-:Y:S01]  /*4b70*/  HMMA.16816.F32.BF16 R24, R24, R10, RZ ;  /* 0x0000000a1818723c */ /* 0x000fe200000418ff */
[----:B------:R-:W1:Y:S07]  /*4b80*/  LDSM.16.M88.4 R8, [R78+0x9800] ;  /* 0x009800004e08783b */ /* 0x000e6e0000000200 */
[C---:B--2---:R-:W-:Y:S08]  /*4b90*/  HMMA.16816.F32.BF16 R44, R4.reuse, R16, R44 ;  /* 0x00000010042c723c */ /* 0x044ff0000004182c */
[C---:B------:R-:W-:Y:S01]  /*4ba0*/  HMMA.16816.F32.BF16 R40, R4.reuse, R18, R40 ;  /* 0x000000120428723c */ /* 0x040fe20000041828 */
[----:B------:R-:W-:Y:S07]  /*4bb0*/  LDSM.16.M88.4 R16, [R2+0x8000] ;  /* 0x008000000210783b */ /* 0x000fee0000000200 */
[C---:B---3--:R-:W-:Y:S08]  /*4bc0*/  HMMA.16816.F32.BF16 R52, R4.reuse, R20, R52 ;  /* 0x000000140434723c */ /* 0x048ff00000041834 */
        /* <DEDUP_REMOVED lines=72> */
[----:B------:R-:W1:Y:S04]  /*5050*/  LDSM.16.M88.4 R8, [R85+0x4000] ;  /* 0x004000005508783b */ /* 0x000e680000000200 */
[----:B------:R-:W-:Y:S03]  /*5060*/  LDSM.16.M88.4 R84, [R85+0x6000] ;  /* 0x006000005554783b */ /* 0x000fe60000000200 */
        /* <DEDUP_REMOVED lines=87> */
[----:B------:R-:W4:Y:S07]  /*55e0*/  LDSM.16.M88.4 R20, [R2+0xe800] ;  /* 0x00e800000214783b */ /* 0x000f2e0000000200 */
[----:B---3--:R-:W-:Y:S08]  /*55f0*/  HMMA.16816.F32.BF16 R52, R16, R12, R52 ;  /* 0x0000000c1034723c */ /* 0x008ff00000041834 */
[----:B------:R-:W-:Y:S01]  /*5600*/  HMMA.16816.F32.BF16 R68, R84, R26, R68 ;  /* 0x0000001a5444723c */ /* 0x000fe20000041844 */
[----:B------:R3:W-:Y:S07]  /*5610*/  LDSM.16.M88.4 R24, [R2+0xf000] ;  /* 0x00f000000218783b */ /* 0x0007ee0000000200 */
[C---:B--2---:R-:W-:Y:S08]  /*5620*/  HMMA.16816.F32.BF16 R56, R16.reuse, R10, R56 ;  /* 0x0000000a1038723c */ /* 0x044ff00000041838 */
[----:B------:R-:W-:Y:S01]  /*5630*/  HMMA.16816.F32.BF16 R48, R16, R14, R48 ;  /* 0x0000000e1030723c */ /* 0x000fe20000041830 */
[----:B------:R-:W2:Y:S01]  /*5640*/  LDSM.16.M88.4 R12, [R79+0xf000] ;  /* 0x00f000004f0c783b */ /* 0x000ea20000000200 */
[----:B------:R-:W-:-:S06]  /*5650*/  DEPBAR.LE SB0, 0x0 ;  /* 0x000080000000791a */ /* 0x000fcc0000000000 */
[----:B------:R-:W-:Y:S01]  /*5660*/  HMMA.16816.F32.BF16 R72, R16, R8, R72 ;  /* 0x000000081048723c */ /* 0x000fe20000041848 */
[----:B---3--:R-:W-:-:S05]  /*5670*/  IMAD.U32 R2, RZ, RZ, UR24 ;  /* 0x00000018ff027e24 */ /* 0x008fca000f8e00ff */
[----:B------:R-:W-:Y:S02]  /*5680*/  VIADDMNMX R2, R3, 0x8, R2, PT ;  /* 0x0000000803027846 */ /* 0x000fe40003800102 */
[C---:B-1----:R-:W-:Y:S08]  /*5690*/  HMMA.16816.F32.BF16 R56, R64.reuse, R6, R56 ;  /* 0x000000064038723c */ /* 0x042ff00000041838 */
[----:B------:R-:W-:Y:S08]  /*56a0*/  HMMA.16816.F32.BF16 R52, R64, R60, R52 ;  /* 0x0000003c4034723c */ /* 0x000ff00000041834 */
[----:B------:R-:W-:Y:S03]  /*56b0*/  HMMA.16816.F32.BF16 R36, R28, R32, R36 ;  /* 0x000000201c24723c */ /* 0x000fe60000041824 */
[----:B------:R-:W-:Y:S01]  /*56c0*/  FMUL.FTZ R57, R57, UR4 ;  /* 0x0000000439397c20 */ /* 0x000fe20008410000 */
[----:B------:R-:W-:-:S04]  /*56d0*/  FMUL.FTZ R59, R59, UR4 ;  /* 0x000000043b3b7c20 */ /* 0x000fc80008410000 */
[----:B------:R-:W-:Y:S01]  /*56e0*/  HMMA.16816.F32.BF16 R68, R28, R34, R68 ;  /* 0x000000221c44723c */ /* 0x000fe20000041844 */
[----:B------:R-:W-:Y:S02]  /*56f0*/  MUFU.TANH R57, R57 ;  /* 0x0000003900397308 */ /* 0x000fe40000002400 */
[----:B------:R-:W-:Y:S01]  /*5700*/  FMUL.FTZ R30, R53, UR4 ;  /* 0x00000004351e7c20 */ /* 0x000fe20008410000 */
[----:B------:R-:W-:Y:S01]  /*5710*/  FMUL.FTZ R31, R55, UR4 ;  /* 0x00000004371f7c20 */ /* 0x000fe20008410000 */
[----:B------:R-:W-:Y:S01]  /*5720*/  FMUL.FTZ R28, R52, UR4 ;  /* 0x00000004341c7c20 */ /* 0x000fe20008410000 */
[----:B------:R-:W-:Y:S02]  /*5730*/  FMUL.FTZ R29, R54, UR4 ;  /* 0x00000004361d7c20 */ /* 0x000fe40008410000 */
[C---:B------:R-:W-:Y:S01]  /*5740*/  HMMA.16816.F32.BF16 R48, R64.reuse, R62, R48 ;  /* 0x0000003e4030723c */ /* 0x040fe20000041830 */
[----:B------:R-:W-:Y:S07]  /*5750*/  MUFU.TANH R30, R30 ;  /* 0x0000001e001e7308 */ /* 0x000fee0000002400 */
[C---:B------:R-:W-:Y:S01]  /*5760*/  HMMA.16816.F32.BF16 R72, R64.reuse, R4, R72 ;  /* 0x000000044048723c */ /* 0x040fe20000041848 */
[----:B------:R-:W-:Y:S01]  /*5770*/  FMUL.FTZ R4, R56, UR4 ;  /* 0x0000000438047c20 */ /* 0x000fe20008410000 */
[----:B------:R-:W-:Y:S01]  /*5780*/  FMUL.FTZ R5, R58, UR4 ;  /* 0x000000043a057c20 */ /* 0x000fe20008410000 */
[----:B------:R-:W-:Y:S05]  /*5790*/  MUFU.TANH R31, R31 ;  /* 0x0000001f001f7308 */ /* 0x000fea0000002400 */
[----:B----4-:R-:W-:Y:S03]  /*57a0*/  HMMA.16816.F32.BF16 R44, R64, R20, R44 ;  /* 0x00000014402c723c */ /* 0x010fe6000004182c */
[----:B------:R-:W1:Y:S01]  /*57b0*/  MUFU.TANH R4, R4 ;  /* 0x0000000400047308 */ /* 0x000e620000002400 */
[----:B------:R-:W-:Y:S01]  /*57c0*/  FMUL.FTZ R48, R48, UR4 ;  /* 0x0000000430307c20 */ /* 0x000fe20008410000 */
[----:B------:R-:W-:-:S03]  /*57d0*/  FMUL.FTZ R20, R50, UR4 ;  /* 0x0000000432147c20 */ /* 0x000fc60008410000 */
[C---:B--2---:R-:W-:Y:S01]  /*57e0*/  HMMA.16816.F32.BF16 R36, R16.reuse, R12, R36 ;  /* 0x0000000c1024723c */ /* 0x044fe20000041824 */
[----:B------:R-:W-:Y:S02]  /*57f0*/  FMUL.FTZ R13, R49, UR4 ;  /* 0x00000004310d7c20 */ /* 0x000fe40008410000 */
[----:B------:R-:W2:Y:S01]  /*5800*/  MUFU.TANH R5, R5 ;  /* 0x0000000500057308 */ /* 0x000ea20000002400 */
[----:B------:R-:W-:Y:S01]  /*5810*/  FMUL.FTZ R72, R72, UR4 ;  /* 0x0000000448487c20 */ /* 0x000fe20008410000 */
[----:B------:R-:W-:Y:S01]  /*5820*/  FMUL.FTZ R74, R74, UR4 ;  /* 0x000000044a4a7c20 */ /* 0x000fe20008410000 */
[----:B------:R-:W-:Y:S01]  /*5830*/  FMUL.FTZ R73, R73, UR4 ;  /* 0x0000000449497c20 */ /* 0x000fe20008410000 */
[----:B------:R-:W-:Y:S01]  /*5840*/  FMUL.FTZ R75, R75, UR4 ;  /* 0x000000044b4b7c20 */ /* 0x000fe20008410000 */
[----:B------:R-:W-:Y:S01]  /*5850*/  HMMA.16816.F32.BF16 R68, R16, R14, R68 ;  /* 0x0000000e1044723c */ /* 0x000fe20000041844 */
[----:B------:R-:W-:Y:S02]  /*5860*/  VIADD R16, R202, UR17 ;  /* 0x00000011ca107c36 */ /* 0x000fe40008000000 */
[----:B------:R-:W-:Y:S01]  /*5870*/  FMUL.FTZ R14, R51, UR4 ;  /* 0x00000004330e7c20 */ /* 0x000fe20008410000 */
[----:B------:R-:W3:Y:S01]  /*5880*/  MUFU.TANH R12, R48 ;  /* 0x00000030000c7308 */ /* 0x000ee20000002400 */
[----:B------:R-:W-:Y:S01]  /*5890*/  FMUL.FTZ R10, R44, UR4 ;  /* 0x000000042c0a7c20 */ /* 0x000fe20008410000 */
[----:B------:R-:W-:-:S02]  /*58a0*/  VIADD R3, R16, 0x38 ;  /* 0x0000003810037836 */ /* 0x000fc40000000000 */
[----:B------:R-:W-:Y:S01]  /*58b0*/  FMUL.FTZ R11, R45, UR4 ;  /* 0x000000042d0b7c20 */ /* 0x000fe20008410000 */
[C---:B------:R-:W-:Y:S01]  /*58c0*/  VIADD R21, R16.reuse, 0x1 ;  /* 0x0000000110157836 */ /* 0x040fe20000000000 */
[C---:B------:R-:W-:Y:S01]  /*58d0*/  HMMA.16816.F32.BF16 R40, R64.reuse, R22, R40 ;  /* 0x000000164028723c */ /* 0x040fe20000041828 */
[C---:B------:R-:W-:Y:S01]  /*58e0*/  VIADD R19, R16.reuse, 0x8 ;  /* 0x0000000810137836 */ /* 0x040fe20000000000 */
[----:B------:R-:W-:Y:S01]  /*58f0*/  I2FP.F32.S32 R17, R3 ;  /* 0x0000000300117245 */ /* 0x000fe20000201400 */
[----:B------:R-:W4:Y:S01]  /*5900*/  MUFU.TANH R13, R13 ;  /* 0x0000000d000d7308 */ /* 0x000f220000002400 */
[----:B------:R-:W-:Y:S01]  /*5910*/  ISETP.GE.AND P1, PT, R21, R165, PT ;  /* 0x000000a51500720c */ /* 0x000fe20003f26270 */
[----:B------:R-:W-:Y:S01]  /*5920*/  FMUL.FTZ R7, R47, UR4 ;  /* 0x000000042f077c20 */ /* 0x000fe20008410000 */
[-C--:B------:R-:W-:Y:S01]  /*5930*/  ISETP.GE.AND P2, PT, R21, R2.reuse, PT ;  /* 0x000000021500720c */ /* 0x080fe20003f46270 */
[C---:B-1----:R-:W-:Y:S01]  /*5940*/  FFMA.FTZ R214, R17.reuse, UR5, R4 ;  /* 0x0000000511d67c23 */ /* 0x042fe20008010004 */
[----:B------:R-:W-:Y:S01]  /*5950*/  I2FP.F32.S32 R21, R21 ;  /* 0x0000001500157245 */ /* 0x000fe20000201400 */
[----:B--2---:R-:W-:Y:S01]  /*5960*/  FFMA.FTZ R5, R17, UR5, R5 ;  /* 0x0000000511057c23 */ /* 0x004fe20008010005 */
[CC--:B------:R-:W-:Y:S01]  /*5970*/  ISETP.GE.AND P4, PT, R3.reuse, R165.reuse, PT ;  /* 0x000000a50300720c */ /* 0x0c0fe20003f86270 */
[----:B------:R-:W1:Y:S01]  /*5980*/  MUFU.TANH R14, R14 ;  /* 0x0000000e000e7308 */ /* 0x000e620000002400 */
[-C--:B------:R-:W-:Y:S01]  /*5990*/  ISETP.GE.AND P5, PT, R3, R2.reuse, PT ;  /* 0x000000020300720c */ /* 0x080fe20003fa6270 */
[----:B------:R-:W-:Y:S01]  /*59a0*/  FFMA.FTZ R18, R21, UR5, R30 ;  /* 0x0000000515127c23 */ /* 0x000fe2000801001e */
[----:B------:R-:W-:Y:S01]  /*59b0*/  VIADD R4, R16, 0x9 ;  /* 0x0000000910047836 */ /* 0x000fe20000000000 */
[----:B------:R-:W-:Y:S01]  /*59c0*/  FSEL R214, R214, -INF , !P4 ;  /* 0xff800000d6d67808 */ /* 0x000fe20006000000 */
[C---:B------:R-:W-:Y:S01]  /*59d0*/  HMMA.16816.F32.BF16 R36, R64.reuse, R24, R36 ;  /* 0x000000184024723c */ /* 0x040fe20000041824 */
[----:B------:R-:W-:Y:S01]  /*59e0*/  ISETP.GE.AND P3, PT, R19, R165, PT ;  /* 0x000000a51300720c */ /* 0x000fe20003f66270 */
[----:B------:R-:W-:Y:S01]  /*59f0*/  FFMA.FTZ R21, R21, UR5, R31 ;  /* 0x0000000515157c23 */ /* 0x000fe2000801001f */
[-C--:B------:R-:W-:Y:S01]  /*5a00*/  ISETP.GE.AND P4, PT, R19, R2.reuse, PT ;  /* 0x000000021300720c */ /* 0x080fe20003f86270 */
[----:B------:R-:W2:Y:S01]  /*5a10*/  MUFU.TANH R20, R20 ;  /* 0x0000001400147308 */ /* 0x000ea20000002400 */
[----:B------:R-:W-:Y:S01]  /*5a20*/  FSEL R213, R5, -INF , !P5 ;  /* 0xff80000005d57808 */ /* 0x000fe20006800000 */
[----:B------:R-:W-:Y:S01]  /*5a30*/  FMUL.FTZ R8, R46, UR4 ;  /* 0x000000042e087c20 */ /* 0x000fe20008410000 */
[----:B------:R-:W-:Y:S01]  /*5a40*/  FSEL R18, R18, -INF , !P1 ;  /* 0xff80000012127808 */ /* 0x000fe20004800000 */
[----:B------:R-:W-:Y:S01]  /*5a50*/  FMUL.FTZ R9, R40, UR4 ;  /* 0x0000000428097c20 */ /* 0x000fe20008410000 */
[----:B------:R-:W-:Y:S01]  /*5a60*/  I2FP.F32.S32 R19, R19 ;  /* 0x0000001300137245 */ /* 0x000fe20000201400 */
[----:B------:R-:W-:Y:S01]  /*5a70*/  FMUL.FTZ R42, R42, UR4 ;  /* 0x000000042a2a7c20 */ /* 0x000fe20008410000 */
[CC--:B------:R-:W-:Y:S01]  /*5a80*/  ISETP.GE.AND P5, PT, R4.reuse, R165.reuse, PT ;  /* 0x000000a50400720c */ /* 0x0c0fe20003fa6270 */
[----:B------:R-:W5:Y:S01]  /*5a90*/  MUFU.TANH R10, R10 ;  /* 0x0000000a000a7308 */ /* 0x000f620000002400 */
[----:B------:R-:W-:Y:S01]  /*5aa0*/  ISETP.GE.AND P1, PT, R4, R2, PT ;  /* 0x000000020400720c */ /* 0x000fe20003f26270 */
[----:B---3--:R-:W-:Y:S01]  /*5ab0*/  FFMA.FTZ R6, R19, UR5, R12 ;  /* 0x0000000513067c23 */ /* 0x008fe2000801000c */
[----:B------:R-:W-:Y:S01]  /*5ac0*/  I2FP.F32.S32 R4, R4 ;  /* 0x0000000400047245 */ /* 0x000fe20000201400 */
[----:B------:R-:W-:Y:S01]  /*5ad0*/  HMMA.16816.F32.BF16 R68, R64, R26, R68 ;  /* 0x0000001a4044723c */ /* 0x000fe20000041844 */
[----:B------:R-:W-:Y:S01]  /*5ae0*/  FSEL R21, R21, -INF , !P2 ;  /* 0xff80000015157808 */ /* 0x000fe20005000000 */
[----:B------:R-:W-:Y:S01]  /*5af0*/  FMUL.FTZ R15, R41, UR4 ;  /* 0x00000004290f7c20 */ /* 0x000fe20008410000 */
[----:B------:R-:W-:Y:S01]  /*5b00*/  FMUL.FTZ R43, R43, UR4 ;  /* 0x000000042b2b7c20 */ /* 0x000fe20008410000 */
[----:B----4-:R-:W-:Y:S01]  /*5b10*/  FFMA.FTZ R12, R4, UR5, R13 ;  /* 0x00000005040c7c23 */ /* 0x010fe2000801000d */
[----:B------:R-:W-:Y:S01]  /*5b20*/  IADD3 R13, PT, PT, R16, 0x10, RZ ;  /* 0x00000010100d7810 */ /* 0x000fe20007ffe0ff */
[----:B-1----:R-:W-:Y:S01]  /*5b30*/  FFMA.FTZ R5, R4, UR5, R14 ;  /* 0x0000000504057c23 */ /* 0x002fe2000801000e */
[----:B------:R-:W-:Y:S01]  /*5b40*/  FSEL R14, R6, -INF , !P3 ;  /* 0xff800000060e7808 */ /* 0x000fe20005800000 */
[----:B------:R-:W-:Y:S01]  /*5b50*/  MUFU.TANH R11, R11 ;  /* 0x0000000b000b7308 */ /* 0x000fe20000002400 */
[----:B------:R-:W-:Y:S01]  /*5b60*/  ISETP.GE.AND P2, PT, R13, R165, PT ;  /* 0x000000a50d00720c */ /* 0x000fe20003f46270 */
[----:B--2---:R-:W-:Y:S01]  /*5b70*/  FFMA.FTZ R19, R19, UR5, R20 ;  /* 0x0000000513137c23 */ /* 0x004fe20008010014 */
[----:B------:R-:W-:Y:S01]  /*5b80*/  ISETP.GE.AND P3, PT, R13, R2, PT ;  /* 0x000000020d00720c */ /* 0x000fe20003f66270 */
[C---:B------:R-:W-:Y:S01]  /*5b90*/  VIADD R4, R16.reuse, 0x11 ;  /* 0x0000001110047836 */ /* 0x040fe20000000000 */
[----:B------:R-:W-:Y:S01]  /*5ba0*/  I2FP.F32.S32 R13, R13 ;  /* 0x0000000d000d7245 */ /* 0x000fe20000201400 */
[----:B------:R-:W-:Y:S01]  /*5bb0*/  VIADD R20, R16, 0x18 ;  /* 0x0000001810147836 */ /* 0x000fe20000000000 */
[----:B------:R-:W-:Y:S01]  /*5bc0*/  FSEL R5, R5, -INF , !P1 ;  /* 0xff80000005057808 */ /* 0x000fe20004800000 */
[----:B------:R-:W1:Y:S01]  /*5bd0*/  MUFU.TANH R7, R7 ;  /* 0x0000000700077308 */ /* 0x000e620000002400 */
[----:B------:R-:W-:Y:S01]  /*5be0*/  FMUL.FTZ R36, R36, UR4 ;  /* 0x0000000424247c20 */ /* 0x000fe20008410000 */
[----:B-----5:R-:W-:Y:S01]  /*5bf0*/  FFMA.FTZ R6, R13, UR5, R10 ;  /* 0x000000050d067c23 */ /* 0x020fe2000801000a */
[----:B------:R-:W-:Y:S01]  /*5c00*/  I2FP.F32.S32 R10, R4 ;  /* 0x00000004000a7245 */ /* 0x000fe20000201400 */
[----:B------:R-:W-:Y:S01]  /*5c10*/  FMUL.FTZ R38, R38, UR4 ;  /* 0x0000000426267c20 */ /* 0x000fe20008410000 */
[-C--:B------:R-:W-:Y:S01]  /*5c20*/  ISETP.GE.AND P1, PT, R20, R165.reuse, PT ;  /* 0x000000a51400720c */ /* 0x080fe20003f26270 */
[----:B------:R-:W-:Y:S01]  /*5c30*/  FMUL.FTZ R39, R39, UR4 ;  /* 0x0000000427277c20 */ /* 0x000fe20008410000 */
[----:B------:R-:W-:Y:S01]  /*5c40*/  FSEL R6, R6, -INF , !P2 ;  /* 0xff80000006067808 */ /* 0x000fe20005000000 */
[----:B------:R-:W2:Y:S01]  /*5c50*/  MUFU.TANH R8, R8 ;  /* 0x0000000800087308 */ /* 0x000ea20000002400 */
[----:B------:R-:W-:Y:S01]  /*5c60*/  ISETP.GE.AND P2, PT, R20, R2, PT ;  /* 0x000000021400720c */ /* 0x000fe20003f46270 */
[----:B------:R-:W-:Y:S01]  /*5c70*/  FMUL.FTZ R68, R68, UR4 ;  /* 0x0000000444447c20 */ /* 0x000fe20008410000 */
[----:B------:R-:W-:Y:S01]  /*5c80*/  I2FP.F32.S32 R20, R20 ;  /* 0x0000001400147245 */ /* 0x000fe20000201400 */
[----:B------:R-:W-:Y:S01]  /*5c90*/  FMUL.FTZ R37, R37, UR4 ;  /* 0x0000000425257c20 */ /* 0x000fe20008410000 */
[----:B------:R-:W-:Y:S01]  /*5ca0*/  FSEL R19, R19, -INF , !P4 ;  /* 0xff80000013137808 */ /* 0x000fe20006000000 */
[----:B------:R-:W-:Y:S01]  /*5cb0*/  FMUL.FTZ R69, R69, UR4 ;  /* 0x0000000445457c20 */ /* 0x000fe20008410000 */
[----:B------:R-:W-:Y:S01]  /*5cc0*/  FSEL R12, R12, -INF , !P5 ;  /* 0xff8000000c0c7808 */ /* 0x000fe20006800000 */
[----:B------:R-:W3:Y:S01]  /*5cd0*/  MUFU.TANH R9, R9 ;  /* 0x0000000900097308 */ /* 0x000ee20000002400 */
[-C--:B------:R-:W-:Y:S01]  /*5ce0*/  ISETP.GE.AND P4, PT, R4, R165.reuse, PT ;  /* 0x000000a50400720c */ /* 0x080fe20003f86270 */
[----:B-1----:R-:W-:Y:S01]  /*5cf0*/  FFMA.FTZ R17, R10, UR5, R7 ;  /* 0x000000050a117c23 */ /* 0x002fe20008010007 */
[----:B------:R-:W-:Y:S01]  /*5d00*/  ISETP.GE.AND P5, PT, R4, R2, PT ;  /* 0x000000020400720c */ /* 0x000fe20003fa6270 */
[----:B------:R-:W-:Y:S01]  /*5d10*/  FFMA.FTZ R4, R10, UR5, R11 ;  /* 0x000000050a047c23 */ /* 0x000fe2000801000b */
[----:B------:R-:W-:Y:S01]  /*5d20*/  FMUL.FTZ R71, R71, UR4 ;  /* 0x0000000447477c20 */ /* 0x000fe20008410000 */
[----:B------:R-:W-:Y:S01]  /*5d30*/  VIADD R7, R16, 0x20 ;  /* 0x0000002010077836 */ /* 0x000fe20000000000 */
[----:B------:R-:W-:Y:S01]  /*5d40*/  FSEL R17, R17, -INF , !P5 ;  /* 0xff80000011117808 */ /* 0x000fe20006800000 */
[----:B------:R-:W1:Y:S01]  /*5d50*/  MUFU.TANH R42, R42 ;  /* 0x0000002a002a7308 */ /* 0x000e620000002400 */
[----:B--2---:R-:W-:Y:S01]  /*5d60*/  FFMA.FTZ R8, R13, UR5, R8 ;  /* 0x000000050d087c23 */ /* 0x004fe20008010008 */
[----:B------:R-:W-:Y:S01]  /*5d70*/  FSEL R4, R4, -INF , !P4 ;  /* 0xff80000004047808 */ /* 0x000fe20006000000 */
[----:B------:R-:W-:Y:S01]  /*5d80*/  FMUL.FTZ R70, R70, UR4 ;  /* 0x0000000446467c20 */ /* 0x000fe20008410000 */
[----:B------:R-:W-:Y:S01]  /*5d90*/  ISETP.GE.AND P5, PT, R7, R165, PT ;  /* 0x000000a50700720c */ /* 0x000fe20003fa6270 */
[----:B------:R-:W-:-:S03]  /*5da0*/  VIADD R11, R16, 0x21 ;  /* 0x00000021100b7836 */ /* 0x000fc60000000000 */
[----:B------:R-:W2:Y:S01]  /*5db0*/  MUFU.TANH R3, R43 ;  /* 0x0000002b00037308 */ /* 0x000ea20000002400 */
[----:B---3--:R-:W-:Y:S01]  /*5dc0*/  FFMA.FTZ R10, R20, UR5, R9 ;  /* 0x00000005140a7c23 */ /* 0x008fe20008010009 */
[----:B------:R-:W-:Y:S02]  /*5dd0*/  FSEL R9, R8, -INF , !P3 ;  /* 0xff80000008097808 */ /* 0x000fe40005800000 */
[----:B------:R-:W-:Y:S02]  /*5de0*/  I2FP.F32.S32 R22, R11 ;  /* 0x0000000b00167245 */ /* 0x000fe40000201400 */
[----:B------:R-:W-:Y:S02]  /*5df0*/  FSEL R10, R10, -INF , !P1 ;  /* 0xff8000000a0a7808 */ /* 0x000fe40004800000 */
[----:B------:R-:W3:Y:S01]  /*5e00*/  MUFU.TANH R15, R15 ;  /* 0x0000000f000f7308 */ /* 0x000ee20000002400 */
[----:B-1----:R-:W-:Y:S01]  /*5e10*/  FFMA.FTZ R42, R20, UR5, R42 ;  /* 0x00000005142a7c23 */ /* 0x002fe2000801002a */
[----:B------:R-:W-:Y:S01]  /*5e20*/  VIADD R20, R16, 0x19 ;  /* 0x0000001910147836 */ /* 0x000fe20000000000 */
[----:B------:R-:W-:-:S02]  /*5e30*/  ISETP.GE.AND P1, PT, R7, R2, PT ;  /* 0x000000020700720c */ /* 0x000fc40003f26270 */
[----:B------:R-:W-:Y:S02]  /*5e40*/  I2FP.F32.S32 R7, R7 ;  /* 0x0000000700077245 */ /* 0x000fe40000201400 */
[C---:B------:R-:W-:Y:S01]  /*5e50*/  ISETP.GE.AND P3, PT, R20.reuse, R165, PT ;  /* 0x000000a51400720c */ /* 0x040fe20003f66270 */
[----:B------:R-:W1:Y:S01]  /*5e60*/  MUFU.TANH R36, R36 ;  /* 0x0000002400247308 */ /* 0x000e620000002400 */
[----:B------:R-:W-:Y:S02]  /*5e70*/  ISETP.GE.AND P4, PT, R20, R2, PT ;  /* 0x000000021400720c */ /* 0x000fe40003f86270 */
[----:B------:R-:W-:-:S05]  /*5e80*/  I2FP.F32.S32 R20, R20 ;  /* 0x0000001400147245 */ /* 0x000fca0000201400 */
[----:B------:R-:W4:Y:S01]  /*5e90*/  MUFU.TANH R38, R38 ;  /* 0x0000002600267308 */ /* 0x000f220000002400 */
[C---:B--2---:R-:W-:Y:S01]  /*5ea0*/  FFMA.FTZ R3, R20.reuse, UR5, R3 ;  /* 0x0000000514037c23 */ /* 0x044fe20008010003 */
[----:B---3--:R-:W-:Y:S01]  /*5eb0*/  FFMA.FTZ R8, R20, UR5, R15 ;  /* 0x0000000514087c23 */ /* 0x008fe2000801000f */
[----:B------:R-:W-:Y:S02]  /*5ec0*/  IADD3 R20, PT, PT, R16, 0x28, RZ ;  /* 0x0000002810147810 */ /* 0x000fe40007ffe0ff */
[----:B------:R-:W-:Y:S02]  /*5ed0*/  FSEL R15, R42, -INF , !P2 ;  /* 0xff8000002a0f7808 */ /* 0x000fe40005000000 */
[----:B------:R-:W-:Y:S01]  /*5ee0*/  FSEL R13, R3, -INF , !P4 ;  /* 0xff800000030d7808 */ /* 0x000fe20006000000 */
[----:B------:R-:W2:Y:S01]  /*5ef0*/  MUFU.TANH R39, R39 ;  /* 0x0000002700277308 */ /* 0x000ea20000002400 */
[----:B------:R-:W-:Y:S01]  /*5f00*/  FSEL R8, R8, -INF , !P3 ;  /* 0xff80000008087808 */ /* 0x000fe20005800000 */
[----:B-1----:R-:W-:Y:S01]  /*5f10*/  FFMA.FTZ R36, R7, UR5, R36 ;  /* 0x0000000507247c23 */ /* 0x002fe20008010024 */
[----:B------:R-:W-:-:S02]  /*5f20*/  I2FP.F32.S32 R3, R20 ;  /* 0x0000001400037245 */ /* 0x000fc40000201400 */
[CC--:B------:R-:W-:Y:S02]  /*5f30*/  ISETP.GE.AND P2, PT, R11.reuse, R165.reuse, PT ;  /* 0x000000a50b00720c */ /* 0x0c0fe40003f46270 */
[-C--:B------:R-:W-:Y:S01]  /*5f40*/  ISETP.GE.AND P3, PT, R11, R2.reuse, PT ;  /* 0x000000020b00720c */ /* 0x080fe20003f66270 */
[----:B------:R-:W1:Y:S01]  /*5f50*/  MUFU.TANH R68, R68 ;  /* 0x0000004400447308 */ /* 0x000e620000002400 */
[----:B------:R-:W-:Y:S02]  /*5f60*/  VIADD R11, R16, 0x29 ;  /* 0x00000029100b7836 */ /* 0x000fe40000000000 */
[----:B----4-:R-:W-:Y:S01]  /*5f70*/  FFMA.FTZ R38, R7, UR5, R38 ;  /* 0x0000000507267c23 */ /* 0x010fe20008010026 */
[----:B------:R-:W-:Y:S01]  /*5f80*/  FSEL R200, R36, -INF , !P5 ;  /* 0xff80000024c87808 */ /* 0x000fe20006800000 */
[----:B------:R-:W-:Y:S01]  /*5f90*/  VIADD R7, R16, 0x30 ;  /* 0x0000003010077836 */ /* 0x000fe20000000000 */
[C---:B------:R-:W-:Y:S02]  /*5fa0*/  ISETP.GE.AND P4, PT, R20.reuse, R165, PT ;  /* 0x000000a51400720c */ /* 0x040fe40003f86270 */
[----:B------:R-:W-:Y:S01]  /*5fb0*/  ISETP.GE.AND P5, PT, R20, R2, PT ;  /* 0x000000021400720c */ /* 0x000fe20003fa6270 */
[----:B------:R-:W3:Y:S01]  /*5fc0*/  MUFU.TANH R37, R37 ;  /* 0x0000002500257308 */ /* 0x000ee20000002400 */
[----:B--2---:R-:W-:Y:S01]  /*5fd0*/  FFMA.FTZ R39, R22, UR5, R39 ;  /* 0x0000000516277c23 */ /* 0x004fe20008010027 */
[----:B------:R-:W-:-:S02]  /*5fe0*/  I2FP.F32.S32 R20, R11 ;  /* 0x0000000b00147245 */ /* 0x000fc40000201400 */
[----:B------:R-:W-:Y:S02]  /*5ff0*/  FSEL R231, R38, -INF , !P1 ;  /* 0xff80000026e77808 */ /* 0x000fe40004800000 */
[----:B------:R-:W-:Y:S02]  /*6000*/  FSEL R207, R39, -INF , !P3 ;  /* 0xff80000027cf7808 */ /* 0x000fe40005800000 */
[----:B------:R-:W2:Y:S01]  /*6010*/  MUFU.TANH R69, R69 ;  /* 0x0000004500457308 */ /* 0x000ea20000002400 */
[----:B-1----:R-:W-:Y:S01]  /*6020*/  FFMA.FTZ R68, R3, UR5, R68 ;  /* 0x0000000503447c23 */ /* 0x002fe20008010044 */
[-C--:B------:R-:W-:Y:S02]  /*6030*/  ISETP.GE.AND P3, PT, R7, R165.reuse, PT ;  /* 0x000000a50700720c */ /* 0x080fe40003f66270 */
[----:B------:R-:W-:Y:S02]  /*6040*/  ISETP.GE.AND P1, PT, R11, R165, PT ;  /* 0x000000a50b00720c */ /* 0x000fe40003f26270 */
[----:B------:R-:W-:-:S02]  /*6050*/  FSEL R206, R68, -INF , !P4 ;  /* 0xff80000044ce7808 */ /* 0x000fc40006000000 */
[----:B------:R-:W1:Y:S01]  /*6060*/  MUFU.TANH R71, R71 ;  /* 0x0000004700477308 */ /* 0x000e620000002400 */
[----:B---3--:R-:W-:Y:S01]  /*6070*/  FFMA.FTZ R37, R22, UR5, R37 ;  /* 0x0000000516257c23 */ /* 0x008fe20008010025 */
[-C--:B------:R-:W-:Y:S02]  /*6080*/  ISETP.GE.AND P4, PT, R7, R2.reuse, PT ;  /* 0x000000020700720c */ /* 0x080fe40003f86270 */
[----:B------:R-:W-:Y:S02]  /*6090*/  I2FP.F32.S32 R7, R7 ;  /* 0x0000000700077245 */ /* 0x000fe40000201400 */
[----:B------:R-:W-:Y:S02]  /*60a0*/  FSEL R208, R37, -INF , !P2 ;  /* 0xff80000025d07808 */ /* 0x000fe40005000000 */
[----:B------:R-:W3:Y:S01]  /*60b0*/  MUFU.TANH R70, R70 ;  /* 0x0000004600467308 */ /* 0x000ee20000002400 */
[----:B--2---:R-:W-:Y:S01]  /*60c0*/  FFMA.FTZ R69, R20, UR5, R69 ;  /* 0x0000000514457c23 */ /* 0x004fe20008010045 */
[----:B------:R-:W-:-:S04]  /*60d0*/  ISETP.GE.AND P2, PT, R11, R2, PT ;  /* 0x000000020b00720c */ /* 0x000fc80003f46270 */
[----:B------:R-:W-:Y:S02]  /*60e0*/  FSEL R204, R69, -INF , !P1 ;  /* 0xff80000045cc7808 */ /* 0x000fe40004800000 */
[----:B------:R-:W2:Y:S01]  /*60f0*/  MUFU.TANH R72, R72 ;  /* 0x0000004800487308 */ /* 0x000ea20000002400 */
[----:B-1----:R-:W-:Y:S01]  /*6100*/  FFMA.FTZ R71, R20, UR5, R71 ;  /* 0x0000000514477c23 */ /* 0x002fe20008010047 */
[----:B------:R-:W-:-:S04]  /*6110*/  VIADD R20, R16, 0x31 ;  /* 0x0000003110147836 */ /* 0x000fc80000000000 */
[----:B------:R-:W-:Y:S02]  /*6120*/  FSEL R211, R71, -INF , !P2 ;  /* 0xff80000047d37808 */ /* 0x000fe40005000000 */
[----:B------:R-:W1:Y:S01]  /*6130*/  MUFU.TANH R74, R74 ;  /* 0x0000004a004a7308 */ /* 0x000e620000002400 */
[----:B---3--:R-:W-:Y:S01]  /*6140*/  FFMA.FTZ R70, R3, UR5, R70 ;  /* 0x0000000503467c23 */ /* 0x008fe20008010046 */
[----:B------:R-:W-:Y:S01]  /*6150*/  ISETP.GE.AND P1, PT, R20, R165, PT ;  /* 0x000000a51400720c */ /* 0x000fe20003f26270 */
[----:B------:R-:W-:Y:S01]  /*6160*/  VIADD R3, R16, 0x39 ;  /* 0x0000003910037836 */ /* 0x000fe20000000000 */
[----:B------:R-:W-:Y:S02]  /*6170*/  ISETP.GE.AND P2, PT, R20, R2, PT ;  /* 0x000000021400720c */ /* 0x000fe40003f46270 */
[----:B------:R-:W-:Y:S02]  /*6180*/  I2FP.F32.S32 R20, R20 ;  /* 0x0000001400147245 */ /* 0x000fe40000201400 */
[----:B------:R-:W3:Y:S01]  /*6190*/  MUFU.TANH R73, R73 ;  /* 0x0000004900497308 */ /* 0x000ee20000002400 */
[----:B--2---:R-:W-:Y:S01]  /*61a0*/  FFMA.FTZ R72, R7, UR5, R72 ;  /* 0x0000000507487c23 */ /* 0x004fe20008010048 */
[----:B------:R-:W-:-:S02]  /*61b0*/  FSEL R225, R70, -INF , !P5 ;  /* 0xff80000046e17808 */ /* 0x000fc40006800000 */
[----:B------:R-:W-:Y:S02]  /*61c0*/  ISETP.GE.AND P5, PT, R16, R165, PT ;  /* 0x000000a51000720c */ /* 0x000fe40003fa6270 */
[----:B------:R-:W-:Y:S02]  /*61d0*/  FSEL R222, R72, -INF , !P3 ;  /* 0xff80000048de7808 */ /* 0x000fe40005800000 */
[----:B------:R-:W2:Y:S01]  /*61e0*/  MUFU.TANH R28, R28 ;  /* 0x0000001c001c7308 */ /* 0x000ea20000002400 */
[----:B-1----:R-:W-:Y:S01]  /*61f0*/  FFMA.FTZ R74, R7, UR5, R74 ;  /* 0x00000005074a7c23 */ /* 0x002fe2000801004a */
[----:B------:R-:W-:Y:S01]  /*6200*/  BAR.SYNC.DEFER_BLOCKING 0x0 ;  /* 0x0000000000007b1d */ /* 0x000fe20000010000 */
[----:B------:R-:W-:Y:S02]  /*6210*/  ISETP.GE.AND P3, PT, R16, R2, PT ;  /* 0x000000021000720c */ /* 0x000fe40003f66270 */
[----:B------:R-:W-:Y:S02]  /*6220*/  I2FP.F32.S32 R7, R16 ;  /* 0x0000001000077245 */ /* 0x000fe40000201400 */
[----:B------:R-:W-:Y:S01]  /*6230*/  I2FP.F32.S32 R16, R3 ;  /* 0x0000000300107245 */ /* 0x000fe20000201400 */
[----:B------:R-:W1:Y:S01]  /*6240*/  MUFU.TANH R29, R29 ;  /* 0x0000001d001d7308 */ /* 0x000e620000002400 */
[----:B---3--:R-:W-:Y:S01]  /*6250*/  FFMA.FTZ R73, R20, UR5, R73 ;  /* 0x0000000514497c23 */ /* 0x008fe20008010049 */
[----:B------:R-:W-:-:S02]  /*6260*/  FSEL R221, R74, -INF , !P4 ;  /* 0xff8000004add7808 */ /* 0x000fc40006000000 */
[----:B------:R-:W-:Y:S01]  /*6270*/  FFMA.FTZ R57, R16, UR5, R57 ;  /* 0x0000000510397c23 */ /* 0x000fe20008010039 */
[----:B------:R-:W-:Y:S02]  /*6280*/  ISETP.GE.AND P4, PT, R3, R165, PT ;  /* 0x000000a50300720c */ /* 0x000fe40003f86270 */
[----:B------:R-:W-:Y:S01]  /*6290*/  FSEL R216, R73, -INF , !P1 ;  /* 0xff80000049d87808 */ /* 0x000fe20004800000 */
[----:B------:R-:W3:Y:S01]  /*62a0*/  MUFU.TANH R75, R75 ;  /* 0x0000004b004b7308 */ /* 0x000ee20000002400 */
[----:B--2---:R-:W-:Y:S01]  /*62b0*/  FFMA.FTZ R28, R7, UR5, R28 ;  /* 0x00000005071c7c23 */ /* 0x004fe2000801001c */
[----:B------:R-:W-:Y:S02]  /*62c0*/  ISETP.GE.AND P1, PT, R3, R2, PT ;  /* 0x000000020300720c */ /* 0x000fe40003f26270 */
[----:B------:R-:W-:-:S04]  /*62d0*/  FSEL R212, R57, -INF , !P4 ;  /* 0xff80000039d47808 */ /* 0x000fc80006000000 */
[----:B------:R-:W2:Y:S01]  /*62e0*/  MUFU.TANH R59, R59 ;  /* 0x0000003b003b7308 */ /* 0x000ea20000002400 */
[----:B-1----:R-:W-:-:S05]  /*62f0*/  FFMA.FTZ R7, R7, UR5, R29 ;  /* 0x0000000507077c23 */ /* 0x002fca000801001d */
[----:B------:R-:W-:Y:S01]  /*6300*/  FSEL R7, R7, -INF , !P3 ;  /* 0xff80000007077808 */ /* 0x000fe20005800000 */
[----:B---3--:R-:W-:-:S05]  /*6310*/  FFMA.FTZ R75, R20, UR5, R75 ;  /* 0x00000005144b7c23 */ /* 0x008fca000801004b */
[----:B------:R-:W-:Y:S01]  /*6320*/  FSEL R215, R75, -INF , !P2 ;  /* 0xff8000004bd77808 */ /* 0x000fe20005000000 */
[----:B--2---:R-:W-:Y:S01]  /*6330*/  FFMA.FTZ R59, R16, UR5, R59 ;  /* 0x00000005103b7c23 */ /* 0x004fe2000801003b */
[----:B------:R-:W-:-:S04]  /*6340*/  FSEL R16, R28, -INF , !P5 ;  /* 0xff8000001c107808 */ /* 0x000fc80006800000 */
        /* <DEDUP_REMOVED lines=13> */
.L_x_3153:
        /* <DEDUP_REMOVED lines=61> */
.L_x_3154:
        /* <DEDUP_REMOVED lines=98> */
.L_x_3152:
[----:B------:R-:W-:Y:S01]  /*6e10*/  FMNMX3.FTZ R3, R16, R18, R14, !PT ;  /* 0x0000001210037276 */ /* 0x000fe2000781000e */
[----:B------:R-:W2:Y:S01]  /*6e20*/  LDCU UR4, c[0x0][0x45c] ;  /* 0x00008b80ff0477ac */ /* 0x000ea20008000800 */
        /* <DEDUP_REMOVED lines=14> */
[----:B-1----:R-:W-:Y:S02]  /*6f10*/  FMNMX.FTZ R22, R212, R3, !PT ;  /* 0x00000003d4167209 */ /* 0x002fe40007810000 */
        /* <DEDUP_REMOVED lines=68> */
[----:B------:R-:W5:Y:S01]  /*7360*/  MUFU.EX2 R193, R193 ;  /* 0x000000c100c17308 */ /* 0x000f620000000800 */
[----:B----4-:R-:W-:Y:S01]  /*7370*/  F2FP.BF16.F32.PACK_AB R128, R197, R198 ;  /* 0x000000c6c580723e */ /* 0x010fe200000010ff */
[----:B------:R-:W-:Y:S01]  /*7380*/  LDSM.16.MT88.4 R172, [R205+0x16800] ;  /* 0x01680000cdac783b */ /* 0x000fe20000004200 */
[--C-:B------:R-:W-:Y:S01]  /*7390*/  FFMA.FTZ R212, R221, UR4, -R210.reuse ;  /* 0x00000004ddd47c23 */ /* 0x100fe200080108d2 */
[--C-:B------:R-:W-:Y:S01]  /*73a0*/  FFMA.FTZ R215, R215, UR4, -R210.reuse ;  /* 0x00000004d7d77c23 */ /* 0x100fe200080108d2 */
[--C-:B------:R-:W-:Y:S01]  /*73b0*/  FFMA.FTZ R213, R213, UR4, -R210.reuse ;  /* 0x00000004d5d57c23 */ /* 0x100fe200080108d2 */
[----:B------:R-:W-:Y:S01]  /*73c0*/  LDSM.16.MT88.4 R168, [R219+0x10800] ;  /* 0x01080000dba8783b */ /* 0x000fe20000004200 */
[--C-:B------:R-:W-:Y:S01]  /*73d0*/  FFMA.FTZ R222, R222, UR4, -R223.reuse ;  /* 0x00000004dede7c23 */ /* 0x100fe200080108df */
[----:B------:R-:W-:Y:S01]  /*73e0*/  MUFU.EX2 R196, R196 ;  /* 0x000000c400c47308 */ /* 0x000fe20000000800 */
[--C-:B------:R-:W-:Y:S01]  /*73f0*/  FFMA.FTZ R225, R216, UR4, -R223.reuse ;  /* 0x00000004d8e17c23 */ /* 0x100fe200080108df */
[----:B------:R-:W-:Y:S01]  /*7400*/  LDSM.16.MT88.4 R32, [R224+0x10800] ;  /* 0x01080000e020783b */ /* 0x000fe20000004200 */
[----:B------:R-:W-:Y:S01]  /*7410*/  FFMA.FTZ R214, R214, UR4, -R223 ;  /* 0x00000004d6d67c23 */ /* 0x000fe200080108df */
[----:B------:R-:W-:Y:S01]  /*7420*/  FFMA.FTZ R210, R209, UR4, -R210 ;  /* 0x00000004d1d27c23 */ /* 0x000fe200080108d2 */
[----:B------:R-:W-:Y:S01]  /*7430*/  FADD.FTZ R197, R198, R197 ;  /* 0x000000c5c6c57221 */ /* 0x000fe20000010000 */
[----:B------:R-:W-:Y:S02]  /*7440*/  LDSM.16.MT88.4 R28, [R219+0x12800] ;  /* 0x01280000db1c783b */ /* 0x000fe40000004200 */
        /* <DEDUP_REMOVED lines=96> */
[C---:B------:R-:W-:Y:S01]  /*7a50*/  HMMA.16816.F32.BF16 R140, R4.reuse, R22, R140 ;  /* 0x00000016048c723c */ /* 0x040fe2000004188c */
[----:B------:R-:W2:Y:S07]  /*7a60*/  LDSM.16.MT88.4 R20, [R224+0x14800] ;  /* 0x01480000e014783b */ /* 0x000eae0000004200 */
[C---:B-1----:R-:W-:Y:S08]  /*7a70*/  HMMA.16816.F32.BF16 R84, R4.reuse, R12, R84 ;  /* 0x0000000c0454723c */ /* 0x042ff00000041854 */
[C---:B------:R-:W-:Y:S01]  /*7a80*/  HMMA.16816.F32.BF16 R88, R4.reuse, R14, R88 ;  /* 0x0000000e0458723c */ /* 0x040fe20000041858 */
[----:B------:R1:W3:Y:S07]  /*7a90*/  LDSM.16.MT88.4 R12, [R224+0x16800] ;  /* 0x01680000e00c783b */ /* 0x0002ee0000004200 */
[C---:B----4-:R-:W-:Y:S08]  /*7aa0*/  HMMA.16816.F32.BF16 R100, R4.reuse, R8, R100 ;  /* 0x000000080464723c */ /* 0x050ff00000041864 */
[C---:B------:R-:W-:Y:S01]  /*7ab0*/  HMMA.16816.F32.BF16 R104, R4.reuse, R10, R104 ;  /* 0x0000000a0468723c */ /* 0x040fe20000041868 */
[----:B------:R-:W4:Y:S07]  /*7ac0*/  LDSM.16.MT88.4 R8, [R205+0x11000] ;  /* 0x01100000cd08783b */ /* 0x000f2e0000004200 */
[----:B-----5:R-:W-:Y:S01]  /*7ad0*/  HMMA.16816.F32.BF16 R116, R4, R16, R116 ;  /* 0x000000100474723c */ /* 0x020fe20000041874 */
[----:B-1----:R-:W-:-:S04]  /*7ae0*/  MOV R224, 0x20 ;  /* 0x0000002000e07802 */ /* 0x002fc80000000f00 */
[----:B------:R-:W-:-:S03]  /*7af0*/  SEL R224, R224, 0xffffffe0, !P6 ;  /* 0xffffffe0e0e07807 */ /* 0x000fc60007000000 */
[----:B------:R-:W-:Y:S01]  /*7b00*/  HMMA.16816.F32.BF16 R120, R4, R18, R120 ;  /* 0x000000120478723c */ /* 0x000fe20000041878 */
[----:B------:R-:W1:Y:S01]  /*7b10*/  LDSM.16.MT88.4 R16, [R205+0x13000] ;  /* 0x01300000cd10783b */ /* 0x000e620000004200 */
[----:B------:R-:W-:-:S06]  /*7b20*/  IADD3 R224, PT, PT, R224, R199, RZ ;  /* 0x000000c7e0e07210 */ /* 0x000fcc0007ffe0ff */
        /* <DEDUP_REMOVED lines=19> */
[----:B------:R-:W-:Y:S01]  /*7c60*/  HMMA.16816.F32.BF16 R128, R4, R14, R128 ;  /* 0x0000000e0480723c */ /* 0x000fe20000041880 */
[----:B------:R-:W-:Y:S01]  /*7c70*/  F2FP.BF16.F32.PACK_AB R4, R201, R200 ;  /* 0x000000c8c904723e */ /* 0x000fe200000010ff */
[----:B------:R-:W2:Y:S01]  /*7c80*/  LDSM.16.MT88.4 R12, [R199+0x11000] ;  /* 0x01100000c70c783b */ /* 0x000ea20000004200 */
        /* <DEDUP_REMOVED lines=9> */
[----:B------:R-:W3:Y:S07]  /*7d20*/  LDSM.16.MT88.4 R8, [R224+0x13000] ;  /* 0x01300000e008783b */ /* 0x000eee0000004200 */
[C---:B-1----:R-:W-:Y:S08]  /*7d30*/  HMMA.16816.F32.BF16 R44, R4.reuse, R16, R44 ;  /* 0x00000010042c723c */ /* 0x042ff0000004182c */
[C---:B------:R-:W-:Y:S01]  /*7d40*/  HMMA.16816.F32.BF16 R48, R4.reuse, R18, R48 ;  /* 0x000000120430723c */ /* 0x040fe20000041830 */
[----:B------:R-:W1:Y:S07]  /*7d50*/  LDSM.16.MT88.4 R16, [R219+0x15000] ;  /* 0x01500000db10783b */ /* 0x000e6e0000004200 */
[C---:B--2---:R-:W-:Y:S08]  /*7d60*/  HMMA.16816.F32.BF16 R144, R4.reuse, R12, R144 ;  /* 0x0000000c0490723c */ /* 0x044ff00000041890 */
[C---:B------:R-:W-:Y:S01]  /*7d70*/  HMMA.16816.F32.BF16 R140, R4.reuse, R14, R140 ;  /* 0x0000000e048c723c */ /* 0x040fe2000004188c */
[----:B------:R-:W-:Y:S07]  /*7d80*/  LDSM.16.MT88.4 R12, [R199+0x15000] ;  /* 0x01500000c70c783b */ /* 0x000fee0000004200 */
[C---:B------:R-:W-:Y:S08]  /*7d90*/  HMMA.16816.F32.BF16 R136, R4.reuse, R28, R136 ;  /* 0x0000001c0488723c */ /* 0x040ff00000041888 */
[C---:B---3--:R-:W-:Y:S08]  /*7da0*/  HMMA.16816.F32.BF16 R60, R4.reuse, R8, R60 ;  /* 0x00000008043c723c */ /* 0x048ff0000004183c */
[C---:B------:R-:W-:Y:S01]  /*7db0*/  HMMA.16816.F32.BF16 R64, R4.reuse, R10, R64 ;  /* 0x0000000a0440723c */ /* 0x040fe20000041840 */
[----:B------:R-:W2:Y:S07]  /*7dc0*/  LDSM.16.MT88.4 R8, [R224+0x15000] ;  /* 0x01500000e008783b */ /* 0x000eae0000004200 */
[C---:B-1----:R-:W-:Y:S08]  /*7dd0*/  HMMA.16816.F32.BF16 R68, R4.reuse, R16, R68 ;  /* 0x000000100444723c */ /* 0x042ff00000041844 */
[C---:B------:R-:W-:Y:S01]  /*7de0*/  HMMA.16816.F32.BF16 R72, R4.reuse, R18, R72 ;  /* 0x000000120448723c */ /* 0x040fe20000041848 */
[----:B------:R-:W1:Y:S07]  /*7df0*/  LDSM.16.MT88.4 R16, [R199+0x17000] ;  /* 0x01700000c710783b */ /* 0x000e6e0000004200 */
[C---:B------:R-:W-:Y:S01]  /*7e00*/  HMMA.16816.F32.BF16 R132, R4.reuse, R30, R132 ;  /* 0x0000001e0484723c */ /* 0x040fe20000041884 */
[----:B------:R-:W3:Y:S07]  /*7e10*/  LDSM.16.MT88.4 R28, [R219+0x17000] ;  /* 0x01700000db1c783b */ /* 0x000eee0000004200 */
        /* <DEDUP_REMOVED lines=24> */
[C---:B---3--:R-:W-:Y:S08]  /*7fa0*/  HMMA.16816.F32.BF16 R100, R4.reuse, R28, R100 ;  /* 0x0000001c0464723c */ /* 0x048ff00000041864 */
[C---:B------:R-:W-:Y:S08]  /*7fb0*/  HMMA.16816.F32.BF16 R104, R4.reuse, R30, R104 ;  /* 0x0000001e0468723c */ /* 0x040ff00000041868 */
[C---:B----4-:R-:W-:Y:S08]  /*7fc0*/  HMMA.16816.F32.BF16 R124, R4.reuse, R24, R124 ;  /* 0x00000018047c723c */ /* 0x050ff0000004187c */
        /* <DEDUP_REMOVED lines=13> */
[C---:B-----5:R-:W-:Y:S08]  /*80a0*/  HMMA.16816.F32.BF16 R152, R4.reuse, R12, R152 ;  /* 0x0000000c0498723c */ /* 0x060ff00000041898 */
[C---:B------:R-:W-:Y:S01]  /*80b0*/  HMMA.16816.F32.BF16 R148, R4.reuse, R14, R148 ;  /* 0x0000000e0494723c */ /* 0x040fe20000041894 */
[----:B------:R-:W3:Y:S07]  /*80c0*/  LDSM.16.MT88.4 R12, [R219+0x11800] ;  /* 0x01180000db0c783b */ /* 0x000eee0000004200 */
[C---:B-1----:R-:W-:Y:S08]  /*80d0*/  HMMA.16816.F32.BF16 R108, R4.reuse, R16, R108 ;  /* 0x00000010046c723c */ /* 0x042ff0000004186c */
[C---:B------:R-:W-:Y:S01]  /*80e0*/  HMMA.16816.F32.BF16 R112, R4.reuse, R18, R112 ;  /* 0x000000120470723c */ /* 0x040fe20000041870 */
[----:B------:R-:W1:Y:S07]  /*80f0*/  LDSM.16.MT88.4 R16, [R219+0x15800] ;  /* 0x01580000db10783b */ /* 0x000e6e0000004200 */
[----:B------:R-:W-:Y:S01]  /*8100*/  HMMA.16816.F32.BF16 R44, R4, R20, R44 ;  /* 0x00000014042c723c */ /* 0x000fe2000004182c */
[----:B------:R-:W-:-:S04]  /*8110*/  MOV R20, 0x20 ;  /* 0x0000002000147802 */ /* 0x000fc80000000f00 */
[----:B------:R-:W-:-:S03]  /*8120*/  SEL R20, R20, 0xffffffe0, !P6 ;  /* 0xffffffe014147807 */ /* 0x000fc60007000000 */
[----:B--2---:R-:W-:Y:S01]  /*8130*/  HMMA.16816.F32.BF16 R116, R4, R8, R116 ;  /* 0x000000080474723c */ /* 0x004fe20000041874 */
[----:B------:R-:W-:-:S05]  /*8140*/  IADD3 R205, PT, PT, R20, R199, RZ ;  /* 0x000000c714cd7210 */ /* 0x000fca0007ffe0ff */
[----:B------:R-:W-:Y:S02]  /*8150*/  LDSM.16.MT88.4 R28, [R205+0x11800] ;  /* 0x01180000cd1c783b */ /* 0x000fe40000004200 */
[C---:B------:R-:W-:Y:S02]  /*8160*/  HMMA.16816.F32.BF16 R120, R4.reuse, R10, R120 ;  /* 0x0000000a0478723c */ /* 0x040fe40000041878 */
[----:B------:R-:W2:Y:S06]  /*8170*/  LDSM.16.MT88.4 R8, [R219+0x17800] ;  /* 0x01780000db08783b */ /* 0x000eac0000004200 */
[C---:B------:R-:W-:Y:S01]  /*8180*/  HMMA.16816.F32.BF16 R48, R4.reuse, R22, R48 ;  /* 0x000000160430723c */ /* 0x040fe20000041830 */
[----:B------:R-:W4:Y:S07]  /*8190*/  LDSM.16.MT88.4 R20, [R205+0x13800] ;  /* 0x01380000cd14783b */ /* 0x000f2e0000004200 */
[C---:B---3--:R-:W-:Y:S08]  /*81a0*/  HMMA.16816.F32.BF16 R160, R4.reuse, R12, R160 ;  /* 0x0000000c04a0723c */ /* 0x048ff000000418a0 */
[C---:B------:R-:W-:Y:S01]  /*81b0*/  HMMA.16816.F32.BF16 R156, R4.reuse, R14, R156 ;  /* 0x0000000e049c723c */ /* 0x040fe2000004189c */
[----:B------:R-:W3:Y:S07]  /*81c0*/  LDSM.16.MT88.4 R12, [R205+0x15800] ;  /* 0x01580000cd0c783b */ /* 0x000eee0000004200 */
        /* <DEDUP_REMOVED lines=27> */
[C---:B-1----:R-:W-:Y:S08]  /*8380*/  HMMA.16816.F32.BF16 R124, R4.reuse, R16, R124 ;  /* 0x00000010047c723c */ /* 0x042ff0000004187c */
        /* <DEDUP_REMOVED lines=70> */
.L_x_3156:
[----:B------:R-:W-:Y:S01]  /*87f0*/  UMOV UR12, URZ ;  /* 0x000000ff000c7c82 */ /* 0x000fe20008000000 */
[----:B------:R-:W-:Y:S01]  /*8800*/  USHF.L.U32 UR7, UR8, 0x6, URZ ;  /* 0x0000000608077899 */ /* 0x000fe200080006ff */
[----:B------:R-:W-:-:S05]  /*8810*/  IADD3 R5, P1, PT, RZ, -UR12, RZ ;  /* 0x8000000cff057c10 */ /* 0x000fca000ff3e0ff */
[----:B------:R-:W-:-:S05]  /*8820*/  IMAD.X R4, RZ, RZ, ~UR7, P1 ;  /* 0x80000007ff047e24 */ /* 0x000fca00088e06ff */
[----:B------:R-:W-:-:S04]  /*8830*/  SHF.R.S64 R5, R5, 0x1f, R4 ;  /* 0x0000001f05057819 */ /* 0x000fc80000001004 */
[----:B------:R-:W-:-:S04]  /*8840*/  IADD3 R228, P1, PT, R5, R228, RZ ;  /* 0x000000e405e47210 */ /* 0x000fc80007f3e0ff */
[----:B------:R-:W-:-:S09]  /*8850*/  LEA.HI.X.SX32 R229, R4, R229, 0x1, P1 ;  /* 0x000000e504e57211 */ /* 0x000fd200008f0eff */
.L_x_3157:
        /* <DEDUP_REMOVED lines=39> */
[C---:B------:R-:W-:Y:S01]  /*8ad0*/  IMAD.IADD R225, R216.reuse, 0x1, R241 ;  /* 0x00000001d8e17824 */ /* 0x040fe200078e02f1 */
[----:B------:R-:W1:Y:S01]  /*8ae0*/  LDCU UR7, c[0x0][0x50c] ;  /* 0x0000a180ff0777ac */ /* 0x000e620008000800 */
[----:B------:R-:W-:Y:S01]  /*8af0*/  IADD3.X R5, PT, PT, R11, UR8, RZ, P1, !PT ;  /* 0x000000080b057c10 */ /* 0x000fe20008ffe4ff */
[----:B------:R-:W-:Y:S01]  /*8b00*/  @P4 STS.128 [R167+0x12000], RZ ;  /* 0x012000ffa7004388 */ /* 0x000fe20000000c00 */
[----:B------:R-:W-:-:S02]  /*8b10*/  IMAD.IADD R221, R216, 0x1, R219 ;  /* 0x00000001d8dd7824 */ /* 0x000fc400078e02db */
        /* <DEDUP_REMOVED lines=77> */
[----:B------:R-:W1:Y:S04]  /*8ff0*/  LDSM.16.M88.4 R20, [R223+UR6+0x9800] ;  /* 0x00980006df14783b */ /* 0x000e680008000200 */
[----:B--2---:R-:W-:Y:S04]  /*9000*/  LDSM.16.M88.4 R4, [R225] ;  /* 0x00000000e104783b */ /* 0x004fe80000000200 */
[----:B------:R-:W2:Y:S04]  /*9010*/  LDSM.16.M88.4 R200, [R221+0x8000] ;  /* 0x00800000ddc8783b */ /* 0x000ea80000000200 */
[----:B------:R-:W2:Y:S04]  /*9020*/  LDSM.16.M88.4 R172, [R221+0x8800] ;  /* 0x00880000ddac783b */ /* 0x000ea80000000200 */
[----:B------:R-:W2:Y:S04]  /*9030*/  LDSM.16.M88.4 R16, [R221+0x9000] ;  /* 0x00900000dd10783b */ /* 0x000ea80000000200 */
[----:B------:R-:W2:Y:S04]  /*9040*/  LDSM.16.M88.4 R8, [R221+0x9800] ;  /* 0x00980000dd08783b */ /* 0x000ea80000000200 */
[----:B------:R-:W-:Y:S01]  /*9050*/  LDSM.16.M88.4 R168, [R222] ;  /* 0x00000000dea8783b */ /* 0x000fe20000000200 */
[C---:B---3--:R-:W-:Y:S03]  /*9060*/  HMMA.16816.F32.BF16 R12, R176.reuse, R24, RZ ;  /* 0x00000018b00c723c */ /* 0x048fe600000418ff */
[----:B------:R-:W3:Y:S04]  /*9070*/  LDSM.16.M88.4 R32, [R219+0x8000] ;  /* 0x00800000db20783b */ /* 0x000ee80000000200 */
[----:B------:R-:W3:Y:S01]  /*9080*/  LDSM.16.M88.4 R28, [R219+0x8800] ;  /* 0x00880000db1c783b */ /* 0x000ee20000000200 */
[C---:B----4-:R-:W-:Y:S03]  /*9090*/  HMMA.16816.F32.BF16 R196, R176.reuse, R192, RZ ;  /* 0x000000c0b0c4723c */ /* 0x050fe600000418ff */
[----:B------:R-:W-:Y:S04]  /*90a0*/  LDSM.16.M88.4 R204, [R216+0x9000] ;  /* 0x00900000d8cc783b */ /* 0x000fe80000000200 */
[----:B------:R-:W-:Y:S01]  /*90b0*/  LDSM.16.M88.4 R212, [R224+0x4000] ;  /* 0x00400000e0d4783b */ /* 0x000fe20000000200 */
[C---:B------:R-:W-:Y:S03]  /*90c0*/  HMMA.16816.F32.BF16 R24, R176.reuse, R26, RZ ;  /* 0x0000001ab018723c */ /* 0x040fe600000418ff */
[----:B------:R-:W-:Y:S04]  /*90d0*/  LDSM.16.M88.4 R236, [R223+UR6+0xe000] ;  /* 0x00e00006dfec783b */ /* 0x000fe80008000200 */
[----:B------:R-:W-:Y:S01]  /*90e0*/  LDSM.16.M88.4 R208, [R216+0xc800] ;  /* 0x00c80000d8d0783b */ /* 0x000fe20000000200 */
[C---:B------:R-:W-:Y:S03]  /*90f0*/  HMMA.16816.F32.BF16 R192, R176.reuse, R194, RZ ;  /* 0x000000c2b0c0723c */ /* 0x040fe600000418ff */
[----:B------:R-:W0:Y:S05]  /*9100*/  LDGDEPBAR ;  /* 0x00000000000079af */ /* 0x000e2a0000000000 */
[C---:B-----5:R-:W-:Y:S08]  /*9110*/  HMMA.16816.F32.BF16 R188, R176.reuse, R184, RZ ;  /* 0x000000b8b0bc723c */ /* 0x060ff000000418ff */
[C---:B------:R-:W-:Y:S08]  /*9120*/  HMMA.16816.F32.BF16 R184, R176.reuse, R186, RZ ;  /* 0x000000bab0b8723c */ /* 0x040ff000000418ff */
[C---:B-1----:R-:W-:Y:S08]  /*9130*/  HMMA.16816.F32.BF16 R180, R176.reuse, R20, RZ ;  /* 0x00000014b0b4723c */ /* 0x042ff000000418ff */
[----:B------:R-:W-:Y:S01]  /*9140*/  HMMA.16816.F32.BF16 R176, R176, R22, RZ ;  /* 0x00000016b0b0723c */ /* 0x000fe200000418ff */
[----:B------:R-:W1:Y:S07]  /*9150*/  LDSM.16.M88.4 R20, [R219+0x9000] ;  /* 0x00900000db14783b */ /* 0x000e6e0000000200 */
[C---:B--2---:R-:W-:Y:S08]  /*9160*/  HMMA.16816.F32.BF16 R12, R4.reuse, R200, R12 ;  /* 0x000000c8040c723c */ /* 0x044ff0000004180c */
[C---:B------:R-:W-:Y:S01]  /*9170*/  HMMA.16816.F32.BF16 R24, R4.reuse, R202, R24 ;  /* 0x000000ca0418723c */ /* 0x040fe20000041818 */
[----:B------:R-:W-:Y:S07]  /*9180*/  LDSM.16.M88.4 R200, [R223+UR6+0xa800] ;  /* 0x00a80006dfc8783b */ /* 0x000fee0008000200 */
        /* <DEDUP_REMOVED lines=15> */
[----:B------:R-:W-:Y:S07]  /*9280*/  LDSM.16.M88.4 R28, [R223+UR6+0xa000] ;  /* 0x00a00006df1c783b */ /* 0x000fee0008000200 */
[C---:B-1----:R-:W-:Y:S08]  /*9290*/  HMMA.16816.F32.BF16 R188, R168.reuse, R20, R188 ;  /* 0x00000014a8bc723c */ /* 0x042ff000000418bc */
[C---:B------:R-:W-:Y:S01]  /*92a0*/  HMMA.16816.F32.BF16 R184, R168.reuse, R22, R184 ;  /* 0x00000016a8b8723c */ /* 0x040fe200000418b8 */
[----:B------:R-:W1:Y:S07]  /*92b0*/  LDSM.16.M88.4 R20, [R241+0x2000] ;  /* 0x00200000f114783b */ /* 0x000e6e0000000200 */
[C---:B--2---:R-:W-:Y:S08]  /*92c0*/  HMMA.16816.F32.BF16 R180, R168.reuse, R172, R180 ;  /* 0x000000aca8b4723c */ /* 0x044ff000000418b4 */
[----:B------:R-:W-:Y:S01]  /*92d0*/  HMMA.16816.F32.BF16 R176, R168, R174, R176 ;  /* 0x000000aea8b0723c */ /* 0x000fe200000418b0 */
[----:B------:R-:W2:Y:S04]  /*92e0*/  LDSM.16.M88.4 R172, [R223+UR6+0xb000] ;  /* 0x00b00006dfac783b */ /* 0x000ea80008000200 */
[----:B------:R-:W2:Y:S03]  /*92f0*/  LDSM.16.M88.4 R168, [R223+UR6+0xb800] ;  /* 0x00b80006dfa8783b */ /* 0x000ea60008000200 */
[C---:B----4-:R-:W-:Y:S08]  /*9300*/  HMMA.16816.F32.BF16 R12, R8.reuse, R16, R12 ;  /* 0x00000010080c723c */ /* 0x050ff0000004180c */
[C---:B------:R-:W-:Y:S01]  /*9310*/  HMMA.16816.F32.BF16 R24, R8.reuse, R18, R24 ;  /* 0x000000120818723c */ /* 0x040fe20000041818 */
[----:B------:R-:W-:Y:S07]  /*9320*/  LDSM.16.M88.4 R16, [R221+0xa000] ;  /* 0x00a00000dd10783b */ /* 0x000fee0000000200 */
        /* <DEDUP_REMOVED lines=19> */
[C---:B------:R-:W-:Y:S08]  /*9460*/  HMMA.16816.F32.BF16 R180, R20.reuse, R168, R180 ;  /* 0x000000a814b4723c */ /* 0x040ff000000418b4 */
[----:B------:R-:W-:Y:S01]  /*9470*/  HMMA.16816.F32.BF16 R176, R20, R170, R176 ;  /* 0x000000aa14b0723c */ /* 0x000fe200000418b0 */
[----:B------:R-:W-:Y:S04]  /*9480*/  LDSM.16.M88.4 R20, [R222+0x2000] ;  /* 0x00200000de14783b */ /* 0x000fe80000000200 */
[----:B------:R-:W-:Y:S03]  /*9490*/  LDSM.16.M88.4 R168, [R219+0xb800] ;  /* 0x00b80000dba8783b */ /* 0x000fe60000000200 */
[C---:B---3--:R-:W-:Y:S08]  /*94a0*/  HMMA.16816.F32.BF16 R196, R4.reuse, R8, R196 ;  /* 0x0000000804c4723c */ /* 0x048ff000000418c4 */
[C---:B------:R-:W-:Y:S01]  /*94b0*/  HMMA.16816.F32.BF16 R192, R4.reuse, R10, R192 ;  /* 0x0000000a04c0723c */ /* 0x040fe200000418c0 */
[----:B------:R-:W2:Y:S07]  /*94c0*/  LDSM.16.M88.4 R8, [R219+0xa800] ;  /* 0x00a80000db08783b */ /* 0x000eae0000000200 */
[C---:B----4-:R-:W-:Y:S08]  /*94d0*/  HMMA.16816.F32.BF16 R188, R4.reuse, R32, R188 ;  /* 0x0000002004bc723c */ /* 0x050ff000000418bc */
[C---:B------:R-:W-:Y:S01]  /*94e0*/  HMMA.16816.F32.BF16 R184, R4.reuse, R34, R184 ;  /* 0x0000002204b8723c */ /* 0x040fe200000418b8 */
[----:B------:R-:W3:Y:S07]  /*94f0*/  LDSM.16.M88.4 R32, [R219+0xb000] ;  /* 0x00b00000db20783b */ /* 0x000eee0000000200 */
[C---:B------:R-:W-:Y:S08]  /*9500*/  HMMA.16816.F32.BF16 R12, R4.reuse, R16, R12 ;  /* 0x00000010040c723c */ /* 0x040ff0000004180c */
[C---:B------:R-:W-:Y:S01]  /*9510*/  HMMA.16816.F32.BF16 R24, R4.reuse, R18, R24 ;  /* 0x000000120418723c */ /* 0x040fe20000041818 */
[----:B------:R-:W4:Y:S07]  /*9520*/  LDSM.16.M88.4 R16, [R219+0xa000] ;  /* 0x00a00000db10783b */ /* 0x000f2e0000000200 */
        /* <DEDUP_REMOVED lines=25> */
[----:B------:R-:W2:Y:S07]  /*96c0*/  LDSM.16.M88.4 R32, [R221+0xc800] ;  /* 0x00c80000dd20783b */ /* 0x000eae0000000200 */
[C---:B----4-:R-:W-:Y:S08]  /*96d0*/  HMMA.16816.F32.BF16 R196, R28.reuse, R16, R196 ;  /* 0x000000101cc4723c */ /* 0x050ff000000418c4 */
[----:B------:R-:W-:Y:S01]  /*96e0*/  HMMA.16816.F32.BF16 R192, R28, R18, R192 ;  /* 0x000000121cc0723c */ /* 0x000fe200000418c0 */
[----:B------:R-:W3:Y:S04]  /*96f0*/  LDSM.16.M88.4 R16, [R221+0xc000] ;  /* 0x00c00000dd10783b */ /* 0x000ee80000000200 */
[----:B------:R-:W4:Y:S03]  /*9700*/  LDSM.16.M88.4 R28, [R221+0xd000] ;  /* 0x00d00000dd1c783b */ /* 0x000f260000000200 */
[C---:B-1----:R-:W-:Y:S08]  /*9710*/  HMMA.16816.F32.BF16 R188, R4.reuse, R168, R188 ;  /* 0x000000a804bc723c */ /* 0x042ff000000418bc */
[C---:B------:R-:W-:Y:S08]  /*9720*/  HMMA.16816.F32.BF16 R196, R4.reuse, R172, R196 ;  /* 0x000000ac04c4723c */ /* 0x040ff000000418c4 */
[C---:B------:R-:W-:Y:S01]  /*9730*/  HMMA.16816.F32.BF16 R192, R4.reuse, R174, R192 ;  /* 0x000000ae04c0723c */ /* 0x040fe200000418c0 */
[----:B------:R-:W-:Y:S07]  /*9740*/  LDSM.16.M88.4 R172, [R241+0x6000] ;  /* 0x00600000f1ac783b */ /* 0x000fee0000000200 */
[C---:B------:R-:W-:Y:S01]  /*9750*/  HMMA.16816.F32.BF16 R184, R4.reuse, R170, R184 ;  /* 0x000000aa04b8723c */ /* 0x040fe200000418b8 */
[----:B------:R-:W1:Y:S07]  /*9760*/  LDSM.16.M88.4 R168, [R221+0xd800] ;  /* 0x00d80000dda8783b */ /* 0x000e6e0000000200 */
[C---:B------:R-:W-:Y:S08]  /*9770*/  HMMA.16816.F32.BF16 R12, R4.reuse, R200, R12 ;  /* 0x000000c8040c723c */ /* 0x040ff0000004180c */
[C---:B------:R-:W-:Y:S01]  /*9780*/  HMMA.16816.F32.BF16 R24, R4.reuse, R202, R24 ;  /* 0x000000ca0418723c */ /* 0x040fe20000041818 */
[----:B------:R-:W-:Y:S07]  /*9790*/  LDSM.16.M88.4 R200, [R216+0xd800] ;  /* 0x00d80000d8c8783b */ /* 0x000fee0000000200 */
[C---:B------:R-:W-:Y:S08]  /*97a0*/  HMMA.16816.F32.BF16 R180, R4.reuse, R20, R180 ;  /* 0x0000001404b4723c */ /* 0x040ff000000418b4 */
[----:B------:R-:W-:Y:S01]  /*97b0*/  HMMA.16816.F32.BF16 R176, R4, R22, R176 ;  /* 0x0000001604b0723c */ /* 0x000fe200000418b0 */
[----:B------:R-:W-:Y:S04]  /*97c0*/  LDSM.16.M88.4 R4, [R222+0x4000] ;  /* 0x00400000de04783b */ /* 0x000fe80000000200 */
[----:B------:R-:W5:Y:S03]  /*97d0*/  LDSM.16.M88.4 R20, [R219+0xc000] ;  /* 0x00c00000db14783b */ /* 0x000f660000000200 */
        /* <DEDUP_REMOVED lines=9> */
[C---:B-1----:R-:W-:Y:S08]  /*9870*/  HMMA.16816.F32.BF16 R180, R8.reuse, R168, R180 ;  /* 0x000000a808b4723c */ /* 0x042ff000000418b4 */
[----:B------:R-:W-:Y:S01]  /*9880*/  HMMA.16816.F32.BF16 R176, R8, R170, R176 ;  /* 0x000000aa08b0723c */ /* 0x000fe200000418b0 */
[----:B------:R-:W1:Y:S04]  /*9890*/  LDSM.16.M88.4 R8, [R219+0xd800] ;  /* 0x00d80000db08783b */ /* 0x000e680000000200 */
[----:B------:R-:W-:Y:S03]  /*98a0*/  LDSM.16.M88.4 R168, [R223+UR6+0xe800] ;  /* 0x00e80006dfa8783b */ /* 0x000fe60008000200 */
[C---:B-----5:R-:W-:Y:S08]  /*98b0*/  HMMA.16816.F32.BF16 R12, R4.reuse, R20, R12 ;  /* 0x00000014040c723c */ /* 0x060ff0000004180c */
[C---:B------:R-:W-:Y:S01]  /*98c0*/  HMMA.16816.F32.BF16 R24, R4.reuse, R22, R24 ;  /* 0x000000160418723c */ /* 0x040fe20000041818 */
[----:B------:R-:W-:Y:S07]  /*98d0*/  LDSM.16.M88.4 R20, [R225+0x6000] ;  /* 0x00600000e114783b */ /* 0x000fee0000000200 */
[C---:B--2---:R-:W-:Y:S08]  /*98e0*/  HMMA.16816.F32.BF16 R188, R4.reuse, R32, R188 ;  /* 0x0000002004bc723c */ /* 0x044ff000000418bc */
[C---:B------:R-:W-:Y:S01]  /*98f0*/  HMMA.16816.F32.BF16 R184, R4.reuse, R34, R184 ;  /* 0x0000002204b8723c */ /* 0x040fe200000418b8 */
[----:B------:R-:W2:Y:S07]  /*9900*/  LDSM.16.M88.4 R32, [R223+UR6+0xf000] ;  /* 0x00f00006df20783b */ /* 0x000eae0008000200 */
[C---:B---3--:R-:W-:Y:S08]  /*9910*/  HMMA.16816.F32.BF16 R196, R4.reuse, R16, R196 ;  /* 0x0000001004c4723c */ /* 0x048ff000000418c4 */
[----:B------:R-:W-:Y:S01]  /*9920*/  HMMA.16816.F32.BF16 R192, R4, R18, R192 ;  /* 0x0000001204c0723c */ /* 0x000fe200000418c0 */
[----:B------:R-:W3:Y:S07]  /*9930*/  LDSM.16.M88.4 R16, [R221+0xe000] ;  /* 0x00e00000dd10783b */ /* 0x000eee0000000200 */
[C---:B----4-:R-:W-:Y:S08]  /*9940*/  HMMA.16816.F32.BF16 R12, R212.reuse, R28, R12 ;  /* 0x0000001cd40c723c */ /* 0x050ff0000004180c */
[----:B------:R-:W-:Y:S01]  /*9950*/  HMMA.16816.F32.BF16 R24, R212, R30, R24 ;  /* 0x0000001ed418723c */ /* 0x000fe20000041818 */
[----:B------:R-:W4:Y:S07]  /*9960*/  LDSM.16.M88.4 R28, [R223+UR6+0xf800] ;  /* 0x00f80006df1c783b */ /* 0x000f2e0008000200 */
[----:B-1----:R-:W-:Y:S08]  /*9970*/  HMMA.16816.F32.BF16 R180, R4, R8, R180 ;  /* 0x0000000804b4723c */ /* 0x002ff000000418b4 */
[C---:B------:R-:W-:Y:S08]  /*9980*/  HMMA.16816.F32.BF16 R188, R212.reuse, R204, R188 ;  /* 0x000000ccd4bc723c */ /* 0x040ff000000418bc */
[----:B------:R-:W-:Y:S01]  /*9990*/  HMMA.16816.F32.BF16 R184, R212, R206, R184 ;  /* 0x000000ced4b8723c */ /* 0x000fe200000418b8 */
[----:B------:R-:W-:Y:S07]  /*99a0*/  LDSM.16.M88.4 R204, [R224+0x6000] ;  /* 0x00600000e0cc783b */ /* 0x000fee0000000200 */
[----:B------:R-:W-:Y:S01]  /*99b0*/  HMMA.16816.F32.BF16 R176, R4, R10, R176 ;  /* 0x0000000a04b0723c */ /* 0x000fe200000418b0 */
[----:B------:R-:W-:Y:S04]  /*99c0*/  LDSM.16.M88.4 R8, [R222+0x6000] ;  /* 0x00600000de08783b */ /* 0x000fe80000000200 */
[----:B------:R-:W1:Y:S03]  /*99d0*/  LDSM.16.M88.4 R4, [R219+0xe000] ;  /* 0x00e00000db04783b */ /* 0x000e660000000200 */
[C---:B------:R-:W-:Y:S08]  /*99e0*/  HMMA.16816.F32.BF16 R12, R172.reuse, R236, R12 ;  /* 0x000000ecac0c723c */ /* 0x040ff0000004180c */
[----:B------:R-:W-:Y:S08]  /*99f0*/  HMMA.16816.F32.BF16 R24, R172, R238, R24 ;  /* 0x000000eeac18723c */ /* 0x000ff00000041818 */
[----:B------:R-:W-:Y:S08]  /*9a00*/  HMMA.16816.F32.BF16 R180, R212, R200, R180 ;  /* 0x000000c8d4b4723c */ /* 0x000ff000000418b4 */
[C---:B--2---:R-:W-:Y:S08]  /*9a10*/  HMMA.16816.F32.BF16 R188, R172.reuse, R32, R188 ;  /* 0x00000020acbc723c */ /* 0x044ff000000418bc */
[----:B------:R-:W-:Y:S01]  /*9a20*/  HMMA.16816.F32.BF16 R184, R172, R34, R184 ;  /* 0x00000022acb8723c */ /* 0x000fe200000418b8 */
[----:B------:R-:W2:Y:S07]  /*9a30*/  LDSM.16.M88.4 R32, [R221+0xf800] ;  /* 0x00f80000dd20783b */ /* 0x000eae0000000200 */
[C---:B------:R-:W-:Y:S01]  /*9a40*/  HMMA.16816.F32.BF16 R200, R212.reuse, R202, R176 ;  /* 0x000000cad4c8723c */ /* 0x040fe200000418b0 */
[----:B------:R-:W-:Y:S07]  /*9a50*/  LDSM.16.M88.4 R176, [R221+0xe800] ;  /* 0x00e80000ddb0783b */ /* 0x000fee0000000200 */
[C---:B------:R-:W-:Y:S08]  /*9a60*/  HMMA.16816.F32.BF16 R196, R212.reuse, R208, R196 ;  /* 0x000000d0d4c4723c */ /* 0x040ff000000418c4 */
[----:B------:R-:W-:Y:S08]  /*9a70*/  HMMA.16816.F32.BF16 R192, R212, R210, R192 ;  /* 0x000000d2d4c0723c */ /* 0x000ff000000418c0 */
[C---:B---3--:R-:W-:Y:S01]  /*9a80*/  HMMA.16816.F32.BF16 R208, R20.reuse, R16, R12 ;  /* 0x0000001014d0723c */ /* 0x048fe2000004180c */
[----:B------:R-:W3:Y:S07]  /*9a90*/  LDSM.16.M88.4 R12, [R216+0xe000] ;  /* 0x00e00000d80c783b */ /* 0x000eee0000000200 */
[----:B------:R-:W-:Y:S01]  /*9aa0*/  HMMA.16816.F32.BF16 R24, R20, R18, R24 ;  /* 0x000000121418723c */ /* 0x000fe20000041818 */
[----:B------:R-:W5:Y:S07]  /*9ab0*/  LDSM.16.M88.4 R16, [R219+0xf800] ;  /* 0x00f80000db10783b */ /* 0x000f6e0000000200 */
[----:B----4-:R-:W-:Y:S08]  /*9ac0*/  HMMA.16816.F32.BF16 R200, R172, R30, R200 ;  /* 0x0000001eacc8723c */ /* 0x010ff000000418c8 */
[C---:B-1----:R-:W-:Y:S08]  /*9ad0*/  HMMA.16816.F32.BF16 R208, R8.reuse, R4, R208 ;  /* 0x0000000408d0723c */ /* 0x042ff000000418d0 */
[----:B------:R-:W-:Y:S01]  /*9ae0*/  HMMA.16816.F32.BF16 R24, R8, R6, R24 ;  /* 0x000000060818723c */ /* 0x000fe20000041818 */
[----:B------:R-:W1:Y:S07]  /*9af0*/  LDSM.16.M88.4 R4, [R219+0xe800] ;  /* 0x00e80000db04783b */ /* 0x000e6e0000000200 */
[----:B------:R-:W-:Y:S08]  /*9b00*/  HMMA.16816.F32.BF16 R196, R172, R168, R196 ;  /* 0x000000a8acc4723c */ /* 0x000ff000000418c4 */
[----:B--2---:R-:W-:Y:S01]  /*9b10*/  HMMA.16816.F32.BF16 R212, R20, R34, R200 ;  /* 0x0000002214d4723c */ /* 0x004fe200000418c8 */
[----:B------:R-:W2:Y:S07]  /*9b20*/  LDSM.16.M88.4 R200, [R216+0xf800] ;  /* 0x00f80000d8c8783b */ /* 0x000eae0000000200 */
[----:B------:R-:W-:Y:S01]  /*9b30*/  HMMA.16816.F32.BF16 R192, R172, R170, R192 ;  /* 0x000000aaacc0723c */ /* 0x000fe200000418c0 */
[----:B------:R-:W-:Y:S07]  /*9b40*/  LDSM.16.M88.4 R168, [R221+0xf000] ;  /* 0x00f00000dda8783b */ /* 0x000fee0000000200 */
[C---:B---3--:R-:W-:Y:S08]  /*9b50*/  HMMA.16816.F32.BF16 R208, R204.reuse, R12, R208 ;  /* 0x0000000cccd0723c */ /* 0x048ff000000418d0 */
[----:B------:R-:W-:Y:S01]  /*9b60*/  HMMA.16816.F32.BF16 R24, R204, R14, R24 ;  /* 0x0000000ecc18723c */ /* 0x000fe20000041818 */
[----:B------:R-:W3:Y:S07]  /*9b70*/  LDSM.16.M88.4 R12, [R216+0xe800] ;  /* 0x00e80000d80c783b */ /* 0x000eee0000000200 */
[----:B------:R-:W-:Y:S03]  /*9b80*/  HMMA.16816.F32.BF16 R196, R20, R176, R196 ;  /* 0x000000b014c4723c */ /* 0x000fe600000418c4 */
[----:B------:R-:W-:Y:S01]  /*9b90*/  FMUL.FTZ R31, R208, UR7 ;  /* 0x00000007d01f7c20 */ /* 0x000fe20008410000 */
[----:B------:R-:W-:-:S04]  /*9ba0*/  FMUL.FTZ R30, R209, UR7 ;  /* 0x00000007d11e7c20 */ /* 0x000fc80008410000 */
        /* <DEDUP_REMOVED lines=9> */
[----:B------:R-:W5:Y:S01]  /*9c40*/  LDSM.16.M88.4 R176, [R219+0xf000] ;  /* 0x00f00000dbb0783b */ /* 0x000f620000000200 */
[----:B------:R-:W4:Y:S06]  /*9c50*/  MUFU.TANH R19, R19 ;  /* 0x0000001300137308 */ /* 0x000f2c0000002400 */
[----:B-1----:R-:W-:Y:S01]  /*9c60*/  HMMA.16816.F32.BF16 R196, R8, R4, R196 ;  /* 0x0000000408c4723c */ /* 0x002fe200000418c4 */
[----:B------:R-:W-:Y:S01]  /*9c70*/  IMAD.U32 R5, RZ, RZ, UR20 ;  /* 0x00000014ff057e24 */ /* 0x000fe2000f8e00ff */
[----:B------:R4:W-:Y:S06]  /*9c80*/  MUFU.TANH R34, R24 ;  /* 0x0000001800227308 */ /* 0x0009ec0000002400 */
[----:B--2---:R-:W-:Y:S01]  /*9c90*/  HMMA.16816.F32.BF16 R212, R204, R202, R212 ;  /* 0x000000caccd4723c */ /* 0x004fe200000418d4 */
[----:B------:R-:W-:Y:S01]  /*9ca0*/  IMAD.SHL.U32 R202, R218, 0x2, RZ ;  /* 0x00000002daca7824 */ /* 0x000fe200078e00ff */
[----:B------:R-:W-:Y:S04]  /*9cb0*/  MUFU.TANH R30, R30 ;  /* 0x0000001e001e7308 */ /* 0x000fe80000002400 */
[----:B------:R-:W-:-:S02]  /*9cc0*/  LOP3.LUT R202, R202, 0x6, RZ, 0xc0, !PT ;  /* 0x00000006caca7812 */ /* 0x000fc400078ec0ff */
[----:B------:R-:W-:Y:S02]  /*9cd0*/  HMMA.16816.F32.BF16 R192, R8, R6, R192 ;  /* 0x0000000608c0723c */ /* 0x000fe400000418c0 */
[----:B------:R-:W-:Y:S06]  /*9ce0*/  MUFU.TANH R18, R18 ;  /* 0x0000001200127308 */ /* 0x000fec0000002400 */
[----:B---3--:R-:W-:Y:S01]  /*9cf0*/  HMMA.16816.F32.BF16 R196, R204, R12, R196 ;  /* 0x0000000cccc4723c */ /* 0x008fe200000418c4 */
[----:B------:R-:W-:Y:S01]  /*9d00*/  IMAD R12, R5, 0x40, R202 ;  /* 0x00000040050c7824 */ /* 0x000fe200078e02ca */
[----:B------:R-:W-:Y:S01]  /*9d10*/  MUFU.TANH R35, R35 ;  /* 0x0000002300237308 */ /* 0x000fe20000002400 */
[----:B------:R-:W-:Y:S01]  /*9d20*/  FMUL.FTZ R13, R212, UR7 ;  /* 0x00000007d40d7c20 */ /* 0x000fe20008410000 */
[----:B------:R-:W1:Y:S01]  /*9d30*/  LDSM.16.M88.4 R4, [R216+0xf000] ;  /* 0x00f00000d804783b */ /* 0x000e620000000200 */
[----:B------:R-:W-:Y:S01]  /*9d40*/  FMUL.FTZ R213, R213, UR7 ;  /* 0x00000007d5d57c20 */ /* 0x000fe20008410000 */
[----:B------:R-:W-:Y:S01]  /*9d50*/  FMUL.FTZ R215, R215, UR7 ;  /* 0x00000007d7d77c20 */ /* 0x000fe20008410000 */
[----:B------:R-:W-:-:S04]  /*9d60*/  DEPBAR.LE SB0, 0x0 ;  /* 0x000080000000791a */ /* 0x000fc80000000000 */
[----:B------:R-:W-:Y:S01]  /*9d70*/  HMMA.16816.F32.BF16 R188, R20, R168, R188 ;  /* 0x000000a814bc723c */ /* 0x000fe200000418bc */
[C---:B------:R-:W-:Y:S01]  /*9d80*/  VIADD R168, R12.reuse, 0xffffff80 ;  /* 0xffffff800ca87836 */ /* 0x040fe20000000000 */
[----:B------:R-:W2:Y:S01]  /*9d90*/  MUFU.TANH R13, R13 ;  /* 0x0000000d000d7308 */ /* 0x000ea20000002400 */
[----:B------:R-:W-:-:S03]  /*9da0*/  VIADD R169, R12, 0xffffffb8 ;  /* 0xffffffb80ca97836 */ /* 0x000fc60000000000 */
[----:B------:R-:W-:Y:S02]  /*9db0*/  ISETP.GE.AND P1, PT, R168, R165, PT ;  /* 0x000000a5a800720c */ /* 0x000fe40003f26270 */
[----:B------:R-:W-:Y:S01]  /*9dc0*/  HMMA.16816.F32.BF16 R180, R172, R28, R180 ;  /* 0x0000001cacb4723c */ /* 0x000fe200000418b4 */
[----:B------:R-:W-:Y:S01]  /*9dd0*/  FMUL.FTZ R29, R214, UR7 ;  /* 0x00000007d61d7c20 */ /* 0x000fe20008410000 */
[----:B------:R-:W-:Y:S01]  /*9de0*/  I2FP.F32.S32 R28, R168 ;  /* 0x000000a8001c7245 */ /* 0x000fe20000201400 */
[----:B------:R-:W-:Y:S01]  /*9df0*/  MUFU.TANH R25, R25 ;  /* 0x0000001900197308 */ /* 0x000fe20000002400 */
[----:B------:R-:W-:Y:S01]  /*9e00*/  FMUL.FTZ R27, R196, UR7 ;  /* 0x00000007c41b7c20 */ /* 0x000fe20008410000 */
[----:B------:R-:W-:Y:S01]  /*9e10*/  FMUL.FTZ R197, R197, UR7 ;  /* 0x00000007c5c57c20 */ /* 0x000fe20008410000 */
[----:B------:R-:W-:Y:S01]  /*9e20*/  FMUL.FTZ R199, R199, UR7 ;  /* 0x00000007c7c77c20 */ /* 0x000fe20008410000 */
[C---:B----4-:R-:W-:Y:S01]  /*9e30*/  FFMA.FTZ R24, R28.reuse, UR5, R31 ;  /* 0x000000051c187c23 */ /* 0x050fe2000801001f */
[----:B------:R-:W-:Y:S01]  /*9e40*/  HMMA.16816.F32.BF16 R192, R204, R14, R192 ;  /* 0x0000000eccc0723c */ /* 0x000fe200000418c0 */
[----:B------:R-:W-:Y:S01]  /*9e50*/  I2FP.F32.S32 R14, R169 ;  /* 0x000000a9000e7245 */ /* 0x000fe20000201400 */
[----:B------:R-:W-:Y:S01]  /*9e60*/  FFMA.FTZ R15, R28, UR5, R19 ;  /* 0x000000051c0f7c23 */ /* 0x000fe20008010013 */
[----:B------:R-:W3:Y:S01]  /*9e70*/  MUFU.TANH R29, R29 ;  /* 0x0000001d001d7308 */ /* 0x000ee20000002400 */
[----:B------:R-:W-:Y:S01]  /*9e80*/  FSEL R24, R24, -INF , !P1 ;  /* 0xff80000018187808 */ /* 0x000fe20004800000 */
[----:B------:R-:W-:Y:S01]  /*9e90*/  VIADD R19, R12, 0xffffff81 ;  /* 0xffffff810c137836 */ /* 0x000fe20000000000 */
[----:B------:R-:W-:Y:S01]  /*9ea0*/  ISETP.GE.AND P1, PT, R168, R2, PT ;  /* 0x00000002a800720c */ /* 0x000fe20003f26270 */
[----:B--2---:R-:W-:Y:S01]  /*9eb0*/  FFMA.FTZ R173, R14, UR5, R13 ;  /* 0x000000050ead7c23 */ /* 0x004fe2000801000d */
[----:B-----5:R-:W-:Y:S01]  /*9ec0*/  HMMA.16816.F32.BF16 R188, R8, R176, R188 ;  /* 0x000000b008bc723c */ /* 0x020fe200000418bc */
[----:B------:R-:W-:Y:S01]  /*9ed0*/  VIADD R168, R12, 0xffffff88 ;  /* 0xffffff880ca87836 */ /* 0x000fe20000000000 */
[----:B------:R-:W-:Y:S01]  /*9ee0*/  FSEL R13, R15, -INF , !P1 ;  /* 0xff8000000f0d7808 */ /* 0x000fe20004800000 */
[----:B------:R-:W2:Y:S01]  /*9ef0*/  MUFU.TANH R26, R26 ;  /* 0x0000001a001a7308 */ /* 0x000ea20000002400 */
[----:B------:R-:W-:Y:S01]  /*9f00*/  ISETP.GE.AND P1, PT, R169, R165, PT ;  /* 0x000000a5a900720c */ /* 0x000fe20003f26270 */
[----:B------:R-:W-:Y:S01]  /*9f10*/  FMUL.FTZ R31, R198, UR7 ;  /* 0x00000007c61f7c20 */ /* 0x000fe20008410000 */
[----:B------:R-:W-:-:S02]  /*9f20*/  I2FP.F32.S32 R15, R19 ;  /* 0x00000013000f7245 */ /* 0x000fc40000201400 */
[----:B------:R-:W-:Y:S01]  /*9f30*/  FSEL R173, R173, -INF , !P1 ;  /* 0xff800000adad7808 */ /* 0x000fe20004800000 */
[C---:B------:R-:W-:Y:S01]  /*9f40*/  HMMA.16816.F32.BF16 R184, R20.reuse, R170, R184 ;  /* 0x000000aa14b8723c */ /* 0x040fe200000418b8 */
[----:B------:R-:W-:Y:S01]  /*9f50*/  ISETP.GE.AND P1, PT, R169, R2, PT ;  /* 0x00000002a900720c */ /* 0x000fe20003f26270 */
[----:B------:R-:W-:Y:S02]  /*9f60*/  VIADD R169, R12, 0xffffff89 ;  /* 0xffffff890ca97836 */ /* 0x000fe40000000000 */
[----:B---3--:R-:W-:Y:S01]  /*9f70*/  FFMA.FTZ R29, R14, UR5, R29 ;  /* 0x000000050e1d7c23 */ /* 0x008fe2000801001d */
[----:B------:R-:W-:Y:S01]  /*9f80*/  FFMA.FTZ R14, R15, UR5, R30 ;  /* 0x000000050f0e7c23 */ /* 0x000fe2000801001e */
[----:B------:R-:W3:Y:S01]  /*9f90*/  MUFU.TANH R27, R27 ;  /* 0x0000001b001b7308 */ /* 0x000ee20000002400 */
[----:B------:R-:W-:Y:S01]  /*9fa0*/  FMUL.FTZ R30, R192, UR7 ;  /* 0x00000007c01e7c20 */ /* 0x000fe20008410000 */
[----:B------:R-:W-:Y:S01]  /*9fb0*/  FMUL.FTZ R194, R194, UR7 ;  /* 0x00000007c2c27c20 */ /* 0x000fe20008410000 */
[----:B------:R-:W-:Y:S01]  /*9fc0*/  FSEL R172, R29, -INF , !P1 ;  /* 0xff8000001dac7808 */ /* 0x000fe20004800000 */
[----:B------:R-:W-:Y:S01]  /*9fd0*/  HMMA.16816.F32.BF16 R180, R20, R32, R180 ;  /* 0x0000002014b4723c */ /* 0x000fe200000418b4 */
[----:B------:R-:W-:Y:S01]  /*9fe0*/  ISETP.GE.AND P1, PT, R19, R165, PT ;  /* 0x000000a51300720c */ /* 0x000fe20003f26270 */
[----:B------:R-:W-:-:S02]  /*9ff0*/  VIADD R23, R12, 0xffffff91 ;  /* 0xffffff910c177836 */ /* 0x000fc40000000000 */
[----:B------:R-:W-:Y:S01]  /*a000*/  FMUL.FTZ R195, R195, UR7 ;  /* 0x00000007c3c37c20 */ /* 0x000fe20008410000 */
[----:B------:R-:W4:Y:S01]  /*a010*/  MUFU.TANH R31, R31 ;  /* 0x0000001f001f7308 */ /* 0x000f220000002400 */
[----:B------:R-:W-:Y:S01]  /*a020*/  FSEL R14, R14, -INF , !P1 ;  /* 0xff8000000e0e7808 */ /* 0x000fe20004800000 */
[----:B------:R-:W-:Y:S01]  /*a030*/  FMUL.FTZ R193, R193, UR7 ;  /* 0x00000007c1c17c20 */ /* 0x000fe20008410000 */
[----:B------:R-:W-:Y:S01]  /*a040*/  ISETP.GE.AND P1, PT, R19, R2, PT ;  /* 0x000000021300720c */ /* 0x000fe20003f26270 */
[----:B-1----:R-:W-:Y:S01]  /*a050*/  HMMA.16816.F32.BF16 R188, R204, R4, R188 ;  /* 0x00000004ccbc723c */ /* 0x002fe200000418bc */
[----:B------:R-:W-:Y:S01]  /*a060*/  I2FP.F32.S32 R19, R168 ;  /* 0x000000a800137245 */ /* 0x000fe20000201400 */
[----:B------:R-:W-:Y:S02]  /*a070*/  FFMA.FTZ R5, R15, UR5, R18 ;  /* 0x000000050f057c23 */ /* 0x000fe40008010012 */
[----:B------:R-:W1:Y:S02]  /*a080*/  MUFU.TANH R28, R197 ;  /* 0x000000c5001c7308 */ /* 0x000e640000002400 */
[----:B------:R-:W-:Y:S01]  /*a090*/  FFMA.FTZ R4, R19, UR5, R34 ;  /* 0x0000000513047c23 */ /* 0x000fe20008010022 */
[----:B------:R-:W-:Y:S01]  /*a0a0*/  FSEL R5, R5, -INF , !P1 ;  /* 0xff80000005057808 */ /* 0x000fe20004800000 */
[----:B------:R-:W-:Y:S01]  /*a0b0*/  FFMA.FTZ R15, R19, UR5, R35 ;  /* 0x00000005130f7c23 */ /* 0x000fe20008010023 */
[----:B------:R-:W-:Y:S01]  /*a0c0*/  ISETP.GE.AND P1, PT, R168, R165, PT ;  /* 0x000000a5a800720c */ /* 0x000fe20003f26270 */
[C---:B------:R-:W-:Y:S01]  /*a0d0*/  HMMA.16816.F32.BF16 R184, R8.reuse, R178, R184 ;  /* 0x000000b208b8723c */ /* 0x040fe200000418b8 */
[----:B------:R-:W-:Y:S01]  /*a0e0*/  I2FP.F32.S32 R19, R169 ;  /* 0x000000a900137245 */ /* 0x000fe20000201400 */
[----:B------:R-:W-:Y:S01]  /*a0f0*/  VIADD R35, R12, 0xffffff90 ;  /* 0xffffff900c237836 */ /* 0x000fe20000000000 */
[----:B------:R-:W-:Y:S01]  /*a100*/  FSEL R4, R4, -INF , !P1 ;  /* 0xff80000004047808 */ /* 0x000fe20004800000 */
[----:B------:R-:W5:Y:S01]  /*a110*/  MUFU.TANH R29, R199 ;  /* 0x000000c7001d7308 */ /* 0x000f620000002400 */
[-C--:B------:R-:W-:Y:S01]  /*a120*/  ISETP.GE.AND P1, PT, R168, R2.reuse, PT ;  /* 0x00000002a800720c */ /* 0x080fe20003f26270 */
[C---:B------:R-:W-:Y:S01]  /*a130*/  FFMA.FTZ R18, R19.reuse, UR5, R25 ;  /* 0x0000000513127c23 */ /* 0x040fe20008010019 */
[----:B------:R-:W-:Y:S01]  /*a140*/  I2FP.F32.S32 R22, R35 ;  /* 0x0000002300167245 */ /* 0x000fe20000201400 */
[----:B--2---:R-:W-:Y:S01]  /*a150*/  FFMA.FTZ R19, R19, UR5, R26 ;  /* 0x0000000513137c23 */ /* 0x004fe2000801001a */
[----:B------:R-:W-:Y:S01]  /*a160*/  FSEL R15, R15, -INF , !P1 ;  /* 0xff8000000f0f7808 */ /* 0x000fe20004800000 */
[----:B------:R-:W-:Y:S01]  /*a170*/  HMMA.16816.F32.BF16 R180, R8, R16, R180 ;  /* 0x0000001008b4723c */ /* 0x000fe200000418b4 */
[C---:B------:R-:W-:Y:S01]  /*a180*/  ISETP.GE.AND P1, PT, R169.reuse, R165, PT ;  /* 0x000000a5a900720c */ /* 0x040fe20003f26270 */
[C---:B---3--:R-:W-:Y:S01]  /*a190*/  FFMA.FTZ R27, R22.reuse, UR5, R27 ;  /* 0x00000005161b7c23 */ /* 0x048fe2000801001b */
[----:B------:R-:W2:Y:S01]  /*a1a0*/  MUFU.TANH R30, R30 ;  /* 0x0000001e001e7308 */ /* 0x000ea20000002400 */
[----:B----4-:R-:W-:Y:S01]  /*a1b0*/  FFMA.FTZ R31, R22, UR5, R31 ;  /* 0x00000005161f7c23 */ /* 0x010fe2000801001f */
[----:B------:R-:W-:Y:S01]  /*a1c0*/  FSEL R18, R18, -INF , !P1 ;  /* 0xff80000012127808 */ /* 0x000fe20004800000 */
[----:B------:R-:W-:Y:S01]  /*a1d0*/  FMUL.FTZ R21, R188, UR7 ;  /* 0x00000007bc157c20 */ /* 0x000fe20008410000 */
[----:B------:R-:W-:Y:S01]  /*a1e0*/  ISETP.GE.AND P1, PT, R169, R2, PT ;  /* 0x00000002a900720c */ /* 0x000fe20003f26270 */
[----:B------:R-:W-:Y:S01]  /*a1f0*/  VIADD R16, R12, 0xffffff99 ;  /* 0xffffff990c107836 */ /* 0x000fe20000000000 */
[----:B------:R-:W-:Y:S01]  /*a200*/  I2FP.F32.S32 R22, R23 ;  /* 0x0000001700167245 */ /* 0x000fe20000201400 */
[----:B------:R-:W-:Y:S01]  /*a210*/  HMMA.16816.F32.BF16 R184, R204, R6, R184 ;  /* 0x00000006ccb8723c */ /* 0x000fe200000418b8 */
[----:B------:R-:W-:Y:S01]  /*a220*/  FSEL R19, R19, -INF , !P1 ;  /* 0xff80000013137808 */ /* 0x000fe20004800000 */
[----:B------:R-:W3:Y:S01]  /*a230*/  MUFU.TANH R25, R194 ;  /* 0x000000c200197308 */ /* 0x000ee20000002400 */
[----:B------:R-:W-:Y:S01]  /*a240*/  ISETP.GE.AND P1, PT, R35, R165, PT ;  /* 0x000000a52300720c */ /* 0x000fe20003f26270 */
[----:B-1----:R-:W-:Y:S01]  /*a250*/  FFMA.FTZ R28, R22, UR5, R28 ;  /* 0x00000005161c7c23 */ /* 0x002fe2000801001c */
[----:B------:R-:W-:-:S02]  /*a260*/  VIADD R7, R12, 0xffffff98 ;  /* 0xffffff980c077836 */ /* 0x000fc40000000000 */
[----:B-----5:R-:W-:Y:S01]  /*a270*/  FFMA.FTZ R29, R22, UR5, R29 ;  /* 0x00000005161d7c23 */ /* 0x020fe2000801001d */
[----:B------:R-:W-:Y:S01]  /*a280*/  FSEL R192, R27, -INF , !P1 ;  /* 0xff8000001bc07808 */ /* 0x000fe20004800000 */
[----:B------:R-:W-:Y:S01]  /*a290*/  FMUL.FTZ R190, R190, UR7 ;  /* 0x00000007bebe7c20 */ /* 0x000fe20008410000 */
[----:B------:R-:W-:Y:S01]  /*a2a0*/  ISETP.GE.AND P1, PT, R35, R2, PT ;  /* 0x000000022300720c */ /* 0x000fe20003f26270 */
[----:B------:R1:W4:Y:S01]  /*a2b0*/  MUFU.TANH R20, R195 ;  /* 0x000000c300147308 */ /* 0x0003220000002400 */
[----:B------:R-:W-:Y:S01]  /*a2c0*/  I2FP.F32.S32 R11, R7 ;  /* 0x00000007000b7245 */ /* 0x000fe20000201400 */
[----:B------:R-:W-:Y:S01]  /*a2d0*/  FMUL.FTZ R6, R189, UR7 ;  /* 0x00000007bd067c20 */ /* 0x000fe20008410000 */
[----:B------:R-:W-:Y:S02]  /*a2e0*/  VIADD R10, R12, 0xffffffa0 ;  /* 0xffffffa00c0a7836 */ /* 0x000fe40000000000 */
[----:B------:R-:W-:Y:S01]  /*a2f0*/  FMUL.FTZ R8, R191, UR7 ;  /* 0x00000007bf087c20 */ /* 0x000fe20008410000 */
[----:B------:R-:W-:Y:S01]  /*a300*/  HMMA.16816.F32.BF16 R180, R204, R200, R180 ;  /* 0x000000c8ccb4723c */ /* 0x000fe200000418b4 */
[C---:B--2---:R-:W-:Y:S01]  /*a310*/  FFMA.FTZ R30, R11.reuse, UR5, R30 ;  /* 0x000000050b1e7c23 */ /* 0x044fe2000801001e */
[----:B------:R-:W2:Y:S01]  /*a320*/  MUFU.TANH R34, R193 ;  /* 0x000000c100227308 */ /* 0x000ea20000002400 */
[----:B---3--:R-:W-:Y:S01]  /*a330*/  FFMA.FTZ R25, R11, UR5, R25 ;  /* 0x000000050b197c23 */ /* 0x008fe20008010019 */
[----:B------:R-:W-:Y:S01]  /*a340*/  I2FP.F32.S32 R11, R16 ;  /* 0x00000010000b7245 */ /* 0x000fe20000201400 */
[----:B------:R-:W-:Y:S01]  /*a350*/  FMUL.FTZ R186, R186, UR7 ;  /* 0x00000007baba7c20 */ /* 0x000fe20008410000 */
[----:B------:R-:W-:Y:S01]  /*a360*/  FMUL.FTZ R185, R185, UR7 ;  /* 0x00000007b9b97c20 */ /* 0x000fe20008410000 */
[----:B------:R-:W-:-:S03]  /*a370*/  FMUL.FTZ R187, R187, UR7 ;  /* 0x00000007bbbb7c20 */ /* 0x000fc60008410000 */
[----:B------:R-:W-:Y:S01]  /*a380*/  MUFU.TANH R21, R21 ;  /* 0x0000001500157308 */ /* 0x000fe20000002400 */
[----:B-1----:R-:W-:Y:S01]  /*a390*/  FSEL R195, R31, -INF , !P1 ;  /* 0xff8000001fc37808 */ /* 0x002fe20004800000 */
[----:B----4-:R-:W-:Y:S01]  /*a3a0*/  FFMA.FTZ R20, R11, UR5, R20 ;  /* 0x000000050b147c23 */ /* 0x010fe20008010014 */
[----:B------:R-:W-:-:S04]  /*a3b0*/  ISETP.GE.AND P1, PT, R23, R165, PT ;  /* 0x000000a51700720c */ /* 0x000fc80003f26270 */
[----:B------:R-:W-:Y:S01]  /*a3c0*/  FSEL R196, R28, -INF , !P1 ;  /* 0xff8000001cc47808 */ /* 0x000fe20004800000 */
[----:B------:R1:W-:Y:S01]  /*a3d0*/  MUFU.TANH R9, R190 ;  /* 0x000000be00097308 */ /* 0x0003e20000002400 */
[----:B------:R-:W-:Y:S01]  /*a3e0*/  ISETP.GE.AND P1, PT, R23, R2, PT ;  /* 0x000000021700720c */ /* 0x000fe20003f26270 */
[----:B--2---:R-:W-:Y:S01]  /*a3f0*/  FFMA.FTZ R34, R11, UR5, R34 ;  /* 0x000000050b227c23 */ /* 0x004fe20008010022 */
[----:B------:R-:W-:Y:S02]  /*a400*/  VIADD R11, R12, 0xffffffa1 ;  /* 0xffffffa10c0b7836 */ /* 0x000fe40000000000 */
[----:B------:R-:W-:Y:S01]  /*a410*/  FMUL.FTZ R180, R180, UR7 ;  /* 0x00000007b4b47c20 */ /* 0x000fe20008410000 */
[----:B------:R-:W-:Y:S01]  /*a420*/  FSEL R209, R29, -INF , !P1 ;  /* 0xff8000001dd17808 */ /* 0x000fe20004800000 */
[----:B------:R-:W-:Y:S01]  /*a430*/  FMUL.FTZ R181, R181, UR7 ;  /* 0x00000007b5b57c20 */ /* 0x000fe20008410000 */
[----:B------:R-:W-:Y:S01]  /*a440*/  BAR.SYNC.DEFER_BLOCKING 0x0 ;  /* 0x0000000000007b1d */ /* 0x000fe20000010000 */
[----:B------:R-:W-:Y:S01]  /*a450*/  ISETP.GE.AND P1, PT, R7, R165, PT ;  /* 0x000000a50700720c */ /* 0x000fe20003f26270 */
[----:B------:R-:W-:Y:S01]  /*a460*/  FMUL.FTZ R183, R183, UR7 ;  /* 0x00000007b7b77c20 */ /* 0x000fe20008410000 */
[----:B------:R-:W-:-:S02]  /*a470*/  I2FP.F32.S32 R17, R11 ;  /* 0x0000000b00117245 */ /* 0x000fc40000201400 */
[----:B------:R-:W-:Y:S01]  /*a480*/  FSEL R194, R30, -INF , !P1 ;  /* 0xff8000001ec27808 */ /* 0x000fe20004800000 */
[----:B------:R-:W2:Y:S01]  /*a490*/  MUFU.TANH R6, R6 ;  /* 0x0000000600067308 */ /* 0x000ea20000002400 */
[----:B------:R-:W-:Y:S01]  /*a4a0*/  ISETP.GE.AND P1, PT, R7, R2, PT ;  /* 0x000000020700720c */ /* 0x000fe20003f26270 */
[----:B------:R-:W-:-:S03]  /*a4b0*/  FMUL.FTZ R7, R184, UR7 ;  /* 0x00000007b8077c20 */ /* 0x000fc60008410000 */
[----:B------:R-:W-:Y:S02]  /*a4c0*/  FSEL R189, R25, -INF , !P1 ;  /* 0xff80000019bd7808 */ /* 0x000fe40004800000 */
[-C--:B------:R-:W-:Y:S01]  /*a4d0*/  ISETP.GE.AND P1, PT, R16, R165.reuse, PT ;  /* 0x000000a51000720c */ /* 0x080fe20003f26270 */
[----:B------:R-:W3:Y:S03]  /*a4e0*/  MUFU.TANH R8, R8 ;  /* 0x0000000800087308 */ /* 0x000ee60000002400 */
[----:B-1----:R-:W-:Y:S02]  /*a4f0*/  FSEL R190, R34, -INF , !P1 ;  /* 0xff80000022be7808 */ /* 0x002fe40004800000 */
[----:B------:R-:W-:Y:S02]  /*a500*/  ISETP.GE.AND P1, PT, R16, R2, PT ;  /* 0x000000021000720c */ /* 0x000fe40003f26270 */
[----:B------:R-:W-:Y:S01]  /*a510*/  I2FP.F32.S32 R16, R10 ;  /* 0x0000000a00107245 */ /* 0x000fe20000201400 */
[----:B------:R-:W1:Y:S01]  /*a520*/  MUFU.TANH R7, R7 ;  /* 0x0000000700077308 */ /* 0x000e620000002400 */
[----:B------:R-:W-:Y:S01]  /*a530*/  FSEL R205, R20, -INF , !P1 ;  /* 0xff80000014cd7808 */ /* 0x000fe20004800000 */
[----:B--2---:R-:W-:Y:S01]  /*a540*/  FFMA.FTZ R206, R17, UR5, R6 ;  /* 0x0000000511ce7c23 */ /* 0x004fe20008010006 */
[----:B------:R-:W-:Y:S01]  /*a550*/  ISETP.GE.AND P1, PT, R10, R165, PT ;  /* 0x000000a50a00720c */ /* 0x000fe20003f26270 */
[C---:B------:R-:W-:Y:S01]  /*a560*/  FFMA.FTZ R21, R16.reuse, UR5, R21 ;  /* 0x0000000510157c23 */ /* 0x040fe20008010015 */
[----:B------:R-:W-:-:S03]  /*a570*/  FFMA.FTZ R203, R16, UR5, R9 ;  /* 0x0000000510cb7c23 */ /* 0x000fc60008010009 */
[----:B------:R-:W2:Y:S01]  /*a580*/  MUFU.TANH R9, R186 ;  /* 0x000000ba00097308 */ /* 0x000ea20000002400 */
[----:B------:R-:W-:Y:S01]  /*a590*/  FSEL R208, R21, -INF , !P1 ;  /* 0xff80000015d07808 */ /* 0x000fe20004800000 */
[----:B---3--:R-:W-:Y:S01]  /*a5a0*/  FFMA.FTZ R201, R17, UR5, R8 ;  /* 0x0000000511c97c23 */ /* 0x008fe20008010008 */
[----:B------:R-:W-:Y:S01]  /*a5b0*/  ISETP.GE.AND P1, PT, R10, R2, PT ;  /* 0x000000020a00720c */ /* 0x000fe20003f26270 */
[C---:B------:R-:W-:Y:S02]  /*a5c0*/  VIADD R10, R12.reuse, 0xffffffa8 ;  /* 0xffffffa80c0a7836 */ /* 0x040fe40000000000 */
[----:B------:R-:W-:Y:S01]  /*a5d0*/  VIADD R8, R12, 0xffffffa9 ;  /* 0xffffffa90c087836 */ /* 0x000fe20000000000 */
[----:B------:R-:W-:Y:S01]  /*a5e0*/  FSEL R203, R203, -INF , !P1 ;  /* 0xff800000cbcb7808 */ /* 0x000fe20004800000 */
[----:B------:R-:W3:Y:S01]  /*a5f0*/  MUFU.TANH R185, R185 ;  /* 0x000000b900b97308 */ /* 0x000ee20000002400 */
[----:B------:R-:W-:Y:S02]  /*a600*/  ISETP.GE.AND P1, PT, R11, R165, PT ;  /* 0x000000a50b00720c */ /* 0x000fe40003f26270 */
[----:B------:R-:W-:-:S02]  /*a610*/  I2FP.F32.S32 R16, R10 ;  /* 0x0000000a00107245 */ /* 0x000fc40000201400 */
[----:B------:R-:W-:Y:S02]  /*a620*/  FSEL R206, R206, -INF , !P1 ;  /* 0xff800000cece7808 */ /* 0x000fe40004800000 */
[----:B------:R-:W-:Y:S01]  /*a630*/  ISETP.GE.AND P1, PT, R11, R2, PT ;  /* 0x000000020b00720c */ /* 0x000fe20003f26270 */
[----:B------:R-:W4:Y:S01]  /*a640*/  MUFU.TANH R6, R187 ;  /* 0x000000bb00067308 */ /* 0x000f220000002400 */
[C---:B-1----:R-:W-:Y:S01]  /*a650*/  FFMA.FTZ R170, R16.reuse, UR5, R7 ;  /* 0x0000000510aa7c23 */ /* 0x042fe20008010007 */
[----:B--2---:R-:W-:Y:S01]  /*a660*/  FFMA.FTZ R171, R16, UR5, R9 ;  /* 0x0000000510ab7c23 */ /* 0x004fe20008010009 */
[----:B------:R-:W-:Y:S01]  /*a670*/  FSEL R201, R201, -INF , !P1 ;  /* 0xff800000c9c97808 */ /* 0x000fe20004800000 */
[----:B------:R-:W-:Y:S01]  /*a680*/  FMUL.FTZ R16, R182, UR7 ;  /* 0x00000007b6107c20 */ /* 0x000fe20008410000 */
[----:B------:R-:W-:Y:S02]  /*a690*/  ISETP.GE.AND P1, PT, R10, R165, PT ;  /* 0x000000a50a00720c */ /* 0x000fe40003f26270 */
[----:B------:R-:W-:Y:S01]  /*a6a0*/  I2FP.F32.S32 R9, R8 ;  /* 0x0000000800097245 */ /* 0x000fe20000201400 */
[----:B------:R-:W1:Y:S01]  /*a6b0*/  MUFU.TANH R11, R180 ;  /* 0x000000b4000b7308 */ /* 0x000e620000002400 */
[----:B------:R-:W-:-:S02]  /*a6c0*/  FSEL R170, R170, -INF , !P1 ;  /* 0xff800000aaaa7808 */ /* 0x000fc40004800000 */
[----:B------:R-:W-:Y:S01]  /*a6d0*/  ISETP.GE.AND P1, PT, R10, R2, PT ;  /* 0x000000020a00720c */ /* 0x000fe20003f26270 */
[----:B---3--:R-:W-:Y:S01]  /*a6e0*/  FFMA.FTZ R168, R9, UR5, R185 ;  /* 0x0000000509a87c23 */ /* 0x008fe200080100b9 */
[----:B------:R-:W-:Y:S02]  /*a6f0*/  VIADD R10, R12, 0xffffffb0 ;  /* 0xffffffb00c0a7836 */ /* 0x000fe40000000000 */
[----:B------:R-:W-:Y:S01]  /*a700*/  FSEL R171, R171, -INF , !P1 ;  /* 0xff800000abab7808 */ /* 0x000fe20004800000 */
[----:B------:R-:W2:Y:S01]  /*a710*/  MUFU.TANH R16, R16 ;  /* 0x0000001000107308 */ /* 0x000ea20000002400 */
[----:B------:R-:W-:Y:S01]  /*a720*/  ISETP.GE.AND P1, PT, R8, R165, PT ;  /* 0x000000a50800720c */ /* 0x000fe20003f26270 */
[----:B----4-:R-:W-:-:S03]  /*a730*/  FFMA.FTZ R6, R9, UR5, R6 ;  /* 0x0000000509067c23 */ /* 0x010fc60008010006 */
[----:B------:R-:W-:Y:S02]  /*a740*/  FSEL R168, R168, -INF , !P1 ;  /* 0xff800000a8a87808 */ /* 0x000fe40004800000 */
[----:B------:R-:W-:Y:S01]  /*a750*/  ISETP.GE.AND P1, PT, R8, R2, PT ;  /* 0x000000020800720c */ /* 0x000fe20003f26270 */
[----:B------:R-:W3:Y:S01]  /*a760*/  MUFU.TANH R7, R181 ;  /* 0x000000b500077308 */ /* 0x000ee20000002400 */
[----:B------:R-:W-:Y:S02]  /*a770*/  I2FP.F32.S32 R8, R10 ;  /* 0x0000000a00087245 */ /* 0x000fe40000201400 */
[----:B------:R-:W-:Y:S01]  /*a780*/  FSEL R169, R6, -INF , !P1 ;  /* 0xff80000006a97808 */ /* 0x000fe20004800000 */
[----:B------:R-:W-:Y:S01]  /*a790*/  VIADD R6, R12, 0xffffffb1 ;  /* 0xffffffb10c067836 */ /* 0x000fe20000000000 */
[----:B------:R-:W-:Y:S01]  /*a7a0*/  ISETP.GE.AND P1, PT, R10, R165, PT ;  /* 0x000000a50a00720c */ /* 0x000fe20003f26270 */
[----:B-1----:R-:W-:Y:S01]  /*a7b0*/  FFMA.FTZ R11, R8, UR5, R11 ;  /* 0x00000005080b7c23 */ /* 0x002fe2000801000b */
[----:B------:R-:W-:Y:S01]  /*a7c0*/  VIADD R12, R12, 0xffffffb9 ;  /* 0xffffffb90c0c7836 */ /* 0x000fe20000000000 */
[----:B------:R-:W1:Y:S01]  /*a7d0*/  MUFU.TANH R9, R183 ;  /* 0x000000b700097308 */ /* 0x000e620000002400 */
[----:B--2---:R-:W-:-:S02]  /*a7e0*/  FFMA.FTZ R16, R8, UR5, R16 ;  /* 0x0000000508107c23 */ /* 0x004fc40008010010 */
[----:B------:R-:W-:Y:S02]  /*a7f0*/  FSEL R200, R11, -INF , !P1 ;  /* 0xff8000000bc87808 */ /* 0x000fe40004800000 */
[----:B------:R-:W-:Y:S02]  /*a800*/  ISETP.GE.AND P1, PT, R10, R2, PT ;  /* 0x000000020a00720c */ /* 0x000fe40003f26270 */
[----:B------:R-:W-:Y:S01]  /*a810*/  I2FP.F32.S32 R10, R6 ;  /* 0x00000006000a7245 */ /* 0x000fe20000201400 */
[----:B------:R-:W2:Y:S01]  /*a820*/  MUFU.TANH R8, R213 ;  /* 0x000000d500087308 */ /* 0x000ea20000002400 */
[----:B------:R-:W-:Y:S02]  /*a830*/  FSEL R179, R16, -INF , !P1 ;  /* 0xff80000010b37808 */ /* 0x000fe40004800000 */
[----:B------:R-:W-:Y:S01]  /*a840*/  ISETP.GE.AND P1, PT, R6, R165, PT ;  /* 0x000000a50600720c */ /* 0x000fe20003f26270 */
[C---:B---3--:R-:W-:Y:S01]  /*a850*/  FFMA.FTZ R204, R10.reuse, UR5, R7 ;  /* 0x000000050acc7c23 */ /* 0x048fe20008010007 */
[----:B------:R-:W-:Y:S01]  /*a860*/  I2FP.F32.S32 R7, R12 ;  /* 0x0000000c00077245 */ /* 0x000fe20000201400 */
[----:B-1----:R-:W-:-:S03]  /*a870*/  FFMA.FTZ R9, R10, UR5, R9 ;  /* 0x000000050a097c23 */ /* 0x002fc60008010009 */
[----:B------:R-:W-:Y:S01]  /*a880*/  FSEL R204, R204, -INF , !P1 ;  /* 0xff800000cccc7808 */ /* 0x000fe20004800000 */
[----:B------:R-:W1:Y:S01]  /*a890*/  MUFU.TANH R10, R215 ;  /* 0x000000d7000a7308 */ /* 0x000e620000002400 */
[----:B------:R-:W-:-:S04]  /*a8a0*/  ISETP.GE.AND P1, PT, R6, R2, PT ;  /* 0x000000020600720c */ /* 0x000fc80003f26270 */
[----:B------:R-:W-:Y:S01]  /*a8b0*/  FSEL R177, R9, -INF , !P1 ;  /* 0xff80000009b17808 */ /* 0x000fe20004800000 */
[----:B--2---:R-:W-:Y:S01]  /*a8c0*/  FFMA.FTZ R8, R7, UR5, R8 ;  /* 0x0000000507087c23 */ /* 0x004fe20008010008 */
        /* <DEDUP_REMOVED lines=72> */
.L_x_3159:
[----:B------:R-:W-:Y:S01]  /*ad50*/  UMOV UR7, URZ ;  /* 0x000000ff00077c82 */ /* 0x000fe20008000000 */
[----:B------:R-:W-:Y:S01]  /*ad60*/  USHF.L.U32 UR4, UR10, 0x6, URZ ;  /* 0x000000060a047899 */ /* 0x000fe200080006ff */
[----:B------:R-:W-:-:S05]  /*ad70*/  IADD3 R7, P1, PT, RZ, -UR7, RZ ;  /* 0x80000007ff077c10 */ /* 0x000fca000ff3e0ff */
[----:B------:R-:W-:-:S05]  /*ad80*/  IMAD.X R2, RZ, RZ, ~UR4, P1 ;  /* 0x80000004ff027e24 */ /* 0x000fca00088e06ff */
[----:B------:R-:W-:-:S04]  /*ad90*/  SHF.R.S64 R7, R7, 0x1f, R2 ;  /* 0x0000001f07077819 */ /* 0x000fc80000001002 */
[----:B------:R-:W-:-:S04]  /*ada0*/  IADD3 R226, P1, PT, R7, R226, RZ ;  /* 0x000000e207e27210 */ /* 0x000fc80007f3e0ff */
[----:B------:R-:W-:-:S09]  /*adb0*/  LEA.HI.X.SX32 R227, R2, R227, 0x1, P1 ;  /* 0x000000e302e37211 */ /* 0x000fd200008f0eff */
.L_x_3160:
        /* <DEDUP_REMOVED lines=94> */
.L_x_3158:
        /* <DEDUP_REMOVED lines=39> */
[----:B------:R-:W-:Y:S01]  /*b610*/  FFMA.FTZ R181, R5, UR4, -R176 ;  /* 0x0000000405b57c23 */ /* 0x000fe200080108b0 */
[----:B------:R-:W-:Y:S01]  /*b620*/  FSEL R5, R180, RZ, P2 ;  /* 0x000000ffb4057208 */ /* 0x000fe20001000000 */
[----:B------:R-:W-:Y:S01]  /*b630*/  FADD.FTZ R6, R3, -R6 ;  /* 0x8000000603067221 */ /* 0x000fe20000010000 */
[--C-:B------:R-:W-:Y:S01]  /*b640*/  FFMA.FTZ R182, R13, UR4, -R176.reuse ;  /* 0x000000040db67c23 */ /* 0x100fe200080108b0 */
[--C-:B------:R-:W-:Y:S01]  /*b650*/  FFMA.FTZ R184, R4, UR4, -R199.reuse ;  /* 0x0000000404b87c23 */ /* 0x100fe200080108c7 */
[----:B------:R-:W-:Y:S01]  /*b660*/  FFMA.FTZ R186, R24, UR4, -R199 ;  /* 0x0000000418ba7c23 */ /* 0x000fe200080108c7 */
[----:B------:R-:W-:Y:S01]  /*b670*/  FADD.FTZ R4, R164, -R5 ;  /* 0x80000005a4047221 */ /* 0x000fe20000010000 */
[----:B------:R-:W-:Y:S01]  /*b680*/  FMUL.FTZ R16, R6, UR4 ;  /* 0x0000000406107c20 */ /* 0x000fe20008410000 */
[--C-:B------:R-:W-:Y:S01]  /*b690*/  FFMA.FTZ R185, R14, UR4, -R199.reuse ;  /* 0x000000040eb97c23 */ /* 0x100fe200080108c7 */
[--C-:B------:R-:W-:Y:S01]  /*b6a0*/  FFMA.FTZ R183, R18, UR4, -R199.reuse ;  /* 0x0000000412b77c23 */ /* 0x100fe200080108c7 */
[----:B------:R-:W-:Y:S01]  /*b6b0*/  FMUL.FTZ R9, R4, UR4 ;  /* 0x0000000404097c20 */ /* 0x000fe20008410000 */
[----:B------:R1:W2:Y:S01]  /*b6c0*/  MUFU.EX2 R0, R16 ;  /* 0x0000001000007308 */ /* 0x0002a20000000800 */
        /* <DEDUP_REMOVED lines=15> */
[----:B------:R-:W-:Y:S01]  /*b7c0*/  MUFU.EX2 R186, R186 ;  /* 0x000000ba00ba7308 */ /* 0x000fe20000000800 */
[----:B-1----:R-:W-:Y:S01]  /*b7d0*/  IADD3 R16, PT, PT, R219, 0x10000, RZ ;  /* 0x00010000db107810 */ /* 0x002fe20007ffe0ff */
[-C--:B--2---:R-:W-:Y:S01]  /*b7e0*/  FMUL.FTZ R34, R142, R0.reuse ;  /* 0x000000008e227220 */ /* 0x084fe20000410000 */
[-C--:B------:R-:W-:Y:S01]  /*b7f0*/  FMUL.FTZ R35, R143, R0.reuse ;  /* 0x000000008f237220 */ /* 0x080fe20000410000 */
[-C--:B------:R-:W-:Y:S01]  /*b800*/  FMUL.FTZ R26, R146, R0.reuse ;  /* 0x00000000921a7220 */ /* 0x080fe20000410000 */
[----:B------:R-:W-:Y:S01]  /*b810*/  @P0 IADD3 R198, PT, PT, R16, -0x40, RZ ;  /* 0xffffffc010c60810 */ /* 0x000fe20007ffe0ff */
[-C--:B------:R-:W-:Y:S01]  /*b820*/  FMUL.FTZ R27, R147, R0.reuse ;  /* 0x00000000931b7220 */ /* 0x080fe20000410000 */
[-C--:B------:R-:W-:Y:S01]  /*b830*/  FMUL.FTZ R38, R38, R0.reuse ;  /* 0x0000000026267220 */ /* 0x080fe20000410000 */
[----:B------:R-:W1:Y:S01]  /*b840*/  MUFU.EX2 R185, R185 ;  /* 0x000000b900b97308 */ /* 0x000e620000000800 */
[-C--:B---3--:R-:W-:Y:S01]  /*b850*/  FMUL.FTZ R32, R140, R3.reuse ;  /* 0x000000038c207220 */ /* 0x088fe20000410000 */
[----:B------:R-:W2:Y:S01]  /*b860*/  LDSM.16.MT88.4 R28, [R198] ;  /* 0x00000000c61c783b */ /* 0x000ea20000004200 */
[-C--:B------:R-:W-:Y:S01]  /*b870*/  FMUL.FTZ R33, R141, R3.reuse ;  /* 0x000000038d217220 */ /* 0x080fe20000410000 */
[-C--:B------:R-:W-:Y:S01]  /*b880*/  FMUL.FTZ R24, R144, R3.reuse ;  /* 0x0000000390187220 */ /* 0x080fe20000410000 */
[-C--:B------:R-:W-:Y:S01]  /*b890*/  FMUL.FTZ R25, R145, R3.reuse ;  /* 0x0000000391197220 */ /* 0x080fe20000410000 */
[----:B------:R-:W3:Y:S01]  /*b8a0*/  LDSM.16.MT88.4 R140, [R219+0x12000] ;  /* 0x01200000db8c783b */ /* 0x000ee20000004200 */
        /* <DEDUP_REMOVED lines=8> */
[----:B------:R-:W-:Y:S01]  /*b930*/  IADD3 R193, PT, PT, R193, R198, RZ ;  /* 0x000000c6c1c17210 */ /* 0x000fe20007ffe0ff */
[----:B------:R-:W4:Y:S01]  /*b940*/  MUFU.EX2 R183, R183 ;  /* 0x000000b700b77308 */ /* 0x000f220000000800 */
[----:B-1----:R-:W-:Y:S01]  /*b950*/  F2FP.BF16.F32.PACK_AB R4, R185, R186 ;  /* 0x000000bab904723e */ /* 0x002fe200000010ff */
[----:B------:R-:W1:Y:S01]  /*b960*/  LDSM.16.MT88.4 R144, [R198+0x2000] ;  /* 0x00200000c690783b */ /* 0x000e620000004200 */
        /* <DEDUP_REMOVED lines=14> */
[----:B----4-:R-:W-:Y:S01]  /*ba50*/  F2FP.BF16.F32.PACK_AB R6, R183, R184 ;  /* 0x000000b8b706723e */ /* 0x010fe200000010ff */
        /* <DEDUP_REMOVED lines=14> */
[----:B------:R-:W4:Y:S01]  /*bb40*/  MUFU.EX2 R188, R188 ;  /* 0x000000bc00bc7308 */ /* 0x000f220000000800 */
        /* <DEDUP_REMOVED lines=13> */
[----:B------:R-:W5:Y:S01]  /*bc20*/  LDSM.16.MT88.4 R152, [R193] ;  /* 0x00000000c198783b */ /* 0x000f620000004200 */
[----:B------:R-:W-:Y:S01]  /*bc30*/  FMUL.FTZ R77, R77, R3 ;  /* 0x000000034d4d7220 */ /* 0x000fe20000410000 */
[-C--:B------:R-:W-:Y:S01]  /*bc40*/  FMUL.FTZ R78, R78, R0.reuse ;  /* 0x000000004e4e7220 */ /* 0x080fe20000410000 */
[----:B----4-:R-:W-:Y:S01]  /*bc50*/  F2FP.BF16.F32.PACK_AB R7, R188, R187 ;  /* 0x000000bbbc07723e */ /* 0x010fe200000010ff */
        /* <DEDUP_REMOVED lines=54> */
[C---:B-----5:R-:W-:Y:S01]  /*bfc0*/  HMMA.16816.F32.BF16 R32, R4.reuse, R152, R32 ;  /* 0x000000980420723c */ /* 0x060fe20000041820 */
        /* <DEDUP_REMOVED lines=16> */
[----:B------:R-:W2:Y:S01]  /*c0d0*/  LDSM.16.MT88.4 R136, [R219+0x14000] ;  /* 0x01400000db88783b */ /* 0x000ea20000004200 */
[-C--:B------:R-:W-:Y:S01]  /*c0e0*/  FMUL.FTZ R117, R117, R3.reuse ;  /* 0x0000000375757220 */ /* 0x080fe20000410000 */
[-C--:B------:R-:W-:Y:S01]  /*c0f0*/  FMUL.FTZ R118, R118, R0.reuse ;  /* 0x0000000076767220 */ /* 0x080fe20000410000 */
[-C--:B------:R-:W-:Y:S01]  /*c100*/  FMUL.FTZ R119, R119, R0.reuse ;  /* 0x0000000077777220 */ /* 0x080fe20000410000 */
[-C--:B------:R-:W-:Y:S01]  /*c110*/  FMUL.FTZ R120, R120, R3.reuse ;  /* 0x0000000378787220 */ /* 0x080fe20000410000 */
[----:B------:R-:W-:Y:S01]  /*c120*/  MUFU.EX2 R191, R191 ;  /* 0x000000bf00bf7308 */ /* 0x000fe20000000800 */
        /* <DEDUP_REMOVED lines=17> */
[C---:B-1----:R-:W-:Y:S01]  /*c240*/  HMMA.16816.F32.BF16 R76, R4.reuse, R144, R76 ;  /* 0x00000090044c723c */ /* 0x042fe2000004184c */
[--C-:B------:R-:W-:Y:S01]  /*c250*/  FFMA.FTZ R206, R206, UR4, -R199.reuse ;  /* 0x00000004cece7c23 */ /* 0x100fe200080108c7 */
[--C-:B------:R-:W-:Y:S01]  /*c260*/  FFMA.FTZ R207, R170, UR4, -R199.reuse ;  /* 0x00000004aacf7c23 */ /* 0x100fe200080108c7 */
[--C-:B------:R-:W-:Y:S01]  /*c270*/  FFMA.FTZ R208, R168, UR4, -R199.reuse ;  /* 0x00000004a8d07c23 */ /* 0x100fe200080108c7 */
[--C-:B------:R-:W-:Y:S01]  /*c280*/  FFMA.FTZ R203, R203, UR4, -R176.reuse ;  /* 0x00000004cbcb7c23 */ /* 0x100fe200080108b0 */
[--C-:B------:R-:W-:Y:S01]  /*c290*/  FFMA.FTZ R201, R171, UR4, -R176.reuse ;  /* 0x00000004abc97c23 */ /* 0x100fe200080108b0 */
[----:B------:R-:W1:Y:S01]  /*c2a0*/  MUFU.EX2 R196, R196 ;  /* 0x000000c400c47308 */ /* 0x000e620000000800 */
[--C-:B------:R-:W-:Y:S01]  /*c2b0*/  FFMA.FTZ R212, R169, UR4, -R176.reuse ;  /* 0x00000004a9d47c23 */ /* 0x100fe200080108b0 */
[C---:B------:R-:W-:Y:S01]  /*c2c0*/  HMMA.16816.F32.BF16 R80, R4.reuse, R146, R80 ;  /* 0x000000920450723c */ /* 0x040fe20000041850 */
[----:B------:R-:W4:Y:S01]  /*c2d0*/  LDSM.16.MT88.4 R144, [R219+0x16000] ;  /* 0x01600000db90783b */ /* 0x000f220000004200 */
[--C-:B------:R-:W-:Y:S01]  /*c2e0*/  FFMA.FTZ R209, R204, UR4, -R199.reuse ;  /* 0x00000004ccd17c23 */ /* 0x100fe200080108c7 */
[--C-:B------:R-:W-:Y:S01]  /*c2f0*/  FFMA.FTZ R200, R200, UR4, -R199.reuse ;  /* 0x00000004c8c87c23 */ /* 0x100fe200080108c7 */
[--C-:B------:R-:W-:Y:S01]  /*c300*/  FFMA.FTZ R204, R173, UR4, -R199.reuse ;  /* 0x00000004adcc7c23 */ /* 0x100fe200080108c7 */
[----:B------:R-:W-:Y:S01]  /*c310*/  LDSM.16.MT88.4 R168, [R193+0x1000] ;  /* 0x00100000c1a8783b */ /* 0x000fe20000004200 */
[----:B------:R-:W5:Y:S01]  /*c320*/  MUFU.EX2 R195, R195 ;  /* 0x000000c300c37308 */ /* 0x000f620000000800 */
[----:B------:R-:W-:Y:S01]  /*c330*/  FFMA.FTZ R199, R178, UR4, -R199 ;  /* 0x00000004b2c77c23 */ /* 0x000fe200080108c7 */
[C---:B------:R-:W-:Y:S01]  /*c340*/  HMMA.16816.F32.BF16 R132, R4.reuse, R154, R132 ;  /* 0x0000009a0484723c */ /* 0x040fe20000041884 */
[----:B------:R-:W-:Y:S01]  /*c350*/  LDSM.16.MT88.4 R152, [R193+0x6000] ;  /* 0x00600000c198783b */ /* 0x000fe20000004200 */
[--C-:B------:R-:W-:Y:S01]  /*c360*/  FFMA.FTZ R211, R179, UR4, -R176.reuse ;  /* 0x00000004b3d37c23 */ /* 0x100fe200080108b0 */
[--C-:B------:R-:W-:Y:S01]  /*c370*/  FFMA.FTZ R214, R177, UR4, -R176.reuse ;  /* 0x00000004b1d67c23 */ /* 0x100fe200080108b0 */
[--C-:B------:R-:W-:Y:S01]  /*c380*/  FFMA.FTZ R213, R172, UR4, -R176.reuse ;  /* 0x00000004acd57c23 */ /* 0x100fe200080108b0 */
[----:B------:R-:W-:Y:S01]  /*c390*/  FFMA.FTZ R216, R175, UR4, -R176 ;  /* 0x00000004afd87c23 */ /* 0x000fe200080108b0 */
[----:B------:R-:W-:Y:S01]  /*c3a0*/  MUFU.EX2 R189, R189 ;  /* 0x000000bd00bd7308 */ /* 0x000fe20000000800 */
[----:B------:R-:W-:Y:S01]  /*c3b0*/  FFMA.FTZ R186, R235, R3, R186 ;  /* 0x00000003ebba7223 */ /* 0x000fe200000100ba */
[C---:B--2---:R-:W-:Y:S01]  /*c3c0*/  HMMA.16816.F32.BF16 R68, R4.reuse, R136, R68 ;  /* 0x000000880444723c */ /* 0x044fe20000041844 */
[----:B------:R-:W-:Y:S01]  /*c3d0*/  FFMA.FTZ R0, R231, R0, R182 ;  /* 0x00000000e7007223 */ /* 0x000fe200000100b6 */
[----:B------:R-:W-:Y:S01]  /*c3e0*/  LDSM.16.MT88.4 R176, [R198+0x3800] ;  /* 0x00380000c6b0783b */ /* 0x000fe20000004200 */
[----:B------:R-:W-:Y:S01]  /*c3f0*/  FADD.FTZ R185, R185, R186 ;  /* 0x000000bab9b97221 */ /* 0x000fe20000010000 */
[----:B------:R-:W-:Y:S01]  /*c400*/  PLOP3.LUT P1, PT, PT, PT, UP0, 0x80, 0x8 ;  /* 0x000000000008781c */ /* 0x000fe20003f2f008 */
[----:B------:R-:W-:Y:S01]  /*c410*/  FADD.FTZ R0, R181, R0 ;  /* 0x00000000b5007221 */ /* 0x000fe20000010000 */
[----:B------:R-:W2:Y:S01]  /*c420*/  MUFU.EX2 R194, R194 ;  /* 0x000000c200c27308 */ /* 0x000ea20000000800 */
[----:B------:R-:W-:Y:S01]  /*c430*/  FADD.FTZ R184, R184, R185 ;  /* 0x000000b9b8b87221 */ /* 0x000fe20000010000 */
[----:B------:R-:W-:Y:S01]  /*c440*/  HMMA.16816.F32.BF16 R72, R4, R138, R72 ;  /* 0x0000008a0448723c */ /* 0x000fe20000041848 */
[----:B------:R-:W2:Y:S01]  /*c450*/  LDSM.16.MT88.4 R136, [R193+0x4000] ;  /* 0x00400000c188783b */ /* 0x000ea20000004200 */
[----:B------:R-:W-:Y:S01]  /*c460*/  FADD.FTZ R3, R187, R0 ;  /* 0x00000000bb037221 */ /* 0x000fe20000010000 */
[----:B------:R-:W-:-:S03]  /*c470*/  FADD.FTZ R183, R183, R184 ;  /* 0x000000b8b7b77221 */ /* 0x000fc60000010000 */
[----:B------:R-:W-:Y:S01]  /*c480*/  MUFU.EX2 R205, R205 ;  /* 0x000000cd00cd7308 */ /* 0x000fe20000000800 */
[----:B------:R-:W-:Y:S01]  /*c490*/  FADD.FTZ R3, R188, R3 ;  /* 0x00000003bc037221 */ /* 0x000fe20000010000 */
[C---:B---3--:R-:W-:Y:S03]  /*c4a0*/  HMMA.16816.F32.BF16 R84, R4.reuse, R140, R84 ;  /* 0x0000008c0454723c */ /* 0x048fe60000041854 */
[----:B-1----:R-:W-:Y:S01]  /*c4b0*/  FADD.FTZ R0, R196, R3 ;  /* 0x00000003c4007221 */ /* 0x002fe20000010000 */
[-C--:B------:R-:W-:Y:S02]  /*c4c0*/  MOV R3, R2.reuse ;  /* 0x0000000200037202 */ /* 0x080fe40000000f00 */
[----:B------:R-:W1:Y:S01]  /*c4d0*/  MUFU.EX2 R206, R206 ;  /* 0x000000ce00ce7308 */ /* 0x000e620000000800 */
[----:B-----5:R-:W-:Y:S01]  /*c4e0*/  FADD.FTZ R0, R195, R0 ;  /* 0x00000000c3007221 */ /* 0x020fe20000010000 */
[----:B------:R-:W-:Y:S01]  /*c4f0*/  HMMA.16816.F32.BF16 R88, R4, R142, R88 ;  /* 0x0000008e0458723c */ /* 0x000fe20000041858 */
[----:B------:R-:W3:Y:S01]  /*c500*/  LDSM.16.MT88.4 R140, [R174+0x16000] ;  /* 0x01600000ae8c783b */ /* 0x000ee20000004200 */
[----:B------:R-:W-:-:S04]  /*c510*/  @P1 MOV R3, R2 ;  /* 0x0000000200031202 */ /* 0x000fc80000000f00 */
        /* <DEDUP_REMOVED lines=12> */
[----:B------:R-:W5:Y:S02]  /*c5e0*/  MUFU.EX2 R212, R212 ;  /* 0x000000d400d47308 */ /* 0x000f640000000800 */
[C---:B------:R-:W-:Y:S01]  /*c5f0*/  HMMA.16816.F32.BF16 R104, R4.reuse, R146, R104 ;  /* 0x000000920468723c */ /* 0x040fe20000041868 */
[----:B------:R-:W1:Y:S05]  /*c600*/  LDSM.16.MT88.4 R144, [R219+0x10800] ;  /* 0x01080000db90783b */ /* 0x000e6a0000004200 */
[----:B------:R-:W-:Y:S02]  /*c610*/  MUFU.EX2 R200, R200 ;  /* 0x000000c800c87308 */ /* 0x000fe40000000800 */
[C---:B---3--:R-:W-:Y:S06]  /*c620*/  HMMA.16816.F32.BF16 R108, R4.reuse, R140, R108 ;  /* 0x0000008c046c723c */ /* 0x048fec000004186c */
[----:B------:R-:W3:Y:S02]  /*c630*/  MUFU.EX2 R209, R209 ;  /* 0x000000d100d17308 */ /* 0x000ee40000000800 */
        /* <DEDUP_REMOVED lines=23> */
[----:B------:R-:W-:-:S03]  /*c7b0*/  FADD.FTZ R189, R189, R0 ;  /* 0x00000000bdbd7221 */ /* 0x000fc60000010000 */
[----:B------:R-:W-:Y:S01]  /*c7c0*/  FADD.FTZ R197, R197, R192 ;  /* 0x000000c0c5c57221 */ /* 0x000fe20000010000 */
[----:B------:R-:W-:Y:S01]  /*c7d0*/  FADD.FTZ R194, R194, R189 ;  /* 0x000000bdc2c27221 */ /* 0x000fe20000010000 */
[----:B-1----:R-:W-:Y:S02]  /*c7e0*/  HMMA.16816.F32.BF16 R8, R128, R144, R8 ;  /* 0x000000908008723c */ /* 0x002fe40000041808 */
        /* <DEDUP_REMOVED lines=118> */
[----:B------:R-:W-:Y:S01]  /*cf50*/  FADD.FTZ R235, R199, R204 ;  /* 0x000000ccc7eb7221 */ /* 0x000fe20000010000 */
[----:B------:R-:W-:-:S06]  /*cf60*/  FADD.FTZ R231, R216, R213 ;  /* 0x000000d5d8e77221 */ /* 0x000fcc0000010000 */
[C---:B------:R-:W-:Y:S01]  /*cf70*/  HMMA.16816.F32.BF16 R112, R4.reuse, R10, R112 ;  /* 0x0000000a0470723c */ /* 0x040fe20000041870 */
[----:B------:R-:W1:Y:S07]  /*cf80*/  LDSM.16.MT88.4 R8, [R219+0x15800] ;  /* 0x01580000db08783b */ /* 0x000e6e0000004200 */
[C---:B---3--:R-:W-:Y:S01]  /*cf90*/  HMMA.16816.F32.BF16 R152, R4.reuse, R148, R16 ;  /* 0x000000940498723c */ /* 0x048fe20000041810 */
[----:B------:R-:W-:Y:S07]  /*cfa0*/  LDSM.16.MT88.4 R16, [R193+0x3800] ;  /* 0x00380000c110783b */ /* 0x000fee0000004200 */
[C---:B------:R-:W-:Y:S01]  /*cfb0*/  HMMA.16816.F32.BF16 R148, R4.reuse, R150, R20 ;  /* 0x000000960494723c */ /* 0x040fe20000041814 */
[----:B------:R-:W-:Y:S07]  /*cfc0*/  LDSM.16.MT88.4 R20, [R219+0x13800] ;  /* 0x01380000db14783b */ /* 0x000fee0000004200 */
[C---:B----4-:R-:W-:Y:S08]  /*cfd0*/  HMMA.16816.F32.BF16 R44, R4.reuse, R32, R44 ;  /* 0x00000020042c723c */ /* 0x050ff0000004182c */
[C---:B------:R-:W-:Y:S01]  /*cfe0*/  HMMA.16816.F32.BF16 R48, R4.reuse, R34, R48 ;  /* 0x000000220430723c */ /* 0x040fe20000041830 */
[----:B------:R-:W2:Y:S07]  /*cff0*/  LDSM.16.MT88.4 R32, [R193+0x1800] ;  /* 0x00180000c120783b */ /* 0x000eae0000004200 */
[C---:B------:R-:W-:Y:S08]  /*d000*/  HMMA.16816.F32.BF16 R76, R4.reuse, R12, R76 ;  /* 0x0000000c044c723c */ /* 0x040ff0000004184c */
[C---:B------:R-:W-:Y:S01]  /*d010*/  HMMA.16816.F32.BF16 R80, R4.reuse, R14, R80 ;  /* 0x0000000e0450723c */ /* 0x040fe20000041850 */
[----:B------:R-:W3:Y:S07]  /*d020*/  LDSM.16.MT88.4 R12, [R193+0x5800] ;  /* 0x00580000c10c783b */ /* 0x000eee0000004200 */
[C---:B-----5:R-:W-:Y:S01]  /*d030*/  HMMA.16816.F32.BF16 R144, R4.reuse, R140, R24 ;  /* 0x0000008c0490723c */ /* 0x060fe20000041818 */
        /* <DEDUP_REMOVED lines=29> */
.L_x_3155:
[----:B------:R-:W-:-:S12]  /*d210*/  UIADD3 UR20, UPT, UPT, UR27, -0x1, URZ ;  /* 0xffffffff1b147890 */ /* 0x000fd8000fffe0ff */
.L_x_3161:
        /* <DEDUP_REMOVED lines=22> */
[----:B------:R-:W2:Y:S01]  /*d380*/  LDCU UR4, c[0x0][0x45c] ;  /* 0x00008b80ff0477ac */ /* 0x000ea20008000800 */
[----:B------:R-:W3:Y:S01]  /*d390*/  LDCU.64 UR12, c[0x0][0x3a0] ;  /* 0x00007400ff0c77ac */ /* 0x000ee20008000a00 */
[----:B------:R-:W2:Y:S01]  /*d3a0*/  LDCU.64 UR10, c[0x0][0x3c0] ;  /* 0x00007800ff0a77ac */ /* 0x000ea20008000a00 */
[----:B------:R-:W2:Y:S01]  /*d3b0*/  LDCU.64 UR14, c[0x0][0x3a8] ;  /* 0x00007500ff0e77ac */ /* 0x000ea20008000a00 */
[----:B------:R-:W2:Y:S01]  /*d3c0*/  LDCU.64 UR8, c[0x0][0x3b8] ;  /* 0x00007700ff0877ac */ /* 0x000ea20008000a00 */
[----:B------:R-:W-:Y:S02]  /*d3d0*/  UIADD3 UR26, UPT, UPT, UR26, 0x40, URZ ;  /* 0x000000401a1a7890 */ /* 0x000fe4000fffe0ff */
[----:B-1--4-:R-:W-:-:S12]  /*d3e0*/  ULEA UR6, UR6, UR7, 0x18 ;  /* 0x0000000706067291 */ /* 0x012fd8000f8ec0ff */
.L_x_3166:
        /* <DEDUP_REMOVED lines=17> */
[----:B------:R-:W-:Y:S01]  /*d500*/  LOP3.LUT R217, R7, 0x7c00, RZ, 0xc0, !PT ;  /* 0x00007c0007d97812 */ /* 0x000fe200078ec0ff */
[----:B------:R-:W-:Y:S01]  /*d510*/  @!UP1 UIADD3 UR24, UP2, UPT, URZ, -UR24, URZ ;  /* 0x80000018ff189290 */ /* 0x000fe2000ff5e0ff */
[----:B------:R-:W-:Y:S02]  /*d520*/  ISETP.GE.AND P3, PT, R6, UR21, PT ;  /* 0x0000001506007c0c */ /* 0x000fe4000bf66270 */
[----:B------:R-:W-:Y:S01]  /*d530*/  LOP3.LUT R6, R5, 0x80, RZ, 0xfc, !PT ;  /* 0x0000008005067812 */ /* 0x000fe200078efcff */
[----:B------:R-:W-:Y:S01]  /*d540*/  @!UP1 UIADD3.X UR7, UPT, UPT, URZ, ~UR7, URZ, UP2, !UPT ;  /* 0x80000007ff079290 */ /* 0x000fe200097fe4ff */
[--C-:B------:R-:W-:Y:S02]  /*d550*/  LOP3.LUT R237, R237, 0x1f8, R4.reuse, 0x78, !PT ;  /* 0x000001f8eded7812 */ /* 0x100fe400078e7804 */
[----:B------:R-:W-:Y:S01]  /*d560*/  LOP3.LUT R3, R3, 0x38, R4, 0xf8, !PT ;  /* 0x0000003803037812 */ /* 0x000fe200078ef804 */
[----:B------:R-:W-:Y:S01]  /*d570*/  @!UP1 USHF.R.S64 UR24, UR24, 0x1f, UR7 ;  /* 0x0000001f18189899 */ /* 0x000fe20008001007 */
[----:B------:R-:W-:Y:S01]  /*d580*/  ISETP.GE.AND P4, PT, R5, UR21, PT ;  /* 0x0000001505007c0c */ /* 0x000fe2000bf86270 */
[----:B------:R-:W-:Y:S01]  /*d590*/  IMAD.U32 R8, RZ, RZ, UR7 ;  /* 0x00000007ff087e24 */ /* 0x000fe2000f8e00ff */
[----:B------:R-:W-:Y:S02]  /*d5a0*/  LOP3.LUT R225, R217, 0x200, R2, 0xf8, !PT ;  /* 0x00000200d9e17812 */ /* 0x000fe400078ef802 */
[----:B------:R-:W-:Y:S01]  /*d5b0*/  ISETP.GE.AND P2, PT, R6, UR21, PT ;  /* 0x0000001506007c0c */ /* 0x000fe2000bf46270 */
[----:B------:R-:W-:Y:S01]  /*d5c0*/  IMAD.MOV.U32 R6, RZ, RZ, R228 ;  /* 0x000000ffff067224 */ /* 0x000fe200078e00e4 */
[----:B------:R-:W-:Y:S02]  /*d5d0*/  LOP3.LUT R223, R2, 0x400, RZ, 0xc0, !PT ;  /* 0x0000040002df7812 */ /* 0x000fe400078ec0ff */
[----:B------:R-:W-:Y:S02]  /*d5e0*/  LOP3.LUT R5, R5, 0xc0, RZ, 0xfc, !PT ;  /* 0x000000c005057812 */ /* 0x000fe400078efcff */
[----:B------:R-:W-:Y:S02]  /*d5f0*/  LOP3.LUT R237, R237, 0x1e00, R4, 0xf8, !PT ;  /* 0x00001e00eded7812 */ /* 0x000fe400078ef804 */
        /* <DEDUP_REMOVED lines=72> */
.L_x_3163:
        /* <DEDUP_REMOVED lines=38> */
[C---:B------:R-:W-:Y:S02]  /*dce0*/  IADD3 R222, PT, PT, R170.reuse, R225, RZ ;  /* 0x000000e1aade7210 */ /* 0x040fe40007ffe0ff */
[----:B------:R-:W-:Y:S01]  /*dcf0*/  @!PT LDS RZ, [RZ] ;  /* 0x00000000fffff984 */ /* 0x000fe20000000800 */
[----:B------:R-:W-:Y:S01]  /*dd00*/  @!PT LDS RZ, [RZ] ;  /* 0x00000000fffff984 */ /* 0x000fe20000000800 */
[----:B------:R-:W-:Y:S01]  /*dd10*/  @!PT LDS RZ, [RZ] ;  /* 0x00000000fffff984 */ /* 0x000fe20000000800 */
[----:B------:R-:W-:Y:S01]  /*dd20*/  @!P4 LDGSTS.E.BYPASS.LTC128B.128 [R237+0x10800], desc[UR22][R166.64] ;  /* 0x10800000a6edcfae */ /* 0x000fe2000b981a16 */
[----:B------:R-:W-:Y:S02]  /*dd30*/  IADD3 R171, PT, PT, R170, R3, RZ ;  /* 0x00000003aaab7210 */ /* 0x000fe40007ffe0ff */
[----:B------:R-:W-:Y:S02]  /*dd40*/  LOP3.LUT P0, RZ, R218, 0x4, RZ, 0xc0, !PT ;  /* 0x00000004daff7812 */ /* 0x000fe4000780c0ff */
[----:B------:R-:W-:Y:S02]  /*dd50*/  @P4 STS.128 [R237+0x10800], RZ ;  /* 0x010800ffed004388 */ /* 0x000fe40000000c00 */
[----:B------:R-:W-:Y:S03]  /*dd60*/  SEL R2, R2, 0xffffffc0, !P0 ;  /* 0xffffffc002027807 */ /* 0x000fe60004000000 */
[----:B------:R-:W-:Y:S01]  /*dd70*/  @!PT LDS RZ, [RZ] ;  /* 0x00000000fffff984 */ /* 0x000fe20000000800 */
[----:B------:R-:W-:Y:S01]  /*dd80*/  @!PT LDS RZ, [RZ] ;  /* 0x00000000fffff984 */ /* 0x000fe20000000800 */
[----:B------:R-:W-:Y:S01]  /*dd90*/  @!PT LDS RZ, [RZ] ;  /* 0x00000000fffff984 */ /* 0x000fe20000000800 */
[----:B------:R-:W-:Y:S01]  /*dda0*/  @!P3 LDGSTS.E.BYPASS.LTC128B.128 [R237+0x12800], desc[UR22][R166.64+0x80] ;  /* 0x12800080a6edbfae */ /* 0x000fe2000b981a16 */
[C---:B------:R-:W-:Y:S04]  /*ddb0*/  IADD3 R221, PT, PT, R2.reuse, R225, RZ ;  /* 0x000000e102dd7210 */ /* 0x040fe80007ffe0ff */
        /* <DEDUP_REMOVED lines=288> */
[----:B------:R-:W4:Y:S01]  /*efc0*/  MUFU.TANH R222, R208 ;  /* 0x000000d000de7308 */ /* 0x000f220000002400 */
[C---:B---3--:R-:W-:Y:S03]  /*efd0*/  HMMA.16816.F32.BF16 R28, R200.reuse, R164, R28 ;  /* 0x000000a4c81c723c */ /* 0x048fe6000004181c */
[----:B-----5:R-:W-:Y:S01]  /*efe0*/  FMUL.FTZ R204, R19, UR20 ;  /* 0x0000001413cc7c20 */ /* 0x020fe20008410000 */
[----:B------:R-:W-:Y:S05]  /*eff0*/  FMUL.FTZ R165, R26, UR20 ;  /* 0x000000141aa57c20 */ /* 0x000fea0008410000 */
[----:B------:R3:W1:Y:S01]  /*f000*/  MUFU.TANH R176, R206 ;  /* 0x000000ce00b07308 */ /* 0x0006620000002400 */
[----:B------:R-:W-:Y:S09]  /*f010*/  HMMA.16816.F32.BF16 R32, R200, R166, R32 ;  /* 0x000000a6c820723c */ /* 0x000ff20000041820 */
[----:B------:R5:W1:Y:S01]  /*f020*/  MUFU.TANH R172, R204 ;  /* 0x000000cc00ac7308 */ /* 0x000a620000002400 */
[----:B------:R-:W-:Y:S01]  /*f030*/  FMUL.FTZ R164, R28, UR20 ;  /* 0x000000141ca47c20 */ /* 0x000fe20008410000 */
[----:B--2---:R-:W-:Y:S01]  /*f040*/  FMUL.FTZ R168, R30, UR20 ;  /* 0x000000141ea87c20 */ /* 0x004fe20008410000 */
[----:B------:R-:W-:Y:S01]  /*f050*/  FMUL.FTZ R167, R31, UR20 ;  /* 0x000000141fa77c20 */ /* 0x000fe20008410000 */
[----:B------:R-:W-:Y:S06]  /*f060*/  FMUL.FTZ R243, R29, UR20 ;  /* 0x000000141df37c20 */ /* 0x000fec0008410000 */
[----:B------:R2:W1:Y:S01]  /*f070*/  MUFU.TANH R208, R165 ;  /* 0x000000a500d07308 */ /* 0x0004620000002400 */
[----:B---3--:R-:W-:Y:S01]  /*f080*/  FMUL.FTZ R206, R25, UR20 ;  /* 0x0000001419ce7c20 */ /* 0x008fe20008410000 */
[----:B------:R-:W-:Y:S01]  /*f090*/  FMUL.FTZ R166, R34, UR20 ;  /* 0x0000001422a67c20 */ /* 0x000fe20008410000 */
[----:B------:R-:W-:Y:S07]  /*f0a0*/  FMUL.FTZ R242, R32, UR20 ;  /* 0x0000001420f27c20 */ /* 0x000fee0008410000 */
[----:B------:R3:W1:Y:S01]  /*f0b0*/  MUFU.TANH R194, R164 ;  /* 0x000000a400c27308 */ /* 0x0006620000002400 */
[----:B-----5:R-:W-:Y:S09]  /*f0c0*/  FMUL.FTZ R204, R27, UR20 ;  /* 0x000000141bcc7c20 */ /* 0x020ff20008410000 */
[----:B------:R-:W1:Y:S01]  /*f0d0*/  MUFU.TANH R209, R209 ;  /* 0x000000d100d17308 */ /* 0x000e620000002400 */
[----:B--2---:R-:W-:Y:S09]  /*f0e0*/  FMUL.FTZ R165, R35, UR20 ;  /* 0x0000001423a57c20 */ /* 0x004ff20008410000 */
[----:B------:R-:W2:Y:S01]  /*f0f0*/  MUFU.TANH R211, R211 ;  /* 0x000000d300d37308 */ /* 0x000ea20000002400 */
[----:B---3--:R-:W-:Y:S09]  /*f100*/  FMUL.FTZ R164, R33, UR20 ;  /* 0x0000001421a47c20 */ /* 0x008ff20008410000 */
[----:B------:R-:W3:Y:S10]  /*f110*/  MUFU.TANH R213, R213 ;  /* 0x000000d500d57308 */ /* 0x000ef40000002400 */
        /* <DEDUP_REMOVED lines=98> */
.L_x_3165:
        /* <DEDUP_REMOVED lines=93> */
.L_x_3164:
[C---:B---3--:R-:W-:Y:S01]  /*fd10*/  IADD3 R2, PT, PT, R230.reuse, -0x20, RZ ;  /* 0xffffffe0e6027810 */ /* 0x048fe20007ffe0ff */
[----:B------:R-:W-:Y:S01]  /*fd20*/  LDSM.16.MT88.4 R12, [R219+0x10000] ;  /* 0x01000000db0c783b */ /* 0x000fe20000004200 */
[C---:B------:R-:W-:Y:S01]  /*fd30*/  IADD3 R5, PT, PT, R230.reuse, -0xf, RZ ;  /* 0xfffffff1e6057810 */ /* 0x040fe20007ffe0ff */
[----:B------:R-:W-:Y:S01]  /*fd40*/  UISETP.GT.AND UP2, UPT, UR25, UR18, UPT ;  /* 0x000000121900728c */ /* 0x000fe2000bf44270 */
[----:B------:R-:W-:Y:S01]  /*fd50*/  I2FP.F32.S32 R2, R2 ;  /* 0x0000000200027245 */ /* 0x000fe20000201400 */
[----:B------:R-:W-:Y:S01]  /*fd60*/  UIADD3 UR26, UPT, UPT, UR26, -0x40, URZ ;  /* 0xffffffc01a1a7890 */ /* 0x000fe2000fffe0ff */
[----:B------:R-:W-:Y:S02]  /*fd70*/  I2FP.F32.S32 R5, R5 ;  /* 0x0000000500057245 */ /* 0x000fe40000201400 */
[----:B------:R-:W-:Y:S01]  /*fd80*/  IADD3 R7, PT, PT, R230, -0x8, RZ ;  /* 0xfffffff8e6077810 */ /* 0x000fe20007ffe0ff */
[C---:B------:R-:W-:Y:S01]  /*fd90*/  FFMA.FTZ R205, R2.reuse, UR5, R205 ;  /* 0x0000000502cd7c23 */ /* 0x040fe200080100cd */
[----:B-1----:R-:W-:Y:S01]  /*fda0*/  FFMA.FTZ R209, R2, UR5, R209 ;  /* 0x0000000502d17c23 */ /* 0x002fe200080100d1 */
[C---:B------:R-:W-:Y:S01]  /*fdb0*/  IADD3 R2, PT, PT, R230.reuse, -0x17, RZ ;  /* 0xffffffe9e6027810 */ /* 0x040fe20007ffe0ff */
[C---:B------:R-:W-:Y:S01]  /*fdc0*/  FFMA.FTZ R196, R5.reuse, UR5, R196 ;  /* 0x0000000505c47c23 */ /* 0x040fe200080100c4 */
[C---:B------:R-:W-:Y:S01]  /*fdd0*/  IADD3 R6, PT, PT, R230.reuse, -0x1f, RZ ;  /* 0xffffffe1e6067810 */ /* 0x040fe20007ffe0ff */
[----:B------:R-:W-:Y:S01]  /*fde0*/  FFMA.FTZ R198, R5, UR5, R198 ;  /* 0x0000000505c67c23 */ /* 0x000fe200080100c6 */
[----:B------:R-:W-:Y:S01]  /*fdf0*/  I2FP.F32.S32 R3, R230 ;  /* 0x000000e600037245 */ /* 0x000fe20000201400 */
[----:B------:R-:W-:Y:S01]  /*fe00*/  LDSM.16.MT88.4 R20, [R216+0x10000] ;  /* 0x01000000d814783b */ /* 0x000fe20000004200 */
[----:B------:R-:W-:Y:S02]  /*fe10*/  I2FP.F32.S32 R2, R2 ;  /* 0x0000000200027245 */ /* 0x000fe40000201400 */
[----:B------:R-:W-:Y:S01]  /*fe20*/  IADD3 R5, PT, PT, R230, 0x1, RZ ;  /* 0x00000001e6057810 */ /* 0x000fe20007ffe0ff */
[C---:B------:R-:W-:Y:S01]  /*fe30*/  FFMA.FTZ R234, R3.reuse, UR5, R234 ;  /* 0x0000000503ea7c23 */ /* 0x040fe200080100ea */
[----:B------:R-:W-:Y:S01]  /*fe40*/  I2FP.F32.S32 R7, R7 ;  /* 0x0000000700077245 */ /* 0x000fe20000201400 */
[----:B------:R-:W-:Y:S01]  /*fe50*/  FFMA.FTZ R214, R3, UR5, R214 ;  /* 0x0000000503d67c23 */ /* 0x000fe200080100d6 */
[----:B------:R-:W-:Y:S01]  /*fe60*/  I2FP.F32.S32 R6, R6 ;  /* 0x0000000600067245 */ /* 0x000fe20000201400 */
[----:B------:R-:W-:Y:S01]  /*fe70*/  FFMA.FTZ R215, R2, UR5, R215 ;  /* 0x0000000502d77c23 */ /* 0x000fe200080100d7 */
[----:B------:R-:W-:Y:S01]  /*fe80*/  IADD3 R4, PT, PT, R230, -0x18, RZ ;  /* 0xffffffe8e6047810 */ /* 0x000fe20007ffe0ff */
[----:B------:R-:W-:Y:S01]  /*fe90*/  FFMA.FTZ R238, R2, UR5, R238 ;  /* 0x0000000502ee7c23 */ /* 0x000fe200080100ee */
[----:B------:R-:W-:Y:S01]  /*fea0*/  I2FP.F32.S32 R5, R5 ;  /* 0x0000000500057245 */ /* 0x000fe20000201400 */
[C---:B------:R-:W-:Y:S01]  /*feb0*/  FFMA.FTZ R178, R7.reuse, UR5, R178 ;  /* 0x0000000507b27c23 */ /* 0x040fe200080100b2 */
[----:B------:R-:W-:Y:S01]  /*fec0*/  FFMA.FTZ R174, R7, UR5, R241 ;  /* 0x0000000507ae7c23 */ /* 0x000fe200080100f1 */
[----:B------:R-:W-:Y:S01]  /*fed0*/  IADD3 R3, PT, PT, R230, -0x7, RZ ;  /* 0xfffffff9e6037810 */ /* 0x000fe20007ffe0ff */
[----:B------:R-:W-:Y:S01]  /*fee0*/  FFMA.FTZ R207, R6, UR5, R207 ;  /* 0x0000000506cf7c23 */ /* 0x000fe200080100cf */
[C---:B------:R-:W-:Y:S01]  /*fef0*/  IADD3 R200, PT, PT, R230.reuse, -0x10, RZ ;  /* 0xfffffff0e6c87810 */ /* 0x040fe20007ffe0ff */
[C---:B------:R-:W-:Y:S01]  /*ff00*/  FFMA.FTZ R222, R5.reuse, UR5, R222 ;  /* 0x0000000505de7c23 */ /* 0x040fe200080100de */
[----:B------:R-:W-:Y:S01]  /*ff10*/  I2FP.F32.S32 R4, R4 ;  /* 0x0000000400047245 */ /* 0x000fe20000201400 */
[----:B------:R-:W-:Y:S01]  /*ff20*/  FFMA.FTZ R212, R5, UR5, R212 ;  /* 0x0000000505d47c23 */ /* 0x000fe200080100d4 */
[----:B------:R-:W-:Y:S01]  /*ff30*/  IADD3 R2, PT, PT, R230, 0x9, RZ ;  /* 0x00000009e6027810 */ /* 0x000fe20007ffe0ff */
[----:B------:R-:W-:Y:S01]  /*ff40*/  FFMA.FTZ R211, R6, UR5, R211 ;  /* 0x0000000506d37c23 */ /* 0x000fe200080100d3 */
[----:B------:R-:W-:Y:S01]  /*ff50*/  IADD3 R7, PT, PT, R230, 0x8, RZ ;  /* 0x00000008e6077810 */ /* 0x000fe20007ffe0ff */
[C---:B------:R-:W-:Y:S01]  /*ff60*/  FFMA.FTZ R213, R4.reuse, UR5, R213 ;  /* 0x0000000504d57c23 */ /* 0x040fe200080100d5 */
[----:B------:R-:W-:Y:S01]  /*ff70*/  I2FP.F32.S32 R3, R3 ;  /* 0x0000000300037245 */ /* 0x000fe20000201400 */
[----:B------:R-:W-:Y:S01]  /*ff80*/  FFMA.FTZ R236, R4, UR5, R236 ;  /* 0x0000000504ec7c23 */ /* 0x000fe200080100ec */
[----:B------:R-:W-:Y:S02]  /*ff90*/  I2FP.F32.S32 R200, R200 ;  /* 0x000000c800c87245 */ /* 0x000fe40000201400 */
[----:B------:R-:W-:Y:S01]  /*ffa0*/  I2FP.F32.S32 R5, R2 ;  /* 0x0000000200057245 */ /* 0x000fe20000201400 */
[C---:B------:R-:W-:Y:S01]  /*ffb0*/  FFMA.FTZ R176, R3.reuse, UR5, R176 ;  /* 0x0000000503b07c23 */ /* 0x040fe200080100b0 */
[----:B------:R-:W-:Y:S01]  /*ffc0*/  I2FP.F32.S32 R7, R7 ;  /* 0x0000000700077245 */ /* 0x000fe20000201400 */
        /* <DEDUP_REMOVED lines=12> */
[----:B------:R-:W-:Y:S02]  /*10090*/  I2FP.F32.S32 R3, R3 ;  /* 0x0000000300037245 */ /* 0x000fe40000201400 */
        /* <DEDUP_REMOVED lines=8> */
[----:B------:R-:W-:Y:S02]  /*10120*/  I2FP.F32.S32 R2, R2 ;  /* 0x0000000200027245 */ /* 0x000fe40000201400 */
[----:B------:R-:W-:Y:S02]  /*10130*/  FMNMX3.FTZ R5, R5, R234, R222, !PT ;  /* 0x000000ea05057276 */ /* 0x000fe400078100de */
[----:B------:R-:W-:Y:S01]  /*10140*/  FMNMX3.FTZ R7, R7, R174, R172, !PT ;  /* 0x000000ae07077276 */ /* 0x000fe200078100ac */
[C---:B------:R-:W-:Y:S01]  /*10150*/  FFMA.FTZ R192, R2.reuse, UR5, R192 ;  /* 0x0000000502c07c23 */ /* 0x040fe200080100c0 */
[----:B------:R-:W-:Y:S01]  /*10160*/  I2FP.F32.S32 R4, R4 ;  /* 0x0000000400047245 */ /* 0x000fe20000201400 */
[----:B------:R-:W-:Y:S01]  /*10170*/  FFMA.FTZ R167, R2, UR5, R167 ;  /* 0x0000000502a77c23 */ /* 0x000fe200080100a7 */
[----:B------:R-:W-:Y:S02]  /*10180*/  I2FP.F32.S32 R3, R3 ;  /* 0x0000000300037245 */ /* 0x000fe40000201400 */
        /* <DEDUP_REMOVED lines=10> */
[----:B------:R-:W-:Y:S01]  /*10230*/  IADD3 R181, PT, PT, R219, 0x10040, RZ ;  /* 0x00010040dbb57810 */ /* 0x000fe20007ffe0ff */
        /* <DEDUP_REMOVED lines=458> */
.L_x_3162:
        /* <DEDUP_REMOVED lines=219> */
[----:B-1----:R-:W-:-:S03]  /*12c90*/  MOV R133, 0xff800000 ;  /* 0xff80000000857802 */ /* 0x002fc60000000f00 */
[----:B------:R-:W-:Y:S01]  /*12ca0*/  STS.64 [R12+0x4800], R46 ;  /* 0x0048002e0c007388 */ /* 0x000fe20000000a00 */
[----:B---3--:R-:W-:-:S03]  /*12cb0*/  MOV R134, 0xff800000 ;  /* 0xff80000000867802 */ /* 0x008fc60000000f00 */
        /* <DEDUP_REMOVED lines=34> */
[----:B------:R-:W-:Y:S04]  /*12ee0*/  STS.64 [R13+0xc800], R114 ;  /* 0x00c800720d007388 */ /* 0x000fe80000000a00 */
[----:B------:R-:W-:Y:S04]  /*12ef0*/  STS.64 [R11+0xc000], R116 ;  /* 0x00c000740b007388 */ /* 0x000fe80000000a00 */
[----:B------:R3:W-:Y:S01]  /*12f00*/  STS.64 [R11+0xc800], R118 ;  /* 0x00c800760b007388 */ /* 0x0007e20000000a00 */
[----:B-1----:R-:W-:-:S03]  /*12f10*/  @P6 FMUL.FTZ R9, R6, 0.69314718246459960938 ;  /* 0x3f31721806096820 */ /* 0x002fc60000410000 */
[----:B------:R1:W-:Y:S01]  /*12f20*/  STS.64 [R14+0xc000], R120 ;  /* 0x00c000780e007388 */ /* 0x0003e20000000a00 */
[----:B------:R-:W-:-:S03]  /*12f30*/  @P6 FFMA.FTZ R134, R164, R15, R9 ;  /* 0x0000000fa4866223 */ /* 0x000fc60000010009 */
[----:B------:R1:W-:Y:S04]  /*12f40*/  STS.64 [R14+0xc800], R122 ;  /* 0x00c8007a0e007388 */ /* 0x0003e80000000a00 */
[----:B------:R1:W-:Y:S04]  /*12f50*/  STS.64 [R8+0xc000], R124 ;  /* 0x00c0007c08007388 */ /* 0x0003e80000000a00 */
[----:B------:R1:W-:Y:S04]  /*12f60*/  STS.64 [R8+0xc800], R126 ;  /* 0x00c8007e08007388 */ /* 0x0003e80000000a00 */
[----:B------:R1:W-:Y:S04]  /*12f70*/  STS.64 [R7+0xc000], R128 ;  /* 0x00c0008007007388 */ /* 0x0003e80000000a00 */
[----:B------:R1:W-:Y:S01]  /*12f80*/  STS.64 [R7+0xc800], R130 ;  /* 0x00c8008207007388 */ /* 0x0003e20000000a00 */
[----:B---3--:R-:W-:Y:S01]  /*12f90*/  LOP3.LUT R11, R4, 0x3f00, RZ, 0xc0, !PT ;  /* 0x00003f00040b7812 */ /* 0x008fe200078ec0ff */
[----:B------:R-:W-:Y:S01]  /*12fa0*/  BAR.SYNC.DEFER_BLOCKING 0x0 ;  /* 0x0000000000007b1d */ /* 0x000fe20000010000 */
[----:B----4-:R-:W-:-:S02]  /*12fb0*/  @P3 FMUL.FTZ R4, R5, 0.69314718246459960938 ;  /* 0x3f31721805043820 */ /* 0x010fc40000410000 */
[----:B------:R-:W-:Y:S02]  /*12fc0*/  LOP3.LUT R11, R11, 0x3c, R0, 0xf8, !PT ;  /* 0x0000003c0b0b7812 */ /* 0x000fe400078ef800 */
[----:B--2---:R-:W-:Y:S01]  /*12fd0*/  @P3 FFMA.FTZ R133, R3, R16, R4 ;  /* 0x0000001003853223 */ /* 0x004fe20000010004 */
[----:B------:R-:W-:Y:S02]  /*12fe0*/  IADD3 R3, PT, PT, R218, 0x28, RZ ;  /* 0x00000028da037810 */ /* 0x000fe40007ffe0ff */
        /* <DEDUP_REMOVED lines=45> */
.L_x_3168:
[----:B------:R-:W-:Y:S05]  /*132c0*/  BSYNC.RECONVERGENT B0 ;  /* 0x0000000000007941 */ /* 0x000fea0003800200 */
.L_x_3167:
        /* <DEDUP_REMOVED lines=25> */
.L_x_3170:
[----:B------:R-:W-:Y:S05]  /*13460*/  BSYNC.RECONVERGENT B0 ;  /* 0x0000000000007941 */ /* 0x000fea0003800200 */
.L_x_3169:
        /* <DEDUP_REMOVED lines=26> */
.L_x_3172:
[----:B------:R-:W-:Y:S05]  /*13610*/  BSYNC.RECONVERGENT B0 ;  /* 0x0000000000007941 */ /* 0x000fea0003800200 */
.L_x_3171:
        /* <DEDUP_REMOVED lines=24> */
.L_x_3174:
[----:B------:R-:W-:Y:S05]  /*137a0*/  BSYNC.RECONVERGENT B0 ;  /* 0x0000000000007941 */ /* 0x000fea0003800200 */
.L_x_3173:
        /* <DEDUP_REMOVED lines=23> */
.L_x_3176:
[----:B------:R-:W-:Y:S05]  /*13920*/  BSYNC.RECONVERGENT B0 ;  /* 0x0000000000007941 */ /* 0x000fea0003800200 */
.L_x_3175:
        /* <DEDUP_REMOVED lines=24> */
.L_x_3178:
[----:B------:R-:W-:Y:S05]  /*13ab0*/  BSYNC.RECONVERGENT B0 ;  /* 0x0000000000007941 */ /* 0x000fea0003800200 */
.L_x_3177:
        /* <DEDUP_REMOVED lines=24> */
.L_x_3180:
[----:B------:R-:W-:Y:S05]  /*13c40*/  BSYNC.RECONVERGENT B0 ;  /* 0x0000000000007941 */ /* 0x000fea0003800200 */
.L_x_3179:
        /* <DEDUP_REMOVED lines=24> */
.L_x_3182:
[----:B------:R-:W-:Y:S05]  /*13dd0*/  BSYNC.RECONVERGENT B0 ;  /* 0x0000000000007941 */ /* 0x000fea0003800200 */
.L_x_3181:
        /* <DEDUP_REMOVED lines=24> */
.L_x_3183:
        /* <DEDUP_REMOVED lines=10> */
.L_x_4079:


//--------------------- .text._ZN5flash24flash_fwd_splitkv_kernelI23Flash_fwd_kernel_traitsILi256ELi64ELi64ELi4ELb0ELb0EN7cutlass10bfloat16_tE19Flash_kernel_traitsILi256ELi64ELi64ELi4ES3_EELb1ELb0ELb0ELb0ELb1ELb0ELb1ELb1EEEvNS_16Flash_fwd_paramsE --------------------------
	.section	.text._ZN5flash24flash_fwd_splitkv_kernelI23Flash_fwd_kernel_traitsILi256ELi64ELi64ELi4ELb0ELb0EN7cutlass10bfloat16_tE19Flash_kernel_traitsILi256ELi64ELi64ELi4ES3_EELb1ELb0ELb0ELb0ELb1ELb0ELb1ELb1EEEvNS_16Flash_fwd_paramsE,"ax",@progbits
	.align	128
        .global         _ZN5flash24flash_fwd_splitkv_kernelI23Flash_fwd_kernel_traitsILi256ELi64ELi64ELi4ELb0ELb0EN7cutlass10bfloat16_tE19Flash_kernel_traitsILi256ELi64ELi64ELi4ES3_EELb1ELb0ELb0ELb0ELb1ELb0ELb1ELb1EEEvNS_16Flash_fwd_paramsE
        .type           _ZN5flash24flash_fwd_splitkv_kernelI23Flash_fwd_kernel_traitsILi256ELi64ELi64ELi4ELb0ELb0EN7cutlass10bfloat16_tE19Flash_kernel_traitsILi256ELi64ELi64ELi4ES3_EELb1ELb0ELb0ELb0ELb1ELb0ELb1ELb1EEEvNS_16Flash_fwd_paramsE,@function
        .size           _ZN5flash24flash_fwd_splitkv_kernelI23Flash_fwd_kernel_traitsILi256ELi64ELi64ELi4ELb0ELb0EN7cutlass10bfloat16_tE19Flash_kernel_traitsILi256ELi64ELi64ELi4ES3_EELb1ELb0ELb0ELb0ELb1ELb0ELb1ELb1EEEvNS_16Flash_fwd_paramsE,(.L_x_4080 - _ZN5flash24flash_fwd_splitkv_kernelI23Flash_fwd_kernel_traitsILi256ELi64ELi64ELi4ELb0ELb0EN7cutlass10bfloat16_tE19Flash_kernel_traitsILi256ELi64ELi64ELi4ES3_EELb1ELb0ELb0ELb0ELb1ELb0ELb1ELb1EEEvNS_16Flash_fwd_paramsE)
        .other          _ZN5flash24flash_fwd_splitkv_kernelI23Flash_fwd_kernel_traitsILi256ELi64ELi64ELi4ELb0ELb0EN7cutlass10bfloat16_tE19Flash_kernel_traitsILi256ELi64ELi64ELi4ES3_EELb1ELb0ELb0ELb0ELb1ELb0ELb1ELb1EEEvNS_16Flash_fwd_paramsE,@"STO_CUDA_ENTRY STV_DEFAULT"
_ZN5flash24flash_fwd_splitkv_kernelI23Flash_fwd_kernel_traitsILi256ELi64ELi64ELi4ELb0ELb0EN7cutlass10bfloat16_tE19Flash_kernel_traitsILi256ELi64ELi64ELi4ES3_EELb1ELb0ELb0ELb0ELb1ELb0ELb1ELb1EEEvNS_16Flash_fwd_paramsE:
.text._ZN5flash24flash_fwd_splitkv_kernelI23Flash_fwd_kernel_traitsILi256ELi64ELi64ELi4ELb0ELb0EN7cutlass10bfloat16_tE19Flash_kernel_traitsILi256ELi64ELi64ELi4ES3_EELb1ELb0ELb0ELb0ELb1ELb0ELb1ELb1EEEvNS_16Flash_fwd_paramsE:
[----:B------:R-:W-:Y:S01]  /*0000*/  LDC R1, c[0x0][0x37c] ;  /* 0x0000df00ff017b82 */ /* 0x000fe20000000800 */
[----:B------:R-:W1:Y:S07]  /*0010*/  LDCU UR12, c[0x0][0x3e0] ;  /* 0x00007c00ff0c77ac */ /* 0x000e6e0008000800 */
[----:B------:R-:W2:Y:S01]  /*0020*/  S2UR UR18, SR_CTAID.Z ;  /* 0x00000000001279c3 */ /* 0x000ea20000002700 */
[----:B------:R-:W3:Y:S01]  /*0030*/  LDCU.64 UR10, c[0x0][0x460] ;  /* 0x00008c00ff0a77ac */ /* 0x000ee20008000a00 */
[----:B------:R-:W4:Y:S01]  /*0040*/  LDCU.U8 UR13, c[0x0][0x532] ;  /* 0x0000a640ff0d77ac */ /* 0x000f220008000000 */
[----:B------:R-:W5:Y:S01]  /*0050*/  LDCU.64 UR16, c[0x0][0x460] ;  /* 0x00008c00ff1077ac */ /* 0x000f620008000a00 */
[----:B-1----:R-:W1:Y:S01]  /*0060*/  I2F.U32.RP R2, UR12 ;  /* 0x0000000c00027d06 */ /* 0x002e620008209000 */
[----:B------:R-:W-:-:S02]  /*0070*/  UISETP.NE.U32.AND UP0, UPT, UR12, URZ, UPT ;  /* 0x000000ff0c00728c */ /* 0x000fc4000bf05070 */
[----:B---3--:R-:W-:Y:S01]  /*0080*/  UISETP.NE.U32.AND UP2, UPT, UR10, URZ, UPT ;  /* 0x000000ff0a00728c */ /* 0x008fe2000bf45070 */
[----:B------:R-:W-:-:S03]  /*0090*/  ISETP.NE.U32.AND P3, PT, RZ, UR10, PT ;  /* 0x0000000aff007c0c */ /* 0x000fc6000bf65070 */
[----:B------:R-:W-:Y:S01]  /*00a0*/  UISETP.NE.AND.EX UP2, UPT, UR11, URZ, UPT, UP2 ;  /* 0x000000ff0b00728c */ /* 0x000fe2000bf45320 */
[----:B------:R-:W-:-:S05]  /*00b0*/  ISETP.NE.AND.EX P3, PT, RZ, UR11, PT, P3 ;  /* 0x0000000bff007c0c */ /* 0x000fca000bf65330 */
[----:B------:R-:W-:Y:S01]  /*00c0*/  PLOP3.LUT P1, PT, PT, PT, UP2, 0x80, 0x8 ;  /* 0x000000000008781c */ /* 0x000fe20003f2f028 */
[----:B-1----:R-:W1:Y:S02]  /*00d0*/  MUFU.RCP R0, R2 ;  /* 0x0000000200007308 */ /* 0x002e640000001000 */
[----:B-1----:R-:W-:-:S06]  /*00e0*/  VIADD R0, R0, 0xffffffe ;  /* 0x0ffffffe00007836 */ /* 0x002fcc0000000000 */
[----:B------:R-:W1:Y:S02]  /*00f0*/  F2I.FTZ.U32.TRUNC.NTZ R0, R0 ;  /* 0x0000000000007305 */ /* 0x000e64000021f000 */
[----:B-1----:R-:W-:-:S13]  /*0100*/  R2UR UR5, R0 ;  /* 0x00000000000572ca */ /* 0x002fda00000e0000 */
[----:B------:R-:W-:-:S04]  /*0110*/  UIADD3 UR4, UPT, UPT, URZ, -UR5, URZ ;  /* 0x80000005ff047290 */ /* 0x000fc8000fffe0ff */
[----:B------:R-:W-:-:S03]  /*0120*/  UIMAD UR6, UR4, UR12, URZ ;  /* 0x0000000c040672a4 */ /* 0x000fc6000f8e02ff */
[----:B------:R-:W-:Y:S02]  /*0130*/  UMOV UR4, URZ ;  /* 0x000000ff00047c82 */ /* 0x000fe40008000000 */
[----:B------:R-:W-:Y:S02]  /*0140*/  UIMAD.WIDE.U32 UR6, UR5, UR6, UR4 ;  /* 0x00000006050672a5 */ /* 0x000fe4000f8e0004 */
[----:B------:R-:W1:Y:S02]  /*0150*/  LDCU.64 UR4, c[0x0][0x358] ;  /* 0x00006b00ff0477ac */ /* 0x000e640008000a00 */
[----:B--2---:R-:W-:-:S04]  /*0160*/  UIMAD.WIDE.U32 UR20, UR7, UR18, URZ ;  /* 0x00000012071472a5 */ /* 0x004fc8000f8e00ff */
        /* <DEDUP_REMOVED lines=8> */
[----:B----4-:R-:W-:-:S04]  /*01f0*/  UISETP.NE.AND UP3, UPT, UR13, URZ, UPT ;  /* 0x000000ff0d00728c */ /* 0x010fc8000bf65270 */
[----:B------:R-:W-:Y:S01]  /*0200*/  UISETP.EQ.OR.EX UP4, UPT, UR7, URZ, !UP3, UP4 ;  /* 0x000000ff0700728c */ /* 0x000fe2000df82740 */
[----:B------:R-:W2:Y:S04]  /*0210*/  LDCU.64 UR8, c[0x0][0x470] ;  /* 0x00008e00ff0877ac */ /* 0x000ea80008000a00 */
[----:B------:R-:W-:Y:S01]  /*0220*/  @UP1 UIADD3 UR21, UPT, UPT, UR21, 0x1, URZ ;  /* 0x0000000115151890 */ /* 0x000fe2000fffe0ff */
[----:B------:R-:W-:Y:S01]  /*0230*/  PLOP3.LUT P2, PT, PT, PT, UP4, 0x80, 0x8 ;  /* 0x000000000008781c */ /* 0x000fe20003f4f048 */
[----:B------:R-:W-:-:S04]  /*0240*/  @!UP0 ULOP3.LUT UR21, URZ, UR12, URZ, 0x33, !UPT ;  /* 0x0000000cff158292 */ /* 0x000fc8000f8e33ff */
[----:B------:R-:W-:Y:S02]  /*0250*/  USHF.L.U32 UR15, UR21, 0x2, URZ ;  /* 0x00000002150f7899 */ /* 0x000fe400080006ff */
[----:B------:R-:W-:Y:S02]  /*0260*/  USHF.R.U32.HI UR14, URZ, 0x1e, UR21 ;  /* 0x0000001eff0e7899 */ /* 0x000fe40008011615 */
[----:B------:R-:W-:Y:S02]  /*0270*/  UIADD3 UR10, UP1, UPT, UR15, UR6, URZ ;  /* 0x000000060f0a7290 */ /* 0x000fe4000ff3e0ff */
[----:B-----5:R-:W-:Y:S01]  /*0280*/  UIMAD.WIDE.U32 UR16, UR21, 0x4, UR16 ;  /* 0x00000004151078a5 */ /* 0x020fe2000f8e0010 */
[----:B--2---:R-:W-:Y:S01]  /*0290*/  ISETP.NE.U32.AND P0, PT, RZ, UR8, PT ;  /* 0x00000008ff007c0c */ /* 0x004fe2000bf05070 */
[----:B------:R-:W-:Y:S02]  /*02a0*/  UIADD3 UR8, UP0, UPT, UR15, UR8, URZ ;  /* 0x000000080f087290 */ /* 0x000fe4000ff1e0ff */
[----:B------:R-:W-:Y:S01]  /*02b0*/  UIADD3.X UR11, UPT, UPT, UR14, UR7, URZ, UP1, !UPT ;  /* 0x000000070e0b7290 */ /* 0x000fe20008ffe4ff */
[----:B------:R-:W-:Y:S01]  /*02c0*/  ISETP.NE.AND.EX P0, PT, RZ, UR9, PT, P0 ;  /* 0x00000009ff007c0c */ /* 0x000fe2000bf05300 */
[----:B------:R-:W-:Y:S01]  /*02d0*/  UIADD3.X UR9, UPT, UPT, UR14, UR9, URZ, UP0, !UPT ;  /* 0x000000090e097290 */ /* 0x000fe200087fe4ff */
[----:B------:R-:W-:-:S02]  /*02e0*/  IMAD.U32 R8, RZ, RZ, UR16 ;  /* 0x00000010ff087e24 */ /* 0x000fc4000f8e00ff */
[----:B------:R-:W-:Y:S02]  /*02f0*/  IMAD.U32 R9, RZ, RZ, UR17 ;  /* 0x00000011ff097e24 */ /* 0x000fe4000f8e00ff */
[----:B------:R-:W-:Y:S02]  /*0300*/  IMAD.U32 R6, RZ, RZ, UR10 ;  /* 0x0000000aff067e24 */ /* 0x000fe4000f8e00ff */
[----:B------:R-:W-:Y:S01]  /*0310*/  IMAD.U32 R106, RZ, RZ, UR8 ;  /* 0x00000008ff6a7e24 */ /* 0x000fe2000f8e00ff */
[----:B-1----:R-:W2:Y:S01]  /*0320*/  @P3 LDG.E R4, desc[UR4][R8.64] ;  /* 0x0000000408043981 */ /* 0x002ea2000c1e1900 */
[----:B------:R-:W-:Y:S02]  /*0330*/  IMAD.U32 R7, RZ, RZ, UR11 ;  /* 0x0000000bff077e24 */ /* 0x000fe4000f8e00ff */
[----:B------:R-:W-:Y:S01]  /*0340*/  IMAD.U32 R107, RZ, RZ, UR9 ;  /* 0x00000009ff6b7e24 */ /* 0x000fe2000f8e00ff */
[----:B------:R-:W3:Y:S04]  /*0350*/  @P1 LDG.E R0, desc[UR4][R8.64+0x4] ;  /* 0x0000040408001981 */ /* 0x000ee8000c1e1900 */
[----:B------:R-:W4:Y:S04]  /*0360*/  @!P2 LDG.E R3, desc[UR4][R6.64] ;  /* 0x000000040603a981 */ /* 0x000f28000c1e1900 */
[----:B------:R-:W5:Y:S01]  /*0370*/  @P0 LDG.E R2, desc[UR4][R106.64] ;  /* 0x000000046a020981 */ /* 0x000f62000c1e1900 */
[----:B------:R-:W-:Y:S01]  /*0380*/  UISETP.NE.U32.AND UP0, UPT, UR6, URZ, UPT ;  /* 0x000000ff0600728c */ /* 0x000fe2000bf05070 */
[----:B------:R-:W1:Y:S01]  /*0390*/  S2UR UR13, SR_CTAID.Y ;  /* 0x00000000000d79c3 */ /* 0x000e620000002600 */
[----:B------:R-:W-:Y:S01]  /*03a0*/  UMOV UR11, 0xffffffff ;  /* 0xffffffff000b7882 */ /* 0x000fe20000000000 */
[----:B------:R-:W-:Y:S01]  /*03b0*/  UMOV UR6, 0xffffffff ;  /* 0xffffffff00067882 */ /* 0x000fe20000000000 */
[----:B------:R-:W-:Y:S01]  /*03c0*/  UISETP.NE.AND.EX UP0, UPT, UR7, URZ, UPT, UP0 ;  /* 0x000000ff0700728c */ /* 0x000fe2000bf05300 */
[----:B------:R-:W-:Y:S01]  /*03d0*/  UMOV UR10, URZ ;  /* 0x000000ff000a7c82 */ /* 0x000fe20008000000 */
[----:B------:R-:W-:-:S03]  /*03e0*/  UIADD3 UR9, UPT, UPT, -UR21, URZ, URZ ;  /* 0x000000ff15097290 */ /* 0x000fc6000fffe1ff */
[----:B------:R-:W1:Y:S01]  /*03f0*/  S2UR UR7, SR_CTAID.X ;  /* 0x00000000000779c3 */ /* 0x000e620000002500 */
[----:B------:R-:W1:Y:S01]  /*0400*/  @!UP2 LDCU UR20, c[0x0][0x434] ;  /* 0x00008680ff14a7ac */ /* 0x000e620008000800 */
[----:B------:R-:W-:-:S04]  /*0410*/  UIMAD UR18, UR12, UR9, UR18 ;  /* 0x000000090c1272a4 */ /* 0x000fc8000f8e0212 */
[----:B------:R-:W1:Y:S01]  /*0420*/  @!UP0 LDCU UR23, c[0x0][0x438] ;  /* 0x00008700ff1787ac */ /* 0x000e620008000800 */
[----:B--2---:R-:W-:Y:S02]  /*0430*/  @P3 R2UR UR6, R4 ;  /* 0x00000000040632ca */ /* 0x004fe400000e0000 */
[----:B---3--:R-:W-:Y:S02]  /*0440*/  @P1 R2UR UR8, R0 ;  /* 0x00000000000812ca */ /* 0x008fe400000e0000 */
[----:B----4-:R-:W-:Y:S02]  /*0450*/  @!P2 R2UR UR11, R3 ;  /* 0x00000000030ba2ca */ /* 0x010fe400000e0000 */
[----:B-----5:R-:W-:-:S09]  /*0460*/  @P0 R2UR UR10, R2 ;  /* 0x00000000020a02ca */ /* 0x020fd200000e0000 */
        /* <DEDUP_REMOVED lines=8> */
.L_x_3184:
        /* <DEDUP_REMOVED lines=11> */
[----:B------:R-:W-:Y:S02]  /*05a0*/  USHF.L.U32 UR24, UR7, 0x6, URZ ;  /* 0x0000000607187899 */ /* 0x000fe400080006ff */
[----:B------:R-:W-:Y:S02]  /*05b0*/  UIADD3 UR23, UPT, UPT, UR23, -UR10, URZ ;  /* 0x8000000a17177290 */ /* 0x000fe4000fffe0ff */
[----:B------:R-:W-:Y:S02]  /*05c0*/  UISETP.GT.AND UP1, UPT, UR20, UR24, UPT ;  /* 0x000000181400728c */ /* 0x000fe4000bf24270 */
[----:B---3--:R-:W-:-:S04]  /*05d0*/  @!UP2 UISETP.NE.U32.AND UP0, UPT, UR8, URZ, UPT ;  /* 0x000000ff0800a28c */ /* 0x008fc8000bf05070 */
[----:B------:R-:W-:-:S04]  /*05e0*/  @!UP2 UISETP.NE.AND.EX UP0, UPT, UR9, URZ, UPT, UP0 ;  /* 0x000000ff0900a28c */ /* 0x000fc8000bf05300 */
[----:B-1----:R-:W-:Y:S01]  /*05f0*/  @!UP2 USEL UR16, UR16, URZ, UP0 ;  /* 0x000000ff1010a287 */ /* 0x002fe20008000000 */
[----:B--2---:R-:W-:Y:S02]  /*0600*/  @P1 R2UR UR25, R0 ;  /* 0x00000000001912ca */ /* 0x004fe400000e0000 */
[----:B------:R-:W-:-:S11]  /*0610*/  PLOP3.LUT P1, PT, PT, PT, UP1, 0x80, 0x8 ;  /* 0x000000000008781c */ /* 0x000fd60003f2f018 */
[----:B------:R-:W-:Y:S02]  /*0620*/  @UP2 UIADD3 UR25, UPT, UPT, UR25, -UR10, URZ ;  /* 0x8000000a19192290 */ /* 0x000fe4000fffe0ff */
[----:B------:R-:W-:Y:S01]  /*0630*/  @!UP2 UIADD3 UR25, UPT, UPT, UR23, UR16, URZ ;  /* 0x000000101719a290 */ /* 0x000fe2000fffe0ff */
[----:B------:R-:W-:Y:S11]  /*0640*/  @!P1 EXIT ;  /* 0x000000000000994d */ /* 0x000ff60003800000 */
[----:B------:R-:W1:Y:S01]  /*0650*/  LDCU UR17, c[0x0][0x374] ;  /* 0x00006e80ff1177ac */ /* 0x000e620008000800 */
[----:B------:R-:W2:Y:S01]  /*0660*/  LDC R0, c[0x0][0x374] ;  /* 0x0000dd00ff007b82 */ /* 0x000ea20000000800 */
[----:B------:R-:W3:Y:S01]  /*0670*/  S2R R62, SR_TID.X ;  /* 0x00000000003e7919 */ /* 0x000ee20000002100 */
[----:B------:R-:W4:Y:S01]  /*0680*/  LDCU UR9, c[0x0][0x438] ;  /* 0x00008700ff0977ac */ /* 0x000f220008000800 */
[----:B------:R-:W-:Y:S01]  /*0690*/  UMOV UR26, URZ ;  /* 0x000000ff001a7c82 */ /* 0x000fe20008000000 */
        /* <DEDUP_REMOVED lines=8> */
[----:B------:R-:W-:-:S04]  /*0720*/  ULEA.HI.SX32 UR19, UR8, UR17, 0x1a ;  /* 0x0000001108137291 */ /* 0x000fc8000f8fd2ff */
        /* <DEDUP_REMOVED lines=13> */
[----:B------:R-:W-:Y:S01]  /*0800*/  R2UR UR8, R0 ;  /* 0x00000000000872ca */ /* 0x000fe200000e0000 */
[----:B------:R-:W-:-:S12]  /*0810*/  UIMAD.WIDE.U32 UR26, UR27, UR9, URZ ;  /* 0x000000091b1a72a5 */ /* 0x000fd8000f8e00ff */
[----:B------:R-:W-:Y:S01]  /*0820*/  UIMAD UR8, UR27, UR8, UR9 ;  /* 0x000000081b0872a4 */ /* 0x000fe2000f8e0209 */
[----:B------:R-:W1:Y:S03]  /*0830*/  LDCU UR9, c[0x0][0x508] ;  /* 0x0000a100ff0977ac */ /* 0x000e660008000800 */
        /* <DEDUP_REMOVED lines=9> */
[----:B------:R-:W-:Y:S02]  /*08d0*/  USHF.R.S32.HI UR16, URZ, 0x6, UR16 ;  /* 0x00000006ff107899 */ /* 0x000fe40008011410 */
[----:B------:R-:W-:Y:S02]  /*08e0*/  @!UP0 UIADD3 UR27, UPT, UPT, -UR27, URZ, URZ ;  /* 0x000000ff1b1b8290 */ /* 0x000fe4000fffe1ff */
[----:B------:R-:W-:Y:S02]  /*08f0*/  @!UP1 ULOP3.LUT UR27, URZ, UR17, URZ, 0x33, !UPT ;  /* 0x00000011ff1b9292 */ /* 0x000fe4000f8e33ff */
[----:B------:R-:W-:Y:S01]  /*0900*/  UIADD3 UR17, UPT, UPT, UR7, 0x1, URZ ;  /* 0x0000000107117890 */ /* 0x000fe2000fffe0ff */
[----:B------:R-:W-:Y:S01]  /*0910*/  IMAD.U32 R3, RZ, RZ, UR16 ;  /* 0x00000010ff037e24 */ /* 0x000fe2000f8e00ff */
[----:B------:R-:W-:-:S02]  /*0920*/  UIMAD UR7, UR27, UR13, URZ ;  /* 0x0000000d1b0772a4 */ /* 0x000fc4000f8e02ff */
[----:B------:R-:W-:Y:S01]  /*0930*/  IMAD.U32 R0, RZ, RZ, UR27 ;  /* 0x0000001bff007e24 */ /* 0x000fe2000f8e00ff */
[----:B------:R-:W-:-:S04]  /*0940*/  ULEA UR17, UR17, -UR20, 0x6 ;  /* 0x8000001411117291 */ /* 0x000fc8000f8e30ff */
[----:B------:R-:W-:Y:S01]  /*0950*/  VIADDMNMX R0, R0, UR7, R3, PT ;  /* 0x0000000700007c46 */ /* 0x000fe2000b800103 */
[----:B-1----:R-:W-:-:S03]  /*0960*/  UIADD3 UR9, UPT, UPT, UR8, UR9, UR17 ;  /* 0x0000000908097290 */ /* 0x002fc6000fffe011 */
[----:B------:R-:W-:Y:S01]  /*0970*/  R2UR UR22, R0 ;  /* 0x00000000001672ca */ /* 0x000fe200000e0000 */
[----:B------:R-:W-:-:S04]  /*0980*/  USHF.R.S32.HI UR8, URZ, 0x1f, UR9 ;  /* 0x0000001fff087899 */ /* 0x000fc80008011409 */
[----:B------:R-:W-:-:S04]  /*0990*/  ULEA.HI UR8, UR8, UR9, URZ, 0x6 ;  /* 0x0000000908087291 */ /* 0x000fc8000f8f30ff */
[----:B------:R-:W-:-:S04]  /*09a0*/  USHF.R.S32.HI UR8, URZ, 0x6, UR8 ;  /* 0x00000006ff087899 */ /* 0x000fc80008011408 */
        /* <DEDUP_REMOVED lines=11> */
[----:B------:R-:W3:Y:S01]  /*0a60*/  LDCU.64 UR10, c[0x0][0x3f8] ;  /* 0x00007f00ff0a77ac */ /* 0x000ee20008000a00 */
[C---:B------:R-:W-:Y:S02]  /*0a70*/  VIADD R2, R0.reuse, 0x8 ;  /* 0x0000000800027836 */ /* 0x040fe40000000000 */
[----:B------:R-:W-:Y:S01]  /*0a80*/  LOP3.LUT R3, R3, 0x3c, R4, 0xf8, !PT ;  /* 0x0000003c03037812 */ /* 0x000fe200078ef804 */
[----:B------:R-:W-:-:S02]  /*0a90*/  VIADD R5, R0, 0x10 ;  /* 0x0000001000057836 */ /* 0x000fc40000000000 */
[C---:B------:R-:W-:Y:S02]  /*0aa0*/  VIADD R4, R0.reuse, 0x18 ;  /* 0x0000001800047836 */ /* 0x040fe40000000000 */
[----:B------:R-:W-:Y:S01]  /*0ab0*/  VIADD R6, R0, 0x20 ;  /* 0x0000002000067836 */ /* 0x000fe20000000000 */
[----:B-1----:R-:W-:-:S04]  /*0ac0*/  UIMAD UR8, UR13, UR8, UR21 ;  /* 0x000000080d0872a4 */ /* 0x002fc8000f8e0215 */
[----:B------:R-:W-:Y:S02]  /*0ad0*/  UIMAD UR8, UR8, UR12, UR18 ;  /* 0x0000000c080872a4 */ /* 0x000fe4000f8e0212 */
[----:B------:R-:W-:Y:S02]  /*0ae0*/  UIADD3 UR12, UPT, UPT, -UR24, UR20, URZ ;  /* 0x00000014180c7290 */ /* 0x000fe4000fffe1ff */
[----:B------:R-:W-:-:S04]  /*0af0*/  UIMAD UR13, UR8, UR9, UR24 ;  /* 0x00000009080d72a4 */ /* 0x000fc8000f8e0218 */
[----:B--2---:R-:W-:Y:S01]  /*0b00*/  UIMAD UR6, UR13, UR6, URZ ;  /* 0x000000060d0672a4 */ /* 0x004fe2000f8e02ff */
[----:B------:R-:W-:Y:S02]  /*0b10*/  ISETP.GE.AND P6, PT, R2, UR12, PT ;  /* 0x0000000c02007c0c */ /* 0x000fe4000bfc6270 */
[----:B------:R-:W1:Y:S01]  /*0b20*/  LDCU.64 UR8, c[0x0][0x428] ;  /* 0x00008500ff0877ac */ /* 0x000e620008000a00 */
[C---:B------:R-:W-:Y:S02]  /*0b30*/  ISETP.GE.OR P2, PT, R0.reuse, UR12, P2 ;  /* 0x0000000c00007c0c */ /* 0x040fe40009746670 */
[----:B------:R-:W-:Y:S01]  /*0b40*/  IADD3 R2, P0, PT, R3, UR6, RZ ;  /* 0x0000000603027c10 */ /* 0x000fe2000ff1e0ff */
[----:B------:R-:W-:Y:S01]  /*0b50*/  IMAD.U32 R3, RZ, RZ, UR6 ;  /* 0x00000006ff037e24 */ /* 0x000fe2000f8e00ff */
[----:B------:R-:W-:Y:S02]  /*0b60*/  P2R R7, PR, RZ, 0x4 ;  /* 0x00000004ff077803 */ /* 0x000fe40000000000 */
[----:B------:R-:W-:-:S02]  /*0b70*/  ISETP.GE.AND P1, PT, R0, UR12, PT ;  /* 0x0000000c00007c0c */ /* 0x000fc4000bf26270 */
[----:B------:R-:W-:Y:S02]  /*0b80*/  LEA.HI.X.SX32 R3, R3, RZ, 0x1, P0 ;  /* 0x000000ff03037211 */ /* 0x000fe400000f0eff */
[----:B---3--:R-:W-:Y:S02]  /*0b90*/  LEA R8, P0, R2, UR10, 0x2 ;  /* 0x0000000a02087c11 */ /* 0x008fe4000f8010ff */
[----:B------:R-:W-:Y:S01]  /*0ba0*/  ISETP.GE.AND P5, PT, R5, UR12, PT ;  /* 0x0000000c05007c0c */ /* 0x000fe2000bfa6270 */
[----:B------:R-:W-:Y:S01]  /*0bb0*/  VIADD R5, R0, 0x28 ;  /* 0x0000002800057836 */ /* 0x000fe20000000000 */
[----:B------:R-:W-:Y:S01]  /*0bc0*/  LEA.HI.X R9, R2, UR11, R3, 0x2, P0 ;  /* 0x0000000b02097c11 */ /* 0x000fe200080f1403 */
[----:B------:R-:W-:Y:S01]  /*0bd0*/  IMAD.U32 R2, RZ, RZ, UR13 ;  /* 0x0000000dff027e24 */ /* 0x000fe2000f8e00ff */
[----:B------:R-:W-:Y:S02]  /*0be0*/  IADD3 R3, P0, PT, R0, UR13, RZ ;  /* 0x0000000d00037c10 */ /* 0x000fe4000ff1e0ff */
[----:B------:R-:W-:Y:S01]  /*0bf0*/  ISETP.GE.AND P4, PT, R4, UR12, PT ;  /* 0x0000000c04007c0c */ /* 0x000fe2000bf86270 */
[----:B------:R-:W-:Y:S01]  /*0c00*/  VIADD R4, R0, 0x30 ;  /* 0x0000003000047836 */ /* 0x000fe20000000000 */
[----:B------:R-:W-:Y:S01]  /*0c10*/  LEA.HI.X.SX32 R2, R2, RZ, 0x1, P0 ;  /* 0x000000ff02027211 */ /* 0x000fe200000f0eff */
[----:B------:R-:W-:Y:S01]  /*0c20*/  VIADD R0, R0, 0x38 ;  /* 0x0000003800007836 */ /* 0x000fe20000000000 */
[----:B-1----:R-:W-:Y:S01]  /*0c30*/  LEA R10, P0, R3, UR8, 0x2 ;  /* 0x00000008030a7c11 */ /* 0x002fe2000f8010ff */
[----:B------:R-:W-:Y:S01]  /*0c40*/  @!P1 STG.E.128 desc[UR4][R8.64], RZ ;  /* 0x000000ff08009986 */ /* 0x000fe2000c101d04 */
[----:B------:R-:W-:-:S02]  /*0c50*/  ISETP.GE.AND P3, PT, R6, UR12, PT ;  /* 0x0000000c06007c0c */ /* 0x000fc4000bf66270 */
[----:B------:R-:W-:Y:S01]  /*0c60*/  LEA.HI.X R11, R3, UR9, R2, 0x2, P0 ;  /* 0x00000009030b7c11 */ /* 0x000fe200080f1402 */
[----:B------:R-:W-:Y:S01]  /*0c70*/  @!P1 STG.E.128 desc[UR4][R8.64+0x100], RZ ;  /* 0x000100ff08009986 */ /* 0x000fe2000c101d04 */
[----:B------:R-:W-:Y:S02]  /*0c80*/  ISETP.NE.AND P0, PT, R7, RZ, PT ;  /* 0x000000ff0700720c */ /* 0x000fe40003f05270 */
[----:B------:R-:W-:Y:S01]  /*0c90*/  ISETP.GE.AND P2, PT, R5, UR12, PT ;  /* 0x0000000c05007c0c */ /* 0x000fe2000bf46270 */
[----:B------:R-:W-:Y:S01]  /*0ca0*/  @!P1 STG.E.128 desc[UR4][R8.64+0x200], RZ ;  /* 0x000200ff08009986 */ /* 0x000fe2000c101d04 */
[----:B------:R-:W-:-:S03]  /*0cb0*/  P2R R2, PR, RZ, 0x40 ;  /* 0x00000040ff027803 */ /* 0x000fc60000000000 */
[----:B------:R-:W-:Y:S01]  /*0cc0*/  @!P1 STG.E.128 desc[UR4][R8.64+0x300], RZ ;  /* 0x000300ff08009986 */ /* 0x000fe2000c101d04 */
[----:B------:R-:W-:-:S03]  /*0cd0*/  ISETP.GE.AND P1, PT, R4, UR12, PT ;  /* 0x0000000c04007c0c */ /* 0x000fc6000bf26270 */
[----:B------:R-:W-:Y:S02]  /*0ce0*/  @!P6 STG.E.128 desc[UR4][R8.64+0x2000], RZ ;  /* 0x002000ff0800e986 */ /* 0x000fe4000c101d04 */
[----:B------:R-:W-:Y:S01]  /*0cf0*/  @!P0 IMAD.MOV.U32 R3, RZ, RZ, -0x800000 ;  /* 0xff800000ff038424 */ /* 0x000fe200078e00ff */
[----:B------:R-:W-:Y:S01]  /*0d00*/  ISETP.GE.AND P0, PT, R0, UR12, PT ;  /* 0x0000000c00007c0c */ /* 0x000fe2000bf06270 */
[----:B------:R-:W-:Y:S04]  /*0d10*/  @!P6 STG.E.128 desc[UR4][R8.64+0x2100], RZ ;  /* 0x002100ff0800e986 */ /* 0x000fe8000c101d04 */
        /* <DEDUP_REMOVED lines=52> */
.L_x_3185:
[----:B------:R-:W1:Y:S01]  /*1060*/  LDCU.64 UR8, c[0x0][0x4d8] ;  /* 0x00009b00ff0877ac */ /* 0x000e620008000a00 */
[----:B------:R-:W-:Y:S01]  /*1070*/  MOV R7, UR21 ;  /* 0x0000001500077c02 */ /* 0x000fe20008000f00 */
[----:B------:R-:W2:Y:S01]  /*1080*/  LDCU.64 UR12, c[0x0][0x4e0] ;  /* 0x00009c00ff0c77ac */ /* 0x000ea20008000a00 */
[----:B-1----:R-:W-:-:S04]  /*1090*/  UISETP.NE.U32.AND UP0, UPT, UR8, URZ, UPT ;  /* 0x000000ff0800728c */ /* 0x002fc8000bf05070 */
[----:B------:R-:W-:-:S09]  /*10a0*/  UISETP.NE.AND.EX UP0, UPT, UR9, URZ, UPT, UP0 ;  /* 0x000000ff0900728c */ /* 0x000fd2000bf05300 */
[----:B--2---:R-:W-:Y:S05]  /*10b0*/  BRA.U !UP0, `(.L_x_3186) ;  /* 0x0000000108147547 */ /* 0x004fea000b800000 */
[----:B------:R-:W-:-:S04]  /*10c0*/  UIADD3 UR8, UP0, UPT, UR15, UR8, URZ ;  /* 0x000000080f087290 */ /* 0x000fc8000ff1e0ff */
[----:B------:R-:W-:Y:S02]  /*10d0*/  UIADD3.X UR9, UPT, UPT, UR14, UR9, URZ, UP0, !UPT ;  /* 0x000000090e097290 */ /* 0x000fe400087fe4ff */
[----:B------:R-:W-:-:S04]  /*10e0*/  MOV R2, UR8 ;  /* 0x0000000800027c02 */ /* 0x000fc80008000f00 */
[----:B------:R-:W-:-:S05]  /*10f0*/  MOV R3, UR9 ;  /* 0x0000000900037c02 */ /* 0x000fca0008000f00 */
[----:B------:R1:W5:Y:S02]  /*1100*/  LDG.E R7, desc[UR4][R2.64] ;  /* 0x0000000402077981 */ /* 0x000364000c1e1900 */
.L_x_3186:
[----:B------:R-:W-:-:S04]  /*1110*/  UISETP.NE.U32.AND UP0, UPT, UR12, URZ, UPT ;  /* 0x000000ff0c00728c */ /* 0x000fc8000bf05070 */
[----:B------:R-:W-:-:S09]  /*1120*/  UISETP.NE.AND.EX UP0, UPT, UR13, URZ, UPT, UP0 ;  /* 0x000000ff0d00728c */ /* 0x000fd2000bf05300 */
        /* <DEDUP_REMOVED lines=21> */
[----:B-----5:R-:W1:Y:S02]  /*1280*/  F2I.FTZ.U32.TRUNC.NTZ R7, R6 ;  /* 0x0000000600077305 */ /* 0x020e64000021f000 */
        /* <DEDUP_REMOVED lines=20> */
[----:B---3--:R-:W-:Y:S01]  /*13d0*/  IABS R2, R9 ;  /* 0x0000000900027213 */ /* 0x008fe20000000000 */
[----:B------:R-:W-:Y:S01]  /*13e0*/  IMAD.MOV R0, RZ, RZ, -R0 ;  /* 0x000000ffff007224 */ /* 0x000fe200078e0a00 */
[----:B------:R-:W-:Y:S02]  /*13f0*/  MOV R5, UR18 ;  /* 0x0000001200057c02 */ /* 0x000fe40008000f00 */
[----:B------:R-:W1:Y:S01]  /*1400*/  I2F.RP R8, R2 ;  /* 0x0000000200087306 */ /* 0x000e620000209400 */
[----:B------:R-:W-:Y:S01]  /*1410*/  IMAD R0, R3, R0, UR19 ;  /* 0x0000001303007e24 */ /* 0x000fe2000f8e0200 */
[----:B------:R-:W-:Y:S02]  /*1420*/  IABS R5, R5 ;  /* 0x0000000500057213 */ /* 0x000fe40000000000 */
[----:B------:R-:W-:Y:S02]  /*1430*/  ISETP.NE.AND P3, PT, R9, RZ, PT ;  /* 0x000000ff0900720c */ /* 0x000fe40003f65270 */
[----:B----4-:R-:W-:-:S02]  /*1440*/  MOV R3, UR15 ;  /* 0x0000000f00037c02 */ /* 0x010fc40008000f00 */
[----:B-1----:R-:W1:Y:S02]  /*1450*/  MUFU.RCP R10, R8 ;  /* 0x00000008000a7308 */ /* 0x002e640000001000 */
[----:B-1----:R-:W-:-:S06]  /*1460*/  IADD3 R10, PT, PT, R10, 0xffffffe, RZ ;  /* 0x0ffffffe0a0a7810 */ /* 0x002fcc0007ffe0ff */
[----:B------:R-:W1:Y:S02]  /*1470*/  F2I.FTZ.U32.TRUNC.NTZ R11, R10 ;  /* 0x0000000a000b7305 */ /* 0x000e64000021f000 */
[----:B-1----:R-:W-:Y:S02]  /*1480*/  IMAD.MOV R7, RZ, RZ, -R11 ;  /* 0x000000ffff077224 */ /* 0x002fe400078e0a0b */
[----:B------:R-:W-:Y:S02]  /*1490*/  IMAD.MOV.U32 R10, RZ, RZ, RZ ;  /* 0x000000ffff0a7224 */ /* 0x000fe400078e00ff */
        /* <DEDUP_REMOVED lines=10> */
[----:B------:R-:W-:Y:S02]  /*1540*/  LOP3.LUT R2, R9, UR18, RZ, 0x3c, !PT ;  /* 0x0000001209027c12 */ /* 0x000fe4000f8e3cff */
[----:B------:R-:W-:Y:S02]  /*1550*/  LOP3.LUT R9, RZ, R9, RZ, 0x33, !PT ;  /* 0x00000009ff097212 */ /* 0x000fe400078e33ff */
[----:B------:R-:W-:Y:S01]  /*1560*/  ISETP.GE.AND P2, PT, R2, RZ, PT ;  /* 0x000000ff0200720c */ /* 0x000fe20003f46270 */
[----:B------:R-:W-:-:S06]  /*1570*/  IMAD.U32 R2, RZ, RZ, UR14 ;  /* 0x0000000eff027e24 */ /* 0x000fcc000f8e00ff */
[----:B------:R-:W-:-:S05]  /*1580*/  @P1 VIADD R8, R8, 0x1 ;  /* 0x0000000108081836 */ /* 0x000fca0000000000 */
[----:B------:R-:W-:-:S04]  /*1590*/  MOV R10, R8 ;  /* 0x00000008000a7202 */ /* 0x000fc80000000f00 */
        /* <DEDUP_REMOVED lines=9> */
[----:B------:R-:W1:Y:S01]  /*1630*/  LDCU.128 UR8, c[0x0][0x3d0] ;  /* 0x00007a00ff0877ac */ /* 0x000e620008000c00 */
[----:B------:R-:W-:-:S02]  /*1640*/  IADD3 R15, PT, PT, R7, R14, RZ ;  /* 0x0000000e070f7210 */ /* 0x000fc40007ffe0ff */
[----:B------:R-:W-:Y:S02]  /*1650*/  SHF.R.S32.HI R7, RZ, 0x1f, R0 ;  /* 0x0000001fff077819 */ /* 0x000fe40000011400 */
[----:B------:R-:W-:Y:S02]  /*1660*/  IADD3 R13, PT, PT, R5, R12, RZ ;  /* 0x0000000c050d7210 */ /* 0x000fe40007ffe0ff */
[----:B------:R-:W-:Y:S01]  /*1670*/  MOV R12, R4 ;  /* 0x00000004000c7202 */ /* 0x000fe20000000f00 */
[----:B------:R-:W-:Y:S01]  /*1680*/  IMAD.U32 R4, RZ, RZ, UR16 ;  /* 0x00000010ff047e24 */ /* 0x000fe2000f8e00ff */
[----:B------:R-:W-:Y:S02]  /*1690*/  MOV R14, R6 ;  /* 0x00000006000e7202 */ /* 0x000fe40000000f00 */
[----:B------:R-:W-:Y:S01]  /*16a0*/  MOV R5, UR17 ;  /* 0x0000001100057c02 */ /* 0x000fe20008000f00 */
[C---:B------:R-:W-:Y:S02]  /*16b0*/  IMAD R6, R7.reuse, R4, RZ ;  /* 0x0000000407067224 */ /* 0x040fe400078e02ff */
[----:B------:R-:W-:-:S02]  /*16c0*/  IMAD R7, R7, R2, RZ ;  /* 0x0000000207077224 */ /* 0x000fc400078e02ff */
[C---:B------:R-:W-:Y:S02]  /*16d0*/  IMAD R6, R0.reuse, R5, R6 ;  /* 0x0000000500067224 */ /* 0x040fe400078e0206 */
[----:B------:R-:W-:-:S04]  /*16e0*/  IMAD.WIDE.U32 R14, R0, R4, R14 ;  /* 0x00000004000e7225 */ /* 0x000fc800078e000e */
[C---:B------:R-:W-:Y:S02]  /*16f0*/  IMAD R7, R0.reuse, R3, R7 ;  /* 0x0000000300077224 */ /* 0x040fe400078e0207 */
        /* <DEDUP_REMOVED lines=15> */
.L_x_3187:
        /* <DEDUP_REMOVED lines=15> */
.L_x_3189:
[----:B------:R-:W2:Y:S01]  /*18e0*/  LDC.64 R4, c[0x0][0x3b8] ;  /* 0x0000ee00ff047b82 */ /* 0x000ea20000000a00 */
[----:B------:R-:W-:-:S06]  /*18f0*/  UIADD3 UR8, UPT, UPT, UR10, UR11, URZ ;  /* 0x0000000b0a087290 */ /* 0x000fcc000fffe0ff */
[----:B--2---:R-:W-:Y:S02]  /*1900*/  IMAD R17, R5, UR8, RZ ;  /* 0x0000000805117c24 */ /* 0x004fe4000f8e02ff */
[----:B-1----:R-:W-:-:S05]  /*1910*/  IMAD.WIDE.U32 R2, R4, UR8, RZ ;  /* 0x0000000804027c25 */ /* 0x002fca000f8e00ff */
[----:B------:R-:W-:Y:S02]  /*1920*/  IADD3 R17, PT, PT, R3, R17, RZ ;  /* 0x0000001103117210 */ /* 0x000fe40007ffe0ff */
[----:B------:R-:W-:Y:S02]  /*1930*/  MOV R16, R2 ;  /* 0x0000000200107202 */ /* 0x000fe40000000f00 */
.L_x_3190:
        /* <DEDUP_REMOVED lines=14> */
.L_x_3191:
[----:B------:R-:W1:Y:S01]  /*1a20*/  LDC.64 R2, c[0x0][0x3c0] ;  /* 0x0000f000ff027b82 */ /* 0x000e620000000a00 */
[----:B------:R-:W-:-:S06]  /*1a30*/  UIADD3 UR10, UPT, UPT, UR10, UR11, URZ ;  /* 0x0000000b0a0a7290 */ /* 0x000fcc000fffe0ff */
[----:B-1---5:R-:W-:Y:S02]  /*1a40*/  IMAD R7, R3, UR10, RZ ;  /* 0x0000000a03077c24 */ /* 0x022fe4000f8e02ff */
[----:B------:R-:W-:-:S05]  /*1a50*/  IMAD.WIDE.U32 R8, R2, UR10, RZ ;  /* 0x0000000a02087c25 */ /* 0x000fca000f8e00ff */
[----:B------:R-:W-:Y:S02]  /*1a60*/  IADD3 R7, PT, PT, R9, R7, RZ ;  /* 0x0000000709077210 */ /* 0x000fe40007ffe0ff */
[----:B------:R-:W-:-:S07]  /*1a70*/  MOV R6, R8 ;  /* 0x0000000800067202 */ /* 0x000fce0000000f00 */
.L_x_3192:
[----:B------:R-:W1:Y:S01]  /*1a80*/  LDC R9, c[0x0][0x3e8] ;  /* 0x0000fa00ff097b82 */ /* 0x000e620000000800 */
[----:B------:R-:W-:Y:S01]  /*1a90*/  MOV R8, UR18 ;  /* 0x0000001200087c02 */ /* 0x000fe20008000f00 */
[----:B------:R-:W-:Y:S01]  /*1aa0*/  ULEA UR8, UR22, 0xffffffc0, 0x6 ;  /* 0xffffffc016087891 */ /* 0x000fe2000f8e30ff */
[----:B------:R-:W-:Y:S02]  /*1ab0*/  MOV R18, R6 ;  /* 0x0000000600127202 */ /* 0x000fe40000000f00 */
[----:B------:R-:W-:Y:S02]  /*1ac0*/  CS2R R230, SRZ ;  /* 0x0000000000e67805 */ /* 0x000fe4000001ff00 */
[----:B------:R-:W-:Y:S01]  /*1ad0*/  IABS R8, R8 ;  /* 0x0000000800087213 */ /* 0x000fe20000000000 */
[----:B------:R-:W-:Y:S01]  /*1ae0*/  USHF.R.S32.HI UR9, URZ, 0x1f, UR8 ;  /* 0x0000001fff097899 */ /* 0x000fe20008011408 */
[----:B------:R-:W-:Y:S01]  /*1af0*/  MOV R19, R7 ;  /* 0x0000000700137202 */ /* 0x000fe20000000f00 */
[----:B------:R-:W-:Y:S01]  /*1b00*/  IMAD.WIDE.U32 R16, R4, UR8, R16 ;  /* 0x0000000804107c25 */ /* 0x000fe2000f8e0010 */
[----:B------:R-:W2:Y:S03]  /*1b10*/  LDC.64 R6, c[0x0][0x3d0] ;  /* 0x0000f400ff067b82 */ /* 0x000ea60000000a00 */
[----:B------:R-:W-:Y:S01]  /*1b20*/  IMAD.WIDE.U32 R18, R2, UR8, R18 ;  /* 0x0000000802127c25 */ /* 0x000fe2000f8e0012 */
[----:B-1----:R-:W-:-:S02]  /*1b30*/  IABS R0, R9 ;  /* 0x0000000900007213 */ /* 0x002fc40000000000 */
[----:B------:R-:W-:Y:S02]  /*1b40*/  ISETP.NE.AND P3, PT, R9, RZ, PT ;  /* 0x000000ff0900720c */ /* 0x000fe40003f65270 */
[----:B------:R-:W1:Y:S08]  /*1b50*/  I2F.RP R14, R0 ;  /* 0x00000000000e7306 */ /* 0x000e700000209400 */
[----:B-1----:R-:W1:Y:S02]  /*1b60*/  MUFU.RCP R12, R14 ;  /* 0x0000000e000c7308 */ /* 0x002e640000001000 */
[----:B-1----:R-:W-:-:S06]  /*1b70*/  IADD3 R12, PT, PT, R12, 0xffffffe, RZ ;  /* 0x0ffffffe0c0c7810 */ /* 0x002fcc0007ffe0ff */
[----:B------:R-:W1:Y:S02]  /*1b80*/  F2I.FTZ.U32.TRUNC.NTZ R13, R12 ;  /* 0x0000000c000d7305 */ /* 0x000e64000021f000 */
[----:B-1----:R-:W-:Y:S02]  /*1b90*/  IMAD.MOV R11, RZ, RZ, -R13 ;  /* 0x000000ffff0b7224 */ /* 0x002fe400078e0a0d */
[----:B------:R-:W-:Y:S02]  /*1ba0*/  IMAD.MOV.U32 R12, RZ, RZ, RZ ;  /* 0x000000ffff0c7224 */ /* 0x000fe400078e00ff */
[----:B------:R-:W-:-:S04]  /*1bb0*/  IMAD R10, R11, R0, RZ ;  /* 0x000000000b0a7224 */ /* 0x000fc800078e02ff */
[----:B------:R-:W-:Y:S01]  /*1bc0*/  IMAD.HI.U32 R13, R13, R10, R12 ;  /* 0x0000000a0d0d7227 */ /* 0x000fe200078e000c */
[----:B------:R-:W-:-:S03]  /*1bd0*/  MOV R10, R8 ;  /* 0x00000008000a7202 */ /* 0x000fc60000000f00 */
        /* <DEDUP_REMOVED lines=23> */
[C---:B------:R-:W-:Y:S01]  /*1d50*/  IMAD R0, R15.reuse, R10, RZ ;  /* 0x0000000a0f007224 */ /* 0x040fe200078e02ff */
[----:B------:R-:W-:Y:S01]  /*1d60*/  MOV R10, R18 ;  /* 0x00000012000a7202 */ /* 0x000fe20000000f00 */
[-C--:B--2---:R-:W-:Y:S02]  /*1d70*/  IMAD R12, R15, R6.reuse, RZ ;  /* 0x000000060f0c7224 */ /* 0x084fe400078e02ff */
[C---:B------:R-:W-:Y:S02]  /*1d80*/  IMAD R0, R13.reuse, R11, R0 ;  /* 0x0000000b0d007224 */ /* 0x040fe400078e0200 */
[----:B------:R-:W-:-:S04]  /*1d90*/  IMAD.WIDE.U32 R16, R13, R6, R16 ;  /* 0x000000060d107225 */ /* 0x000fc800078e0010 */
[----:B------:R-:W-:Y:S01]  /*1da0*/  IMAD R7, R13, R7, R12 ;  /* 0x000000070d077224 */ /* 0x000fe200078e020c */
[----:B------:R-:W-:Y:S01]  /*1db0*/  MOV R12, R16 ;  /* 0x00000010000c7202 */ /* 0x000fe20000000f00 */
[----:B------:R-:W-:-:S03]  /*1dc0*/  IMAD.IADD R6, R19, 0x1, R0 ;  /* 0x0000000113067824 */ /* 0x000fc600078e0200 */
[----:B------:R-:W-:-:S07]  /*1dd0*/  IADD3 R0, PT, PT, R17, R7, RZ ;  /* 0x0000000711007210 */ /* 0x000fce0007ffe0ff */
.L_x_3188:
[----:B------:R-:W-:Y:S01]  /*1de0*/  UISETP.NE.AND UP0, UPT, UR6, -0x1, UPT ;  /* 0xffffffff0600788c */ /* 0x000fe2000bf05270 */
[----:B------:R-:W-:Y:S01]  /*1df0*/  IMAD.MOV.U32 R52, RZ, RZ, RZ ;  /* 0x000000ffff347224 */ /* 0x000fe200078e00ff */
[----:B------:R-:W1:Y:S01]  /*1e00*/  LDCU.64 UR10, c[0x0][0x3b0] ;  /* 0x00007600ff0a77ac */ /* 0x000e620008000a00 */
[----:B------:R-:W2:Y:S01]  /*1e10*/  S2R R7, SR_CTAID.X ;  /* 0x0000000000077919 */ /* 0x000ea20000002500 */
[----:B------:R-:W3:Y:S01]  /*1e20*/  LDCU.64 UR8, c[0x0][0x3c8] ;  /* 0x00007900ff0877ac */ /* 0x000ee20008000a00 */
[----:B------:R-:W-:Y:S02]  /*1e30*/  IMAD.SHL.U32 R98, R62, 0x8, RZ ;  /* 0x000000083e627824 */ /* 0x000fe400078e00ff */
[----:B------:R4:W5:Y:S01]  /*1e40*/  @P0 LDG.E R52, desc[UR4][R106.64] ;  /* 0x000000046a340981 */ /* 0x000962000c1e1900 */
[----:B------:R-:W-:Y:S01]  /*1e50*/  SHF.R.U32.HI R104, RZ, 0x3, R62 ;  /* 0x00000003ff687819 */ /* 0x000fe2000001163e */
[----:B------:R-:W-:Y:S02]  /*1e60*/  IMAD.MOV.U32 R105, RZ, RZ, RZ ;  /* 0x000000ffff697224 */ /* 0x000fe400078e00ff */
[----:B------:R-:W4:Y:S01]  /*1e70*/  @!UP0 LDCU.64 UR14, c[0x0][0x398] ;  /* 0x00007300ff0e87ac */ /* 0x000f220008000a00 */
[----:B------:R-:W-:Y:S01]  /*1e80*/  LOP3.LUT R22, R98, 0x38, RZ, 0xc0, !PT ;  /* 0x0000003862167812 */ /* 0x000fe200078ec0ff */
[C---:B------:R-:W-:Y:S01]  /*1e90*/  IMAD.SHL.U32 R65, R62.reuse, 0x40, RZ ;  /* 0x000000403e417824 */ /* 0x040fe200078e00ff */
[----:B------:R-:W-:Y:S01]  /*1ea0*/  SHF.L.U32 R96, R62, 0x2, RZ ;  /* 0x000000023e607819 */ /* 0x000fe200000006ff */
[----:B------:R-:W-:Y:S01]  /*1eb0*/  IMAD.SHL.U32 R59, R4, 0x10, RZ ;  /* 0x00000010043b7824 */ /* 0x000fe200078e00ff */
[----:B------:R-:W-:Y:S01]  /*1ec0*/  IADD3 R12, P1, PT, R22, R12, RZ ;  /* 0x0000000c160c7210 */ /* 0x000fe20007f3e0ff */
[----:B------:R-:W-:Y:S01]  /*1ed0*/  IMAD.SHL.U32 R61, R2, 0x10, RZ ;  /* 0x00000010023d7824 */ /* 0x000fe200078e00ff */
[----:B------:R-:W-:Y:S01]  /*1ee0*/  LOP3.LUT R96, R96, 0x1c, RZ, 0xc0, !PT ;  /* 0x0000001c60607812 */ /* 0x000fe200078ec0ff */
[----:B-1----:R-:W-:Y:S01]  /*1ef0*/  @UP0 UIMAD.WIDE.U32 UR16, UR6, UR10, URZ ;  /* 0x0000000a061002a5 */ /* 0x002fe2000f8e00ff */
[----:B------:R-:W-:-:S02]  /*1f00*/  IADD3.X R13, PT, PT, RZ, R0, RZ, P1, !PT ;  /* 0x00000000ff0d7210 */ /* 0x000fc40000ffe4ff */
[----:B------:R-:W1:Y:S01]  /*1f10*/  LDC R0, c[0x0][0x450] ;  /* 0x00011400ff007b82 */ /* 0x000e620000000800 */
[----:B---3--:R-:W-:Y:S01]  /*1f20*/  IMAD.U32 R102, RZ, RZ, UR8 ;  /* 0x00000008ff667e24 */ /* 0x008fe2000f8e00ff */
[----:B------:R-:W-:Y:S01]  /*1f30*/  LOP3.LUT R65, R65, 0x1c0, RZ, 0xc0, !PT ;  /* 0x000001c041417812 */ /* 0x000fe200078ec0ff */
[C---:B------:R-:W-:Y:S01]  /*1f40*/  IMAD.WIDE.U32 R12, R104.reuse, R4, R12 ;  /* 0x00000004680c7225 */ /* 0x040fe200078e000c */
[----:B------:R-:W-:Y:S01]  /*1f50*/  SHF.R.U32.HI R64, RZ, 0x1, R62 ;  /* 0x00000001ff407819 */ /* 0x000fe2000001163e */
[----:B----4-:R-:W-:Y:S02]  /*1f60*/  @!UP0 UIMAD.WIDE.U32 UR26, UR21, UR14, URZ ;  /* 0x0000000e151a82a5 */ /* 0x010fe4000f8e00ff */
[----:B------:R-:W-:Y:S01]  /*1f70*/  IMAD R71, R104, R5, R13 ;  /* 0x0000000568477224 */ /* 0x000fe200078e020d */
[----:B------:R-:W-:Y:S01]  /*1f80*/  LOP3.LUT R65, R65, 0x38, R98, 0xf8, !PT ;  /* 0x0000003841417812 */ /* 0x000fe200078ef862 */
[----:B------:R-:W-:Y:S01]  /*1f90*/  IMAD.SHL.U32 R70, R12, 0x2, RZ ;  /* 0x000000020c467824 */ /* 0x000fe200078e00ff */
[----:B------:R-:W-:Y:S01]  /*1fa0*/  @!UP0 UIMAD UR15, UR21, UR15, UR27 ;  /* 0x0000000f150f82a4 */ /* 0x000fe2000f8e021b */
[----:B------:R-:W-:Y:S01]  /*1fb0*/  SHF.L.U64.HI R58, R4, 0x4, R5 ;  /* 0x00000004043a7819 */ /* 0x000fe20000010205 */
[----:B------:R-:W-:Y:S01]  /*1fc0*/  @UP0 UIMAD UR15, UR6, UR11, UR17 ;  /* 0x0000000b060f02a4 */ /* 0x000fe2000f8e0211 */
[----:B------:R-:W-:Y:S01]  /*1fd0*/  SHF.L.U64.HI R71, R12, 0x1, R71 ;  /* 0x000000010c477819 */ /* 0x000fe20000010247 */
[----:B------:R-:W-:Y:S01]  /*1fe0*/  @!UP0 UMOV UR14, UR26 ;  /* 0x0000001a000e8c82 */ /* 0x000fe20008000000 */
[----:B------:R-:W-:Y:S01]  /*1ff0*/  @UP0 UMOV UR14, UR16 ;  /* 0x00000010000e0c82 */ /* 0x000fe20008000000 */
[----:B------:R-:W-:Y:S01]  /*2000*/  USHF.R.S32.HI UR6, URZ, 0x1f, UR18 ;  /* 0x0000001fff067899 */ /* 0x000fe20008011412 */
[----:B------:R-:W-:Y:S01]  /*2010*/  IADD3 R14, P0, PT, R22, UR14, RZ ;  /* 0x0000000e160e7c10 */ /* 0x000fe2000ff1e0ff */
[----:B------:R-:W-:Y:S01]  /*2020*/  UIADD3 UR27, UPT, UPT, UR22, -0x1, URZ ;  /* 0xffffffff161b7890 */ /* 0x000fe2000fffe0ff */
[----:B------:R-:W-:Y:S01]  /*2030*/  SHF.L.U64.HI R60, R2, 0x4, R3 ;  /* 0x00000004023c7819 */ /* 0x000fe20000010203 */
[----:B------:R-:W-:Y:S01]  /*2040*/  UIMAD UR6, UR6, UR8, URZ ;  /* 0x00000008060672a4 */ /* 0x000fe2000f8e02ff */
[----:B------:R-:W-:Y:S01]  /*2050*/  LOP3.LUT R63, R65, 0x8, R64, 0x78, !PT ;  /* 0x00000008413f7812 */ /* 0x000fe200078e7840 */
[----:B------:R-:W-:Y:S01]  /*2060*/  IMAD.X R15, RZ, RZ, UR15, P0 ;  /* 0x0000000fff0f7e24 */ /* 0x000fe200080e06ff */
[----:B------:R-:W-:Y:S01]  /*2070*/  IADD3 R10, P0, PT, R22, R10, RZ ;  /* 0x0000000a160a7210 */ /* 0x000fe20007f1e0ff */
[----:B------:R-:W-:Y:S01]  /*2080*/  USHF.L.U32 UR26, UR27, 0x6, URZ ;  /* 0x000000061b1a7899 */ /* 0x000fe200080006ff */
[----:B-1----:R-:W-:Y:S01]  /*2090*/  LEA.HI R99, R0, R0, RZ, 0x1 ;  /* 0x0000000000637211 */ /* 0x002fe200078f08ff */
[----:B------:R-:W-:Y:S01]  /*20a0*/  IMAD.WIDE.U32 R102, R102, UR18, R14 ;  /* 0x0000001266667c25 */ /* 0x000fe2000f8e000e */
[----:B------:R-:W-:Y:S01]  /*20b0*/  UIMAD UR18, UR18, UR9, UR6 ;  /* 0x00000009121272a4 */ /* 0x000fe2000f8e0206 */
[----:B------:R-:W1:Y:S02]  /*20c0*/  LDCU.64 UR8, c[0x0][0x388] ;  /* 0x00007100ff0877ac */ /* 0x000e640008000a00 */
[----:B------:R-:W-:Y:S01]  /*20d0*/  IMAD.X R11, RZ, RZ, R6, P0 ;  /* 0x000000ffff0b7224 */ /* 0x000fe200000e0606 */
[----:B------:R-:W-:Y:S01]  /*20e0*/  SHF.R.S32.HI R99, RZ, 0x1, R99 ;  /* 0x00000001ff637819 */ /* 0x000fe20000011463 */
[----:B--2---:R-:W-:Y:S01]  /*20f0*/  IMAD.WIDE.U32 R6, R7, 0x40, R104 ;  /* 0x0000004007067825 */ /* 0x004fe200078e0068 */
[----:B------:R-:W-:Y:S01]  /*2100*/  IADD3 R103, PT, PT, R103, UR18, RZ ;  /* 0x0000001267677c10 */ /* 0x000fe2000fffe0ff */
[----:B------:R-:W-:-:S02]  /*2110*/  USHF.R.S32.HI UR6, URZ, 0x1f, UR23 ;  /* 0x0000001fff067899 */ /* 0x000fc40008011417 */
[----:B------:R-:W-:Y:S02]  /*2120*/  IMAD R7, R7, UR10, RZ ;  /* 0x0000000a07077c24 */ /* 0x000fe4000f8e02ff */
[----:B------:R-:W-:Y:S01]  /*2130*/  IMAD.WIDE.U32 R102, R6, UR10, R102 ;  /* 0x0000000a06667c25 */ /* 0x000fe2000f8e0066 */
[----:B------:R-:W-:-:S03]  /*2140*/  ULEA.HI UR6, UR6, UR23, URZ, 0x6 ;  /* 0x0000001706067291 */ /* 0x000fc6000f8f30ff */
[----:B------:R-:W-:Y:S01]  /*2150*/  IMAD R7, R6, UR11, R7 ;  /* 0x0000000b06077c24 */ /* 0x000fe2000f8e0207 */
[----:B------:R-:W2:Y:S01]  /*2160*/  LDCU.64 UR10, c[0x0][0x390] ;  /* 0x00007200ff0a77ac */ /* 0x000ea20008000a00 */
[----:B------:R-:W-:Y:S01]  /*2170*/  IMAD.WIDE.U32 R10, R104, R2, R10 ;  /* 0x00000002680a7225 */ /* 0x000fe200078e000a */
[----:B------:R-:W-:-:S03]  /*2180*/  USHF.R.S32.HI UR6, URZ, 0x6, UR6 ;  /* 0x00000006ff067899 */ /* 0x000fc60008011406 */
[----:B------:R-:W-:Y:S01]  /*2190*/  IMAD R67, R104, R3, R11 ;  /* 0x0000000368437224 */ /* 0x000fe200078e020b */
[----:B-1----:R-:W-:Y:S01]  /*21a0*/  IADD3 R70, P0, PT, R70, UR8, RZ ;  /* 0x0000000846467c10 */ /* 0x002fe2000ff1e0ff */
[----:B------:R-:W-:Y:S01]  /*21b0*/  IMAD.SHL.U32 R68, R10, 0x2, RZ ;  /* 0x000000020a447824 */ /* 0x000fe200078e00ff */
[----:B------:R-:W-:Y:S01]  /*21c0*/  UISETP.LT.AND UP0, UPT, UR7, UR6, UPT ;  /* 0x000000060700728c */ /* 0x000fe2000bf01270 */
[----:B------:R-:W-:Y:S01]  /*21d0*/  IMAD R97, R104, R99, R96 ;  /* 0x0000006368617224 */ /* 0x000fe200078e0260 */
[----:B------:R-:W-:Y:S01]  /*21e0*/  IADD3.X R71, PT, PT, R71, UR9, RZ, P0, !PT ;  /* 0x0000000947477c10 */ /* 0x000fe200087fe4ff */
[----:B------:R-:W-:Y:S01]  /*21f0*/  IMAD.IADD R66, R103, 0x1, R7 ;  /* 0x0000000167427824 */ /* 0x000fe200078e0207 */
[----:B------:R-:W-:Y:S01]  /*2200*/  USEL UR6, UR7, UR6, !UP0 ;  /* 0x0000000607067287 */ /* 0x000fe2000c000000 */
[----:B------:R-:W-:Y:S01]  /*2210*/  SHF.L.U64.HI R67, R10, 0x1, R67 ;  /* 0x000000010a437819 */ /* 0x000fe20000010243 */
[--C-:B------:R-:W-:Y:S01]  /*2220*/  IMAD.IADD R96, R96, 0x1, R97.reuse ;  /* 0x0000000160607824 */ /* 0x100fe200078e0261 */
[----:B------:R-:W-:Y:S01]  /*2230*/  SHF.R.S32.HI R88, RZ, 0x1f, R97 ;  /* 0x0000001fff587819 */ /* 0x000fe20000011461 */
[----:B------:R-:W-:Y:S01]  /*2240*/  UISETP.GT.AND UP0, UPT, UR22, UR6, UPT ;  /* 0x000000061600728c */ /* 0x000fe2000bf04270 */
[----:B------:R-:W-:Y:S01]  /*2250*/  MOV R226, R70 ;  /* 0x0000004600e27202 */ /* 0x000fe20000000f00 */
[----:B------:R-:W-:Y:S01]  /*2260*/  IMAD.MOV.U32 R225, RZ, RZ, R71 ;  /* 0x000000ffffe17224 */ /* 0x000fe200078e0047 */
[----:B--2---:R-:W-:-:S02]  /*2270*/  IADD3 R68, P0, PT, R68, UR10, RZ ;  /* 0x0000000a44447c10 */ /* 0x004fc4000ff1e0ff */
[----:B------:R-:W-:Y:S02]  /*2280*/  SHF.R.S32.HI R86, RZ, 0x1f, R96 ;  /* 0x0000001fff567819 */ /* 0x000fe40000011460 */
[----:B------:R-:W-:Y:S01]  /*2290*/  IADD3.X R67, PT, PT, R67, UR11, RZ, P0, !PT ;  /* 0x0000000b43437c10 */ /* 0x000fe200087fe4ff */
[----:B------:R-:W-:-:S03]  /*22a0*/  IMAD.MOV.U32 R228, RZ, RZ, R68 ;  /* 0x000000ffffe47224 */ /* 0x000fc600078e0044 */
        /* <DEDUP_REMOVED lines=8> */
[----:B-----5:R-:W-:Y:S01]  /*2330*/  VIADD R52, R52, UR26 ;  /* 0x0000001a34347c36 */ /* 0x020fe20008000000 */
[----:B------:R-:W-:Y:S01]  /*2340*/  SHF.R.S32.HI R5, RZ, 0x1f, R94 ;  /* 0x0000001fff057819 */ /* 0x000fe2000001145e */
[----:B------:R-:W4:Y:S01]  /*2350*/  LDC.64 R84, c[0x0][0x4a8] ;  /* 0x00012a00ff547b82 */ /* 0x000f220000000a00 */
[----:B------:R-:W4:Y:S01]  /*2360*/  LDCU.128 UR12, c[0x0][0x4c0] ;  /* 0x00009800ff0c77ac */ /* 0x000f220008000c00 */
[----:B------:R-:W-:Y:S01]  /*2370*/  SEL R8, R9, R8, !P3 ;  /* 0x0000000809087207 */ /* 0x000fe20005800000 */
[----:B------:R-:W-:Y:S01]  /*2380*/  IMAD R52, R52, R99, RZ ;  /* 0x0000006334347224 */ /* 0x000fe200078e02ff */
[C---:B------:R-:W-:Y:S01]  /*2390*/  IADD3 R93, PT, PT, R104.reuse, 0x10, RZ ;  /* 0x00000010685d7810 */ /* 0x040fe20007ffe0ff */
[----:B------:R-:W4:Y:S01]  /*23a0*/  LDCU UR29, c[0x0][0x450] ;  /* 0x00008a00ff1d77ac */ /* 0x000f220008000800 */
[C---:B------:R-:W-:Y:S01]  /*23b0*/  IMAD.SHL.U32 R95, R99.reuse, 0x10, RZ ;  /* 0x00000010635f7824 */ /* 0x040fe200078e00ff */
[----:B------:R-:W-:Y:S01]  /*23c0*/  IADD3 R91, PT, PT, R104, 0x30, RZ ;  /* 0x00000030685b7810 */ /* 0x000fe20007ffe0ff */
[C---:B------:R-:W-:Y:S01]  /*23d0*/  IMAD R90, R99.reuse, 0x30, RZ ;  /* 0x00000030635a7824 */ /* 0x040fe200078e02ff */
[----:B------:R-:W4:Y:S01]  /*23e0*/  LDCU.U8 UR30, c[0x0][0x533] ;  /* 0x0000a660ff1e77ac */ /* 0x000f220008000000 */
[----:B------:R-:W-:Y:S01]  /*23f0*/  IMAD.SHL.U32 R89, R99, 0x20, RZ ;  /* 0x0000002063597824 */ /* 0x000fe200078e00ff */
[----:B------:R-:W-:Y:S01]  /*2400*/  LOP3.LUT R19, R22, 0x40, RZ, 0xfc, !PT ;  /* 0x0000004016137812 */ /* 0x000fe200078efcff */
[----:B--2---:R-:W-:Y:S01]  /*2410*/  IMAD.U32 R7, RZ, RZ, UR10 ;  /* 0x0000000aff077e24 */ /* 0x004fe2000f8e00ff */
[----:B------:R-:W-:Y:S01]  /*2420*/  USHF.R.S32.HI UR10, URZ, 0x1f, UR23 ;  /* 0x0000001fff0a7899 */ /* 0x000fe20008011417 */
[----:B------:R-:W-:Y:S01]  /*2430*/  IMAD.U32 R0, RZ, RZ, UR11 ;  /* 0x0000000bff007e24 */ /* 0x000fe2000f8e00ff */
[----:B------:R-:W-:Y:S01]  /*2440*/  UMOV UR31, URZ ;  /* 0x000000ff001f7c82 */ /* 0x000fe20008000000 */
[----:B-1----:R-:W-:Y:S01]  /*2450*/  IMAD.WIDE.U32 R10, R2, UR21, R22 ;  /* 0x00000015020a7c25 */ /* 0x002fe2000f8e0016 */
[C---:B------:R-:W-:Y:S01]  /*2460*/  LOP3.LUT R18, R22.reuse, 0x80, RZ, 0xfc, !PT ;  /* 0x0000008016127812 */ /* 0x040fe200078efcff */
[----:B------:R-:W-:Y:S01]  /*2470*/  UIMAD UR28, UR22, -0x40, UR25 ;  /* 0xffffffc0161c78a4 */ /* 0x000fe2000f8e0219 */
[----:B------:R-:W-:Y:S01]  /*2480*/  LOP3.LUT R17, R22, 0xc0, RZ, 0xfc, !PT ;  /* 0x000000c016117812 */ /* 0x000fe200078efcff */
[----:B------:R-:W-:Y:S01]  /*2490*/  IMAD R11, R3, UR21, R11 ;  /* 0x00000015030b7c24 */ /* 0x000fe2000f8e020b */
[----:B------:R-:W-:Y:S01]  /*24a0*/  SHF.R.S32.HI R82, RZ, 0x1f, R89 ;  /* 0x0000001fff527819 */ /* 0x000fe20000011459 */
[----:B---3--:R-:W-:Y:S01]  /*24b0*/  IMAD R3, R5, UR16, RZ ;  /* 0x0000001005037c24 */ /* 0x008fe2000f8e02ff */
[----:B------:R-:W-:Y:S01]  /*24c0*/  SHF.R.S32.HI R80, RZ, 0x1f, R90 ;  /* 0x0000001fff507819 */ /* 0x000fe2000001145a */
[----:B------:R-:W-:Y:S01]  /*24d0*/  IMAD.WIDE.U32 R12, R7, UR21, R22 ;  /* 0x00000015070c7c25 */ /* 0x000fe2000f8e0016 */
[----:B----4-:R-:W-:-:S02]  /*24e0*/  SHF.L.U32 R81, R84, 0x6, RZ ;  /* 0x0000000654517819 */ /* 0x010fc400000006ff */
[----:B------:R-:W-:Y:S01]  /*24f0*/  MOV R26, UR29 ;  /* 0x0000001d001a7c02 */ /* 0x000fe20008000f00 */
[C---:B------:R-:W-:Y:S01]  /*2500*/  IMAD R2, R94.reuse, UR17, R3 ;  /* 0x000000115e027c24 */ /* 0x040fe2000f8e0203 */
[----:B------:R-:W-:Y:S01]  /*2510*/  SHF.R.S32.HI R3, RZ, 0x1f, R8 ;  /* 0x0000001fff037819 */ /* 0x000fe20000011408 */
[----:B------:R-:W-:Y:S01]  /*2520*/  IMAD.WIDE.U32 R6, R94, UR16, R10 ;  /* 0x000000105e067c25 */ /* 0x000fe2000f8e000a */
[----:B------:R-:W-:-:S03]  /*2530*/  UISETP.NE.AND UP1, UPT, UR30, URZ, UPT ;  /* 0x000000ff1e00728c */ /* 0x000fc6000bf25270 */
[----:B------:R-:W-:Y:S01]  /*2540*/  IMAD.MOV.U32 R14, RZ, RZ, R6 ;  /* 0x000000ffff0e7224 */ /* 0x000fe200078e0006 */
[----:B------:R-:W-:Y:S01]  /*2550*/  IADD3 R15, PT, PT, R7, R2, RZ ;  /* 0x00000002070f7210 */ /* 0x000fe20007ffe0ff */
[C---:B------:R-:W-:Y:S01]  /*2560*/  IMAD R7, R3.reuse, UR12, RZ ;  /* 0x0000000c03077c24 */ /* 0x040fe2000f8e02ff */
[----:B------:R-:W-:Y:S01]  /*2570*/  IADD3 R2, P0, PT, R104, -UR23, RZ ;  /* 0x8000001768027c10 */ /* 0x000fe2000ff1e0ff */
[----:B------:R-:W-:Y:S02]  /*2580*/  IMAD R3, R3, UR18, RZ ;  /* 0x0000001203037c24 */ /* 0x000fe4000f8e02ff */
[C---:B------:R-:W-:Y:S02]  /*2590*/  IMAD R4, R8.reuse, UR13, R7 ;  /* 0x0000000d08047c24 */ /* 0x040fe4000f8e0207 */
[----:B------:R-:W-:Y:S01]  /*25a0*/  IMAD.WIDE.U32 R6, R8, UR12, R14 ;  /* 0x0000000c08067c25 */ /* 0x000fe2000f8e000e */
[----:B------:R-:W1:Y:S03]  /*25b0*/  LDCU.64 UR12, c[0x0][0x4d0] ;  /* 0x00009a00ff0c77ac */ /* 0x000e660008000a00 */
[----:B------:R-:W-:-:S02]  /*25c0*/  IMAD R10, R5, R84, RZ ;  /* 0x00000054050a7224 */ /* 0x000fc400078e02ff */
[----:B------:R-:W-:Y:S02]  /*25d0*/  IMAD.IADD R5, R7, 0x1, R4 ;  /* 0x0000000107057824 */ /* 0x000fe400078e0204 */
[----:B------:R-:W-:Y:S02]  /*25e0*/  IMAD.MOV.U32 R4, RZ, RZ, R6 ;  /* 0x000000ffff047224 */ /* 0x000fe400078e0006 */
[----:B------:R-:W-:Y:S01]  /*25f0*/  IMAD.X R21, RZ, RZ, ~UR10, P0 ;  /* 0x8000000aff157e24 */ /* 0x000fe200080e06ff */
[----:B------:R-:W-:Y:S01]  /*2600*/  IADD3 R74, P0, PT, R52, R96, RZ ;  /* 0x00000060344a7210 */ /* 0x000fe20007f1e0ff */
[----:B------:R-:W-:Y:S01]  /*2610*/  IMAD R6, R8, UR19, R3 ;  /* 0x0000001308067c24 */ /* 0x000fe2000f8e0203 */
[----:B------:R-:W-:Y:S01]  /*2620*/  SHF.R.S32.HI R3, RZ, 0x1f, R52 ;  /* 0x0000001fff037819 */ /* 0x000fe20000011434 */
[----:B------:R-:W-:Y:S01]  /*2630*/  IMAD R13, R0, UR21, R13 ;  /* 0x00000015000d7c24 */ /* 0x000fe2000f8e020d */
[----:B------:R-:W-:Y:S01]  /*2640*/  IADD3 R52, P1, PT, R52, R97, RZ ;  /* 0x0000006134347210 */ /* 0x000fe20007f3e0ff */
[C---:B------:R-:W-:Y:S01]  /*2650*/  IMAD R10, R94.reuse, R85, R10 ;  /* 0x000000555e0a7224 */ /* 0x040fe200078e020a */
[----:B------:R-:W2:Y:S01]  /*2660*/  LDCU.64 UR10, c[0x0][0x488] ;  /* 0x00009100ff0a77ac */ /* 0x000ea20008000a00 */
[C---:B------:R-:W-:Y:S01]  /*2670*/  IMAD.X R75, R3.reuse, 0x1, R86, P0 ;  /* 0x00000001034b7824 */ /* 0x040fe200000e0656 */
[----:B------:R-:W-:Y:S01]  /*2680*/  IADD3.X R3, PT, PT, R3, R88, RZ, P1, !PT ;  /* 0x0000005803037210 */ /* 0x000fe20000ffe4ff */
[----:B------:R-:W-:Y:S01]  /*2690*/  IMAD.WIDE.U32 R12, R94, R84, R12 ;  /* 0x000000545e0c7225 */ /* 0x000fe200078e000c */
[----:B------:R-:W-:-:S02]  /*26a0*/  UIMAD UR19, UR22, -0x40, UR23 ;  /* 0xffffffc0161378a4 */ /* 0x000fc4000f8e0217 */
[C---:B------:R-:W-:Y:S01]  /*26b0*/  SHF.L.U64.HI R0, R52.reuse, 0x1, R3 ;  /* 0x0000000134007819 */ /* 0x040fe20000010203 */
[----:B------:R-:W-:Y:S01]  /*26c0*/  IMAD R73, R21, UR16, RZ ;  /* 0x0000001015497c24 */ /* 0x000fe2000f8e02ff */
[----:B------:R-:W-:Y:S01]  /*26d0*/  IADD3 R11, PT, PT, R13, R10, RZ ;  /* 0x0000000a0d0b7210 */ /* 0x000fe20007ffe0ff */
[----:B------:R-:W-:Y:S01]  /*26e0*/  IMAD R21, R21, R84, RZ ;  /* 0x0000005415157224 */ /* 0x000fe200078e02ff */
[----:B------:R-:W-:Y:S01]  /*26f0*/  SHF.L.U32 R52, R52, 0x1, RZ ;  /* 0x0000000134347819 */ /* 0x000fe200000006ff */
[C---:B------:R-:W-:Y:S01]  /*2700*/  IMAD R73, R2.reuse, UR17, R73 ;  /* 0x0000001102497c24 */ /* 0x040fe2000f8e0249 */
[----:B------:R-:W-:Y:S01]  /*2710*/  MOV R10, R12 ;  /* 0x0000000c000a7202 */ /* 0x000fe20000000f00 */
[----:B------:R-:W-:Y:S01]  /*2720*/  IMAD.WIDE.U32 R4, R2, UR16, R4 ;  /* 0x0000001002047c25 */ /* 0x000fe2000f8e0004 */
[----:B------:R-:W-:Y:S02]  /*2730*/  IADD3 R24, P0, PT, R52, UR14, RZ ;  /* 0x0000000e34187c10 */ /* 0x000fe4000ff1e0ff */
[----:B------:R-:W-:Y:S01]  /*2740*/  SHF.L.U64.HI R75, R74, 0x1, R75 ;  /* 0x000000014a4b7819 */ /* 0x000fe2000001024b */
[----:B------:R-:W-:Y:S01]  /*2750*/  IMAD.WIDE.U32 R8, R8, UR18, R10 ;  /* 0x0000001208087c25 */ /* 0x000fe2000f8e000a */
[----:B------:R-:W-:Y:S01]  /*2760*/  IADD3.X R25, PT, PT, R0, UR15, RZ, P0, !PT ;  /* 0x0000000f00197c10 */ /* 0x000fe200087fe4ff */
[----:B------:R-:W-:Y:S01]  /*2770*/  USHF.L.U32 UR18, UR16, 0x6, URZ ;  /* 0x0000000610127899 */ /* 0x000fe200080006ff */
[----:B-1----:R-:W-:Y:S01]  /*2780*/  IADD3 R52, P0, PT, R52, UR12, RZ ;  /* 0x0000000c34347c10 */ /* 0x002fe2000ff1e0ff */
[----:B------:R-:W-:Y:S01]  /*2790*/  IMAD.IADD R7, R9, 0x1, R6 ;  /* 0x0000000109077824 */ /* 0x000fe200078e0206 */
[----:B------:R-:W-:Y:S01]  /*27a0*/  LEA R72, P2, R4, UR8, 0x1 ;  /* 0x0000000804487c11 */ /* 0x000fe2000f8408ff */
[----:B------:R-:W-:Y:S01]  /*27b0*/  IMAD.MOV.U32 R6, RZ, RZ, R8 ;  /* 0x000000ffff067224 */ /* 0x000fe200078e0008 */
[----:B------:R-:W-:Y:S01]  /*27c0*/  IADD3.X R53, PT, PT, R0, UR13, RZ, P0, !PT ;  /* 0x0000000d00357c10 */ /* 0x000fe200087fe4ff */
[----:B------:R-:W-:Y:S01]  /*27d0*/  IMAD.SHL.U32 R74, R74, 0x2, RZ ;  /* 0x000000024a4a7824 */ /* 0x000fe200078e00ff */
[----:B------:R-:W-:Y:S01]  /*27e0*/  IADD3 R0, P0, PT, RZ, -UR31, RZ ;  /* 0x8000001fff007c10 */ /* 0x000fe2000ff1e0ff */
[----:B------:R-:W-:Y:S01]  /*27f0*/  IMAD R21, R2, R85, R21 ;  /* 0x0000005502157224 */ /* 0x000fe200078e0215 */
[----:B------:R-:W-:Y:S01]  /*2800*/  SHF.L.U64.HI R85, R84, 0x4, R85 ;  /* 0x0000000454557819 */ /* 0x000fe20000010255 */
[----:B------:R-:W-:Y:S01]  /*2810*/  IMAD.WIDE.U32 R2, R2, R84, R6 ;  /* 0x0000005402027225 */ /* 0x000fe200078e0006 */
[----:B------:R-:W-:Y:S01]  /*2820*/  IADD3 R76, P1, PT, R74, UR14, RZ ;  /* 0x0000000e4a4c7c10 */ /* 0x000fe2000ff3e0ff */
[----:B------:R-:W1:Y:S02]  /*2830*/  LDCU.64 UR16, c[0x0][0x3c0] ;  /* 0x00007800ff1077ac */ /* 0x000e640008000a00 */
[----:B------:R-:W-:Y:S01]  /*2840*/  IMAD.IADD R73, R5, 0x1, R73 ;  /* 0x0000000105497824 */ /* 0x000fe200078e0249 */
[----:B------:R-:W-:Y:S01]  /*2850*/  IADD3 R21, PT, PT, R3, R21, RZ ;  /* 0x0000001503157210 */ /* 0x000fe20007ffe0ff */
[----:B------:R-:W-:Y:S01]  /*2860*/  IMAD.X R81, RZ, RZ, ~R81, P0 ;  /* 0x000000ffff517224 */ /* 0x000fe200000e0e51 */
[----:B------:R-:W-:Y:S01]  /*2870*/  IADD3.X R3, PT, PT, RZ, ~UR18, RZ, P0, !PT ;  /* 0x80000012ff037c10 */ /* 0x000fe200087fe4ff */
[----:B------:R-:W-:Y:S01]  /*2880*/  IMAD.SHL.U32 R87, R84, 0x10, RZ ;  /* 0x0000001054577824 */ /* 0x000fe200078e00ff */
[----:B------:R-:W-:Y:S01]  /*2890*/  IADD3.X R77, PT, PT, R75, UR15, RZ, P1, !PT ;  /* 0x0000000f4b4d7c10 */ /* 0x000fe20008ffe4ff */
[----:B------:R-:W-:Y:S01]  /*28a0*/  VIADD R92, R104, 0x20 ;  /* 0x00000020685c7836 */ /* 0x000fe20000000000 */
[----:B------:R-:W-:Y:S01]  /*28b0*/  LEA.HI.X R73, R4, UR9, R73, 0x1, P2 ;  /* 0x0000000904497c11 */ /* 0x000fe200090f0c49 */
[----:B------:R-:W3:Y:S01]  /*28c0*/  LDCU.64 UR14, c[0x0][0x3b8] ;  /* 0x00007700ff0e77ac */ /* 0x000ee20008000a00 */
[----:B--2---:R-:W-:-:S02]  /*28d0*/  LEA R20, P2, R2, UR10, 0x1 ;  /* 0x0000000a02147c11 */ /* 0x004fc4000f8408ff */
[----:B------:R-:W-:Y:S01]  /*28e0*/  IADD3 R74, P1, PT, R74, UR12, RZ ;  /* 0x0000000c4a4a7c10 */ /* 0x000fe2000ff3e0ff */
[----:B------:R-:W-:Y:S01]  /*28f0*/  UMOV UR18, UR22 ;  /* 0x0000001600127c82 */ /* 0x000fe20008000000 */
[C---:B------:R-:W-:Y:S02]  /*2900*/  SHF.R.S64 R83, R0.reuse, 0x1f, R81 ;  /* 0x0000001f00537819 */ /* 0x040fe40000001051 */
[----:B------:R-:W-:Y:S02]  /*2910*/  SHF.R.S32.HI R84, RZ, 0x1f, R95 ;  /* 0x0000001fff547819 */ /* 0x000fe4000001145f */
[--C-:B------:R-:W-:Y:S02]  /*2920*/  SHF.R.S64 R79, R0, 0x1f, R3.reuse ;  /* 0x0000001f004f7819 */ /* 0x100fe40000001003 */
[----:B------:R-:W-:Y:S02]  /*2930*/  SHF.R.S32.HI R78, RZ, 0x1f, R3 ;  /* 0x0000001fff4e7819 */ /* 0x000fe40000011403 */
[----:B------:R-:W-:-:S02]  /*2940*/  SHF.R.S32.HI R81, RZ, 0x1f, R81 ;  /* 0x0000001fff517819 */ /* 0x000fc40000011451 */
[----:B------:R-:W-:Y:S01]  /*2950*/  LEA.HI.X R21, R2, UR11, R21, 0x1, P2 ;  /* 0x0000000b02157c11 */ /* 0x000fe200090f0c15 */
[----:B------:R-:W2:Y:S01]  /*2960*/  LDCU.128 UR8, c[0x0][0x3a0] ;  /* 0x00007400ff0877ac */ /* 0x000ea20008000c00 */
[----:B------:R-:W-:Y:S01]  /*2970*/  IADD3.X R75, PT, PT, R75, UR13, RZ, P1, !PT ;  /* 0x0000000d4b4b7c10 */ /* 0x000fe20008ffe4ff */
[----:B-1-3--:R-:W4:Y:S06]  /*2980*/  LDCU.64 UR12, c[0x0][0x4e0] ;  /* 0x00009c00ff0c77ac */ /* 0x00af2c0008000a00 */
.L_x_3215:
[----:B------:R-:W-:Y:S01]  /*2990*/  UIADD3 UR28, UPT, UPT, UR28, 0x40, URZ ;  /* 0x000000401c1c7890 */ /* 0x000fe2000fffe0ff */
[----:B------:R-:W-:Y:S01]  /*29a0*/  BSSY.RECONVERGENT B1, `(.L_x_3194) ;  /* 0x00008ea000017945 */ /* 0x000fe20003800200 */
[----:B------:R-:W-:Y:S01]  /*29b0*/  UIADD3 UR19, UPT, UPT, UR19, 0x40, URZ ;  /* 0x0000004013137890 */ /* 0x000fe2000fffe0ff */
[----:B------:R-:W-:Y:S01]  /*29c0*/  IMAD.MOV.U32 R100, RZ, RZ, R94 ;  /* 0x000000ffff647224 */ /* 0x000fe200078e005e */
[----:B------:R-:W-:Y:S01]  /*29d0*/  UIADD3 UR18, UPT, UPT, UR18, -0x1, URZ ;  /* 0xffffffff12127890 */ /* 0x000fe2000fffe0ff */
[----:B------:R-:W-:Y:S01]  /*29e0*/  VIADD R94, R94, 0xffffffc0 ;  /* 0xffffffc05e5e7836 */ /* 0x000fe20000000000 */
[C---:B------:R-:W-:Y:S02]  /*29f0*/  ISETP.GE.AND P0, PT, R104.reuse, UR28, PT ;  /* 0x0000001c68007c0c */ /* 0x040fe4000bf06270 */
[C---:B------:R-:W-:Y:S02]  /*2a00*/  ISETP.GE.AND P5, PT, R93.reuse, UR28, PT ;  /* 0x0000001c5d007c0c */ /* 0x040fe4000bfa6270 */
[----:B------:R-:W-:Y:S02]  /*2a10*/  ISETP.GE.AND P0, PT, R104, UR19, !P0 ;  /* 0x0000001368007c0c */ /* 0x000fe4000c706270 */
[----:B------:R-:W-:Y:S02]  /*2a20*/  ISETP.GE.AND P5, PT, R93, UR19, !P5 ;  /* 0x000000135d007c0c */ /* 0x000fe4000efa6270 */
[C---:B------:R-:W-:Y:S02]  /*2a30*/  ISETP.GE.AND P4, PT, R92.reuse, UR28, PT ;  /* 0x0000001c5c007c0c */ /* 0x040fe4000bf86270 */
[C---:B------:R-:W-:Y:S02]  /*2a40*/  ISETP.GE.AND P3, PT, R91.reuse, UR28, PT ;  /* 0x0000001c5b007c0c */ /* 0x040fe4000bf66270 */
[----:B------:R-:W-:Y:S02]  /*2a50*/  ISETP.GE.AND P4, PT, R92, UR19, !P4 ;  /* 0x000000135c007c0c */ /* 0x000fe4000e786270 */
[----:B------:R-:W-:Y:S03]  /*2a60*/  ISETP.GE.AND P3, PT, R91, UR19, !P3 ;  /* 0x000000135b007c0c */ /* 0x000fe6000df66270 */
[----:B------:R-:W3:Y:S01]  /*2a70*/  @P0 LDG.E.128 R28, desc[UR4][R72.64] ;  /* 0x00000004481c0981 */ /* 0x000ee2000c1e1d00 */
[----:B------:R-:W-:Y:S01]  /*2a80*/  @P0 IMAD.MOV.U32 R69, RZ, RZ, R67 ;  /* 0x000000ffff450224 */ /* 0x000fe200078e0043 */
[----:B------:R-:W1:Y:S04]  /*2a90*/  @P5 LDC.64 R2, c[0x0][0x4b0] ;  /* 0x00012c00ff025b82 */ /* 0x000e680000000a00 */
[----:B---3--:R3:W-:Y:S01]  /*2aa0*/  @P0 STG.E.128 desc[UR4][R68.64], R28 ;  /* 0x0000001c44000986 */ /* 0x0087e2000c101d04 */
[C---:B-1----:R-:W-:Y:S03]  /*2ab0*/  @P5 LEA R42, P1, R2.reuse, R72, 0x5 ;  /* 0x00000048022a5211 */ /* 0x042fe600078228ff */
[----:B------:R-:W5:Y:S01]  /*2ac0*/  @P0 LDG.E.128 R12, desc[UR4][R72.64+0x80] ;  /* 0x00008004480c0981 */ /* 0x000f62000c1e1d00 */
        /* <DEDUP_REMOVED lines=12> */
[----:B-----5:R-:W-:Y:S04]  /*2b90*/  @P0 STG.E.128 desc[UR4][R68.64+0x80], R12 ;  /* 0x0000800c44000986 */ /* 0x020fe8000c101d04 */
[----:B------:R-:W5:Y:S04]  /*2ba0*/  @P0 LDG.E.128 R8, desc[UR4][R72.64+0x100] ;  /* 0x0001000448080981 */ /* 0x000f68000c1e1d00 */
[----:B-----5:R1:W-:Y:S04]  /*2bb0*/  @P0 STG.E.128 desc[UR4][R68.64+0x100], R8 ;  /* 0x0001000844000986 */ /* 0x0203e8000c101d04 */
[----:B------:R-:W5:Y:S04]  /*2bc0*/  @P0 LDG.E.128 R4, desc[UR4][R72.64+0x180] ;  /* 0x0001800448040981 */ /* 0x000f68000c1e1d00 */
[----:B-----5:R5:W-:Y:S04]  /*2bd0*/  @P0 STG.E.128 desc[UR4][R68.64+0x180], R4 ;  /* 0x0001800444000986 */ /* 0x020be8000c101d04 */
[----:B------:R-:W2:Y:S04]  /*2be0*/  @P5 LDG.E.128 R32, desc[UR4][R42.64] ;  /* 0x000000042a205981 */ /* 0x000ea8000c1e1d00 */
[----:B--2---:R-:W-:Y:S04]  /*2bf0*/  @P5 STG.E.128 desc[UR4][R40.64], R32 ;  /* 0x0000002028005986 */ /* 0x004fe8000c101d04 */
[----:B---3--:R-:W2:Y:S04]  /*2c00*/  @P5 LDG.E.128 R28, desc[UR4][R42.64+0x80] ;  /* 0x000080042a1c5981 */ /* 0x008ea8000c1e1d00 */
[----:B--2---:R-:W-:Y:S04]  /*2c10*/  @P5 STG.E.128 desc[UR4][R40.64+0x80], R28 ;  /* 0x0000801c28005986 */ /* 0x004fe8000c101d04 */
[----:B-1----:R-:W2:Y:S04]  /*2c20*/  @P5 LDG.E.128 R8, desc[UR4][R42.64+0x100] ;  /* 0x000100042a085981 */ /* 0x002ea8000c1e1d00 */
[----:B--2---:R-:W-:Y:S04]  /*2c30*/  @P5 STG.E.128 desc[UR4][R40.64+0x100], R8 ;  /* 0x0001000828005986 */ /* 0x004fe8000c101d04 */
[----:B------:R-:W2:Y:S04]  /*2c40*/  @P5 LDG.E.128 R12, desc[UR4][R42.64+0x180] ;  /* 0x000180042a0c5981 */ /* 0x000ea8000c1e1d00 */
[----:B--2---:R1:W-:Y:S04]  /*2c50*/  @P5 STG.E.128 desc[UR4][R40.64+0x180], R12 ;  /* 0x0001800c28005986 */ /* 0x0043e8000c101d04 */
[----:B-----5:R-:W2:Y:S01]  /*2c60*/  @P4 LDG.E.128 R4, desc[UR4][R38.64] ;  /* 0x0000000426044981 */ /* 0x020ea2000c1e1d00 */
[----:B-1----:R-:W-:Y:S04]  /*2c70*/  @P3 IMAD.WIDE.U32 R40, R2, 0x60, R72 ;  /* 0x0000006002283825 */ /* 0x002fe800078e0048 */
[----:B------:R-:W-:Y:S02]  /*2c80*/  @P3 IMAD.IADD R41, R41, 0x1, R3 ;  /* 0x0000000129293824 */ /* 0x000fe400078e0203 */
[----:B------:R-:W1:Y:S01]  /*2c90*/  @P3 LDC.64 R2, c[0x0][0x3c0] ;  /* 0x0000f000ff023b82 */ /* 0x000e620000000a00 */
[----:B------:R-:W-:Y:S02]  /*2ca0*/  @P3 IMAD.MOV.U32 R69, RZ, RZ, R67 ;  /* 0x000000ffff453224 */ /* 0x000fe400078e0043 */
        /* <DEDUP_REMOVED lines=72> */
.L_x_3195:
        /* <DEDUP_REMOVED lines=190> */
.L_x_3199:
[----:B----4-:R-:W-:Y:S05]  /*3d10*/  BSYNC.RECONVERGENT B0 ;  /* 0x0000000000007941 */ /* 0x010fea0003800200 */
.L_x_3198:
        /* <DEDUP_REMOVED lines=186> */
.L_x_3201:
[----:B------:R-:W-:Y:S05]  /*48c0*/  BSYNC.RECONVERGENT B0 ;  /* 0x0000000000007941 */ /* 0x000fea0003800200 */
.L_x_3200:
        /* <DEDUP_REMOVED lines=53> */
[----:B------:R-:W-:Y:S01]  /*4c20*/  @!P0 IMAD.MOV.U32 R33, RZ, RZ, R116 ;  /* 0x000000ffff218224 */ /* 0x000fe200078e0074 */
[----:B------:R-:W-:Y:S01]  /*4c30*/  LEA.HI.X R111, R108, R71, R109, 0x6, P2 ;  /* 0x000000476c6f7211 */ /* 0x000fe200010f346d */
        /* <DEDUP_REMOVED lines=137> */
.L_x_3203:
[----:B------:R-:W-:Y:S05]  /*54d0*/  BSYNC.RECONVERGENT B0 ;  /* 0x0000000000007941 */ /* 0x000fea0003800200 */
.L_x_3202:
        /* <DEDUP_REMOVED lines=195> */
.L_x_3205:
[----:B------:R-:W-:Y:S05]  /*6110*/  BSYNC.RECONVERGENT B0 ;  /* 0x0000000000007941 */ /* 0x000fea0003800200 */
.L_x_3204:
[----:B------:R-:W2:Y:S01]  /*6120*/  LDC R26, c[0x0][0x450] ;  /* 0x00011400ff1a7b82 */ /* 0x000ea20000000800 */
[----:B-1----:R-:W-:Y:S05]  /*6130*/  IMAD.U32 R69, R69, -0x20, RZ ;  /* 0xffffffe045457824 */ /* 0x002fea00078e00ff */
[C---:B------:R-:W-:Y:S02]  /*6140*/  LEA R24, P1, R69.reuse, R24, 0x1 ;  /* 0x0000001845187211 */ /* 0x040fe400078208ff */
[C---:B------:R-:W-:Y:S02]  /*6150*/  LEA R52, P0, R69.reuse, R52, 0x1 ;  /* 0x0000003445347211 */ /* 0x040fe400078008ff */
[C---:B------:R-:W-:Y:S02]  /*6160*/  LEA.HI.X.SX32 R25, R69.reuse, R25, 0x1, P1 ;  /* 0x0000001945197211 */ /* 0x040fe400008f0eff */
[----:B------:R-:W-:Y:S01]  /*6170*/  LEA.HI.X.SX32 R53, R69, R53, 0x1, P0 ;  /* 0x0000003545357211 */ /* 0x000fe200000f0eff */
[----:B------:R-:W-:Y:S05]  /*6180*/  BRA `(.L_x_3196) ;  /* 0x0000005400ac7947 */ /* 0x000fea0003800000 */
.L_x_3197:
        /* <DEDUP_REMOVED lines=343> */
.L_x_3207:
[----:B----4-:R-:W-:Y:S05]  /*7700*/  BSYNC.RECONVERGENT B0 ;  /* 0x0000000000007941 */ /* 0x010fea0003800200 */
.L_x_3206:
        /* <DEDUP_REMOVED lines=342> */
.L_x_3209:
[----:B------:R-:W-:Y:S05]  /*8c70*/  BSYNC.RECONVERGENT B0 ;  /* 0x0000000000007941 */ /* 0x000fea0003800200 */
.L_x_3208:
        /* <DEDUP_REMOVED lines=92> */
[----:B------:R-:W-:Y:S01]  /*9240*/  @!P1 IMAD.X R11, R82, 0x1, R11, P5 ;  /* 0x00000001520b9824 */ /* 0x000fe200028e060b */
[C---:B--2---:R-:W-:Y:S01]  /*9250*/  LEA R44, P4, R32.reuse, R70, 0x6 ;  /* 0x00000046202c7211 */ /* 0x044fe200078830ff */
[----:B------:R-:W-:Y:S01]  /*9260*/  @!P0 IMAD.MOV.U32 R38, RZ, RZ, R5 ;  /* 0x000000ffff268224 */ /* 0x000fe200078e0005 */
[----:B------:R-:W-:Y:S01]  /*9270*/  @!P0 MOV R36, R2 ;  /* 0x0000000200248202 */ /* 0x000fe20000000f00 */
[----:B------:R-:W-:Y:S01]  /*9280*/  @!P0 IMAD.MOV.U32 R39, RZ, RZ, R8 ;  /* 0x000000ffff278224 */ /* 0x000fe200078e0008 */
[----:B------:R-:W-:Y:S02]  /*9290*/  LEA.HI.X R45, R32, R71, R33, 0x6, P4 ;  /* 0x00000047202d7211 */ /* 0x000fe400020f3421 */
[C---:B------:R-:W-:Y:S02]  /*92a0*/  @!P1 SHF.L.U32 R29, R4.reuse, 0x1, RZ ;  /* 0x00000001041d9819 */ /* 0x040fe400000006ff */
[----:B------:R-:W-:Y:S01]  /*92b0*/  @!P1 SEL R3, R9, R10, !P2 ;  /* 0x0000000a09039207 */ /* 0x000fe20005000000 */
[----:B------:R2:W-:Y:S01]  /*92c0*/  STG.E.128 desc[UR4][R44.64], R36 ;  /* 0x000000242c007986 */ /* 0x0005e2000c101d04 */
[----:B------:R-:W-:Y:S02]  /*92d0*/  @!P1 SHF.L.U64.HI R0, R4, 0x1, R11 ;  /* 0x0000000104009819 */ /* 0x000fe4000001020b */
[----:B------:R-:W-:Y:S01]  /*92e0*/  @!P1 IADD3 R108, P0, PT, R29, R74, RZ ;  /* 0x0000004a1d6c9210 */ /* 0x000fe20007f1e0ff */
[----:B------:R-:W-:Y:S03]  /*92f0*/  @!P1 IMAD.WIDE R6, R3, 0x2, R12 ;  /* 0x0000000203069825 */ /* 0x000fe600078e020c */
[C---:B------:R-:W-:Y:S01]  /*9300*/  @!P1 IADD3.X R109, PT, PT, R0.reuse, R75, RZ, P0, !PT ;  /* 0x0000004b006d9210 */ /* 0x040fe200007fe4ff */
[----:B------:R-:W3:Y:S01]  /*9310*/  LDG.E.128 R32, desc[UR4][R12.64+0x80] ;  /* 0x000080040c207981 */ /* 0x000ee2000c1e1d00 */
[----:B------:R-:W-:Y:S05]  /*9320*/  @!P1 IADD3 R28, P0, PT, R29, R76, RZ ;  /* 0x0000004c1d1c9210 */ /* 0x000fea0007f1e0ff */
[----:B------:R-:W-:Y:S01]  /*9330*/  @!P1 IMAD.X R29, R0, 0x1, R77, P0 ;  /* 0x00000001001d9824 */ /* 0x000fe200000e064d */
[----:B------:R-:W-:Y:S01]  /*9340*/  ISETP.GE.U32.OR P0, PT, R19, R9, P1 ;  /* 0x000000091300720c */ /* 0x000fe20000f06470 */
[----:B------:R-:W4:Y:S08]  /*9350*/  @!P1 LDG.E.128 R4, desc[UR4][R6.64+0x80] ;  /* 0x0000800406049981 */ /* 0x000f30000c1e1d00 */
[----:B------:R-:W5:Y:S08]  /*9360*/  @!P1 LDG.E.128 R108, desc[UR4][R108.64+0x80] ;  /* 0x000080046c6c9981 */ /* 0x000f70000c1e1d00 */
[----:B------:R1:W2:Y:S01]  /*9370*/  @!P1 LDG.E.128 R40, desc[UR4][R28.64+0x80] ;  /* 0x000080041c289981 */ /* 0x0002a2000c1e1d00 */
[C---:B----4-:R-:W-:Y:S01]  /*9380*/  @!P1 LOP3.LUT R14, R7.reuse, 0xffff0000, RZ, 0xc0, !PT ;  /* 0xffff0000070e9812 */ /* 0x050fe200078ec0ff */
[----:B------:R-:W-:Y:S01]  /*9390*/  @!P1 IMAD.U32 R8, R7, 0x10000, RZ ;  /* 0x0001000007089824 */ /* 0x000fe200078e00ff */
[C---:B------:R-:W-:Y:S01]  /*93a0*/  @!P1 LOP3.LUT R2, R4.reuse, 0xffff0000, RZ, 0xc0, !PT ;  /* 0xffff000004029812 */ /* 0x040fe200078ec0ff */
[----:B------:R-:W-:Y:S01]  /*93b0*/  @!P1 IMAD.U32 R0, R4, 0x10000, RZ ;  /* 0x0001000004009824 */ /* 0x000fe200078e00ff */
[C---:B------:R-:W-:Y:S02]  /*93c0*/  @!P1 SHF.L.U32 R3, R5.reuse, 0x10, RZ ;  /* 0x0000001005039819 */ /* 0x040fe400000006ff */
[----:B------:R-:W-:Y:S01]  /*93d0*/  @!P1 LOP3.LUT R4, R5, 0xffff0000, RZ, 0xc0, !PT ;  /* 0xffff000005049812 */ /* 0x000fe200078ec0ff */
[----:B------:R-:W-:Y:S01]  /*93e0*/  @!P1 IMAD.U32 R5, R6, 0x10000, RZ ;  /* 0x0001000006059824 */ /* 0x000fe200078e00ff */
[C---:B-----5:R-:W-:Y:S01]  /*93f0*/  @!P1 SHF.L.U32 R7, R111.reuse, 0x10, RZ ;  /* 0x000000106f079819 */ /* 0x060fe200000006ff */
        /* <DEDUP_REMOVED lines=13> */
[----:B--2---:R-:W-:Y:S01]  /*94d0*/  @!P1 LOP3.LUT R30, R43, 0xffff0000, RZ, 0xc0, !PT ;  /* 0xffff00002b1e9812 */ /* 0x004fe200078ec0ff */
[----:B------:R-:W-:Y:S01]  /*94e0*/  @!P1 FMUL.FTZ R7, R8, R7 ;  /* 0x0000000708079220 */ /* 0x000fe20000410000 */
[----:B------:R-:W-:Y:S01]  /*94f0*/  @!P0 FADD.FTZ R27, -R27, -RZ ;  /* 0x800000ff1b1b8221 */ /* 0x000fe20000010100 */
[----:B------:R-:W-:Y:S01]  /*9500*/  @!P1 FMUL.FTZ R8, R14, R11 ;  /* 0x0000000b0e089220 */ /* 0x000fe20000410000 */
[----:B------:R-:W-:Y:S02]  /*9510*/  @!P1 IMAD.U32 R14, R40, 0x10000, RZ ;  /* 0x00010000280e9824 */ /* 0x000fe400078e00ff */
[----:B------:R-:W-:Y:S01]  /*9520*/  @!P0 FADD.FTZ R29, -R29, -RZ ;  /* 0x800000ff1d1d8221 */ /* 0x000fe20000010100 */
[----:B------:R-:W-:Y:S01]  /*9530*/  @!P1 FMUL.FTZ R0, R0, R31 ;  /* 0x0000001f00009220 */ /* 0x000fe20000410000 */
[----:B---3--:R-:W-:Y:S02]  /*9540*/  @!P1 IMAD.U32 R11, R32, 0x10000, RZ ;  /* 0x00010000200b9824 */ /* 0x008fe400078e00ff */
        /* <DEDUP_REMOVED lines=204> */
.L_x_3211:
[----:B------:R-:W-:Y:S05]  /*a210*/  BSYNC.RECONVERGENT B0 ;  /* 0x0000000000007941 */ /* 0x000fea0003800200 */
.L_x_3210:
        /* <DEDUP_REMOVED lines=347> */
.L_x_3213:
[----:B------:R-:W-:Y:S05]  /*b7d0*/  BSYNC.RECONVERGENT B0 ;  /* 0x0000000000007941 */ /* 0x000fea0003800200 */
.L_x_3212:
[----:B------:R-:W2:Y:S01]  /*b7e0*/  LDC R26, c[0x0][0x450] ;  /* 0x00011400ff1a7b82 */ /* 0x000ea20000000800 */
[----:B-1----:R-:W-:Y:S05]  /*b7f0*/  IMAD.U32 R3, R48, -0x20, RZ ;  /* 0xffffffe030037824 */ /* 0x002fea00078e00ff */
[C---:B------:R-:W-:Y:S02]  /*b800*/  LEA R76, P1, R3.reuse, R76, 0x1 ;  /* 0x0000004c034c7211 */ /* 0x040fe400078208ff */
[C---:B------:R-:W-:Y:S02]  /*b810*/  LEA R74, P0, R3.reuse, R74, 0x1 ;  /* 0x0000004a034a7211 */ /* 0x040fe400078008ff */
[C---:B------:R-:W-:Y:S02]  /*b820*/  LEA.HI.X.SX32 R77, R3.reuse, R77, 0x1, P1 ;  /* 0x0000004d034d7211 */ /* 0x040fe400008f0eff */
[----:B------:R-:W-:Y:S09]  /*b830*/  LEA.HI.X.SX32 R75, R3, R75, 0x1, P0 ;  /* 0x0000004b034b7211 */ /* 0x000ff200000f0eff */
.L_x_3196:
[----:B------:R-:W-:Y:S05]  /*b840*/  BSYNC.RECONVERGENT B1 ;  /* 0x0000000000017941 */ /* 0x000fea0003800200 */
.L_x_3194:
        /* <DEDUP_REMOVED lines=89> */
.L_x_3214:
[----:B------:R-:W-:Y:S01]  /*bde0*/  UISETP.GT.AND UP0, UPT, UR18, UR6, UPT ;  /* 0x000000061200728c */ /* 0x000fe2000bf04270 */
[----:B------:R-:W-:Y:S02]  /*bdf0*/  IADD3 R72, P1, PT, R72, R79, RZ ;  /* 0x0000004f48487210 */ /* 0x000fe40007f3e0ff */
[----:B------:R-:W-:Y:S03]  /*be00*/  IADD3 R20, P0, PT, R20, R83, RZ ;  /* 0x0000005314147210 */ /* 0x000fe60007f1e0ff */
[----:B------:R-:W-:Y:S02]  /*be10*/  IMAD.X R73, R73, 0x1, R78, P1 ;  /* 0x0000000149497824 */ /* 0x000fe400008e064e */
[----:B------:R-:W-:Y:S01]  /*be20*/  IMAD.X R21, R21, 0x1, R81, P0 ;  /* 0x0000000115157824 */ /* 0x000fe200000e0651 */
[----:B------:R-:W-:Y:S07]  /*be30*/  BRA.U UP0, `(.L_x_3215) ;  /* 0xffffff6900d47547 */ /* 0x000fee000b83ffff */
.L_x_3193:
        /* <DEDUP_REMOVED lines=18> */
[----:B------:R-:W-:Y:S01]  /*bf60*/  VIADD R41, R104, 0x20 ;  /* 0x0000002068297836 */ /* 0x000fe20000000000 */
[----:B------:R-:W-:-:S06]  /*bf70*/  UIADD3 UR10, UPT, UPT, -UR24, UR20, URZ ;  /* 0x00000014180a7290 */ /* 0x000fcc000fffe1ff */
[----:B------:R-:W-:Y:S02]  /*bf80*/  ISETP.GE.AND P1, PT, R2, UR10, PT ;  /* 0x0000000a02007c0c */ /* 0x000fe4000bf26270 */
[----:B------:R-:W-:Y:S02]  /*bf90*/  ISETP.GE.AND P2, PT, R104, UR10, PT ;  /* 0x0000000a68007c0c */ /* 0x000fe4000bf46270 */
[----:B-1----:R-:W-:-:S04]  /*bfa0*/  LEA R6, P0, R102, UR8, 0x1 ;  /* 0x0000000866067c11 */ /* 0x002fc8000f8008ff */
[----:B------:R-:W-:-:S05]  /*bfb0*/  LEA.HI.X R7, R102, UR9, R66, 0x1, P0 ;  /* 0x0000000966077c11 */ /* 0x000fca00080f0c42 */
[C---:B------:R-:W-:Y:S02]  /*bfc0*/  @!P1 LEA R8, P0, R47.reuse, R6, 0x1 ;  /* 0x000000062f089211 */ /* 0x040fe400078008ff */
[----:B------:R-:W-:Y:S01]  /*bfd0*/  @!PT LDS RZ, [RZ] ;  /* 0x00000000fffff984 */ /* 0x000fe20000000800 */
[----:B------:R-:W-:Y:S01]  /*bfe0*/  @!PT LDS RZ, [RZ] ;  /* 0x00000000fffff984 */ /* 0x000fe20000000800 */
[----:B------:R-:W-:Y:S01]  /*bff0*/  @!PT LDS RZ, [RZ] ;  /* 0x00000000fffff984 */ /* 0x000fe20000000800 */
[----:B------:R1:W-:Y:S02]  /*c000*/  @!P2 LDGSTS.E.BYPASS.LTC128B.128 [R3], desc[UR4][R6.64] ;  /* 0x000000000603afae */ /* 0x0003e4000b981a04 */
[----:B------:R-:W-:Y:S01]  /*c010*/  @!P1 LEA.HI.X R9, R47, R7, R43, 0x1, P0 ;  /* 0x000000072f099211 */ /* 0x000fe200000f0c2b */
[----:B------:R-:W-:Y:S01]  /*c020*/  VIADD R43, R104, 0x30 ;  /* 0x00000030682b7836 */ /* 0x000fe20000000000 */
[----:B------:R-:W-:Y:S01]  /*c030*/  ISETP.GE.AND P0, PT, R41, UR10, PT ;  /* 0x0000000a29007c0c */ /* 0x000fe2000bf06270 */
[----:B------:R1:W-:Y:S04]  /*c040*/  @!P2 LDGSTS.E.BYPASS.LTC128B.128 [R3+0x2000], desc[UR4][R6.64+0x80] ;  /* 0x020000800603afae */ /* 0x0003e8000b981a04 */
[----:B------:R1:W-:Y:S04]  /*c050*/  @!P2 LDGSTS.E.BYPASS.LTC128B.128 [R3+0x4000], desc[UR4][R6.64+0x100] ;  /* 0x040001000603afae */ /* 0x0003e8000b981a04 */
[----:B------:R1:W-:Y:S04]  /*c060*/  @!P2 LDGSTS.E.BYPASS.LTC128B.128 [R3+0x6000], desc[UR4][R6.64+0x180] ;  /* 0x060001800603afae */ /* 0x0003e8000b981a04 */
[----:B------:R1:W-:Y:S04]  /*c070*/  @!P1 LDGSTS.E.BYPASS.LTC128B.128 [R3+0x800], desc[UR4][R8.64] ;  /* 0x0080000008039fae */ /* 0x0003e8000b981a04 */
[----:B------:R1:W-:Y:S04]  /*c080*/  @!P1 LDGSTS.E.BYPASS.LTC128B.128 [R3+0x2800], desc[UR4][R8.64+0x80] ;  /* 0x0280008008039fae */ /* 0x0003e8000b981a04 */
[----:B------:R1:W-:Y:S04]  /*c090*/  @!P1 LDGSTS.E.BYPASS.LTC128B.128 [R3+0x4800], desc[UR4][R8.64+0x100] ;  /* 0x0480010008039fae */ /* 0x0003e8000b981a04 */
[----:B------:R1:W-:Y:S01]  /*c0a0*/  @!P1 LDGSTS.E.BYPASS.LTC128B.128 [R3+0x6800], desc[UR4][R8.64+0x180] ;  /* 0x0680018008039fae */ /* 0x0003e2000b981a04 */
[----:B------:R-:W-:Y:S01]  /*c0b0*/  ISETP.GE.AND P1, PT, R43, UR10, PT ;  /* 0x0000000a2b007c0c */ /* 0x000fe2000bf26270 */
[----:B------:R-:W-:-:S12]  /*c0c0*/  @P0 BRA `(.L_x_3219) ;  /* 0x0000000000240947 */ /* 0x000fd80003800000 */
[----:B-1----:R-:W-:-:S04]  /*c0d0*/  LEA R8, P0, R4, R6, 0x6 ;  /* 0x0000000604087211 */ /* 0x002fc800078030ff */
        /* <DEDUP_REMOVED lines=8> */
.L_x_3219:
[----:B------:R-:W-:Y:S05]  /*c160*/  BSYNC.RECONVERGENT B0 ;  /* 0x0000000000007941 */ /* 0x000fea0003800200 */
.L_x_3218:
        /* <DEDUP_REMOVED lines=12> */
.L_x_3217:
        /* <DEDUP_REMOVED lines=41> */
[C---:B-----5:R-:W-:Y:S02]  /*c4c0*/  SHF.L.U32 R2, R33.reuse, 0x10, RZ ;  /* 0x0000001021027819 */ /* 0x060fe400000006ff */
[----:B------:R-:W-:Y:S02]  /*c4d0*/  LOP3.LUT R0, R33, 0xffff0000, RZ, 0xc0, !PT ;  /* 0xffff000021007812 */ /* 0x000fe400078ec0ff */
[C---:B------:R-:W-:Y:S02]  /*c4e0*/  SHF.L.U32 R6, R32.reuse, 0x10, RZ ;  /* 0x0000001020067819 */ /* 0x040fe400000006ff */
[----:B------:R-:W-:-:S02]  /*c4f0*/  LOP3.LUT R37, R32, 0xffff0000, RZ, 0xc0, !PT ;  /* 0xffff000020257812 */ /* 0x000fc400078ec0ff */
[C---:B------:R-:W-:Y:S02]  /*c500*/  LOP3.LUT R32, R35.reuse, 0xffff0000, RZ, 0xc0, !PT ;  /* 0xffff000023207812 */ /* 0x040fe400078ec0ff */
[----:B------:R-:W-:Y:S01]  /*c510*/  SHF.L.U32 R36, R35, 0x10, RZ ;  /* 0x0000001023247819 */ /* 0x000fe200000006ff */
[C---:B------:R-:W-:Y:S01]  /*c520*/  IMAD.U32 R35, R34.reuse, 0x10000, RZ ;  /* 0x0001000022237824 */ /* 0x040fe200078e00ff */
[----:B------:R-:W-:Y:S02]  /*c530*/  LOP3.LUT R34, R34, 0xffff0000, RZ, 0xc0, !PT ;  /* 0xffff000022227812 */ /* 0x000fe400078ec0ff */
[----:B--2---:R-:W-:Y:S02]  /*c540*/  LOP3.LUT R27, R8, 0xffff0000, RZ, 0xc0, !PT ;  /* 0xffff0000081b7812 */ /* 0x004fe400078ec0ff */
        /* <DEDUP_REMOVED lines=13> */
[----:B------:R-:W-:Y:S01]  /*c620*/  FFMA.FTZ R21, R2, R33, -R21 ;  /* 0x0000002102157223 */ /* 0x000fe20000010815 */
        /* <DEDUP_REMOVED lines=13> */
.L_x_3225:
[----:B------:R-:W-:Y:S05]  /*c700*/  BSYNC.RECONVERGENT B0 ;  /* 0x0000000000007941 */ /* 0x000fea0003800200 */
.L_x_3224:
[----:B-----5:R2:W-:Y:S01]  /*c710*/  STS.128 [R3], R32 ;  /* 0x0000002003007388 */ /* 0x0205e20000000c00 */
[----:B------:R-:W-:Y:S01]  /*c720*/  LOP3.LUT R0, R22, 0x40, RZ, 0xfc, !PT ;  /* 0x0000004016007812 */ /* 0x000fe200078efcff */
[----:B------:R-:W-:Y:S03]  /*c730*/  BSSY.RECONVERGENT B0, `(.L_x_3226) ;  /* 0x0000029000007945 */ /* 0x000fe60003800200 */
[----:B------:R-:W-:-:S13]  /*c740*/  ISETP.GE.AND P0, PT, R0, R7, PT ;  /* 0x000000070000720c */ /* 0x000fda0003f06270 */
[----:B------:R-:W-:Y:S05]  /*c750*/  @P0 BRA `(.L_x_3227) ;  /* 0x0000000000980947 */ /* 0x000fea0003800000 */
[----:B------:R-:W3:Y:S04]  /*c760*/  LDG.E.64 R8, desc[UR4][R50.64+0x40] ;  /* 0x0000400432087981 */ /* 0x000ee8000c1e1b00 */
[----:B------:R-:W4:Y:S01]  /*c770*/  LDG.E.64 R10, desc[UR4][R38.64+0x40] ;  /* 0x00004004260a7981 */ /* 0x000f22000c1e1b00 */
[C---:B------:R-:W-:Y:S02]  /*c780*/  SHF.L.U32 R2, R29.reuse, 0x10, RZ ;  /* 0x000000101d027819 */ /* 0x040fe400000006ff */
[----:B------:R-:W-:Y:S02]  /*c790*/  LOP3.LUT R0, R29, 0xffff0000, RZ, 0xc0, !PT ;  /* 0xffff00001d007812 */ /* 0x000fe400078ec0ff */
[C---:B------:R-:W-:Y:S02]  /*c7a0*/  SHF.L.U32 R6, R28.reuse, 0x10, RZ ;  /* 0x000000101c067819 */ /* 0x040fe400000006ff */
[----:B--2---:R-:W-:-:S02]  /*c7b0*/  LOP3.LUT R33, R28, 0xffff0000, RZ, 0xc0, !PT ;  /* 0xffff00001c217812 */ /* 0x004fc400078ec0ff */
[C---:B------:R-:W-:Y:S02]  /*c7c0*/  LOP3.LUT R28, R31.reuse, 0xffff0000, RZ, 0xc0, !PT ;  /* 0xffff00001f1c7812 */ /* 0x040fe400078ec0ff */
[----:B------:R-:W-:Y:S01]  /*c7d0*/  SHF.L.U32 R32, R31, 0x10, RZ ;  /* 0x000000101f207819 */ /* 0x000fe200000006ff */
[C---:B------:R-:W-:Y:S01]  /*c7e0*/  IMAD.U32 R31, R30.reuse, 0x10000, RZ ;  /* 0x000100001e1f7824 */ /* 0x040fe200078e00ff */
[----:B------:R-:W-:Y:S02]  /*c7f0*/  LOP3.LUT R30, R30, 0xffff0000, RZ, 0xc0, !PT ;  /* 0xffff00001e1e7812 */ /* 0x000fe400078ec0ff */
[----:B---3--:R-:W-:Y:S02]  /*c800*/  LOP3.LUT R27, R8, 0xffff0000, RZ, 0xc0, !PT ;  /* 0xffff0000081b7812 */ /* 0x008fe400078ec0ff */
[----:B------:R-:W-:Y:S02]  /*c810*/  LOP3.LUT R25, R9, 0xffff0000, RZ, 0xc0, !PT ;  /* 0xffff000009197812 */ /* 0x000fe400078ec0ff */
[----:B----4-:R-:W-:Y:S01]  /*c820*/  LOP3.LUT R29, R10, 0xffff0000, RZ, 0xc0, !PT ;  /* 0xffff00000a1d7812 */ /* 0x010fe200078ec0ff */
        /* <DEDUP_REMOVED lines=25> */
.L_x_3227:
[----:B------:R-:W-:Y:S05]  /*c9c0*/  BSYNC.RECONVERGENT B0 ;  /* 0x0000000000007941 */ /* 0x000fea0003800200 */
.L_x_3226:
[----:B------:R3:W-:Y:S01]  /*c9d0*/  STS.128 [R3+0x2000], R28 ;  /* 0x0020001c03007388 */ /* 0x0007e20000000c00 */
[----:B------:R-:W-:Y:S01]  /*c9e0*/  LOP3.LUT R0, R22, 0x80, RZ, 0xfc, !PT ;  /* 0x0000008016007812 */ /* 0x000fe200078efcff */
[----:B------:R-:W-:Y:S03]  /*c9f0*/  BSSY.RECONVERGENT B0, `(.L_x_3228) ;  /* 0x000002a000007945 */ /* 0x000fe60003800200 */
[----:B------:R-:W-:-:S13]  /*ca00*/  ISETP.GE.AND P0, PT, R0, R7, PT ;  /* 0x000000070000720c */ /* 0x000fda0003f06270 */
[----:B------:R-:W-:Y:S05]  /*ca10*/  @P0 BRA `(.L_x_3229) ;  /* 0x00000000009c0947 */ /* 0x000fea0003800000 */
[----:B------:R-:W4:Y:S04]  /*ca20*/  LDG.E.64 R8, desc[UR4][R50.64+0x80] ;  /* 0x0000800432087981 */ /* 0x000f28000c1e1b00 */
[----:B------:R-:W5:Y:S01]  /*ca30*/  LDG.E.64 R10, desc[UR4][R38.64+0x80] ;  /* 0x00008004260a7981 */ /* 0x000f62000c1e1b00 */
[C---:B------:R-:W-:Y:S01]  /*ca40*/  SHF.L.U32 R27, R19.reuse, 0x10, RZ ;  /* 0x00000010131b7819 */ /* 0x040fe200000006ff */
[----:B---3--:R-:W-:Y:S01]  /*ca50*/  IMAD.U32 R28, R18, 0x10000, RZ ;  /* 0x00010000121c7824 */ /* 0x008fe200078e00ff */
[----:B------:R-:W-:Y:S02]  /*ca60*/  LOP3.LUT R26, R19, 0xffff0000, RZ, 0xc0, !PT ;  /* 0xffff0000131a7812 */ /* 0x000fe400078ec0ff */
[----:B------:R-:W-:Y:S02]  /*ca70*/  LOP3.LUT R0, R17, 0xffff0000, RZ, 0xc0, !PT ;  /* 0xffff000011007812 */ /* 0x000fe400078ec0ff */
[----:B------:R-:W-:-:S02]  /*ca80*/  SHF.L.U32 R6, R16, 0x10, RZ ;  /* 0x0000001010067819 */ /* 0x000fc400000006ff */
[----:B------:R-:W-:Y:S02]  /*ca90*/  LOP3.LUT R29, R16, 0xffff0000, RZ, 0xc0, !PT ;  /* 0xffff0000101d7812 */ /* 0x000fe400078ec0ff */
[----:B------:R-:W-:Y:S02]  /*caa0*/  SHF.L.U32 R2, R17, 0x10, RZ ;  /* 0x0000001011027819 */ /* 0x000fe400000006ff */
[----:B------:R-:W-:Y:S02]  /*cab0*/  LOP3.LUT R30, R18, 0xffff0000, RZ, 0xc0, !PT ;  /* 0xffff0000121e7812 */ /* 0x000fe400078ec0ff */
[----:B----4-:R-:W-:Y:S02]  /*cac0*/  LOP3.LUT R19, R8, 0xffff0000, RZ, 0xc0, !PT ;  /* 0xffff000008137812 */ /* 0x010fe400078ec0ff */
[C---:B------:R-:W-:Y:S01]  /*cad0*/  LOP3.LUT R16, R9.reuse, 0xffff0000, RZ, 0xc0, !PT ;  /* 0xffff000009107812 */ /* 0x040fe200078ec0ff */
[----:B------:R-:W-:Y:S01]  /*cae0*/  IMAD.U32 R9, R9, 0x10000, RZ ;  /* 0x0001000009097824 */ /* 0x000fe200078e00ff */
[----:B-----5:R-:W-:Y:S01]  /*caf0*/  LOP3.LUT R25, R10, 0xffff0000, RZ, 0xc0, !PT ;  /* 0xffff00000a197812 */ /* 0x020fe200078ec0ff */
[----:B------:R-:W-:Y:S01]  /*cb00*/  FMUL.FTZ R17, R0, R19 ;  /* 0x0000001300117220 */ /* 0x000fe20000410000 */
[C---:B------:R-:W-:Y:S01]  /*cb10*/  LOP3.LUT R21, R11.reuse, 0xffff0000, RZ, 0xc0, !PT ;  /* 0xffff00000b157812 */ /* 0x040fe200078ec0ff */
[----:B------:R-:W-:Y:S01]  /*cb20*/  FMUL.FTZ R18, R26, R16 ;  /* 0x000000101a127220 */ /* 0x000fe20000410000 */
[----:B------:R-:W-:Y:S01]  /*cb30*/  SHF.L.U32 R8, R8, 0x10, RZ ;  /* 0x0000001008087819 */ /* 0x000fe200000006ff */
[----:B------:R-:W-:Y:S01]  /*cb40*/  FMUL.FTZ R0, R0, R25 ;  /* 0x0000001900007220 */ /* 0x000fe20000410000 */
[----:B------:R-:W-:Y:S01]  /*cb50*/  SHF.L.U32 R10, R10, 0x10, RZ ;  /* 0x000000100a0a7819 */ /* 0x000fe200000006ff */
[----:B------:R-:W-:Y:S01]  /*cb60*/  FMUL.FTZ R26, R26, R21 ;  /* 0x000000151a1a7220 */ /* 0x000fe20000410000 */
[----:B------:R-:W-:Y:S01]  /*cb70*/  SHF.L.U32 R11, R11, 0x10, RZ ;  /* 0x000000100b0b7819 */ /* 0x000fe200000006ff */
[----:B------:R-:W-:Y:S01]  /*cb80*/  FFMA.FTZ R0, R2, R19, R0 ;  /* 0x0000001302007223 */ /* 0x000fe20000010000 */
[----:B------:R-:W-:Y:S01]  /*cb90*/  FFMA.FTZ R18, R27, R21, -R18 ;  /* 0x000000151b127223 */ /* 0x000fe20000010812 */
[C---:B------:R-:W-:Y:S01]  /*cba0*/  FMUL.FTZ R19, R29.reuse, R8 ;  /* 0x000000081d137220 */ /* 0x040fe20000410000 */
[----:B------:R-:W-:Y:S01]  /*cbb0*/  FMUL.FTZ R29, R29, R10 ;  /* 0x0000000a1d1d7220 */ /* 0x000fe20000410000 */
[C---:B------:R-:W-:Y:S01]  /*cbc0*/  FMUL.FTZ R21, R30.reuse, R9 ;  /* 0x000000091e157220 */ /* 0x040fe20000410000 */
[----:B------:R-:W-:Y:S01]  /*cbd0*/  FFMA.FTZ R27, R27, R16, R26 ;  /* 0x000000101b1b7223 */ /* 0x000fe2000001001a */
[----:B------:R-:W-:Y:S01]  /*cbe0*/  FMUL.FTZ R30, R30, R11 ;  /* 0x0000000b1e1e7220 */ /* 0x000fe20000410000 */
[C---:B------:R-:W-:Y:S01]  /*cbf0*/  FFMA.FTZ R19, R6.reuse, R10, -R19 ;  /* 0x0000000a06137223 */ /* 0x040fe20000010813 */
[----:B------:R-:W-:Y:S01]  /*cc00*/  FFMA.FTZ R6, R6, R8, R29 ;  /* 0x0000000806067223 */ /* 0x000fe2000001001d */
[----:B------:R-:W-:Y:S01]  /*cc10*/  FFMA.FTZ R17, R2, R25, -R17 ;  /* 0x0000001902117223 */ /* 0x000fe20000010811 */
[C---:B------:R-:W-:Y:S01]  /*cc20*/  FFMA.FTZ R21, R28.reuse, R11, -R21 ;  /* 0x0000000b1c157223 */ /* 0x040fe20000010815 */
[----:B------:R-:W-:Y:S01]  /*cc30*/  FFMA.FTZ R30, R28, R9, R30 ;  /* 0x000000091c1e7223 */ /* 0x000fe2000001001e */
[----:B------:R-:W-:-:S02]  /*cc40*/  F2FP.BF16.F32.PACK_AB R27, R27, R18 ;  /* 0x000000121b1b723e */ /* 0x000fc400000010ff */
[----:B------:R-:W-:Y:S02]  /*cc50*/  F2FP.BF16.F32.PACK_AB R16, R6, R19 ;  /* 0x000000130610723e */ /* 0x000fe400000010ff */
[----:B------:R-:W-:Y:S02]  /*cc60*/  F2FP.BF16.F32.PACK_AB R17, R0, R17 ;  /* 0x000000110011723e */ /* 0x000fe400000010ff */
[----:B------:R-:W-:Y:S02]  /*cc70*/  F2FP.BF16.F32.PACK_AB R18, R30, R21 ;  /* 0x000000151e12723e */ /* 0x000fe400000010ff */
[----:B------:R-:W-:Y:S02]  /*cc80*/  MOV R19, R27 ;  /* 0x0000001b00137202 */ /* 0x000fe40000000f00 */
.L_x_3229:
[----:B------:R-:W-:Y:S05]  /*cc90*/  BSYNC.RECONVERGENT B0 ;  /* 0x0000000000007941 */ /* 0x000fea0003800200 */
.L_x_3228:
[----:B------:R4:W-:Y:S01]  /*cca0*/  STS.128 [R3+0x4000], R16 ;  /* 0x0040001003007388 */ /* 0x0009e20000000c00 */
[----:B------:R-:W-:Y:S01]  /*ccb0*/  LOP3.LUT R0, R22, 0xc0, RZ, 0xfc, !PT ;  /* 0x000000c016007812 */ /* 0x000fe200078efcff */
[----:B------:R-:W-:Y:S03]  /*ccc0*/  BSSY.RECONVERGENT B0, `(.L_x_3230) ;  /* 0x000002a000007945 */ /* 0x000fe60003800200 */
[----:B------:R-:W-:-:S13]  /*ccd0*/  ISETP.GE.AND P0, PT, R0, R7, PT ;  /* 0x000000070000720c */ /* 0x000fda0003f06270 */
[----:B------:R-:W-:Y:S05]  /*cce0*/  @P0 BRA `(.L_x_3231) ;  /* 0x00000000009c0947 */ /* 0x000fea0003800000 */
[----:B------:R-:W5:Y:S04]  /*ccf0*/  LDG.E.64 R8, desc[UR4][R50.64+0xc0] ;  /* 0x0000c00432087981 */ /* 0x000f68000c1e1b00 */
[----:B------:R-:W2:Y:S01]  /*cd00*/  LDG.E.64 R10, desc[UR4][R38.64+0xc0] ;  /* 0x0000c004260a7981 */ /* 0x000ea2000c1e1b00 */
[C---:B------:R-:W-:Y:S01]  /*cd10*/  SHF.L.U32 R21, R15.reuse, 0x10, RZ ;  /* 0x000000100f157819 */ /* 0x040fe200000006ff */
[----:B----4-:R-:W-:Y:S01]  /*cd20*/  IMAD.U32 R18, R14, 0x10000, RZ ;  /* 0x000100000e127824 */ /* 0x010fe200078e00ff */
[----:B------:R-:W-:Y:S02]  /*cd30*/  LOP3.LUT R19, R15, 0xffff0000, RZ, 0xc0, !PT ;  /* 0xffff00000f137812 */ /* 0x000fe400078ec0ff */
[C---:B------:R-:W-:Y:S02]  /*cd40*/  LOP3.LUT R0, R13.reuse, 0xffff0000, RZ, 0xc0, !PT ;  /* 0xffff00000d007812 */ /* 0x040fe400078ec0ff */
[----:B------:R-:W-:-:S02]  /*cd50*/  SHF.L.U32 R2, R13, 0x10, RZ ;  /* 0x000000100d027819 */ /* 0x000fc400000006ff */
[C---:B------:R-:W-:Y:S02]  /*cd60*/  SHF.L.U32 R6, R12.reuse, 0x10, RZ ;  /* 0x000000100c067819 */ /* 0x040fe400000006ff */
[----:B------:R-:W-:Y:S02]  /*cd70*/  LOP3.LUT R25, R12, 0xffff0000, RZ, 0xc0, !PT ;  /* 0xffff00000c197812 */ /* 0x000fe400078ec0ff */
[----:B------:R-:W-:Y:S02]  /*cd80*/  LOP3.LUT R26, R14, 0xffff0000, RZ, 0xc0, !PT ;  /* 0xffff00000e1a7812 */ /* 0x000fe400078ec0ff */
[----:B-----5:R-:W-:Y:S02]  /*cd90*/  LOP3.LUT R15, R8, 0xffff0000, RZ, 0xc0, !PT ;  /* 0xffff0000080f7812 */ /* 0x020fe400078ec0ff */
[C---:B------:R-:W-:Y:S01]  /*cda0*/  LOP3.LUT R12, R9.reuse, 0xffff0000, RZ, 0xc0, !PT ;  /* 0xffff0000090c7812 */ /* 0x040fe200078ec0ff */
[----:B------:R-:W-:Y:S01]  /*cdb0*/  IMAD.U32 R9, R9, 0x10000, RZ ;  /* 0x0001000009097824 */ /* 0x000fe200078e00ff */
[----:B--2---:R-:W-:Y:S01]  /*cdc0*/  LOP3.LUT R17, R10, 0xffff0000, RZ, 0xc0, !PT ;  /* 0xffff00000a117812 */ /* 0x004fe200078ec0ff */
[----:B------:R-:W-:Y:S01]  /*cdd0*/  FMUL.FTZ R13, R0, R15 ;  /* 0x0000000f000d7220 */ /* 0x000fe20000410000 */
[----:B------:R-:W-:Y:S01]  /*cde0*/  LOP3.LUT R16, R11, 0xffff0000, RZ, 0xc0, !PT ;  /* 0xffff00000b107812 */ /* 0x000fe200078ec0ff */
[----:B------:R-:W-:Y:S01]  /*cdf0*/  FMUL.FTZ R14, R19, R12 ;  /* 0x0000000c130e7220 */ /* 0x000fe20000410000 */
[----:B------:R-:W-:Y:S01]  /*ce00*/  SHF.L.U32 R8, R8, 0x10, RZ ;  /* 0x0000001008087819 */ /* 0x000fe200000006ff */
[-C--:B------:R-:W-:Y:S01]  /*ce10*/  FMUL.FTZ R0, R0, R17.reuse ;  /* 0x0000001100007220 */ /* 0x080fe20000410000 */
[----:B------:R-:W-:Y:S01]  /*ce20*/  SHF.L.U32 R10, R10, 0x10, RZ ;  /* 0x000000100a0a7819 */ /* 0x000fe200000006ff */
[C---:B------:R-:W-:Y:S01]  /*ce30*/  FFMA.FTZ R13, R2.reuse, R17, -R13 ;  /* 0x00000011020d7223 */ /* 0x040fe2000001080d */
[----:B------:R-:W-:Y:S01]  /*ce40*/  SHF.L.U32 R11, R11, 0x10, RZ ;  /* 0x000000100b0b7819 */ /* 0x000fe200000006ff */
[----:B------:R-:W-:Y:S01]  /*ce50*/  FFMA.FTZ R0, R2, R15, R0 ;  /* 0x0000000f02007223 */ /* 0x000fe20000010000 */
[----:B------:R-:W-:Y:S01]  /*ce60*/  FMUL.FTZ R2, R19, R16 ;  /* 0x0000001013027220 */ /* 0x000fe20000410000 */
[----:B------:R-:W-:Y:S01]  /*ce70*/  FMUL.FTZ R15, R25, R8 ;  /* 0x00000008190f7220 */ /* 0x000fe20000410000 */
[----:B------:R-:W-:Y:S01]  /*ce80*/  FFMA.FTZ R14, R21, R16, -R14 ;  /* 0x00000010150e7223 */ /* 0x000fe2000001080e */
[----:B------:R-:W-:Y:S01]  /*ce90*/  FMUL.FTZ R25, R25, R10 ;  /* 0x0000000a19197220 */ /* 0x000fe20000410000 */
[C---:B------:R-:W-:Y:S01]  /*cea0*/  FMUL.FTZ R17, R26.reuse, R9 ;  /* 0x000000091a117220 */ /* 0x040fe20000410000 */
        /* <DEDUP_REMOVED lines=11> */
.L_x_3231:
[----:B------:R-:W-:Y:S05]  /*cf60*/  BSYNC.RECONVERGENT B0 ;  /* 0x0000000000007941 */ /* 0x000fea0003800200 */
.L_x_3230:
[----:B------:R1:W-:Y:S02]  /*cf70*/  STS.128 [R3+0x6000], R12 ;  /* 0x0060000c03007388 */ /* 0x0003e40000000c00 */
.L_x_3223:
[----:B------:R-:W-:Y:S05]  /*cf80*/  BSYNC.RECONVERGENT B1 ;  /* 0x0000000000017941 */ /* 0x000fea0003800200 */
.L_x_3222:
[----:B------:R-:W-:Y:S01]  /*cf90*/  IADD3 R2, PT, PT, R104, 0x10, RZ ;  /* 0x0000001068027810 */ /* 0x000fe20007ffe0ff */
[----:B------:R-:W-:Y:S03]  /*cfa0*/  BSSY.RECONVERGENT B1, `(.L_x_3232) ;  /* 0x00000e3000017945 */ /* 0x000fe60003800200 */
[----:B------:R-:W-:-:S13]  /*cfb0*/  ISETP.GE.AND P0, PT, R2, UR14, PT ;  /* 0x0000000e02007c0c */ /* 0x000fda000bf06270 */
        /* <DEDUP_REMOVED lines=46> */
[----:B------:R-:W-:-:S02]  /*d2a0*/  FMUL.FTZ R27, R39, R9 ;  /* 0x00000009271b7220 */ /* 0x000fc40000410000 */
[----:B------:R-:W-:Y:S01]  /*d2b0*/  FFMA.FTZ R37, R37, R26, R6 ;  /* 0x0000001a25257223 */ /* 0x000fe20000010006 */
[-C--:B------:R-:W-:Y:S01]  /*d2c0*/  FMUL.FTZ R6, R38, R8.reuse ;  /* 0x0000000826067220 */ /* 0x080fe20000410000 */
[-C--:B------:R-:W-:Y:S01]  /*d2d0*/  FMUL.FTZ R26, R39, R11.reuse ;  /* 0x0000000b271a7220 */ /* 0x080fe20000410000 */
[C---:B------:R-:W-:Y:S01]  /*d2e0*/  FFMA.FTZ R33, R21.reuse, R8, R33 ;  /* 0x0000000815217223 */ /* 0x040fe20000010021 */
[C---:B------:R-:W-:Y:S01]  /*d2f0*/  FFMA.FTZ R27, R36.reuse, R11, -R27 ;  /* 0x0000000b241b7223 */ /* 0x040fe2000001081b */
[----:B------:R-:W-:Y:S01]  /*d300*/  FFMA.FTZ R6, R21, R10, -R6 ;  /* 0x0000000a15067223 */ /* 0x000fe20000010806 */
[----:B------:R-:W-:Y:S01]  /*d310*/  FFMA.FTZ R26, R36, R9, R26 ;  /* 0x00000009241a7223 */ /* 0x000fe2000001001a */
[----:B------:R-:W-:Y:S02]  /*d320*/  F2FP.BF16.F32.PACK_AB R0, R0, R25 ;  /* 0x000000190000723e */ /* 0x000fe400000010ff */
[----:B------:R-:W-:Y:S02]  /*d330*/  F2FP.BF16.F32.PACK_AB R35, R37, R34 ;  /* 0x000000222523723e */ /* 0x000fe400000010ff */
[----:B------:R-:W-:Y:S01]  /*d340*/  F2FP.BF16.F32.PACK_AB R32, R33, R6 ;  /* 0x000000062120723e */ /* 0x000fe200000010ff */
[----:B------:R-:W-:Y:S01]  /*d350*/  IMAD.MOV.U32 R33, RZ, RZ, R0 ;  /* 0x000000ffff217224 */ /* 0x000fe200078e0000 */
[----:B------:R-:W-:-:S02]  /*d360*/  F2FP.BF16.F32.PACK_AB R34, R26, R27 ;  /* 0x0000001b1a22723e */ /* 0x000fc400000010ff */
.L_x_3235:
[----:B------:R-:W-:Y:S05]  /*d370*/  BSYNC.RECONVERGENT B0 ;  /* 0x0000000000007941 */ /* 0x000fea0003800200 */
.L_x_3234:
        /* <DEDUP_REMOVED lines=17> */
[C---:B------:R-:W-:Y:S01]  /*d490*/  IMAD.U32 R6, R29.reuse, 0x10000, RZ ;  /* 0x000100001d067824 */ /* 0x040fe200078e00ff */
[----:B------:R-:W-:Y:S01]  /*d4a0*/  LOP3.LUT R0, R29, 0xffff0000, RZ, 0xc0, !PT ;  /* 0xffff00001d007812 */ /* 0x000fe200078ec0ff */
[----:B-1----:R-:W-:Y:S01]  /*d4b0*/  IMAD.U32 R33, R31, 0x10000, RZ ;  /* 0x000100001f217824 */ /* 0x002fe200078e00ff */
        /* <DEDUP_REMOVED lines=34> */
.L_x_3237:
[----:B------:R-:W-:Y:S05]  /*d6e0*/  BSYNC.RECONVERGENT B0 ;  /* 0x0000000000007941 */ /* 0x000fea0003800200 */
.L_x_3236:
        /* <DEDUP_REMOVED lines=17> */
[----:B------:R-:W-:Y:S01]  /*d800*/  LOP3.LUT R0, R17, 0xffff0000, RZ, 0xc0, !PT ;  /* 0xffff000011007812 */ /* 0x000fe200078ec0ff */
[C---:B--2---:R-:W-:Y:S01]  /*d810*/  IMAD.U32 R28, R19.reuse, 0x10000, RZ ;  /* 0x00010000131c7824 */ /* 0x044fe200078e00ff */
[----:B------:R-:W-:Y:S01]  /*d820*/  LOP3.LUT R26, R19, 0xffff0000, RZ, 0xc0, !PT ;  /* 0xffff0000131a7812 */ /* 0x000fe200078ec0ff */
[----:B------:R-:W-:Y:S01]  /*d830*/  IMAD.U32 R6, R17, 0x10000, RZ ;  /* 0x0001000011067824 */ /* 0x000fe200078e00ff */
[C---:B------:R-:W-:Y:S02]  /*d840*/  SHF.L.U32 R17, R16.reuse, 0x10, RZ ;  /* 0x0000001010117819 */ /* 0x040fe400000006ff */
[----:B------:R-:W-:-:S02]  /*d850*/  LOP3.LUT R30, R16, 0xffff0000, RZ, 0xc0, !PT ;  /* 0xffff0000101e7812 */ /* 0x000fc400078ec0ff */
[C---:B------:R-:W-:Y:S02]  /*d860*/  SHF.L.U32 R29, R18.reuse, 0x10, RZ ;  /* 0x00000010121d7819 */ /* 0x040fe400000006ff */
[----:B------:R-:W-:Y:S02]  /*d870*/  LOP3.LUT R18, R18, 0xffff0000, RZ, 0xc0, !PT ;  /* 0xffff000012127812 */ /* 0x000fe400078ec0ff */
[C---:B---3--:R-:W-:Y:S01]  /*d880*/  LOP3.LUT R21, R8.reuse, 0xffff0000, RZ, 0xc0, !PT ;  /* 0xffff000008157812 */ /* 0x048fe200078ec0ff */
        /* <DEDUP_REMOVED lines=15> */
[----:B------:R-:W-:Y:S01]  /*d980*/  FMUL.FTZ R6, R30, R8 ;  /* 0x000000081e067220 */ /* 0x000fe20000410000 */
        /* <DEDUP_REMOVED lines=11> */
.L_x_3239:
[----:B------:R-:W-:Y:S05]  /*da40*/  BSYNC.RECONVERGENT B0 ;  /* 0x0000000000007941 */ /* 0x000fea0003800200 */
.L_x_3238:
[----:B------:R4:W-:Y:S01]  /*da50*/  STS.128 [R3+0x4800], R16 ;  /* 0x0048001003007388 */ /* 0x0009e20000000c00 */
[----:B------:R-:W-:Y:S01]  /*da60*/  LOP3.LUT R0, R22, 0xc0, RZ, 0xfc, !PT ;  /* 0x000000c016007812 */ /* 0x000fe200078efcff */
[----:B------:R-:W-:Y:S03]  /*da70*/  BSSY.RECONVERGENT B0, `(.L_x_3240) ;  /* 0x0000034000007945 */ /* 0x000fe60003800200 */
[----:B------:R-:W-:-:S13]  /*da80*/  ISETP.GE.AND P0, PT, R0, R7, PT ;  /* 0x000000070000720c */ /* 0x000fda0003f06270 */
[----:B------:R-:W-:Y:S05]  /*da90*/  @P0 BRA `(.L_x_3241) ;  /* 0x0000000000c40947 */ /* 0x000fea0003800000 */
[----:B------:R-:W3:Y:S01]  /*daa0*/  LDCU.64 UR8, c[0x0][0x4d0] ;  /* 0x00009a00ff0877ac */ /* 0x000ee20008000a00 */
[C---:B------:R-:W-:Y:S01]  /*dab0*/  IADD3 R0, P0, PT, R41.reuse, R20, RZ ;  /* 0x0000001429007210 */ /* 0x040fe20007f1e0ff */
[----:B------:R-:W5:Y:S03]  /*dac0*/  LDCU.64 UR10, c[0x0][0x4c8] ;  /* 0x00009900ff0a77ac */ /* 0x000f660008000a00 */
[----:B------:R-:W-:Y:S01]  /*dad0*/  LEA.HI.X.SX32 R41, R41, R24, 0x1, P0 ;  /* 0x0000001829297211 */ /* 0x000fe200000f0eff */
[----:B------:R-:W-:-:S03]  /*dae0*/  IMAD.SHL.U32 R6, R0, 0x2, RZ ;  /* 0x0000000200067824 */ /* 0x000fc600078e00ff */
[----:B------:R-:W-:Y:S02]  /*daf0*/  SHF.L.U64.HI R41, R0, 0x1, R41 ;  /* 0x0000000100297819 */ /* 0x000fe40000010229 */
[C---:B---3--:R-:W-:Y:S02]  /*db00*/  IADD3 R8, P0, PT, R6.reuse, UR8, RZ ;  /* 0x0000000806087c10 */ /* 0x048fe4000ff1e0ff */
[----:B-----5:R-:W-:Y:S02]  /*db10*/  IADD3 R10, P1, PT, R6, UR10, RZ ;  /* 0x0000000a060a7c10 */ /* 0x020fe4000ff3e0ff */
[C---:B------:R-:W-:Y:S02]  /*db20*/  IADD3.X R9, PT, PT, R41.reuse, UR9, RZ, P0, !PT ;  /* 0x0000000929097c10 */ /* 0x040fe400087fe4ff */
[----:B------:R-:W-:-:S04]  /*db30*/  IADD3.X R11, PT, PT, R41, UR11, RZ, P1, !PT ;  /* 0x0000000b290b7c10 */ /* 0x000fc80008ffe4ff */
[----:B------:R-:W3:Y:S04]  /*db40*/  LDG.E.64 R8, desc[UR4][R8.64+0xc0] ;  /* 0x0000c00408087981 */ /* 0x000ee8000c1e1b00 */
[----:B------:R-:W5:Y:S01]  /*db50*/  LDG.E.64 R10, desc[UR4][R10.64+0xc0] ;  /* 0x0000c0040a0a7981 */ /* 0x000f62000c1e1b00 */
[C---:B------:R-:W-:Y:S01]  /*db60*/  LOP3.LUT R0, R13.reuse, 0xffff0000, RZ, 0xc0, !PT ;  /* 0xffff00000d007812 */ /* 0x040fe200078ec0ff */
[----:B------:R-:W-:Y:S01]  /*db70*/  IMAD.U32 R6, R13, 0x10000, RZ ;  /* 0x000100000d067824 */ /* 0x000fe200078e00ff */
[C---:B------:R-:W-:Y:S01]  /*db80*/  SHF.L.U32 R13, R12.reuse, 0x10, RZ ;  /* 0x000000100c0d7819 */ /* 0x040fe200000006ff */
[C---:B------:R-:W-:Y:S01]  /*db90*/  IMAD.U32 R25, R15.reuse, 0x10000, RZ ;  /* 0x000100000f197824 */ /* 0x040fe200078e00ff */
[----:B------:R-:W-:Y:S02]  /*dba0*/  LOP3.LUT R26, R12, 0xffff0000, RZ, 0xc0, !PT ;  /* 0xffff00000c1a7812 */ /* 0x000fe400078ec0ff */
[----:B------:R-:W-:-:S02]  /*dbb0*/  LOP3.LUT R21, R15, 0xffff0000, RZ, 0xc0, !PT ;  /* 0xffff00000f157812 */ /* 0x000fc400078ec0ff */
[C---:B----4-:R-:W-:Y:S02]  /*dbc0*/  SHF.L.U32 R18, R14.reuse, 0x10, RZ ;  /* 0x000000100e127819 */ /* 0x050fe400000006ff */
[----:B------:R-:W-:Y:S02]  /*dbd0*/  LOP3.LUT R27, R14, 0xffff0000, RZ, 0xc0, !PT ;  /* 0xffff00000e1b7812 */ /* 0x000fe400078ec0ff */
[C---:B---3--:R-:W-:Y:S01]  /*dbe0*/  LOP3.LUT R17, R8.reuse, 0xffff0000, RZ, 0xc0, !PT ;  /* 0xffff000008117812 */ /* 0x048fe200078ec0ff */
[----:B------:R-:W-:Y:S01]  /*dbf0*/  IMAD.U32 R8, R8, 0x10000, RZ ;  /* 0x0001000008087824 */ /* 0x000fe200078e00ff */
[C---:B------:R-:W-:Y:S01]  /*dc00*/  LOP3.LUT R12, R9.reuse, 0xffff0000, RZ, 0xc0, !PT ;  /* 0xffff0000090c7812 */ /* 0x040fe200078ec0ff */
[----:B------:R-:W-:Y:S01]  /*dc10*/  IMAD.U32 R9, R9, 0x10000, RZ ;  /* 0x0001000009097824 */ /* 0x000fe200078e00ff */
[----:B-----5:R-:W-:Y:S01]  /*dc20*/  LOP3.LUT R19, R10, 0xffff0000, RZ, 0xc0, !PT ;  /* 0xffff00000a137812 */ /* 0x020fe200078ec0ff */
[----:B------:R-:W-:Y:S01]  /*dc30*/  FMUL.FTZ R15, R0, R17 ;  /* 0x00000011000f7220 */ /* 0x000fe20000410000 */
[----:B------:R-:W-:Y:S01]  /*dc40*/  LOP3.LUT R16, R11, 0xffff0000, RZ, 0xc0, !PT ;  /* 0xffff00000b107812 */ /* 0x000fe200078ec0ff */
[----:B------:R-:W-:Y:S01]  /*dc50*/  FMUL.FTZ R14, R21, R12 ;  /* 0x0000000c150e7220 */ /* 0x000fe20000410000 */
[----:B------:R-:W-:Y:S01]  /*dc60*/  SHF.L.U32 R10, R10, 0x10, RZ ;  /* 0x000000100a0a7819 */ /* 0x000fe200000006ff */
[-C--:B------:R-:W-:Y:S01]  /*dc70*/  FMUL.FTZ R0, R0, R19.reuse ;  /* 0x0000001300007220 */ /* 0x080fe20000410000 */
[C---:B------:R-:W-:Y:S01]  /*dc80*/  FFMA.FTZ R15, R6.reuse, R19, -R15 ;  /* 0x00000013060f7223 */ /* 0x040fe2000001080f */
[-C--:B------:R-:W-:Y:S01]  /*dc90*/  FFMA.FTZ R14, R25, R16.reuse, -R14 ;  /* 0x00000010190e7223 */ /* 0x080fe2000001080e */
[----:B------:R-:W-:Y:S01]  /*dca0*/  SHF.L.U32 R11, R11, 0x10, RZ ;  /* 0x000000100b0b7819 */ /* 0x000fe200000006ff */
        /* <DEDUP_REMOVED lines=13> */
[----:B------:R-:W-:-:S02]  /*dd80*/  F2FP.BF16.F32.PACK_AB R6, R19, R6 ;  /* 0x000000061306723e */ /* 0x000fc400000010ff */
[----:B------:R-:W-:-:S03]  /*dd90*/  F2FP.BF16.F32.PACK_AB R14, R12, R17 ;  /* 0x000000110c0e723e */ /* 0x000fc600000010ff */
[----:B------:R-:W-:Y:S02]  /*dda0*/  IMAD.MOV.U32 R12, RZ, RZ, R6 ;  /* 0x000000ffff0c7224 */ /* 0x000fe400078e0006 */
.L_x_3241:
[----:B------:R-:W-:Y:S05]  /*ddb0*/  BSYNC.RECONVERGENT B0 ;  /* 0x0000000000007941 */ /* 0x000fea0003800200 */
.L_x_3240:
[----:B------:R1:W-:Y:S02]  /*ddc0*/  STS.128 [R3+0x6800], R12 ;  /* 0x0068000c03007388 */ /* 0x0003e40000000c00 */
.L_x_3233:
[----:B------:R-:W-:Y:S05]  /*ddd0*/  BSYNC.RECONVERGENT B1 ;  /* 0x0000000000017941 */ /* 0x000fea0003800200 */
.L_x_3232:
[----:B------:R-:W-:Y:S01]  /*dde0*/  IADD3 R41, PT, PT, R104, 0x20, RZ ;  /* 0x0000002068297810 */ /* 0x000fe20007ffe0ff */
[----:B------:R-:W-:Y:S03]  /*ddf0*/  BSSY.RECONVERGENT B1, `(.L_x_3242) ;  /* 0x00000e6000017945 */ /* 0x000fe60003800200 */
[----:B------:R-:W-:-:S13]  /*de00*/  ISETP.GE.AND P0, PT, R41, UR14, PT ;  /* 0x0000000e29007c0c */ /* 0x000fda000bf06270 */
        /* <DEDUP_REMOVED lines=61> */
.L_x_3245:
[----:B------:R-:W-:Y:S05]  /*e1e0*/  BSYNC.RECONVERGENT B0 ;  /* 0x0000000000007941 */ /* 0x000fea0003800200 */
.L_x_3244:
        /* <DEDUP_REMOVED lines=16> */
[----:B------:R-:W3:Y:S01]  /*e2f0*/  LDG.E.64 R10, desc[UR4][R10.64+0x40] ;  /* 0x000040040a0a7981 */ /* 0x000ee2000c1e1b00 */
[C---:B------:R-:W-:Y:S01]  /*e300*/  IMAD.U32 R6, R29.reuse, 0x10000, RZ ;  /* 0x000100001d067824 */ /* 0x040fe200078e00ff */
        /* <DEDUP_REMOVED lines=37> */
.L_x_3247:
[----:B------:R-:W-:Y:S05]  /*e560*/  BSYNC.RECONVERGENT B0 ;  /* 0x0000000000007941 */ /* 0x000fea0003800200 */
.L_x_3246:
        /* <DEDUP_REMOVED lines=17> */
[C---:B------:R-:W-:Y:S01]  /*e680*/  LOP3.LUT R0, R17.reuse, 0xffff0000, RZ, 0xc0, !PT ;  /* 0xffff000011007812 */ /* 0x040fe200078ec0ff */
[----:B------:R-:W-:Y:S01]  /*e690*/  IMAD.U32 R6, R17, 0x10000, RZ ;  /* 0x0001000011067824 */ /* 0x000fe200078e00ff */
[C---:B------:R-:W-:Y:S01]  /*e6a0*/  SHF.L.U32 R17, R16.reuse, 0x10, RZ ;  /* 0x0000001010117819 */ /* 0x040fe200000006ff */
[C---:B---3--:R-:W-:Y:S01]  /*e6b0*/  IMAD.U32 R31, R19.reuse, 0x10000, RZ ;  /* 0x00010000131f7824 */ /* 0x048fe200078e00ff */
[----:B------:R-:W-:Y:S02]  /*e6c0*/  LOP3.LUT R30, R16, 0xffff0000, RZ, 0xc0, !PT ;  /* 0xffff0000101e7812 */ /* 0x000fe400078ec0ff */
[----:B------:R-:W-:-:S02]  /*e6d0*/  LOP3.LUT R29, R19, 0xffff0000, RZ, 0xc0, !PT ;  /* 0xffff0000131d7812 */ /* 0x000fc400078ec0ff */
        /* <DEDUP_REMOVED lines=29> */
[----:B------:R-:W-:Y:S02]  /*e8b0*/  F2FP.BF16.F32.PACK_AB R18, R32, R25 ;  /* 0x000000192012723e */ /* 0x000fe400000010ff */
.L_x_3249:
[----:B------:R-:W-:Y:S05]  /*e8c0*/  BSYNC.RECONVERGENT B0 ;  /* 0x0000000000007941 */ /* 0x000fea0003800200 */
.L_x_3248:
[----:B------:R4:W-:Y:S01]  /*e8d0*/  STS.128 [R3+0x5000], R16 ;  /* 0x0050001003007388 */ /* 0x0009e20000000c00 */
[----:B------:R-:W-:Y:S01]  /*e8e0*/  LOP3.LUT R0, R22, 0xc0, RZ, 0xfc, !PT ;  /* 0x000000c016007812 */ /* 0x000fe200078efcff */
[----:B------:R-:W-:Y:S03]  /*e8f0*/  BSSY.RECONVERGENT B0, `(.L_x_3250) ;  /* 0x0000034000007945 */ /* 0x000fe60003800200 */
[----:B------:R-:W-:-:S13]  /*e900*/  ISETP.GE.AND P0, PT, R0, R7, PT ;  /* 0x000000070000720c */ /* 0x000fda0003f06270 */
[----:B------:R-:W-:Y:S05]  /*e910*/  @P0 BRA `(.L_x_3251) ;  /* 0x0000000000c40947 */ /* 0x000fea0003800000 */
[----:B------:R-:W2:Y:S01]  /*e920*/  LDCU.64 UR8, c[0x0][0x4d0] ;  /* 0x00009a00ff0877ac */ /* 0x000ea20008000a00 */
[C---:B------:R-:W-:Y:S01]  /*e930*/  IADD3 R0, P0, PT, R21.reuse, R20, RZ ;  /* 0x0000001415007210 */ /* 0x040fe20007f1e0ff */
[----:B------:R-:W5:Y:S03]  /*e940*/  LDCU.64 UR10, c[0x0][0x4c8] ;  /* 0x00009900ff0a77ac */ /* 0x000f660008000a00 */
[----:B------:R-:W-:Y:S01]  /*e950*/  LEA.HI.X.SX32 R21, R21, R24, 0x1, P0 ;  /* 0x0000001815157211 */ /* 0x000fe200000f0eff */
[----:B------:R-:W-:-:S03]  /*e960*/  IMAD.SHL.U32 R6, R0, 0x2, RZ ;  /* 0x0000000200067824 */ /* 0x000fc600078e00ff */
[----:B------:R-:W-:Y:S02]  /*e970*/  SHF.L.U64.HI R21, R0, 0x1, R21 ;  /* 0x0000000100157819 */ /* 0x000fe40000010215 */
[C---:B--2---:R-:W-:Y:S02]  /*e980*/  IADD3 R8, P0, PT, R6.reuse, UR8, RZ ;  /* 0x0000000806087c10 */ /* 0x044fe4000ff1e0ff */
[----:B-----5:R-:W-:Y:S02]  /*e990*/  IADD3 R10, P1, PT, R6, UR10, RZ ;  /* 0x0000000a060a7c10 */ /* 0x020fe4000ff3e0ff */
[C---:B------:R-:W-:Y:S02]  /*e9a0*/  IADD3.X R9, PT, PT, R21.reuse, UR9, RZ, P0, !PT ;  /* 0x0000000915097c10 */ /* 0x040fe400087fe4ff */
[----:B------:R-:W-:-:S04]  /*e9b0*/  IADD3.X R11, PT, PT, R21, UR11, RZ, P1, !PT ;  /* 0x0000000b150b7c10 */ /* 0x000fc80008ffe4ff */
[----:B------:R-:W2:Y:S04]  /*e9c0*/  LDG.E.64 R8, desc[UR4][R8.64+0xc0] ;  /* 0x0000c00408087981 */ /* 0x000ea8000c1e1b00 */
        /* <DEDUP_REMOVED lines=9> */
[C---:B--2---:R-:W-:Y:S01]  /*ea60*/  LOP3.LUT R17, R8.reuse, 0xffff0000, RZ, 0xc0, !PT ;  /* 0xffff000008117812 */ /* 0x044fe200078ec0ff */
        /* <DEDUP_REMOVED lines=28> */
.L_x_3251:
[----:B------:R-:W-:Y:S05]  /*ec30*/  BSYNC.RECONVERGENT B0 ;  /* 0x0000000000007941 */ /* 0x000fea0003800200 */
.L_x_3250:
[----:B------:R1:W-:Y:S02]  /*ec40*/  STS.128 [R3+0x7000], R12 ;  /* 0x0070000c03007388 */ /* 0x0003e40000000c00 */
.L_x_3243:
[----:B------:R-:W-:Y:S05]  /*ec50*/  BSYNC.RECONVERGENT B1 ;  /* 0x0000000000017941 */ /* 0x000fea0003800200 */
.L_x_3242:
[----:B------:R-:W-:-:S04]  /*ec60*/  IADD3 R43, PT, PT, R104, 0x30, RZ ;  /* 0x00000030682b7810 */ /* 0x000fc80007ffe0ff */
[----:B------:R-:W-:-:S13]  /*ec70*/  ISETP.GE.AND P0, PT, R43, UR14, PT ;  /* 0x0000000e2b007c0c */ /* 0x000fda000bf06270 */
        /* <DEDUP_REMOVED lines=25> */
[C---:B-----5:R-:W-:Y:S01]  /*ee10*/  LOP3.LUT R0, R33.reuse, 0xffff0000, RZ, 0xc0, !PT ;  /* 0xffff000021007812 */ /* 0x060fe200078ec0ff */
[----:B------:R-:W-:Y:S01]  /*ee20*/  IMAD.U32 R6, R33, 0x10000, RZ ;  /* 0x0001000021067824 */ /* 0x000fe200078e00ff */
[C---:B------:R-:W-:Y:S02]  /*ee30*/  SHF.L.U32 R10, R32.reuse, 0x10, RZ ;  /* 0x00000010200a7819 */ /* 0x040fe400000006ff */
[----:B------:R-:W-:Y:S02]  /*ee40*/  LOP3.LUT R36, R32, 0xffff0000, RZ, 0xc0, !PT ;  /* 0xffff000020247812 */ /* 0x000fe400078ec0ff */
[----:B------:R-:W-:-:S02]  /*ee50*/  LOP3.LUT R32, R35, 0xffff0000, RZ, 0xc0, !PT ;  /* 0xffff000023207812 */ /* 0x000fc400078ec0ff */
[C---:B------:R-:W-:Y:S01]  /*ee60*/  LOP3.LUT R37, R34.reuse, 0xffff0000, RZ, 0xc0, !PT ;  /* 0xffff000022257812 */ /* 0x040fe200078ec0ff */
[----:B------:R-:W-:Y:S01]  /*ee70*/  IMAD.U32 R33, R35, 0x10000, RZ ;  /* 0x0001000023217824 */ /* 0x000fe200078e00ff */
[----:B------:R-:W-:Y:S02]  /*ee80*/  SHF.L.U32 R35, R34, 0x10, RZ ;  /* 0x0000001022237819 */ /* 0x000fe400000006ff */
[----:B--2---:R-:W-:Y:S02]  /*ee90*/  LOP3.LUT R27, R8, 0xffff0000, RZ, 0xc0, !PT ;  /* 0xffff0000081b7812 */ /* 0x004fe400078ec0ff */
[----:B---3--:R-:W-:-:S05]  /*eea0*/  LOP3.LUT R25, R4, 0xffff0000, RZ, 0xc0, !PT ;  /* 0xffff000004197812 */ /* 0x008fca00078ec0ff */
[C---:B------:R-:W-:Y:S01]  /*eeb0*/  FMUL.FTZ R11, R0.reuse, R25 ;  /* 0x00000019000b7220 */ /* 0x040fe20000410000 */
[----:B------:R-:W-:Y:S01]  /*eec0*/  FMUL.FTZ R0, R0, R27 ;  /* 0x0000001b00007220 */ /* 0x000fe20000410000 */
[----:B------:R-:W-:Y:S02]  /*eed0*/  LOP3.LUT R21, R5, 0xffff0000, RZ, 0xc0, !PT ;  /* 0xffff000005157812 */ /* 0x000fe400078ec0ff */
[----:B------:R-:W-:Y:S01]  /*eee0*/  LOP3.LUT R26, R9, 0xffff0000, RZ, 0xc0, !PT ;  /* 0xffff0000091a7812 */ /* 0x000fe200078ec0ff */
[C---:B------:R-:W-:Y:S01]  /*eef0*/  FFMA.FTZ R0, R6.reuse, R25, R0 ;  /* 0x0000001906007223 */ /* 0x040fe20000010000 */
[----:B------:R-:W-:Y:S01]  /*ef00*/  FFMA.FTZ R11, R6, R27, -R11 ;  /* 0x0000001b060b7223 */ /* 0x000fe2000001080b */
[----:B------:R-:W-:Y:S01]  /*ef10*/  IMAD.U32 R25, R4, 0x10000, RZ ;  /* 0x0001000004197824 */ /* 0x000fe200078e00ff */
[----:B------:R-:W-:Y:S01]  /*ef20*/  SHF.L.U32 R27, R8, 0x10, RZ ;  /* 0x00000010081b7819 */ /* 0x000fe200000006ff */
[----:B------:R-:W-:Y:S01]  /*ef30*/  IMAD.U32 R4, R5, 0x10000, RZ ;  /* 0x0001000005047824 */ /* 0x000fe200078e00ff */
[----:B------:R-:W-:Y:S01]  /*ef40*/  SHF.L.U32 R6, R9, 0x10, RZ ;  /* 0x0000001009067819 */ /* 0x000fe200000006ff */
[C---:B------:R-:W-:Y:S01]  /*ef50*/  FMUL.FTZ R34, R32.reuse, R21 ;  /* 0x0000001520227220 */ /* 0x040fe20000410000 */
        /* <DEDUP_REMOVED lines=15> */
.L_x_3253:
[----:B------:R-:W-:Y:S05]  /*f050*/  BSYNC.RECONVERGENT B0 ;  /* 0x0000000000007941 */ /* 0x000fea0003800200 */
.L_x_3252:
[----:B-----5:R2:W-:Y:S01]  /*f060*/  STS.128 [R3+0x1800], R32 ;  /* 0x0018002003007388 */ /* 0x0205e20000000c00 */
[----:B------:R-:W-:Y:S01]  /*f070*/  LOP3.LUT R0, R22, 0x40, RZ, 0xfc, !PT ;  /* 0x0000004016007812 */ /* 0x000fe200078efcff */
[----:B------:R-:W-:Y:S03]  /*f080*/  BSSY.RECONVERGENT B0, `(.L_x_3254) ;  /* 0x0000033000007945 */ /* 0x000fe60003800200 */
[----:B------:R-:W-:-:S13]  /*f090*/  ISETP.GE.AND P0, PT, R0, R7, PT ;  /* 0x000000070000720c */ /* 0x000fda0003f06270 */
[----:B------:R-:W-:Y:S05]  /*f0a0*/  @P0 BRA `(.L_x_3255) ;  /* 0x0000000000c00947 */ /* 0x000fea0003800000 */
[----:B------:R-:W3:Y:S01]  /*f0b0*/  LDCU.64 UR10, c[0x0][0x4c8] ;  /* 0x00009900ff0a77ac */ /* 0x000ee20008000a00 */
[C---:B-1----:R-:W-:Y:S01]  /*f0c0*/  IADD3 R5, P0, PT, R99.reuse, R20, RZ ;  /* 0x0000001463057210 */ /* 0x042fe20007f1e0ff */
        /* <DEDUP_REMOVED lines=10> */
[C---:B------:R-:W-:Y:S01]  /*f170*/  LOP3.LUT R0, R29.reuse, 0xffff0000, RZ, 0xc0, !PT ;  /* 0xffff00001d007812 */ /* 0x040fe200078ec0ff */
        /* <DEDUP_REMOVED lines=35> */
.L_x_3255:
[----:B------:R-:W-:Y:S05]  /*f3b0*/  BSYNC.RECONVERGENT B0 ;  /* 0x0000000000007941 */ /* 0x000fea0003800200 */
.L_x_3254:
[----:B------:R3:W-:Y:S01]  /*f3c0*/  STS.128 [R3+0x3800], R28 ;  /* 0x0038001c03007388 */ /* 0x0007e20000000c00 */
[----:B------:R-:W-:Y:S01]  /*f3d0*/  LOP3.LUT R0, R22, 0x80, RZ, 0xfc, !PT ;  /* 0x0000008016007812 */ /* 0x000fe200078efcff */
[----:B------:R-:W-:Y:S03]  /*f3e0*/  BSSY.RECONVERGENT B0, `(.L_x_3256) ;  /* 0x0000033000007945 */ /* 0x000fe60003800200 */
[----:B------:R-:W-:-:S13]  /*f3f0*/  ISETP.GE.AND P0, PT, R0, R7, PT ;  /* 0x000000070000720c */ /* 0x000fda0003f06270 */
[----:B------:R-:W-:Y:S05]  /*f400*/  @P0 BRA `(.L_x_3257) ;  /* 0x0000000000c00947 */ /* 0x000fea0003800000 */
[----:B------:R-:W4:Y:S01]  /*f410*/  LDCU.64 UR10, c[0x0][0x4c8] ;  /* 0x00009900ff0a77ac */ /* 0x000f220008000a00 */
[C---:B-1----:R-:W-:Y:S01]  /*f420*/  IADD3 R5, P0, PT, R99.reuse, R20, RZ ;  /* 0x0000001463057210 */ /* 0x042fe20007f1e0ff */
        /* <DEDUP_REMOVED lines=10> */
[C---:B------:R-:W-:Y:S01]  /*f4d0*/  IMAD.U32 R6, R17.reuse, 0x10000, RZ ;  /* 0x0001000011067824 */ /* 0x040fe200078e00ff */
[----:B------:R-:W-:Y:S02]  /*f4e0*/  LOP3.LUT R0, R17, 0xffff0000, RZ, 0xc0, !PT ;  /* 0xffff000011007812 */ /* 0x000fe400078ec0ff */
[C---:B------:R-:W-:Y:S02]  /*f4f0*/  SHF.L.U32 R10, R16.reuse, 0x10, RZ ;  /* 0x00000010100a7819 */ /* 0x040fe400000006ff */
[----:B------:R-:W-:-:S02]  /*f500*/  LOP3.LUT R28, R16, 0xffff0000, RZ, 0xc0, !PT ;  /* 0xffff0000101c7812 */ /* 0x000fc400078ec0ff */
[C---:B------:R-:W-:Y:S01]  /*f510*/  LOP3.LUT R25, R19.reuse, 0xffff0000, RZ, 0xc0, !PT ;  /* 0xffff000013197812 */ /* 0x040fe200078ec0ff */
[----:B------:R-:W-:Y:S01]  /*f520*/  IMAD.U32 R26, R19, 0x10000, RZ ;  /* 0x00010000131a7824 */ /* 0x000fe200078e00ff */
[C---:B------:R-:W-:Y:S02]  /*f530*/  SHF.L.U32 R27, R18.reuse, 0x10, RZ ;  /* 0x00000010121b7819 */ /* 0x040fe400000006ff */
[----:B------:R-:W-:Y:S02]  /*f540*/  LOP3.LUT R18, R18, 0xffff0000, RZ, 0xc0, !PT ;  /* 0xffff000012127812 */ /* 0x000fe400078ec0ff */
[----:B---3--:R-:W-:Y:S02]  /*f550*/  LOP3.LUT R21, R8, 0xffff0000, RZ, 0xc0, !PT ;  /* 0xffff000008157812 */ /* 0x008fe400078ec0ff */
[----:B----4-:R-:W-:Y:S02]  /*f560*/  LOP3.LUT R17, R4, 0xffff0000, RZ, 0xc0, !PT ;  /* 0xffff000004117812 */ /* 0x010fe400078ec0ff */
[----:B------:R-:W-:-:S02]  /*f570*/  LOP3.LUT R16, R5, 0xffff0000, RZ, 0xc0, !PT ;  /* 0xffff000005107812 */ /* 0x000fc400078ec0ff */
[----:B------:R-:W-:Y:S01]  /*f580*/  LOP3.LUT R19, R9, 0xffff0000, RZ, 0xc0, !PT ;  /* 0xffff000009137812 */ /* 0x000fe200078ec0ff */
[C---:B------:R-:W-:Y:S01]  /*f590*/  FMUL.FTZ R11, R0.reuse, R17 ;  /* 0x00000011000b7220 */ /* 0x040fe20000410000 */
[----:B------:R-:W-:Y:S01]  /*f5a0*/  FMUL.FTZ R0, R0, R21 ;  /* 0x0000001500007220 */ /* 0x000fe20000410000 */
[----:B------:R-:W-:Y:S01]  /*f5b0*/  FMUL.FTZ R29, R25, R16 ;  /* 0x00000010191d7220 */ /* 0x000fe20000410000 */
[----:B------:R-:W-:Y:S02]  /*f5c0*/  IMAD.U32 R5, R5, 0x10000, RZ ;  /* 0x0001000005057824 */ /* 0x000fe400078e00ff */
[----:B------:R-:W-:Y:S01]  /*f5d0*/  FMUL.FTZ R25, R25, R19 ;  /* 0x0000001319197220 */ /* 0x000fe20000410000 */
[----:B------:R-:W-:Y:S01]  /*f5e0*/  FFMA.FTZ R0, R6, R17, R0 ;  /* 0x0000001106007223 */ /* 0x000fe20000010000 */
[----:B------:R-:W-:Y:S01]  /*f5f0*/  FFMA.FTZ R29, R26, R19, -R29 ;  /* 0x000000131a1d7223 */ /* 0x000fe2000001081d */
[----:B------:R-:W-:Y:S01]  /*f600*/  IMAD.U32 R17, R4, 0x10000, RZ ;  /* 0x0001000004117824 */ /* 0x000fe200078e00ff */
[----:B------:R-:W-:-:S02]  /*f610*/  SHF.L.U32 R19, R8, 0x10, RZ ;  /* 0x0000001008137819 */ /* 0x000fc400000006ff */
[----:B------:R-:W-:Y:S01]  /*f620*/  SHF.L.U32 R9, R9, 0x10, RZ ;  /* 0x0000001009097819 */ /* 0x000fe200000006ff */
[----:B------:R-:W-:Y:S01]  /*f630*/  FFMA.FTZ R11, R6, R21, -R11 ;  /* 0x00000015060b7223 */ /* 0x000fe2000001080b */
[----:B------:R-:W-:Y:S01]  /*f640*/  FMUL.FTZ R21, R28, R17 ;  /* 0x000000111c157220 */ /* 0x000fe20000410000 */
[----:B------:R-:W-:Y:S01]  /*f650*/  FMUL.FTZ R4, R18, R5 ;  /* 0x0000000512047220 */ /* 0x000fe20000410000 */
[----:B------:R-:W-:Y:S01]  /*f660*/  FMUL.FTZ R28, R28, R19 ;  /* 0x000000131c1c7220 */ /* 0x000fe20000410000 */
        /* <DEDUP_REMOVED lines=10> */
.L_x_3257:
[----:B------:R-:W-:Y:S05]  /*f710*/  BSYNC.RECONVERGENT B0 ;  /* 0x0000000000007941 */ /* 0x000fea0003800200 */
.L_x_3256:
        /* <DEDUP_REMOVED lines=18> */
[----:B------:R-:W-:Y:S01]  /*f840*/  LOP3.LUT R0, R13, 0xffff0000, RZ, 0xc0, !PT ;  /* 0xffff00000d007812 */ /* 0x000fe200078ec0ff */
[C---:B----4-:R-:W-:Y:S01]  /*f850*/  IMAD.U32 R19, R15.reuse, 0x10000, RZ ;  /* 0x000100000f137824 */ /* 0x050fe200078e00ff */
        /* <DEDUP_REMOVED lines=35> */
.L_x_3259:
[----:B------:R-:W-:Y:S05]  /*fa90*/  BSYNC.RECONVERGENT B0 ;  /* 0x0000000000007941 */ /* 0x000fea0003800200 */
.L_x_3258:
[----:B------:R1:W-:Y:S01]  /*faa0*/  STS.128 [R3+0x7800], R12 ;  /* 0x0078000c03007388 */ /* 0x0003e20000000c00 */
[----:B------:R-:W-:Y:S05]  /*fab0*/  BRA `(.L_x_3220) ;  /* 0x0000005800287947 */ /* 0x000fea0003800000 */
.L_x_3221:
        /* <DEDUP_REMOVED lines=44> */
[C---:B------:R-:W-:Y:S01]  /*fd80*/  IMAD.U32 R24, R25.reuse, 0x10000, RZ ;  /* 0x0001000019187824 */ /* 0x040fe200078e00ff */
[----:B------:R-:W-:Y:S01]  /*fd90*/  LOP3.LUT R53, R25, 0xffff0000, RZ, 0xc0, !PT ;  /* 0xffff000019357812 */ /* 0x000fe200078ec0ff */
[----:B------:R-:W-:Y:S01]  /*fda0*/  IMAD.U32 R25, R27, 0x10000, RZ ;  /* 0x000100001b197824 */ /* 0x000fe200078e00ff */
[C---:B------:R-:W-:Y:S01]  /*fdb0*/  SHF.L.U32 R52, R26.reuse, 0x10, RZ ;  /* 0x000000101a347819 */ /* 0x040fe200000006ff */
[----:B----4-:R-:W-:Y:S01]  /*fdc0*/  IMAD.U32 R55, R33, 0x10000, RZ ;  /* 0x0001000021377824 */ /* 0x010fe200078e00ff */
        /* <DEDUP_REMOVED lines=46> */
.L_x_3263:
[----:B------:R-:W-:Y:S05]  /*100b0*/  BSYNC.RECONVERGENT B0 ;  /* 0x0000000000007941 */ /* 0x000fea0003800200 */
.L_x_3262:
        /* <DEDUP_REMOVED lines=23> */
[C---:B------:R-:W-:Y:S01]  /*10230*/  LOP3.LUT R2, R17.reuse, 0xffff0000, RZ, 0xc0, !PT ;  /* 0xffff000011027812 */ /* 0x040fe200078ec0ff */
[----:B--2---:R-:W-:Y:S01]  /*10240*/  IMAD.U32 R38, R17, 0x10000, RZ ;  /* 0x0001000011267824 */ /* 0x004fe200078e00ff */
[C---:B------:R-:W-:Y:S01]  /*10250*/  LOP3.LUT R17, R19.reuse, 0xffff0000, RZ, 0xc0, !PT ;  /* 0xffff000013117812 */ /* 0x040fe200078ec0ff */
[----:B------:R-:W-:Y:S01]  /*10260*/  IMAD.U32 R37, R18, 0x10000, RZ ;  /* 0x0001000012257824 */ /* 0x000fe200078e00ff */
[----:B------:R-:W-:Y:S02]  /*10270*/  SHF.L.U32 R46, R19, 0x10, RZ ;  /* 0x00000010132e7819 */ /* 0x000fe400000006ff */
[C---:B------:R-:W-:Y:S02]  /*10280*/  SHF.L.U32 R36, R16.reuse, 0x10, RZ ;  /* 0x0000001010247819 */ /* 0x040fe400000006ff */
[----:B------:R-:W-:Y:S02]  /*10290*/  LOP3.LUT R16, R16, 0xffff0000, RZ, 0xc0, !PT ;  /* 0xffff000010107812 */ /* 0x000fe400078ec0ff */
[----:B------:R-:W-:Y:S01]  /*102a0*/  LOP3.LUT R18, R18, 0xffff0000, RZ, 0xc0, !PT ;  /* 0xffff000012127812 */ /* 0x000fe200078ec0ff */
[----:B----4-:R-:W-:Y:S01]  /*102b0*/  IMAD.U32 R39, R24, 0x10000, RZ ;  /* 0x0001000018277824 */ /* 0x010fe200078e00ff */
[C---:B------:R-:W-:Y:S01]  /*102c0*/  SHF.L.U32 R19, R25.reuse, 0x10, RZ ;  /* 0x0000001019137819 */ /* 0x040fe200000006ff */
[----:B------:R-:W-:Y:S01]  /*102d0*/  IMAD.U32 R48, R26, 0x10000, RZ ;  /* 0x000100001a307824 */ /* 0x000fe200078e00ff */
[----:B------:R-:W-:Y:S01]  /*102e0*/  LOP3.LUT R49, R25, 0xffff0000, RZ, 0xc0, !PT ;  /* 0xffff000019317812 */ /* 0x000fe200078ec0ff */
[----:B-----5:R-:W-:Y:S01]  /*102f0*/  IMAD.U32 R50, R32, 0x10000, RZ ;  /* 0x0001000020327824 */ /* 0x020fe200078e00ff */
        /* <DEDUP_REMOVED lines=47> */
.L_x_3265:
[----:B------:R-:W-:Y:S05]  /*105f0*/  BSYNC.RECONVERGENT B0 ;  /* 0x0000000000007941 */ /* 0x000fea0003800200 */
.L_x_3264:
        /* <DEDUP_REMOVED lines=24> */
[----:B------:R-:W-:Y:S01]  /*10780*/  IMAD.U32 R34, R13, 0x10000, RZ ;  /* 0x000100000d227824 */ /* 0x000fe200078e00ff */
[C---:B------:R-:W-:Y:S01]  /*10790*/  LOP3.LUT R13, R15.reuse, 0xffff0000, RZ, 0xc0, !PT ;  /* 0xffff00000f0d7812 */ /* 0x040fe200078ec0ff */
[----:B------:R-:W-:Y:S01]  /*107a0*/  IMAD.U32 R33, R14, 0x10000, RZ ;  /* 0x000100000e217824 */ /* 0x000fe200078e00ff */
[----:B--2---:R-:W-:Y:S02]  /*107b0*/  SHF.L.U32 R36, R15, 0x10, RZ ;  /* 0x000000100f247819 */ /* 0x004fe400000006ff */
        /* <DEDUP_REMOVED lines=55> */
.L_x_3267:
[----:B------:R-:W-:Y:S05]  /*10b30*/  BSYNC.RECONVERGENT B0 ;  /* 0x0000000000007941 */ /* 0x000fea0003800200 */
.L_x_3266:
[----:B------:R4:W-:Y:S01]  /*10b40*/  STS.128 [R3+0x4000], R12 ;  /* 0x0040000c03007388 */ /* 0x0009e20000000c00 */
[----:B------:R-:W-:Y:S01]  /*10b50*/  LOP3.LUT R2, R22, 0xc0, RZ, 0xfc, !PT ;  /* 0x000000c016027812 */ /* 0x000fe200078efcff */
[----:B------:R-:W-:Y:S03]  /*10b60*/  BSSY.RECONVERGENT B0, `(.L_x_3268) ;  /* 0x0000051000007945 */ /* 0x000fe60003800200 */
[----:B------:R-:W-:-:S13]  /*10b70*/  ISETP.GE.AND P0, PT, R2, R7, PT ;  /* 0x000000070200720c */ /* 0x000fda0003f06270 */
[----:B------:R-:W-:Y:S05]  /*10b80*/  @P0 BRA `(.L_x_3269) ;  /* 0x0000000400380947 */ /* 0x000fea0003800000 */
[----:B------:R-:W5:Y:S01]  /*10b90*/  LDCU.64 UR8, c[0x0][0x4d0] ;  /* 0x00009a00ff0877ac */ /* 0x000f620008000a00 */
[----:B------:R-:W-:-:S04]  /*10ba0*/  ISETP.GE.U32.AND P1, PT, R2, R42, PT ;  /* 0x0000002a0200720c */ /* 0x000fc80003f26070 */
[----:B----4-:R-:W-:Y:S02]  /*10bb0*/  SEL R13, R21, RZ, P1 ;  /* 0x000000ff150d7207 */ /* 0x010fe40000800000 */
[----:B------:R-:W-:Y:S02]  /*10bc0*/  SEL R15, R40, RZ, P1 ;  /* 0x000000ff280f7207 */ /* 0x000fe40000800000 */
[----:B------:R-:W-:Y:S02]  /*10bd0*/  IADD3 R13, P0, PT, R13, R0, RZ ;  /* 0x000000000d0d7210 */ /* 0x000fe40007f1e0ff */
[----:B---3--:R-:W-:-:S03]  /*10be0*/  SEL R17, R42, R21, !P1 ;  /* 0x000000152a117207 */ /* 0x008fc60004800000 */
[----:B------:R-:W-:Y:S02]  /*10bf0*/  IMAD.X R2, R15, 0x1, R6, P0 ;  /* 0x000000010f027824 */ /* 0x000fe400000e0606 */
[----:B------:R-:W-:-:S03]  /*10c00*/  IMAD.SHL.U32 R16, R13, 0x2, RZ ;  /* 0x000000020d107824 */ /* 0x000fc600078e00ff */
[----:B------:R-:W-:Y:S02]  /*10c10*/  SHF.L.U64.HI R2, R13, 0x1, R2 ;  /* 0x000000010d027819 */ /* 0x000fe40000010202 */
[----:B-----5:R-:W-:-:S04]  /*10c20*/  IADD3 R12, P0, PT, R16, UR8, RZ ;  /* 0x00000008100c7c10 */ /* 0x020fc8000ff1e0ff */
        /* <DEDUP_REMOVED lines=8> */
[C---:B------:R-:W-:Y:S01]  /*10cb0*/  LOP3.LUT R2, R9.reuse, 0xffff0000, RZ, 0xc0, !PT ;  /* 0xffff000009027812 */ /* 0x040fe200078ec0ff */
[----:B------:R-:W-:Y:S01]  /*10cc0*/  IMAD.U32 R30, R9, 0x10000, RZ ;  /* 0x00010000091e7824 */ /* 0x000fe200078e00ff */
        /* <DEDUP_REMOVED lines=58> */
.L_x_3269:
[----:B------:R-:W-:Y:S05]  /*11070*/  BSYNC.RECONVERGENT B0 ;  /* 0x0000000000007941 */ /* 0x000fea0003800200 */
.L_x_3268:
[----:B------:R1:W-:Y:S02]  /*11080*/  STS.128 [R3+0x6000], R8 ;  /* 0x0060000803007388 */ /* 0x0003e40000000c00 */
.L_x_3261:
[----:B------:R-:W-:Y:S05]  /*11090*/  BSYNC.RECONVERGENT B1 ;  /* 0x0000000000017941 */ /* 0x000fea0003800200 */
.L_x_3260:
[----:B------:R-:W-:Y:S01]  /*110a0*/  IADD3 R2, PT, PT, R104, 0x10, RZ ;  /* 0x0000001068027810 */ /* 0x000fe20007ffe0ff */
[----:B------:R-:W-:Y:S03]  /*110b0*/  BSSY.RECONVERGENT B1, `(.L_x_3270) ;  /* 0x0000161000017945 */ /* 0x000fe60003800200 */
[----:B------:R-:W-:-:S13]  /*110c0*/  ISETP.GE.AND P0, PT, R2, UR10, PT ;  /* 0x0000000a02007c0c */ /* 0x000fda000bf06270 */
[----:B------:R-:W-:Y:S05]  /*110d0*/  @P0 BRA `(.L_x_3271) ;  /* 0x0000001400780947 */ /* 0x000fea0003800000 */
[----:B-----5:R-:W-:-:S04]  /*110e0*/  LEA R52, P0, R47, R44, 0x1 ;  /* 0x0000002c2f347211 */ /* 0x020fc800078008ff */
        /* <DEDUP_REMOVED lines=40> */
[----:B----4-:R-:W-:Y:S01]  /*11370*/  IMAD.U32 R55, R33, 0x10000, RZ ;  /* 0x0001000021377824 */ /* 0x010fe200078e00ff */
        /* <DEDUP_REMOVED lines=46> */
.L_x_3273:
[----:B------:R-:W-:Y:S05]  /*11660*/  BSYNC.RECONVERGENT B0 ;  /* 0x0000000000007941 */ /* 0x000fea0003800200 */
.L_x_3272:
[----:B-----5:R1:W-:Y:S01]  /*11670*/  STS.128 [R3+0x800], R36 ;  /* 0x0008002403007388 */ /* 0x0203e20000000c00 */
[----:B------:R-:W-:Y:S01]  /*11680*/  LOP3.LUT R24, R22, 0x40, RZ, 0xfc, !PT ;  /* 0x0000004016187812 */ /* 0x000fe200078efcff */
[----:B------:R-:W-:Y:S03]  /*11690*/  BSSY.RECONVERGENT B0, `(.L_x_3274) ;  /* 0x0000053000007945 */ /* 0x000fe60003800200 */
[----:B------:R-:W-:-:S13]  /*116a0*/  ISETP.GE.AND P0, PT, R24, R7, PT ;  /* 0x000000071800720c */ /* 0x000fda0003f06270 */
        /* <DEDUP_REMOVED lines=15> */
[----:B------:R-:W4:Y:S04]  /*117a0*/  LDG.E.128 R24, desc[UR4][R24.64+0x80] ;  /* 0x0000800418187981 */ /* 0x000f28000c1e1d00 */
[----:B------:R-:W5:Y:S01]  /*117b0*/  LDG.E.128 R32, desc[UR4][R32.64+0x80] ;  /* 0x0000800420207981 */ /* 0x000f62000c1e1d00 */
[----:B--2---:R-:W-:-:S04]  /*117c0*/  IADD3 R30, P1, PT, R29, UR8, RZ ;  /* 0x000000081d1e7c10 */ /* 0x004fc8000ff3e0ff */
[----:B------:R-:W-:-:S06]  /*117d0*/  IADD3.X R31, PT, PT, R28, UR9, RZ, P1, !PT ;  /* 0x000000091c1f7c10 */ /* 0x000fcc0008ffe4ff */
[----:B------:R-:W2:Y:S01]  /*117e0*/  LDG.E.128 R28, desc[UR4][R30.64+0x80] ;  /* 0x000080041e1c7981 */ /* 0x000ea2000c1e1d00 */
[C---:B-1----:R-:W-:Y:S01]  /*117f0*/  IMAD.U32 R37, R16.reuse, 0x10000, RZ ;  /* 0x0001000010257824 */ /* 0x042fe200078e00ff */
        /* <DEDUP_REMOVED lines=32> */
[----:B--2---:R-:W-:Y:S01]  /*11a00*/  SHF.L.U32 R26, R28, 0x10, RZ ;  /* 0x000000101c1a7819 */ /* 0x004fe200000006ff */
        /* <DEDUP_REMOVED lines=27> */
.L_x_3275:
[----:B------:R-:W-:Y:S05]  /*11bc0*/  BSYNC.RECONVERGENT B0 ;  /* 0x0000000000007941 */ /* 0x000fea0003800200 */
.L_x_3274:
[----:B------:R2:W-:Y:S01]  /*11bd0*/  STS.128 [R3+0x2800], R16 ;  /* 0x0028001003007388 */ /* 0x0005e20000000c00 */
[----:B------:R-:W-:Y:S01]  /*11be0*/  LOP3.LUT R24, R22, 0x80, RZ, 0xfc, !PT ;  /* 0x0000008016187812 */ /* 0x000fe200078efcff */
[----:B------:R-:W-:Y:S03]  /*11bf0*/  BSSY.RECONVERGENT B0, `(.L_x_3276) ;  /* 0x0000054000007945 */ /* 0x000fe60003800200 */
[----:B------:R-:W-:-:S13]  /*11c00*/  ISETP.GE.AND P0, PT, R24, R7, PT ;  /* 0x000000071800720c */ /* 0x000fda0003f06270 */
        /* <DEDUP_REMOVED lines=20> */
[C---:B------:R-:W-:Y:S01]  /*11d50*/  IMAD.U32 R33, R12.reuse, 0x10000, RZ ;  /* 0x000100000c217824 */ /* 0x040fe200078e00ff */
[----:B------:R-:W-:Y:S01]  /*11d60*/  LOP3.LUT R32, R12, 0xffff0000, RZ, 0xc0, !PT ;  /* 0xffff00000c207812 */ /* 0x000fe200078ec0ff */
[----:B-1----:R-:W-:Y:S01]  /*11d70*/  IMAD.U32 R37, R15, 0x10000, RZ ;  /* 0x000100000f257824 */ /* 0x002fe200078e00ff */
        /* <DEDUP_REMOVED lines=31> */
[C---:B--2---:R-:W-:Y:S01]  /*11f70*/  LOP3.LUT R16, R24.reuse, 0xffff0000, RZ, 0xc0, !PT ;  /* 0xffff000018107812 */ /* 0x044fe200078ec0ff */
        /* <DEDUP_REMOVED lines=27> */
.L_x_3277:
[----:B------:R-:W-:Y:S05]  /*12130*/  BSYNC.RECONVERGENT B0 ;  /* 0x0000000000007941 */ /* 0x000fea0003800200 */
.L_x_3276:
[----:B------:R4:W-:Y:S01]  /*12140*/  STS.128 [R3+0x4800], R12 ;  /* 0x0048000c03007388 */ /* 0x0009e20000000c00 */
[----:B--2---:R-:W-:Y:S01]  /*12150*/  LOP3.LUT R16, R22, 0xc0, RZ, 0xfc, !PT ;  /* 0x000000c016107812 */ /* 0x004fe200078efcff */
[----:B------:R-:W-:Y:S03]  /*12160*/  BSSY.RECONVERGENT B0, `(.L_x_3278) ;  /* 0x0000054000007945 */ /* 0x000fe60003800200 */
[----:B------:R-:W-:-:S13]  /*12170*/  ISETP.GE.AND P0, PT, R16, R7, PT ;  /* 0x000000071000720c */ /* 0x000fda0003f06270 */
[----:B------:R-:W-:Y:S05]  /*12180*/  @P0 BRA `(.L_x_3279) ;  /* 0x0000000400440947 */ /* 0x000fea0003800000 */
[----:B------:R-:W-:Y:S01]  /*12190*/  ISETP.GE.U32.AND P0, PT, R16, R42, PT ;  /* 0x0000002a1000720c */ /* 0x000fe20003f06070 */
[----:B------:R-:W2:Y:S01]  /*121a0*/  LDCU.64 UR8, c[0x0][0x4d0] ;  /* 0x00009a00ff0877ac */ /* 0x000ea20008000a00 */
        /* <DEDUP_REMOVED lines=13> */
[----:B------:R-:W1:Y:S01]  /*12280*/  LDG.E.128 R24, desc[UR4][R24.64+0x180] ;  /* 0x0001800418187981 */ /* 0x000e62000c1e1d00 */
[----:B--2---:R-:W-:-:S04]  /*12290*/  IADD3 R18, P1, PT, R17, UR8, RZ ;  /* 0x0000000811127c10 */ /* 0x004fc8000ff3e0ff */
[----:B------:R-:W-:-:S06]  /*122a0*/  IADD3.X R19, PT, PT, R16, UR9, RZ, P1, !PT ;  /* 0x0000000910137c10 */ /* 0x000fcc0008ffe4ff */
[----:B------:R-:W2:Y:S01]  /*122b0*/  LDG.E.128 R16, desc[UR4][R18.64+0x180] ;  /* 0x0001800412107981 */ /* 0x000ea2000c1e1d00 */
        /* <DEDUP_REMOVED lines=13> */
[----:B-1----:R-:W-:Y:S01]  /*12390*/  IMAD.U32 R39, R24, 0x10000, RZ ;  /* 0x0001000018277824 */ /* 0x002fe200078e00ff */
        /* <DEDUP_REMOVED lines=48> */
.L_x_3279:
[----:B------:R-:W-:Y:S05]  /*126a0*/  BSYNC.RECONVERGENT B0 ;  /* 0x0000000000007941 */ /* 0x000fea0003800200 */
.L_x_3278:
[----:B------:R2:W-:Y:S02]  /*126b0*/  STS.128 [R3+0x6800], R8 ;  /* 0x0068000803007388 */ /* 0x0005e40000000c00 */
.L_x_3271:
[----:B------:R-:W-:Y:S05]  /*126c0*/  BSYNC.RECONVERGENT B1 ;  /* 0x0000000000017941 */ /* 0x000fea0003800200 */
.L_x_3270:
        /* <DEDUP_REMOVED lines=8> */
[----:B-12---:R3:W5:Y:S04]  /*12750*/  LDG.E.128 R8, desc[UR4][R54.64+0x180] ;  /* 0x0001800436087981 */ /* 0x006768000c1e1d00 */
[----:B------:R3:W5:Y:S01]  /*12760*/  LDG.E.128 R36, desc[UR4][R54.64] ;  /* 0x0000000436247981 */ /* 0x000762000c1e1d00 */
[----:B------:R-:W-:Y:S01]  /*12770*/  ISETP.GE.AND P0, PT, R22, R7, PT ;  /* 0x000000071600720c */ /* 0x000fe20003f06270 */
[----:B------:R-:W-:Y:S01]  /*12780*/  BSSY.RECONVERGENT B0, `(.L_x_3282) ;  /* 0x0000053000007945 */ /* 0x000fe20003800200 */
[----:B------:R-:W-:-:S11]  /*12790*/  IMAD.SHL.U32 R43, R20, 0x20, RZ ;  /* 0x00000020142b7824 */ /* 0x000fd600078e00ff */
        /* <DEDUP_REMOVED lines=51> */
[----:B---3--:R-:W-:Y:S01]  /*12ad0*/  LOP3.LUT R35, R29, 0xffff0000, RZ, 0xc0, !PT ;  /* 0xffff00001d237812 */ /* 0x008fe200078ec0ff */
        /* <DEDUP_REMOVED lines=29> */
.L_x_3283:
[----:B------:R-:W-:Y:S05]  /*12cb0*/  BSYNC.RECONVERGENT B0 ;  /* 0x0000000000007941 */ /* 0x000fea0003800200 */
.L_x_3282:
        /* <DEDUP_REMOVED lines=86> */
.L_x_3285:
[----:B------:R-:W-:Y:S05]  /*13220*/  BSYNC.RECONVERGENT B0 ;  /* 0x0000000000007941 */ /* 0x000fea0003800200 */
.L_x_3284:
        /* <DEDUP_REMOVED lines=86> */
.L_x_3287:
[----:B------:R-:W-:Y:S05]  /*13790*/  BSYNC.RECONVERGENT B0 ;  /* 0x0000000000007941 */ /* 0x000fea0003800200 */
.L_x_3286:
        /* <DEDUP_REMOVED lines=86> */
.L_x_3289:
[----:B------:R-:W-:Y:S05]  /*13d00*/  BSYNC.RECONVERGENT B0 ;  /* 0x0000000000007941 */ /* 0x000fea0003800200 */
.L_x_3288:
[----:B------:R2:W-:Y:S02]  /*13d10*/  STS.128 [R3+0x7000], R8 ;  /* 0x0070000803007388 */ /* 0x0005e40000000c00 */
.L_x_3281:
[----:B------:R-:W-:Y:S05]  /*13d20*/  BSYNC.RECONVERGENT B1 ;  /* 0x0000000000017941 */ /* 0x000fea0003800200 */
.L_x_3280:
[----:B------:R-:W-:-:S04]  /*13d30*/  IADD3 R43, PT, PT, R104, 0x30, RZ ;  /* 0x00000030682b7810 */ /* 0x000fc80007ffe0ff */
[----:B------:R-:W-:-:S13]  /*13d40*/  ISETP.GE.AND P0, PT, R43, UR10, PT ;  /* 0x0000000a2b007c0c */ /* 0x000fda000bf06270 */
[----:B------:R-:W-:Y:S05]  /*13d50*/  @P0 BRA `(.L_x_3220) ;  /* 0x0000001400800947 */ /* 0x000fea0003800000 */
[----:B------:R-:W-:-:S04]  /*13d60*/  IMAD.WIDE.U32 R50, R4, 0x60, R44 ;  /* 0x0000006004327825 */ /* 0x000fc800078e002c */
[----:B------:R-:W-:-:S05]  /*13d70*/  IMAD R5, R5, 0x60, RZ ;  /* 0x0000006005057824 */ /* 0x000fca00078e02ff */
[----:B------:R-:W-:-:S05]  /*13d80*/  IADD3 R51, PT, PT, R5, R51, RZ ;  /* 0x0000003305337210 */ /* 0x000fca0007ffe0ff */
[----:B---3--:R3:W5:Y:S04]  /*13d90*/  LDG.E.128 R16, desc[UR4][R50.64+0x80] ;  /* 0x0000800432107981 */ /* 0x008768000c1e1d00 */
[----:B----4-:R3:W5:Y:S04]  /*13da0*/  LDG.E.128 R12, desc[UR4][R50.64+0x100] ;  /* 0x00010004320c7981 */ /* 0x010768000c1e1d00 */
[----:B-12---:R3:W5:Y:S04]  /*13db0*/  LDG.E.128 R8, desc[UR4][R50.64+0x180] ;  /* 0x0001800432087981 */ /* 0x006768000c1e1d00 */
[----:B------:R3:W5:Y:S01]  /*13dc0*/  LDG.E.128 R24, desc[UR4][R50.64] ;  /* 0x0000000432187981 */ /* 0x000762000c1e1d00 */
[----:B------:R-:W-:Y:S01]  /*13dd0*/  ISETP.GE.AND P0, PT, R22, R7, PT ;  /* 0x000000071600720c */ /* 0x000fe20003f06270 */
[----:B------:R-:W-:Y:S01]  /*13de0*/  BSSY.RECONVERGENT B0, `(.L_x_3290) ;  /* 0x0000052000007945 */ /* 0x000fe20003800200 */
[----:B------:R-:W-:-:S11]  /*13df0*/  IMAD R5, R20, 0x30, RZ ;  /* 0x0000003014057824 */ /* 0x000fd600078e02ff */
        /* <DEDUP_REMOVED lines=28> */
[C---:B--2---:R-:W-:Y:S01]  /*13fc0*/  SHF.L.U32 R47, R28.reuse, 0x10, RZ ;  /* 0x000000101c2f7819 */ /* 0x044fe200000006ff */
[C---:B------:R-:W-:Y:S01]  /*13fd0*/  IMAD.U32 R26, R29.reuse, 0x10000, RZ ;  /* 0x000100001d1a7824 */ /* 0x040fe200078e00ff */
[----:B------:R-:W-:Y:S01]  /*13fe0*/  LOP3.LUT R27, R28, 0xffff0000, RZ, 0xc0, !PT ;  /* 0xffff00001c1b7812 */ /* 0x000fe200078ec0ff */
[----:B------:R-:W-:Y:S01]  /*13ff0*/  IMAD.U32 R49, R30, 0x10000, RZ ;  /* 0x000100001e317824 */ /* 0x000fe200078e00ff */
[----:B------:R-:W-:Y:S01]  /*14000*/  LOP3.LUT R52, R29, 0xffff0000, RZ, 0xc0, !PT ;  /* 0xffff00001d347812 */ /* 0x000fe200078ec0ff */
[----:B----4-:R-:W-:Y:S01]  /*14010*/  IMAD.U32 R54, R36, 0x10000, RZ ;  /* 0x0001000024367824 */ /* 0x010fe200078e00ff */
[----:B------:R-:W-:Y:S01]  /*14020*/  LOP3.LUT R29, R30, 0xffff0000, RZ, 0xc0, !PT ;  /* 0xffff00001e1d7812 */ /* 0x000fe200078ec0ff */
[----:B------:R-:W-:Y:S01]  /*14030*/  @!P0 FADD.FTZ R27, -R27, -RZ ;  /* 0x800000ff1b1b8221 */ /* 0x000fe20000010100 */
[C---:B------:R-:W-:Y:S01]  /*14040*/  SHF.L.U32 R28, R31.reuse, 0x10, RZ ;  /* 0x000000101f1c7819 */ /* 0x040fe200000006ff */
[----:B------:R-:W-:Y:S01]  /*14050*/  @!P0 FADD.FTZ R26, -R26, -RZ ;  /* 0x800000ff1a1a8221 */ /* 0x000fe20000010100 */
[----:B------:R-:W-:Y:S01]  /*14060*/  LOP3.LUT R30, R31, 0xffff0000, RZ, 0xc0, !PT ;  /* 0xffff00001f1e7812 */ /* 0x000fe200078ec0ff */
[----:B------:R-:W-:Y:S01]  /*14070*/  IMAD.U32 R31, R37, 0x10000, RZ ;  /* 0x00010000251f7824 */ /* 0x000fe200078e00ff */
        /* <DEDUP_REMOVED lines=40> */
.L_x_3291:
[----:B------:R-:W-:Y:S05]  /*14300*/  BSYNC.RECONVERGENT B0 ;  /* 0x0000000000007941 */ /* 0x000fea0003800200 */
.L_x_3290:
[----:B-----5:R1:W-:Y:S01]  /*14310*/  STS.128 [R3+0x1800], R24 ;  /* 0x0018001803007388 */ /* 0x0203e20000000c00 */
[----:B------:R-:W-:Y:S01]  /*14320*/  LOP3.LUT R4, R22, 0x40, RZ, 0xfc, !PT ;  /* 0x0000004016047812 */ /* 0x000fe200078efcff */
[----:B------:R-:W-:Y:S03]  /*14330*/  BSSY.RECONVERGENT B0, `(.L_x_3292) ;  /* 0x0000054000007945 */ /* 0x000fe60003800200 */
[----:B------:R-:W-:-:S13]  /*14340*/  ISETP.GE.AND P0, PT, R4, R7, PT ;  /* 0x000000070400720c */ /* 0x000fda0003f06270 */
[----:B------:R-:W-:Y:S05]  /*14350*/  @P0 BRA `(.L_x_3293) ;  /* 0x0000000400440947 */ /* 0x000fea0003800000 */
[----:B------:R-:W2:Y:S01]  /*14360*/  LDCU.64 UR8, c[0x0][0x4d0] ;  /* 0x00009a00ff0877ac */ /* 0x000ea20008000a00 */
[----:B------:R-:W-:Y:S02]  /*14370*/  ISETP.GE.U32.AND P0, PT, R4, R42, PT ;  /* 0x0000002a0400720c */ /* 0x000fe40003f06070 */
[--C-:B-1----:R-:W-:Y:S02]  /*14380*/  SHF.R.S32.HI R25, RZ, 0x1f, R5.reuse ;  /* 0x0000001fff197819 */ /* 0x102fe40000011405 */
        /* <DEDUP_REMOVED lines=9> */
[----:B------:R-:W1:Y:S01]  /*14420*/  LDCU.64 UR8, c[0x0][0x4c8] ;  /* 0x00009900ff0877ac */ /* 0x000e620008000a00 */
[----:B------:R-:W-:-:S04]  /*14430*/  IMAD.WIDE R32, R29, 0x2, R50 ;  /* 0x000000021d207825 */ /* 0x000fc800078e0232 */
[----:B------:R-:W2:Y:S04]  /*14440*/  LDG.E.128 R24, desc[UR4][R24.64+0x80] ;  /* 0x0000800418187981 */ /* 0x000ea8000c1e1d00 */
[----:B------:R-:W4:Y:S01]  /*14450*/  LDG.E.128 R32, desc[UR4][R32.64+0x80] ;  /* 0x0000800420207981 */ /* 0x000f22000c1e1d00 */
[----:B-1----:R-:W-:-:S04]  /*14460*/  IADD3 R28, P1, PT, R20, UR8, RZ ;  /* 0x00000008141c7c10 */ /* 0x002fc8000ff3e0ff */
[----:B------:R-:W-:-:S06]  /*14470*/  IADD3.X R29, PT, PT, R4, UR9, RZ, P1, !PT ;  /* 0x00000009041d7c10 */ /* 0x000fcc0008ffe4ff */
[----:B------:R-:W5:Y:S01]  /*14480*/  LDG.E.128 R28, desc[UR4][R28.64+0x80] ;  /* 0x000080041c1c7981 */ /* 0x000f62000c1e1d00 */
[----:B------:R-:W-:Y:S01]  /*14490*/  LOP3.LUT R4, R17, 0xffff0000, RZ, 0xc0, !PT ;  /* 0xffff000011047812 */ /* 0x000fe200078ec0ff */
        /* <DEDUP_REMOVED lines=32> */
[C---:B-----5:R-:W-:Y:S01]  /*146a0*/  SHF.L.U32 R19, R29.reuse, 0x10, RZ ;  /* 0x000000101d137819 */ /* 0x060fe200000006ff */
        /* <DEDUP_REMOVED lines=28> */
.L_x_3293:
[----:B------:R-:W-:Y:S05]  /*14870*/  BSYNC.RECONVERGENT B0 ;  /* 0x0000000000007941 */ /* 0x000fea0003800200 */
.L_x_3292:
        /* <DEDUP_REMOVED lines=11> */
[----:B-1----:R-:W-:-:S02]  /*14930*/  SEL R25, R42, R21, !P0 ;  /* 0x000000152a197207 */ /* 0x002fc40004000000 */
[----:B------:R-:W-:Y:S01]  /*14940*/  IADD3.X R17, PT, PT, R16, R6, R17, P2, P1 ;  /* 0x0000000610117210 */ /* 0x000fe200017e2411 */
[----:B------:R-:W-:-:S03]  /*14950*/  IMAD.SHL.U32 R20, R4, 0x2, RZ ;  /* 0x0000000204147824 */ /* 0x000fc600078e00ff */
[----:B------:R-:W-:Y:S02]  /*14960*/  SHF.L.U64.HI R4, R4, 0x1, R17 ;  /* 0x0000000104047819 */ /* 0x000fe40000010211 */
[----:B----4-:R-:W-:-:S04]  /*14970*/  IADD3 R16, P1, PT, R20, UR8, RZ ;  /* 0x0000000814107c10 */ /* 0x010fc8000ff3e0ff */
        /* <DEDUP_REMOVED lines=52> */
[C---:B------:R-:W-:Y:S01]  /*14cc0*/  SHF.L.U32 R18, R27.reuse, 0x10, RZ ;  /* 0x000000101b127819 */ /* 0x040fe200000006ff */
        /* <DEDUP_REMOVED lines=17> */
.L_x_3295:
[----:B------:R-:W-:Y:S05]  /*14de0*/  BSYNC.RECONVERGENT B0 ;  /* 0x0000000000007941 */ /* 0x000fea0003800200 */
.L_x_3294:
[----:B------:R4:W-:Y:S01]  /*14df0*/  STS.128 [R3+0x5800], R12 ;  /* 0x0058000c03007388 */ /* 0x0009e20000000c00 */
[----:B------:R-:W-:Y:S01]  /*14e00*/  LOP3.LUT R22, R22, 0xc0, RZ, 0xfc, !PT ;  /* 0x000000c016167812 */ /* 0x000fe200078efcff */
[----:B------:R-:W-:Y:S03]  /*14e10*/  BSSY.RECONVERGENT B0, `(.L_x_3296) ;  /* 0x0000053000007945 */ /* 0x000fe60003800200 */
[----:B------:R-:W-:-:S13]  /*14e20*/  ISETP.GE.AND P0, PT, R22, R7, PT ;  /* 0x000000071600720c */ /* 0x000fda0003f06270 */
[----:B------:R-:W-:Y:S05]  /*14e30*/  @P0 BRA `(.L_x_3297) ;  /* 0x0000000400400947 */ /* 0x000fea0003800000 */
[----:B------:R-:W-:Y:S01]  /*14e40*/  ISETP.GE.U32.AND P0, PT, R22, R42, PT ;  /* 0x0000002a1600720c */ /* 0x000fe20003f06070 */
[----:B------:R-:W5:Y:S01]  /*14e50*/  LDCU.64 UR8, c[0x0][0x4d0] ;  /* 0x00009a00ff0877ac */ /* 0x000f620008000a00 */
[--C-:B------:R-:W-:Y:S02]  /*14e60*/  SHF.R.S32.HI R7, RZ, 0x1f, R5.reuse ;  /* 0x0000001fff077819 */ /* 0x100fe40000011405 */
[----:B------:R-:W-:Y:S02]  /*14e70*/  SEL R4, R21, RZ, P0 ;  /* 0x000000ff15047207 */ /* 0x000fe40000000000 */
[----:B------:R-:W-:Y:S02]  /*14e80*/  SEL R40, R40, RZ, P0 ;  /* 0x000000ff28287207 */ /* 0x000fe40000000000 */
[----:B------:R-:W-:Y:S02]  /*14e90*/  IADD3 R4, P2, P1, R4, R0, R5 ;  /* 0x0000000004047210 */ /* 0x000fe4000795e005 */
[----:B------:R-:W-:-:S02]  /*14ea0*/  SEL R21, R42, R21, !P0 ;  /* 0x000000152a157207 */ /* 0x000fc40004000000 */
[----:B------:R-:W-:Y:S01]  /*14eb0*/  IADD3.X R7, PT, PT, R40, R6, R7, P2, P1 ;  /* 0x0000000628077210 */ /* 0x000fe200017e2407 */
[C---:B------:R-:W-:Y:S02]  /*14ec0*/  IMAD.SHL.U32 R0, R4.reuse, 0x2, RZ ;  /* 0x0000000204007824 */ /* 0x040fe400078e00ff */
[----:B--2---:R-:W-:Y:S01]  /*14ed0*/  IMAD.WIDE R16, R21, 0x2, R50 ;  /* 0x0000000215107825 */ /* 0x004fe200078e0232 */
[----:B----4-:R-:W-:Y:S02]  /*14ee0*/  SHF.L.U64.HI R12, R4, 0x1, R7 ;  /* 0x00000001040c7819 */ /* 0x010fe40000010207 */
[----:B-----5:R-:W-:-:S03]  /*14ef0*/  IADD3 R4, P1, PT, R0, UR8, RZ ;  /* 0x0000000800047c10 */ /* 0x020fc6000ff3e0ff */
[----:B------:R-:W2:Y:S01]  /*14f00*/  LDG.E.128 R16, desc[UR4][R16.64+0x180] ;  /* 0x0001800410107981 */ /* 0x000ea2000c1e1d00 */
[----:B------:R-:W-:Y:S01]  /*14f10*/  IADD3.X R5, PT, PT, R12, UR9, RZ, P1, !PT ;  /* 0x000000090c057c10 */ /* 0x000fe20008ffe4ff */
[----:B------:R-:W4:Y:S05]  /*14f20*/  LDCU.64 UR8, c[0x0][0x4c8] ;  /* 0x00009900ff0877ac */ /* 0x000f2a0008000a00 */
[----:B------:R-:W5:Y:S01]  /*14f30*/  LDG.E.128 R4, desc[UR4][R4.64+0x180] ;  /* 0x0001800404047981 */ /* 0x000f62000c1e1d00 */
[----:B----4-:R-:W-:-:S04]  /*14f40*/  IADD3 R14, P1, PT, R0, UR8, RZ ;  /* 0x00000008000e7c10 */ /* 0x010fc8000ff3e0ff */
[----:B------:R-:W-:-:S06]  /*14f50*/  IADD3.X R15, PT, PT, R12, UR9, RZ, P1, !PT ;  /* 0x000000090c0f7c10 */ /* 0x000fcc0008ffe4ff */
[----:B------:R-:W4:Y:S01]  /*14f60*/  LDG.E.128 R12, desc[UR4][R14.64+0x180] ;  /* 0x000180040e0c7981 */ /* 0x000f22000c1e1d00 */
[----:B------:R-:W-:Y:S01]  /*14f70*/  LOP3.LUT R0, R9, 0xffff0000, RZ, 0xc0, !PT ;  /* 0xffff000009007812 */ /* 0x000fe200078ec0ff */
[----:B-1----:R-:W-:Y:S01]  /*14f80*/  IMAD.U32 R24, R11, 0x10000, RZ ;  /* 0x000100000b187824 */ /* 0x002fe200078e00ff */
[----:B------:R-:W-:Y:S01]  /*14f90*/  SHF.L.U32 R22, R9, 0x10, RZ ;  /* 0x0000001009167819 */ /* 0x000fe200000006ff */
[----:B------:R-:W-:Y:S01]  /*14fa0*/  IMAD.U32 R20, R8, 0x10000, RZ ;  /* 0x0001000008147824 */ /* 0x000fe200078e00ff */
[----:B------:R-:W-:Y:S01]  /*14fb0*/  LOP3.LUT R9, R11, 0xffff0000, RZ, 0xc0, !PT ;  /* 0xffff00000b097812 */ /* 0x000fe200078ec0ff */
[----:B------:R-:W-:Y:S01]  /*14fc0*/  IMAD.U32 R21, R10, 0x10000, RZ ;  /* 0x000100000a157824 */ /* 0x000fe200078e00ff */
[----:B------:R-:W-:Y:S02]  /*14fd0*/  LOP3.LUT R8, R8, 0xffff0000, RZ, 0xc0, !PT ;  /* 0xffff000008087812 */ /* 0x000fe400078ec0ff */
[----:B------:R-:W-:Y:S01]  /*14fe0*/  LOP3.LUT R10, R10, 0xffff0000, RZ, 0xc0, !PT ;  /* 0xffff00000a0a7812 */ /* 0x000fe200078ec0ff */
[C---:B--2---:R-:W-:Y:S01]  /*14ff0*/  IMAD.U32 R11, R17.reuse, 0x10000, RZ ;  /* 0x00010000110b7824 */ /* 0x044fe200078e00ff */
[----:B------:R-:W-:Y:S01]  /*15000*/  LOP3.LUT R26, R17, 0xffff0000, RZ, 0xc0, !PT ;  /* 0xffff0000111a7812 */ /* 0x000fe200078ec0ff */
[----:B------:R-:W-:Y:S01]  /*15010*/  IMAD.U32 R25, R18, 0x10000, RZ ;  /* 0x0001000012197824 */ /* 0x000fe200078e00ff */
[----:B------:R-:W-:-:S02]  /*15020*/  SHF.L.U32 R17, R19, 0x10, RZ ;  /* 0x0000001013117819 */ /* 0x000fc400000006ff */
[----:B------:R-:W-:Y:S02]  /*15030*/  LOP3.LUT R27, R19, 0xffff0000, RZ, 0xc0, !PT ;  /* 0xffff0000131b7812 */ /* 0x000fe400078ec0ff */
[----:B------:R-:W-:Y:S01]  /*15040*/  LOP3.LUT R18, R18, 0xffff0000, RZ, 0xc0, !PT ;  /* 0xffff000012127812 */ /* 0x000fe200078ec0ff */
[C---:B-----5:R-:W-:Y:S01]  /*15050*/  IMAD.U32 R28, R4.reuse, 0x10000, RZ ;  /* 0x00010000041c7824 */ /* 0x060fe200078e00ff */
[----:B------:R-:W-:Y:S01]  /*15060*/  LOP3.LUT R19, R4, 0xffff0000, RZ, 0xc0, !PT ;  /* 0xffff000004137812 */ /* 0x000fe200078ec0ff */
[C---:B------:R-:W-:Y:S01]  /*15070*/  IMAD.U32 R4, R5.reuse, 0x10000, RZ ;  /* 0x0001000005047824 */ /* 0x040fe200078e00ff */
[----:B------:R-:W-:Y:S01]  /*15080*/  LOP3.LUT R29, R5, 0xffff0000, RZ, 0xc0, !PT ;  /* 0xffff0000051d7812 */ /* 0x000fe200078ec0ff */
[----:B------:R-:W-:Y:S01]  /*15090*/  @!P0 FADD.FTZ R28, -R28, -RZ ;  /* 0x800000ff1c1c8221 */ /* 0x000fe20000010100 */
[----:B------:R-:W-:Y:S01]  /*150a0*/  LOP3.LUT R5, R6, 0xffff0000, RZ, 0xc0, !PT ;  /* 0xffff000006057812 */ /* 0x000fe200078ec0ff */
[----:B------:R-:W-:Y:S01]  /*150b0*/  @!P0 FADD.FTZ R4, -R4, -RZ ;  /* 0x800000ff04048221 */ /* 0x000fe20000010100 */
[----:B------:R-:W-:Y:S01]  /*150c0*/  SHF.L.U32 R30, R6, 0x10, RZ ;  /* 0x00000010061e7819 */ /* 0x000fe200000006ff */
[----:B------:R-:W-:Y:S01]  /*150d0*/  IMAD.U32 R6, R7, 0x10000, RZ ;  /* 0x0001000007067824 */ /* 0x000fe200078e00ff */
[C---:B------:R-:W-:Y:S01]  /*150e0*/  SHF.L.U32 R23, R16.reuse, 0x10, RZ ;  /* 0x0000001010177819 */ /* 0x040fe200000006ff */
[----:B------:R-:W-:Y:S01]  /*150f0*/  @!P0 FADD.FTZ R5, -R5, -RZ ;  /* 0x800000ff05058221 */ /* 0x000fe20000010100 */
        /* <DEDUP_REMOVED lines=10> */
[----:B------:R-:W-:Y:S01]  /*151a0*/  @!P0 FADD.FTZ R30, -R30, -RZ ;  /* 0x800000ff1e1e8221 */ /* 0x000fe20000010100 */
[----:B------:R-:W-:Y:S01]  /*151b0*/  FMUL.FTZ R17, R17, R6 ;  /* 0x0000000611117220 */ /* 0x000fe20000410000 */
[C---:B----4-:R-:W-:Y:S01]  /*151c0*/  LOP3.LUT R18, R13.reuse, 0xffff0000, RZ, 0xc0, !PT ;  /* 0xffff00000d127812 */ /* 0x050fe200078ec0ff */
[----:B------:R-:W-:Y:S01]  /*151d0*/  IMAD.U32 R4, R13, 0x10000, RZ ;  /* 0x000100000d047824 */ /* 0x000fe200078e00ff */
[C---:B------:R-:W-:Y:S01]  /*151e0*/  SHF.L.U32 R16, R14.reuse, 0x10, RZ ;  /* 0x000000100e107819 */ /* 0x040fe200000006ff */
[----:B------:R-:W-:Y:S01]  /*151f0*/  FMUL.FTZ R32, R27, R32 ;  /* 0x000000201b207220 */ /* 0x000fe20000410000 */
        /* <DEDUP_REMOVED lines=20> */
.L_x_3297:
[----:B------:R-:W-:Y:S05]  /*15340*/  BSYNC.RECONVERGENT B0 ;  /* 0x0000000000007941 */ /* 0x000fea0003800200 */
.L_x_3296:
[----:B------:R1:W-:Y:S02]  /*15350*/  STS.128 [R3+0x7800], R8 ;  /* 0x0078000803007388 */ /* 0x0003e40000000c00 */
.L_x_3220:
[----:B------:R-:W-:Y:S05]  /*15360*/  BSYNC.RECONVERGENT B2 ;  /* 0x0000000000027941 */ /* 0x000fea0003800200 */
.L_x_3216:
[----:B------:R-:W-:Y:S01]  /*15370*/  UIADD3 UR8, UPT, UPT, -UR26, UR25, URZ ;  /* 0x000000191a087290 */ /* 0x000fe2000fffe1ff */
[C---:B------:R-:W-:Y:S01]  /*15380*/  IMAD.SHL.U32 R219, R62.reuse, 0x20, RZ ;  /* 0x000000203edb7824 */ /* 0x040fe200078e00ff */
[--C-:B------:R-:W-:Y:S01]  /*15390*/  SHF.R.U32.HI R0, RZ, 0x4, R62.reuse ;  /* 0x00000004ff007819 */ /* 0x100fe2000001163e */
[----:B------:R-:W-:Y:S01]  /*153a0*/  IMAD.SHL.U32 R66, R62, 0x40, RZ ;  /* 0x000000403e427824 */ /* 0x000fe200078e00ff */
[----:B------:R-:W-:Y:S01]  /*153b0*/  LOP3.LUT R65, R65, 0x8, R62, 0x78, !PT ;  /* 0x0000000841417812 */ /* 0x000fe200078e783e */
[----:B------:R-:W-:Y:S01]  /*153c0*/  IMAD.MOV.U32 R56, RZ, RZ, 0x20 ;  /* 0x00000020ff387424 */ /* 0x000fe200078e00ff */
[----:B------:R-:W-:Y:S01]  /*153d0*/  ISETP.GE.AND P4, PT, R41, UR8, PT ;  /* 0x0000000829007c0c */ /* 0x000fe2000bf86270 */
[----:B------:R-:W-:Y:S01]  /*153e0*/  IMAD.SHL.U32 R0, R0, 0x400, RZ ;  /* 0x0000040000007824 */ /* 0x000fe200078e00ff */
[----:B------:R-:W-:Y:S01]  /*153f0*/  ISETP.GE.AND P3, PT, R43, UR8, PT ;  /* 0x000000082b007c0c */ /* 0x000fe2000bf66270 */
[----:B------:R-:W-:Y:S01]  /*15400*/  IMAD.MOV.U32 R176, RZ, RZ, 0x40 ;  /* 0x00000040ffb07424 */ /* 0x000fe200078e00ff */
[----:B------:R-:W-:Y:S01]  /*15410*/  ISETP.GE.AND P6, PT, R104, UR8, PT ;  /* 0x0000000868007c0c */ /* 0x000fe2000bfc6270 */
[----:B------:R-:W-:Y:S01]  /*15420*/  UISETP.GT.AND UP0, UPT, UR27, UR7, UPT ;  /* 0x000000071b00728c */ /* 0x000fe2000bf04270 */
[----:B------:R-:W-:-:S02]  /*15430*/  ISETP.GE.AND P5, PT, R2, UR8, PT ;  /* 0x0000000802007c0c */ /* 0x000fc4000bfa6270 */
[----:B------:R-:W-:Y:S02]  /*15440*/  ISETP.GE.AND P1, PT, R41, UR8, PT ;  /* 0x0000000829007c0c */ /* 0x000fe4000bf26270 */
[----:B------:R-:W-:Y:S02]  /*15450*/  ISETP.GE.AND P2, PT, R2, UR8, PT ;  /* 0x0000000802007c0c */ /* 0x000fe4000bf46270 */
[----:B------:R-:W-:Y:S01]  /*15460*/  LOP3.LUT R219, R219, 0x7c00, RZ, 0xc0, !PT ;  /* 0x00007c00dbdb7812 */ /* 0x000fe200078ec0ff */
[----:B-1-3--:R-:W1:Y:S01]  /*15470*/  @!P4 LDC.64 R6, c[0x0][0x3b8] ;  /* 0x0000ee00ff06cb82 */ /* 0x00ae620000000a00 */
[----:B------:R-:W-:Y:S02]  /*15480*/  LOP3.LUT R0, R0, 0x400, RZ, 0xc0, !PT ;  /* 0x0000040000007812 */ /* 0x000fe400078ec0ff */
[----:B------:R-:W-:Y:S01]  /*15490*/  LOP3.LUT R2, R219, 0x200, R66, 0xf8, !PT ;  /* 0x00000200db027812 */ /* 0x000fe200078ef842 */
[----:B------:R-:W-:Y:S02]  /*154a0*/  @!P6 IMAD.MOV.U32 R224, RZ, RZ, R226 ;  /* 0x000000ffffe0e224 */ /* 0x000fe400078e00e2 */
[C---:B--2---:R-:W-:Y:S01]  /*154b0*/  @!P5 LEA R8, P0, R59.reuse, R226, 0x1 ;  /* 0x000000e23b08d211 */ /* 0x044fe200078008ff */
[----:B------:R-:W-:Y:S01]  /*154c0*/  @!P6 IMAD.MOV.U32 R229, RZ, RZ, R227 ;  /* 0x000000ffffe5e224 */ /* 0x000fe200078e00e3 */
[----:B------:R-:W2:Y:S01]  /*154d0*/  @!P3 LDC.64 R4, c[0x0][0x3b8] ;  /* 0x0000ee00ff04bb82 */ /* 0x000ea20000000a00 */
        /* <DEDUP_REMOVED lines=9> */
[----:B------:R-:W-:Y:S01]  /*15570*/  @!P6 LDGSTS.E.BYPASS.LTC128B.128 [R3+0xc000], desc[UR4][R224.64+0x100] ;  /* 0x0c000100e003efae */ /* 0x000fe2000b981a04 */
[----:B------:R-:W-:-:S03]  /*15580*/  VIADD R57, R65, UR6 ;  /* 0x0000000641397c36 */ /* 0x000fc60008000000 */
[----:B------:R3:W-:Y:S01]  /*15590*/  @!P6 LDGSTS.E.BYPASS.LTC128B.128 [R3+0xe000], desc[UR4][R224.64+0x180] ;  /* 0x0e000180e003efae */ /* 0x0007e2000b981a04 */
[----:B-1----:R-:W-:-:S03]  /*155a0*/  @!P4 LEA R10, P0, R6, R226, 0x6 ;  /* 0x000000e2060ac211 */ /* 0x002fc600078030ff */
[----:B------:R-:W-:Y:S01]  /*155b0*/  @!P5 LDGSTS.E.BYPASS.LTC128B.128 [R3+0x8800], desc[UR4][R8.64] ;  /* 0x088000000803dfae */ /* 0x000fe2000b981a04 */
[----:B------:R-:W-:-:S03]  /*155c0*/  @!P4 LEA.HI.X R11, R6, R225, R7, 0x6, P0 ;  /* 0x000000e1060bc211 */ /* 0x000fc600000f3407 */
[----:B------:R-:W-:Y:S01]  /*155d0*/  @!P5 LDGSTS.E.BYPASS.LTC128B.128 [R3+0xa800], desc[UR4][R8.64+0x80] ;  /* 0x0a8000800803dfae */ /* 0x000fe2000b981a04 */
[----:B------:R-:W-:Y:S01]  /*155e0*/  ISETP.GE.AND P0, PT, R43, UR8, PT ;  /* 0x000000082b007c0c */ /* 0x000fe2000bf06270 */
[----:B------:R-:W1:Y:S01]  /*155f0*/  LDCU UR8, c[0x0][0x508] ;  /* 0x0000a100ff0877ac */ /* 0x000e620008000800 */
[----:B--2---:R-:W-:Y:S01]  /*15600*/  @!P3 IMAD R5, R5, 0x60, RZ ;  /* 0x000000600505b824 */ /* 0x004fe200078e02ff */
[----:B------:R-:W-:Y:S04]  /*15610*/  @!P5 LDGSTS.E.BYPASS.LTC128B.128 [R3+0xc800], desc[UR4][R8.64+0x100] ;  /* 0x0c8001000803dfae */ /* 0x000fe8000b981a04 */
[----:B------:R2:W-:Y:S04]  /*15620*/  @!P5 LDGSTS.E.BYPASS.LTC128B.128 [R3+0xe800], desc[UR4][R8.64+0x180] ;  /* 0x0e8001800803dfae */ /* 0x0005e8000b981a04 */
[----:B------:R-:W-:Y:S04]  /*15630*/  @!P4 LDGSTS.E.BYPASS.LTC128B.128 [R3+0x9000], desc[UR4][R10.64] ;  /* 0x090000000a03cfae */ /* 0x000fe8000b981a04 */
[----:B------:R-:W-:Y:S01]  /*15640*/  @!P4 LDGSTS.E.BYPASS.LTC128B.128 [R3+0xb000], desc[UR4][R10.64+0x80] ;  /* 0x0b0000800a03cfae */ /* 0x000fe2000b981a04 */
[----:B---3--:R-:W-:-:S03]  /*15650*/  @!P3 IMAD.MOV.U32 R224, RZ, RZ, R226 ;  /* 0x000000ffffe0b224 */ /* 0x008fc600078e00e2 */
[----:B------:R-:W-:Y:S01]  /*15660*/  @!P4 LDGSTS.E.BYPASS.LTC128B.128 [R3+0xd000], desc[UR4][R10.64+0x100] ;  /* 0x0d0001000a03cfae */ /* 0x000fe2000b981a04 */
[----:B------:R-:W-:-:S03]  /*15670*/  @!P3 IMAD.WIDE.U32 R6, R4, 0x60, R224 ;  /* 0x000000600406b825 */ /* 0x000fc600078e00e0 */
[----:B------:R3:W-:Y:S01]  /*15680*/  @!P4 LDGSTS.E.BYPASS.LTC128B.128 [R3+0xf000], desc[UR4][R10.64+0x180] ;  /* 0x0f0001800a03cfae */ /* 0x0007e2000b981a04 */
[----:B----4-:R-:W-:Y:S02]  /*15690*/  @!P3 IMAD.IADD R13, R5, 0x1, R7 ;  /* 0x00000001050db824 */ /* 0x010fe400078e0207 */
        /* <DEDUP_REMOVED lines=67> */
[----:B------:R-:W-:Y:S01]  /*15ad0*/  LDSM.16.M88.4 R76, [R67] ;  /* 0x00000000434c783b */ /* 0x000fe20000000200 */
[----:B------:R-:W-:-:S03]  /*15ae0*/  SEL R176, R176, 0xffffffc0, !P0 ;  /* 0xffffffc0b0b07807 */ /* 0x000fc60004000000 */
[----:B------:R-:W4:Y:S02]  /*15af0*/  LDSM.16.M88.4 R36, [R65+UR6+0x8000] ;  /* 0x008000064124783b */ /* 0x000f240008000200 */
[--C-:B------:R-:W-:Y:S02]  /*15b00*/  IMAD.IADD R61, R67, 0x1, R176.reuse ;  /* 0x00000001433d7824 */ /* 0x100fe400078e02b0 */
[----:B------:R-:W1:Y:S01]  /*15b10*/  LDSM.16.M88.4 R28, [R65+UR6+0x8800] ;  /* 0x00880006411c783b */ /* 0x000e620008000200 */
[----:B------:R-:W-:Y:S02]  /*15b20*/  IMAD.IADD R57, R57, 0x1, R176 ;  /* 0x0000000139397824 */ /* 0x000fe400078e02b0 */
[C---:B------:R-:W-:Y:S01]  /*15b30*/  IMAD.IADD R60, R56.reuse, 0x1, R61 ;  /* 0x00000001383c7824 */ /* 0x040fe200078e023d */
[----:B------:R-:W1:Y:S01]  /*15b40*/  LDSM.16.M88.4 R20, [R65+UR6+0x9000] ;  /* 0x009000064114783b */ /* 0x000e620008000200 */
[----:B------:R-:W-:-:S03]  /*15b50*/  IMAD.IADD R0, R56, 0x1, R57 ;  /* 0x0000000138007824 */ /* 0x000fc600078e0239 */
[----:B------:R-:W1:Y:S04]  /*15b60*/  LDSM.16.M88.4 R68, [R65+UR6+0x9800] ;  /* 0x009800064144783b */ /* 0x000e680008000200 */
[----:B--2---:R-:W-:Y:S04]  /*15b70*/  LDSM.16.M88.4 R8, [R2+0x8000] ;  /* 0x008000000208783b */ /* 0x004fe80000000200 */
[----:B---3--:R-:W2:Y:S04]  /*15b80*/  LDSM.16.M88.4 R4, [R63] ;  /* 0x000000003f04783b */ /* 0x008ea80000000200 */
[----:B-----5:R-:W3:Y:S04]  /*15b90*/  LDSM.16.M88.4 R52, [R2+0x8800] ;  /* 0x008800000234783b */ /* 0x020ee80000000200 */
        /* <DEDUP_REMOVED lines=9> */
[C---:B-1----:R-:W-:Y:S03]  /*15c30*/  HMMA.16816.F32.BF16 R32, R76.reuse, R28, RZ ;  /* 0x0000001c4c20723c */ /* 0x042fe600000418ff */
[----:B------:R-:W-:Y:S04]  /*15c40*/  LDSM.16.M88.4 R92, [R2+0xd000] ;  /* 0x00d00000025c783b */ /* 0x000fe80000000200 */
[----:B------:R-:W0:Y:S01]  /*15c50*/  LDGDEPBAR ;  /* 0x00000000000079af */ /* 0x000e220000000000 */
[C---:B------:R-:W-:Y:S08]  /*15c60*/  HMMA.16816.F32.BF16 R24, R76.reuse, R20, RZ ;  /* 0x000000144c18723c */ /* 0x040ff000000418ff */
        /* <DEDUP_REMOVED lines=43> */
[----:B------:R-:W4:Y:S03]  /*15f20*/  LDSM.16.M88.4 R48, [R65+UR6+0xb800] ;  /* 0x00b800064130783b */ /* 0x000f260008000200 */
        /* <DEDUP_REMOVED lines=12> */
[C---:B------:R-:W-:Y:S08]  /*15ff0*/  HMMA.16816.F32.BF16 R80, R44.reuse, R48, R80 ;  /* 0x000000302c50723c */ /* 0x040ff00000041850 */
[----:B------:R-:W-:Y:S01]  /*16000*/  HMMA.16816.F32.BF16 R76, R44, R50, R76 ;  /* 0x000000322c4c723c */ /* 0x000fe2000004184c */
[----:B------:R-:W4:Y:S04]  /*16010*/  LDSM.16.M88.4 R48, [R57+0xb000] ;  /* 0x00b000003930783b */ /* 0x000f280000000200 */
[----:B------:R-:W4:Y:S03]  /*16020*/  LDSM.16.M88.4 R44, [R57+0xb800] ;  /* 0x00b80000392c783b */ /* 0x000f260000000200 */
        /* <DEDUP_REMOVED lines=22> */
[C---:B------:R-:W-:Y:S08]  /*16190*/  HMMA.16816.F32.BF16 R80, R16.reuse, R44, R80 ;  /* 0x0000002c1050723c */ /* 0x040ff00000041850 */
[----:B------:R-:W-:Y:S01]  /*161a0*/  HMMA.16816.F32.BF16 R76, R16, R46, R76 ;  /* 0x0000002e104c723c */ /* 0x000fe2000004184c */
[----:B------:R-:W4:Y:S04]  /*161b0*/  LDSM.16.M88.4 R16, [R65+UR6+0xd800] ;  /* 0x00d800064110783b */ /* 0x000f280008000200 */
        /* <DEDUP_REMOVED lines=19> */
[----:B------:R-:W-:Y:S07]  /*162f0*/  LDSM.16.M88.4 R16, [R60+0x4000] ;  /* 0x004000003c10783b */ /* 0x000fee0000000200 */
[C---:B-1----:R-:W-:Y:S08]  /*16300*/  HMMA.16816.F32.BF16 R40, R88.reuse, R8, R40 ;  /* 0x000000085828723c */ /* 0x042ff00000041828 */
[----:B------:R-:W-:Y:S01]  /*16310*/  HMMA.16816.F32.BF16 R36, R88, R10, R36 ;  /* 0x0000000a5824723c */ /* 0x000fe20000041824 */
[----:B------:R-:W1:Y:S07]  /*16320*/  LDSM.16.M88.4 R8, [R0+0xc800] ;  /* 0x00c800000008783b */ /* 0x000e6e0000000200 */
[C---:B------:R-:W-:Y:S08]  /*16330*/  HMMA.16816.F32.BF16 R24, R12.reuse, R44, R24 ;  /* 0x0000002c0c18723c */ /* 0x040ff00000041818 */
[----:B------:R-:W-:Y:S01]  /*16340*/  HMMA.16816.F32.BF16 R20, R12, R46, R20 ;  /* 0x0000002e0c14723c */ /* 0x000fe20000041814 */
[----:B------:R-:W1:Y:S04]  /*16350*/  LDSM.16.M88.4 R44, [R57+0xd800] ;  /* 0x00d80000392c783b */ /* 0x000e680000000200 */
[----:B------:R-:W1:Y:S03]  /*16360*/  LDSM.16.M88.4 R12, [R0+0xc000] ;  /* 0x00c00000000c783b */ /* 0x000e660000000200 */
        /* <DEDUP_REMOVED lines=22> */
[C---:B------:R-:W-:Y:S08]  /*164d0*/  HMMA.16816.F32.BF16 R80, R72.reuse, R44, R80 ;  /* 0x0000002c4850723c */ /* 0x040ff00000041850 */
        /* <DEDUP_REMOVED lines=12> */
[----:B------:R-:W3:Y:S03]  /*165a0*/  LDSM.16.M88.4 R16, [R2+0xe800] ;  /* 0x00e800000210783b */ /* 0x000ee60000000200 */
        /* <DEDUP_REMOVED lines=21> */
[----:B------:R4:W3:Y:S01]  /*16700*/  LDSM.16.M88.4 R16, [R0+0xe800] ;  /* 0x00e800000010783b */ /* 0x0008e20000000200 */
[----:B------:R-:W-:-:S06]  /*16710*/  DEPBAR.LE SB0, 0x0 ;  /* 0x000080000000791a */ /* 0x000fcc0000000000 */
[C---:B------:R-:W-:Y:S08]  /*16720*/  HMMA.16816.F32.BF16 R80, R48.reuse, R68, R80 ;  /* 0x000000443050723c */ /* 0x040ff00000041850 */
[----:B------:R-:W-:Y:S08]  /*16730*/  HMMA.16816.F32.BF16 R76, R48, R70, R76 ;  /* 0x00000046304c723c */ /* 0x000ff0000004184c */
[----:B-1----:R-:W-:Y:S01]  /*16740*/  HMMA.16816.F32.BF16 R20, R72, R10, R20 ;  /* 0x0000000a4814723c */ /* 0x002fe20000041814 */
[----:B----4-:R-:W-:-:S07]  /*16750*/  LOP3.LUT R0, R64, 0x1f0, RZ, 0xc0, !PT ;  /* 0x000001f040007812 */ /* 0x010fce00078ec0ff */
[C---:B------:R-:W-:Y:S08]  /*16760*/  HMMA.16816.F32.BF16 R24, R72.reuse, R8, R24 ;  /* 0x000000084818723c */ /* 0x040ff00000041818 */
[C---:B------:R-:W-:Y:S08]  /*16770*/  HMMA.16816.F32.BF16 R40, R72.reuse, R44, R40 ;  /* 0x0000002c4828723c */ /* 0x040ff00000041828 */
[C---:B------:R-:W-:Y:S08]  /*16780*/  HMMA.16816.F32.BF16 R36, R72.reuse, R46, R36 ;  /* 0x0000002e4824723c */ /* 0x040ff00000041824 */
[C---:B------:R-:W-:Y:S08]  /*16790*/  HMMA.16816.F32.BF16 R32, R72.reuse, R12, R32 ;  /* 0x0000000c4820723c */ /* 0x040ff00000041820 */
[C---:B------:R-:W-:Y:S08]  /*167a0*/  HMMA.16816.F32.BF16 R28, R72.reuse, R14, R28 ;  /* 0x0000000e481c723c */ /* 0x040ff0000004181c */
[C---:B------:R-:W-:Y:S08]  /*167b0*/  HMMA.16816.F32.BF16 R80, R72.reuse, R84, R80 ;  /* 0x000000544850723c */ /* 0x040ff00000041850 */
[----:B------:R-:W-:Y:S08]  /*167c0*/  HMMA.16816.F32.BF16 R76, R72, R86, R76 ;  /* 0x00000056484c723c */ /* 0x000ff0000004184c */
[----:B--2---:R-:W-:Y:S01]  /*167d0*/  HMMA.16816.F32.BF16 R20, R88, R6, R20 ;  /* 0x000000065814723c */ /* 0x004fe20000041814 */
[----:B------:R-:W-:-:S05]  /*167e0*/  IMAD.U32 R7, RZ, RZ, UR24 ;  /* 0x00000018ff077e24 */ /* 0x000fca000f8e00ff */
[----:B------:R-:W-:Y:S02]  /*167f0*/  IADD3 R0, PT, PT, R0, 0x1, R7 ;  /* 0x0000000100007810 */ /* 0x000fe40007ffe007 */
[----:B------:R-:W-:Y:S01]  /*16800*/  HMMA.16816.F32.BF16 R24, R88, R4, R24 ;  /* 0x000000045818723c */ /* 0x000fe20000041818 */
[----:B------:R-:W-:-:S04]  /*16810*/  SHF.R.U32.HI R5, RZ, 0x2, R62 ;  /* 0x00000002ff057819 */ /* 0x000fc8000001163e */
[----:B------:R-:W-:-:S03]  /*16820*/  LOP3.LUT R5, R5, 0x7, RZ, 0xc0, !PT ;  /* 0x0000000705057812 */ /* 0x000fc600078ec0ff */
        /* <DEDUP_REMOVED lines=25> */
.L_x_3299:
        /* <DEDUP_REMOVED lines=51> */
[C---:B------:R-:W-:Y:S01]  /*16cf0*/  IMAD R5, R6.reuse, UR11, R5 ;  /* 0x0000000b06057c24 */ /* 0x040fe2000f8e0205 */
        /* <DEDUP_REMOVED lines=10> */
.L_x_3300:
        /* <DEDUP_REMOVED lines=30> */
.L_x_3298:
[----:B------:R-:W2:Y:S01]  /*16f80*/  S2R R218, SR_TID.X ;  /* 0x0000000000da7919 */ /* 0x000ea20000002100 */
[----:B------:R-:W-:Y:S01]  /*16f90*/  UIADD3 UR15, UPT, UPT, UR22, -0x1, URZ ;  /* 0xffffffff160f7890 */ /* 0x000fe2000fffe0ff */
[----:B------:R-:W1:Y:S05]  /*16fa0*/  LDCU UR4, c[0x0][0x45c] ;  /* 0x00008b80ff0477ac */ /* 0x000e6a0008000800 */
[----:B------:R-:W-:Y:S01]  /*16fb0*/  IMAD.U32 R19, RZ, RZ, UR15 ;  /* 0x0000000fff137e24 */ /* 0x000fe2000f8e00ff */
[----:B------:R-:W-:Y:S01]  /*16fc0*/  UISETP.GT.AND UP0, UPT, UR15, UR7, UPT ;  /* 0x000000070f00728c */ /* 0x000fe2000bf04270 */
[C---:B--2---:R-:W-:Y:S01]  /*16fd0*/  IMAD.SHL.U32 R4, R218.reuse, 0x2, RZ ;  /* 0x00000002da047824 */ /* 0x044fe200078e00ff */
[----:B------:R-:W-:Y:S01]  /*16fe0*/  SHF.R.U32.HI R217, RZ, 0x1, R218 ;  /* 0x00000001ffd97819 */ /* 0x000fe200000116da */
[----:B------:R-:W-:-:S03]  /*16ff0*/  IMAD.SHL.U32 R165, R218, 0x8, RZ ;  /* 0x00000008daa57824 */ /* 0x000fc600078e00ff */
[----:B------:R-:W-:-:S05]  /*17000*/  LOP3.LUT R4, R4, 0x6, RZ, 0xc0, !PT ;  /* 0x0000000604047812 */ /* 0x000fca00078ec0ff */
[----:B------:R-:W-:-:S04]  /*17010*/  IMAD R19, R19, 0x40, R4 ;  /* 0x0000004013137824 */ /* 0x000fc800078e0204 */
        /* <DEDUP_REMOVED lines=10> */
[----:B------:R-:W-:Y:S01]  /*170c0*/  VIADD R3, R19, 0x10 ;  /* 0x0000001013037836 */ /* 0x000fe20000000000 */
[----:B------:R-:W-:Y:S01]  /*170d0*/  FSEL R41, R41, -INF , !P6 ;  /* 0xff80000029297808 */ /* 0x000fe20007000000 */
[----:B------:R-:W-:Y:S01]  /*170e0*/  VIADD R49, R19, 0x30 ;  /* 0x0000003013317836 */ /* 0x000fe20000000000 */
[----:B------:R-:W-:Y:S01]  /*170f0*/  ISETP.GE.AND P4, PT, R5, R2, PT ;  /* 0x000000020500720c */ /* 0x000fe20003f86270 */
[----:B------:R-:W-:Y:S01]  /*17100*/  VIADD R47, R19, 0x31 ;  /* 0x00000031132f7836 */ /* 0x000fe20000000000 */
[----:B------:R-:W-:Y:S01]  /*17110*/  ISETP.GE.AND P6, PT, R5, R0, PT ;  /* 0x000000000500720c */ /* 0x000fe20003fc6270 */
[----:B------:R-:W-:Y:S01]  /*17120*/  VIADD R5, R19, 0x11 ;  /* 0x0000001113057836 */ /* 0x000fe20000000000 */
[----:B------:R-:W-:Y:S01]  /*17130*/  FSEL R43, R43, -INF , !P1 ;  /* 0xff8000002b2b7808 */ /* 0x000fe20004800000 */
[----:B------:R-:W-:Y:S01]  /*17140*/  VIADD R45, R19, 0x38 ;  /* 0x00000038132d7836 */ /* 0x000fe20000000000 */
[----:B------:R-:W-:-:S02]  /*17150*/  FSEL R17, R36, -INF , !P5 ;  /* 0xff80000024117808 */ /* 0x000fc40006800000 */
[C---:B------:R-:W-:Y:S02]  /*17160*/  ISETP.GE.AND P1, PT, R3.reuse, R2, PT ;  /* 0x000000020300720c */ /* 0x040fe40003f26270 */
        /* <DEDUP_REMOVED lines=12> */
[----:B------:R-:W-:Y:S01]  /*17230*/  FSEL R11, R35, -INF , !P4 ;  /* 0xff800000230b7808 */ /* 0x000fe20006000000 */
[----:B------:R-:W-:Y:S01]  /*17240*/  VIADD R35, R19, 0x39 ;  /* 0x0000003913237836 */ /* 0x000fe20000000000 */
[----:B------:R-:W-:Y:S02]  /*17250*/  FSEL R13, R34, -INF , !P5 ;  /* 0xff800000220d7808 */ /* 0x000fe40006800000 */
[----:B------:R-:W-:-:S02]  /*17260*/  FSEL R33, R33, -INF , !P3 ;  /* 0xff80000021217808 */ /* 0x000fc40005800000 */
[-C--:B------:R-:W-:Y:S02]  /*17270*/  ISETP.GE.AND P4, PT, R19, R2.reuse, PT ;  /* 0x000000021300720c */ /* 0x080fe40003f86270 */
[C---:B------:R-:W-:Y:S02]  /*17280*/  ISETP.GE.AND P5, PT, R5.reuse, R2, PT ;  /* 0x000000020500720c */ /* 0x040fe40003fa6270 */
[----:B------:R-:W-:Y:S02]  /*17290*/  ISETP.GE.AND P3, PT, R5, R0, PT ;  /* 0x000000000500720c */ /* 0x000fe40003f66270 */
[----:B------:R-:W-:Y:S02]  /*172a0*/  FSEL R5, R28, -INF , !P6 ;  /* 0xff8000001c057808 */ /* 0x000fe40007000000 */
[----:B------:R-:W-:Y:S02]  /*172b0*/  FSEL R9, R30, -INF , !P1 ;  /* 0xff8000001e097808 */ /* 0x000fe40004800000 */
[----:B------:R-:W-:-:S02]  /*172c0*/  ISETP.GE.AND P6, PT, R3, R2, PT ;  /* 0x000000020300720c */ /* 0x000fc40003fc6270 */
[----:B------:R-:W-:Y:S02]  /*172d0*/  ISETP.GE.AND P1, PT, R3, R0, PT ;  /* 0x000000000300720c */ /* 0x000fe40003f26270 */
[----:B------:R-:W-:Y:S02]  /*172e0*/  FSEL R3, R40, -INF , !P4 ;  /* 0xff80000028037808 */ /* 0x000fe40006000000 */
[----:B------:R-:W-:Y:S02]  /*172f0*/  FSEL R29, R29, -INF , !P5 ;  /* 0xff8000001d1d7808 */ /* 0x000fe40006800000 */
[----:B------:R-:W-:Y:S02]  /*17300*/  FMNMX3.FTZ R4, R3, R41, R17, !PT ;  /* 0x0000002903047276 */ /* 0x000fe40007810011 */
[----:B------:R-:W-:Y:S02]  /*17310*/  ISETP.GE.AND P5, PT, R55, R2, PT ;  /* 0x000000023700720c */ /* 0x000fe40003fa6270 */
[----:B------:R-:W-:-:S02]  /*17320*/  FMNMX3.FTZ R4, R4, R37, R7, !PT ;  /* 0x0000002504047276 */ /* 0x000fc40007810007 */
[----:B------:R-:W-:Y:S02]  /*17330*/  FSEL R235, R24, -INF , !P6 ;  /* 0xff80000018eb7808 */ /* 0x000fe40007000000 */
[-C--:B------:R-:W-:Y:S02]  /*17340*/  ISETP.GE.AND P6, PT, R53, R2.reuse, PT ;  /* 0x000000023500720c */ /* 0x080fe40003fc6270 */
[----:B------:R-:W-:Y:S02]  /*17350*/  FMNMX3.FTZ R4, R4, R33, R5, !PT ;  /* 0x0000002104047276 */ /* 0x000fe40007810005 */
[----:B------:R-:W-:Y:S02]  /*17360*/  FSEL R195, R25, -INF , !P5 ;  /* 0xff80000019c37808 */ /* 0x000fe40006800000 */
[----:B------:R-:W-:Y:S02]  /*17370*/  ISETP.GE.AND P5, PT, R51, R2, PT ;  /* 0x000000023300720c */ /* 0x000fe40003fa6270 */
        /* <DEDUP_REMOVED lines=15> */
[----:B------:R-:W-:Y:S02]  /*17470*/  FMNMX.FTZ R4, R211, R4, !PT ;  /* 0x00000004d3047209 */ /* 0x000fe40007810000 */
[----:B------:R-:W-:Y:S02]  /*17480*/  FSEL R19, R42, -INF , !P4 ;  /* 0xff8000002a137808 */ /* 0x000fe40006000000 */
[----:B------:R-:W-:Y:S01]  /*17490*/  ISETP.GE.AND P6, PT, R55, R0, PT ;  /* 0x000000003700720c */ /* 0x000fe20003fc6270 */
[----:B------:R-:W2:Y:S01]  /*174a0*/  SHFL.BFLY PT, R21, R4, 0x2, 0x1f ;  /* 0x0c401f0004157f89 */ /* 0x000ea200000e0000 */
[----:B------:R-:W-:-:S02]  /*174b0*/  FMNMX3.FTZ R6, R19, R43, R15, !PT ;  /* 0x0000002b13067276 */ /* 0x000fc4000781000f */
[-C--:B------:R-:W-:Y:S02]  /*174c0*/  ISETP.GE.AND P5, PT, R53, R0.reuse, PT ;  /* 0x000000003500720c */ /* 0x080fe40003fa6270 */
[----:B------:R-:W-:Y:S02]  /*174d0*/  FMNMX3.FTZ R6, R6, R39, R13, !PT ;  /* 0x0000002706067276 */ /* 0x000fe4000781000d */
[----:B------:R-:W-:Y:S02]  /*174e0*/  FSEL R31, R31, -INF , !P3 ;  /* 0xff8000001f1f7808 */ /* 0x000fe40005800000 */
[----:B------:R-:W-:Y:S02]  /*174f0*/  FSEL R199, R26, -INF , !P1 ;  /* 0xff8000001ac77808 */ /* 0x000fe40004800000 */
[----:B------:R-:W-:Y:S02]  /*17500*/  FMNMX3.FTZ R6, R6, R11, R9, !PT ;  /* 0x0000000b06067276 */ /* 0x000fe40007810009 */
[----:B------:R-:W-:-:S02]  /*17510*/  ISETP.GE.AND P4, PT, R51, R0, PT ;  /* 0x000000003300720c */ /* 0x000fc40003f86270 */
[-C--:B------:R-:W-:Y:S02]  /*17520*/  ISETP.GE.AND P3, PT, R49, R0.reuse, PT ;  /* 0x000000003100720c */ /* 0x080fe40003f66270 */
        /* <DEDUP_REMOVED lines=21> */
[----:B------:R-:W-:Y:S02]  /*17680*/  FSETP.NEU.FTZ.AND P1, PT, R164, -INF , PT ;  /* 0xff800000a400780b */ /* 0x000fe40003f3d000 */
[----:B------:R-:W-:Y:S01]  /*17690*/  LOP3.LUT R6, R66, 0x1c0, RZ, 0xc0, !PT ;  /* 0x000001c042067812 */ /* 0x000fe200078ec0ff */
[----:B------:R-:W1:Y:S01]  /*176a0*/  SHFL.BFLY PT, R4, R21, 0x1, 0x1f ;  /* 0x0c201f0015047f89 */ /* 0x000e6200000e0000 */
[----:B------:R-:W-:Y:S02]  /*176b0*/  FSEL R206, R206, RZ, P1 ;  /* 0x000000ffcece7208 */ /* 0x000fe40000800000 */
[----:B------:R-:W-:-:S03]  /*176c0*/  LOP3.LUT R6, R6, 0x38, R165, 0xf8, !PT ;  /* 0x0000003806067812 */ /* 0x000fc600078ef8a5 */
[--C-:B------:R-:W-:Y:S01]  /*176d0*/  FFMA.FTZ R188, R17, UR4, -R206.reuse ;  /* 0x0000000411bc7c23 */ /* 0x100fe200080108ce */
[----:B------:R-:W-:Y:S01]  /*176e0*/  LOP3.LUT R17, R217, 0x8, RZ, 0xc0, !PT ;  /* 0x00000008d9117812 */ /* 0x000fe200078ec0ff */
[--C-:B------:R-:W-:Y:S01]  /*176f0*/  FFMA.FTZ R192, R3, UR4, -R206.reuse ;  /* 0x0000000403c07c23 */ /* 0x100fe200080108ce */
[--C-:B------:R-:W-:Y:S01]  /*17700*/  FFMA.FTZ R189, R41, UR4, -R206.reuse ;  /* 0x0000000429bd7c23 */ /* 0x100fe200080108ce */
[--C-:B------:R-:W-:Y:S01]  /*17710*/  FFMA.FTZ R185, R37, UR4, -R206.reuse ;  /* 0x0000000425b97c23 */ /* 0x100fe200080108ce */
[----:B------:R-:W-:Y:S01]  /*17720*/  LOP3.LUT R17, R6, R17, RZ, 0x3c, !PT ;  /* 0x0000001106117212 */ /* 0x000fe200078e3cff */
[--C-:B------:R-:W-:Y:S01]  /*17730*/  FFMA.FTZ R184, R7, UR4, -R206.reuse ;  /* 0x0000000407b87c23 */ /* 0x100fe200080108ce */
[----:B------:R-:W-:Y:S01]  /*17740*/  FFMA.FTZ R180, R5, UR4, -R206 ;  /* 0x0000000405b47c23 */ /* 0x000fe200080108ce */
[----:B------:R-:W-:Y:S01]  /*17750*/  MUFU.EX2 R192, R192 ;  /* 0x000000c000c07308 */ /* 0x000fe20000000800 */
[----:B------:R-:W-:Y:S01]  /*17760*/  LOP3.LUT R166, R17, 0x200, R66, 0xf8, !PT ;  /* 0x0000020011a67812 */ /* 0x000fe200078ef842 */
[--C-:B------:R-:W-:Y:S01]  /*17770*/  FFMA.FTZ R181, R33, UR4, -R206.reuse ;  /* 0x0000000421b57c23 */ /* 0x100fe200080108ce */
[--C-:B------:R-:W-:Y:S01]  /*17780*/  FFMA.FTZ R177, R29, UR4, -R206.reuse ;  /* 0x000000041db17c23 */ /* 0x100fe200080108ce */
[--C-:B------:R-:W-:Y:S01]  /*17790*/  FFMA.FTZ R194, R235, UR4, -R206.reuse ;  /* 0x00000004ebc27c23 */ /* 0x100fe200080108ce */
[----:B------:R-:W-:Y:S01]  /*177a0*/  LEA R220, R166, UR6, 0x1 ;  /* 0x00000006a6dc7c11 */ /* 0x000fe2000f8e08ff */
[--C-:B------:R-:W-:Y:S01]  /*177b0*/  FFMA.FTZ R195, R195, UR4, -R206.reuse ;  /* 0x00000004c3c37c23 */ /* 0x100fe200080108ce */
[--C-:B------:R-:W-:Y:S01]  /*177c0*/  FFMA.FTZ R196, R233, UR4, -R206.reuse ;  /* 0x00000004e9c47c23 */ /* 0x100fe200080108ce */
[----:B------:R-:W2:Y:S01]  /*177d0*/  MUFU.EX2 R189, R189 ;  /* 0x000000bd00bd7308 */ /* 0x000ea20000000800 */
[----:B------:R-:W-:Y:S01]  /*177e0*/  FFMA.FTZ R197, R197, UR4, -R206 ;  /* 0x00000004c5c57c23 */ /* 0x000fe200080108ce */
[----:B-1----:R-:W-:Y:S01]  /*177f0*/  FMNMX.FTZ R3, R21, R4, !PT ;  /* 0x0000000415037209 */ /* 0x002fe20007810000 */
[----:B------:R-:W-:Y:S01]  /*17800*/  IMAD.IADD R198, R56, 0x1, R220 ;  /* 0x0000000138c67824 */ /* 0x000fe200078e02dc */
[----:B------:R-:W-:Y:S01]  /*17810*/  LDSM.16.MT88.4 R68, [R220+0x12000] ;  /* 0x01200000dc44783b */ /* 0x000fe20000004200 */
[C---:B------:R-:W-:Y:S01]  /*17820*/  VIADD R4, R220.reuse, 0x10000 ;  /* 0x00010000dc047836 */ /* 0x040fe20000000000 */
[C---:B------:R-:W-:Y:S01]  /*17830*/  FSETP.NEU.FTZ.AND P1, PT, R3.reuse, -INF , PT ;  /* 0xff8000000300780b */ /* 0x040fe20003f3d000 */
[----:B------:R-:W-:Y:S01]  /*17840*/  FMUL.FTZ R202, R3, UR4 ;  /* 0x0000000403ca7c20 */ /* 0x000fe20008410000 */
[----:B------:R-:W1:Y:S01]  /*17850*/  LDSM.16.MT88.4 R108, [R198+0x14000] ;  /* 0x01400000c66c783b */ /* 0x000e620000004200 */
[----:B------:R-:W-:Y:S01]  /*17860*/  VIADD R193, R220, 0x10040 ;  /* 0x00010040dcc17836 */ /* 0x000fe20000000000 */
[----:B------:R-:W-:Y:S01]  /*17870*/  MUFU.EX2 R188, R188 ;  /* 0x000000bc00bc7308 */ /* 0x000fe20000000800 */
[----:B------:R-:W-:Y:S01]  /*17880*/  @P0 VIADD R193, R4, 0xffffffc0 ;  /* 0xffffffc004c10836 */ /* 0x000fe20000000000 */
[----:B------:R-:W-:Y:S01]  /*17890*/  FSEL R202, R202, RZ, P1 ;  /* 0x000000ffcaca7208 */ /* 0x000fe20000800000 */
[----:B------:R-:W3:Y:S01]  /*178a0*/  LDSM.16.MT88.4 R44, [R198+0x10000] ;  /* 0x01000000c62c783b */ /* 0x000ee20000004200 */
[----:B------:R-:W-:Y:S01]  /*178b0*/  FFMA.FTZ R208, R221, UR4, -R206 ;  /* 0x00000004ddd07c23 */ /* 0x000fe200080108ce */
[----:B------:R-:W-:-:S02]  /*178c0*/  IMAD.IADD R191, R56, 0x1, R193 ;  /* 0x0000000138bf7824 */ /* 0x000fc400078e02c1 */
[----:B------:R-:W-:Y:S01]  /*178d0*/  FFMA.FTZ R215, R215, UR4, -R206 ;  /* 0x00000004d7d77c23 */ /* 0x000fe200080108ce */
[--C-:B------:R-:W-:Y:S01]  /*178e0*/  FFMA.FTZ R190, R19, UR4, -R202.reuse ;  /* 0x0000000413be7c23 */ /* 0x100fe200080108ca */
[--C-:B------:R-:W-:Y:S01]  /*178f0*/  FFMA.FTZ R187, R43, UR4, -R202.reuse ;  /* 0x000000042bbb7c23 */ /* 0x100fe200080108ca */
[--C-:B------:R-:W-:Y:S01]  /*17900*/  FFMA.FTZ R186, R15, UR4, -R202.reuse ;  /* 0x000000040fba7c23 */ /* 0x100fe200080108ca */
[--C-:B------:R-:W-:Y:S01]  /*17910*/  FFMA.FTZ R183, R39, UR4, -R202.reuse ;  /* 0x0000000427b77c23 */ /* 0x100fe200080108ca */
[----:B------:R-:W4:Y:S01]  /*17920*/  LDSM.16.MT88.4 R76, [R198+0x12000] ;  /* 0x01200000c64c783b */ /* 0x000f220000004200 */
[----:B------:R-:W5:Y:S01]  /*17930*/  MUFU.EX2 R185, R185 ;  /* 0x000000b900b97308 */ /* 0x000f620000000800 */
[--C-:B------:R-:W-:Y:S01]  /*17940*/  FFMA.FTZ R179, R11, UR4, -R202.reuse ;  /* 0x000000040bb37c23 */ /* 0x100fe200080108ca */
[--C-:B------:R-:W-:Y:S01]  /*17950*/  FFMA.FTZ R178, R9, UR4, -R202.reuse ;  /* 0x0000000409b27c23 */ /* 0x100fe200080108ca */
[----:B------:R-:W4:Y:S01]  /*17960*/  LDSM.16.MT88.4 R140, [R198+0x16000] ;  /* 0x01600000c68c783b */ /* 0x000f220000004200 */
[--C-:B------:R-:W-:Y:S01]  /*17970*/  FFMA.FTZ R182, R13, UR4, -R202.reuse ;  /* 0x000000040db67c23 */ /* 0x100fe200080108ca */
[--C-:B------:R-:W-:Y:S01]  /*17980*/  FFMA.FTZ R167, R31, UR4, -R202.reuse ;  /* 0x000000041fa77c23 */ /* 0x100fe200080108ca */
[----:B--2---:R-:W-:Y:S01]  /*17990*/  F2FP.BF16.F32.PACK_AB R152, R189, R192 ;  /* 0x000000c0bd98723e */ /* 0x004fe200000010ff */
[----:B------:R-:W2:Y:S01]  /*179a0*/  LDSM.16.MT88.4 R36, [R220+0x10000] ;  /* 0x01000000dc24783b */ /* 0x000ea20000004200 */
[----:B------:R-:W-:Y:S01]  /*179b0*/  MUFU.EX2 R190, R190 ;  /* 0x000000be00be7308 */ /* 0x000fe20000000800 */
[--C-:B------:R-:W-:Y:S01]  /*179c0*/  FFMA.FTZ R199, R199, UR4, -R202.reuse ;  /* 0x00000004c7c77c23 */ /* 0x100fe200080108ca */
[--C-:B------:R-:W-:Y:S01]  /*179d0*/  FFMA.FTZ R200, R229, UR4, -R202.reuse ;  /* 0x00000004e5c87c23 */ /* 0x100fe200080108ca */
[----:B------:R-:W2:Y:S01]  /*179e0*/  LDSM.16.MT88.4 R52, [R193] ;  /* 0x00000000c134783b */ /* 0x000ea20000004200 */
[--C-:B------:R-:W-:Y:S01]  /*179f0*/  FFMA.FTZ R201, R201, UR4, -R202.reuse ;  /* 0x00000004c9c97c23 */ /* 0x100fe200080108ca */
[----:B------:R-:W-:Y:S01]  /*17a00*/  FFMA.FTZ R204, R223, UR4, -R202 ;  /* 0x00000004dfcc7c23 */ /* 0x000fe200080108ca */
[--C-:B------:R-:W-:Y:S01]  /*17a10*/  FFMA.FTZ R210, R213, UR4, -R206.reuse ;  /* 0x00000004d5d27c23 */ /* 0x100fe200080108ce */
[----:B------:R-:W2:Y:S01]  /*17a20*/  LDSM.16.MT88.4 R60, [R191] ;  /* 0x00000000bf3c783b */ /* 0x000ea20000004200 */
[----:B------:R-:W1:Y:S01]  /*17a30*/  MUFU.EX2 R187, R187 ;  /* 0x000000bb00bb7308 */ /* 0x000e620000000800 */
[----:B-----5:R-:W-:Y:S01]  /*17a40*/  F2FP.BF16.F32.PACK_AB R154, R185, R188 ;  /* 0x000000bcb99a723e */ /* 0x020fe200000010ff */
[----:B------:R-:W-:Y:S01]  /*17a50*/  FFMA.FTZ R237, R211, UR4, -R206 ;  /* 0x00000004d3ed7c23 */ /* 0x000fe200080108ce */
[----:B------:R-:W5:Y:S01]  /*17a60*/  LDSM.16.MT88.4 R84, [R193+0x2000] ;  /* 0x00200000c154783b */ /* 0x000f620000004200 */
[--C-:B------:R-:W-:Y:S01]  /*17a70*/  FFMA.FTZ R206, R209, UR4, -R202.reuse ;  /* 0x00000004d1ce7c23 */ /* 0x100fe200080108ca */
[--C-:B------:R-:W-:Y:S01]  /*17a80*/  FFMA.FTZ R207, R207, UR4, -R202.reuse ;  /* 0x00000004cfcf7c23 */ /* 0x100fe200080108ca */
[--C-:B------:R-:W-:Y:S01]  /*17a90*/  FFMA.FTZ R205, R205, UR4, -R202.reuse ;  /* 0x00000004cdcd7c23 */ /* 0x100fe200080108ca */
[----:B------:R-:W5:Y:S01]  /*17aa0*/  LDSM.16.MT88.4 R92, [R191+0x2000] ;  /* 0x00200000bf5c783b */ /* 0x000f620000004200 */
[----:B------:R-:W-:Y:S01]  /*17ab0*/  MUFU.EX2 R186, R186 ;  /* 0x000000ba00ba7308 */ /* 0x000fe20000000800 */
[----:B------:R-:W-:Y:S01]  /*17ac0*/  FFMA.FTZ R202, R203, UR4, -R202 ;  /* 0x00000004cbca7c23 */ /* 0x000fe200080108ca */
[----:B------:R-:W-:Y:S01]  /*17ad0*/  FADD.FTZ R189, R192, R189 ;  /* 0x000000bdc0bd7221 */ /* 0x000fe20000010000 */
[----:B------:R-:W5:Y:S03]  /*17ae0*/  LDSM.16.MT88.4 R100, [R220+0x14000] ;  /* 0x01400000dc64783b */ /* 0x000f660000004200 */
[----:B------:R-:W-:Y:S01]  /*17af0*/  FADD.FTZ R188, R188, R189 ;  /* 0x000000bdbcbc7221 */ /* 0x000fe20000010000 */
[----:B------:R-:W5:Y:S01]  /*17b00*/  LDSM.16.MT88.4 R116, [R193+0x4000] ;  /* 0x00400000c174783b */ /* 0x000f620000004200 */
[----:B------:R-:W3:Y:S01]  /*17b10*/  MUFU.EX2 R183, R183 ;  /* 0x000000b700b77308 */ /* 0x000ee20000000800 */
[----:B-1----:R-:W-:Y:S01]  /*17b20*/  F2FP.BF16.F32.PACK_AB R153, R187, R190 ;  /* 0x000000bebb99723e */ /* 0x002fe200000010ff */
[----:B------:R-:W-:Y:S01]  /*17b30*/  FADD.FTZ R187, R190, R187 ;  /* 0x000000bbbebb7221 */ /* 0x000fe20000010000 */
[----:B------:R-:W1:Y:S01]  /*17b40*/  LDSM.16.MT88.4 R124, [R191+0x4000] ;  /* 0x00400000bf7c783b */ /* 0x000e620000004200 */
[----:B------:R-:W-:-:S03]  /*17b50*/  FADD.FTZ R185, R185, R188 ;  /* 0x000000bcb9b97221 */ /* 0x000fc60000010000 */
[----:B------:R-:W1:Y:S01]  /*17b60*/  LDSM.16.MT88.4 R132, [R220+0x16000] ;  /* 0x01600000dc84783b */ /* 0x000e620000004200 */
[----:B------:R-:W-:Y:S03]  /*17b70*/  MUFU.EX2 R184, R184 ;  /* 0x000000b800b87308 */ /* 0x000fe60000000800 */
[----:B------:R-:W1:Y:S04]  /*17b80*/  LDSM.16.MT88.4 R156, [R193+0x6000] ;  /* 0x00600000c19c783b */ /* 0x000e680000004200 */
[----:B------:R-:W1:Y:S01]  /*17b90*/  LDSM.16.MT88.4 R4, [R191+0x6000] ;  /* 0x00600000bf04783b */ /* 0x000e620000004200 */
[----:B------:R-:W1:Y:S01]  /*17ba0*/  MUFU.EX2 R181, R181 ;  /* 0x000000b500b57308 */ /* 0x000e620000000800 */
[C---:B---3--:R-:W-:Y:S01]  /*17bb0*/  F2FP.BF16.F32.PACK_AB R155, R183.reuse, R186 ;  /* 0x000000bab79b723e */ /* 0x048fe200000010ff */
[----:B------:R-:W-:Y:S01]  /*17bc0*/  FADD.FTZ R186, R186, R187 ;  /* 0x000000bbbaba7221 */ /* 0x000fe20000010000 */
[----:B------:R-:W3:Y:S03]  /*17bd0*/  LDSM.16.MT88.4 R8, [R198+0x14800] ;  /* 0x01480000c608783b */ /* 0x000ee60000004200 */
[----:B------:R-:W-:Y:S01]  /*17be0*/  FADD.FTZ R183, R183, R186 ;  /* 0x000000bab7b77221 */ /* 0x000fe20000010000 */
[----:B------:R-:W3:Y:S01]  /*17bf0*/  LDSM.16.MT88.4 R16, [R198+0x10800] ;  /* 0x01080000c610783b */ /* 0x000ee20000004200 */
[----:B------:R-:W-:Y:S01]  /*17c00*/  MUFU.EX2 R180, R180 ;  /* 0x000000b400b47308 */ /* 0x000fe20000000800 */
[C---:B------:R-:W-:Y:S02]  /*17c10*/  HMMA.16816.F32.BF16 R104, R152.reuse, R108, RZ ;  /* 0x0000006c9868723c */ /* 0x040fe400000418ff */
[----:B------:R-:W3:Y:S04]  /*17c20*/  LDSM.16.MT88.4 R12, [R198+0x12800] ;  /* 0x01280000c60c783b */ /* 0x000ee80000004200 */
[----:B------:R-:W3:Y:S01]  /*17c30*/  LDSM.16.MT88.4 R20, [R193+0x800] ;  /* 0x00080000c114783b */ /* 0x000ee20000004200 */
[----:B------:R-:W-:Y:S01]  /*17c40*/  MUFU.EX2 R177, R177 ;  /* 0x000000b100b17308 */ /* 0x000fe20000000800 */
[C---:B------:R-:W-:Y:S02]  /*17c50*/  HMMA.16816.F32.BF16 R108, R152.reuse, R110, RZ ;  /* 0x0000006e986c723c */ /* 0x040fe400000418ff */
[----:B------:R-:W-:Y:S04]  /*17c60*/  LDSM.16.MT88.4 R172, [R198+0x16800] ;  /* 0x01680000c6ac783b */ /* 0x000fe80000004200 */
[----:B------:R-:W-:Y:S01]  /*17c70*/  LDSM.16.MT88.4 R168, [R220+0x10800] ;  /* 0x01080000dca8783b */ /* 0x000fe20000004200 */
[----:B------:R-:W-:Y:S01]  /*17c80*/  MUFU.EX2 R182, R182 ;  /* 0x000000b600b67308 */ /* 0x000fe20000000800 */
[C---:B------:R-:W-:Y:S02]  /*17c90*/  HMMA.16816.F32.BF16 R40, R152.reuse, R44, RZ ;  /* 0x0000002c9828723c */ /* 0x040fe400000418ff */
[----:B------:R-:W-:Y:S04]  /*17ca0*/  LDSM.16.MT88.4 R32, [R191+0x800] ;  /* 0x00080000bf20783b */ /* 0x000fe80000004200 */
[----:B------:R-:W-:Y:S01]  /*17cb0*/  LDSM.16.MT88.4 R28, [R220+0x12800] ;  /* 0x01280000dc1c783b */ /* 0x000fe20000004200 */
[----:B------:R-:W3:Y:S01]  /*17cc0*/  MUFU.EX2 R179, R179 ;  /* 0x000000b300b37308 */ /* 0x000ee20000000800 */
[C---:B----4-:R-:W-:Y:S02]  /*17cd0*/  HMMA.16816.F32.BF16 R72, R152.reuse, R76, RZ ;  /* 0x0000004c9848723c */ /* 0x050fe400000418ff */
[----:B------:R-:W-:Y:S05]  /*17ce0*/  LDSM.16.MT88.4 R24, [R191+0x2800] ;  /* 0x00280000bf18783b */ /* 0x000fea0000004200 */
[----:B------:R-:W-:Y:S01]  /*17cf0*/  MUFU.EX2 R178, R178 ;  /* 0x000000b200b27308 */ /* 0x000fe20000000800 */
[C---:B------:R-:W-:Y:S07]  /*17d00*/  HMMA.16816.F32.BF16 R136, R152.reuse, R140, RZ ;  /* 0x0000008c9888723c */ /* 0x040fee00000418ff */
[----:B------:R-:W4:Y:S01]  /*17d10*/  MUFU.EX2 R167, R167 ;  /* 0x000000a700a77308 */ /* 0x000f220000000800 */
        /* <DEDUP_REMOVED lines=61> */
[----:B------:R-:W2:Y:S07]  /*180f0*/  LDSM.16.MT88.4 R12, [R220+0x14800] ;  /* 0x01480000dc0c783b */ /* 0x000eae0000004200 */
[C---:B------:R-:W-:Y:S08]  /*18100*/  HMMA.16816.F32.BF16 R48, R4.reuse, R20, R48 ;  /* 0x000000140430723c */ /* 0x040ff00000041830 */
        /* <DEDUP_REMOVED lines=10> */
[----:B------:R-:W5:Y:S07]  /*181b0*/  LDSM.16.MT88.4 R20, [R191+0x4800] ;  /* 0x00480000bf14783b */ /* 0x000f6e0000004200 */
        /* <DEDUP_REMOVED lines=23> */
[----:B------:R-:W4:Y:S07]  /*18330*/  LDSM.16.MT88.4 R24, [R198+0x11000] ;  /* 0x01100000c618783b */ /* 0x000f2e0000004200 */
        /* <DEDUP_REMOVED lines=13> */
[----:B------:R-:W3:Y:S07]  /*18410*/  LDSM.16.MT88.4 R8, [R191+0x3000] ;  /* 0x00300000bf08783b */ /* 0x000eee0000004200 */
[C---:B--2---:R-:W-:Y:S08]  /*18420*/  HMMA.16816.F32.BF16 R72, R4.reuse, R12, R72 ;  /* 0x0000000c0448723c */ /* 0x044ff00000041848 */
        /* <DEDUP_REMOVED lines=14> */
[C---:B-----5:R-:W-:Y:S08]  /*18510*/  HMMA.16816.F32.BF16 R96, R4.reuse, R16, R96 ;  /* 0x000000100460723c */ /* 0x060ff00000041860 */
[C---:B------:R-:W-:Y:S01]  /*18520*/  HMMA.16816.F32.BF16 R100, R4.reuse, R18, R100 ;  /* 0x000000120464723c */ /* 0x040fe20000041864 */
[----:B------:R-:W5:Y:S07]  /*18530*/  LDSM.16.MT88.4 R16, [R193+0x7000] ;  /* 0x00700000c110783b */ /* 0x000f6e0000004200 */
[C---:B------:R-:W-:Y:S08]  /*18540*/  HMMA.16816.F32.BF16 R104, R4.reuse, R20, R104 ;  /* 0x000000140468723c */ /* 0x040ff00000041868 */
        /* <DEDUP_REMOVED lines=40> */
[C---:B-----5:R-:W-:Y:S08]  /*187d0*/  HMMA.16816.F32.BF16 R136, R4.reuse, R16, R136 ;  /* 0x000000100488723c */ /* 0x060ff00000041888 */
[C---:B------:R-:W-:Y:S01]  /*187e0*/  HMMA.16816.F32.BF16 R140, R4.reuse, R18, R140 ;  /* 0x00000012048c723c */ /* 0x040fe2000004188c */
[----:B------:R-:W4:Y:S07]  /*187f0*/  LDSM.16.MT88.4 R16, [R220+0x15800] ;  /* 0x01580000dc10783b */ /* 0x000f2e0000004200 */
[C---:B-1----:R-:W-:Y:S08]  /*18800*/  HMMA.16816.F32.BF16 R104, R4.reuse, R20, R104 ;  /* 0x000000140468723c */ /* 0x042ff00000041868 */
[C---:B---3--:R-:W-:Y:S08]  /*18810*/  HMMA.16816.F32.BF16 R160, R4.reuse, R8, R160 ;  /* 0x0000000804a0723c */ /* 0x048ff000000418a0 */
[C---:B------:R-:W-:Y:S01]  /*18820*/  HMMA.16816.F32.BF16 R36, R4.reuse, R10, R36 ;  /* 0x0000000a0424723c */ /* 0x040fe20000041824 */
[----:B------:R-:W1:Y:S07]  /*18830*/  LDSM.16.MT88.4 R8, [R220+0x17800] ;  /* 0x01780000dc08783b */ /* 0x000e6e0000004200 */
[C---:B------:R-:W-:Y:S01]  /*18840*/  HMMA.16816.F32.BF16 R108, R4.reuse, R22, R108 ;  /* 0x00000016046c723c */ /* 0x040fe2000004186c */
[----:B------:R-:W3:Y:S07]  /*18850*/  LDSM.16.MT88.4 R20, [R191+0x3800] ;  /* 0x00380000bf14783b */ /* 0x000eee0000004200 */
[C---:B--2---:R-:W-:Y:S08]  /*18860*/  HMMA.16816.F32.BF16 R48, R4.reuse, R12, R48 ;  /* 0x0000000c0430723c */ /* 0x044ff00000041830 */
[C---:B------:R-:W-:Y:S01]  /*18870*/  HMMA.16816.F32.BF16 R52, R4.reuse, R14, R52 ;  /* 0x0000000e0434723c */ /* 0x040fe20000041834 */
[----:B------:R-:W2:Y:S07]  /*18880*/  LDSM.16.MT88.4 R12, [R191+0x5800] ;  /* 0x00580000bf0c783b */ /* 0x000eae0000004200 */
        /* <DEDUP_REMOVED lines=26> */
[C---:B--2---:R-:W-:Y:S08]  /*18a30*/  HMMA.16816.F32.BF16 R120, R4.reuse, R12, R120 ;  /* 0x0000000c0478723c */ /* 0x044ff00000041878 */
[C---:B------:R-:W-:Y:S08]  /*18a40*/  HMMA.16816.F32.BF16 R124, R4.reuse, R14, R124 ;  /* 0x0000000e047c723c */ /* 0x040ff0000004187c */
[C---:B------:R-:W-:Y:S08]  /*18a50*/  HMMA.16816.F32.BF16 R132, R4.reuse, R10, R132 ;  /* 0x0000000a0484723c */ /* 0x040ff00000041884 */
[C---:B----4-:R-:W-:Y:S08]  /*18a60*/  HMMA.16816.F32.BF16 R148, R4.reuse, R16, R148 ;  /* 0x000000100494723c */ /* 0x050ff00000041894 */
        /* <DEDUP_REMOVED lines=14> */
[----:B------:R-:W3:Y:S04]  /*18b50*/  LDCU.64 UR8, c[0x0][0x3c0] ;  /* 0x00007800ff0877ac */ /* 0x000ee80008000a00 */
        /* <DEDUP_REMOVED lines=28> */
[----:B------:R-:W2:Y:S03]  /*18d20*/  LDCU.64 UR4, c[0x0][0x3a8] ;  /* 0x00007500ff0477ac */ /* 0x000ea60008000a00 */
        /* <DEDUP_REMOVED lines=12> */
[----:B-1----:R-:W4:Y:S04]  /*18df0*/  LDG.E R7, desc[UR10][R12.64] ;  /* 0x0000000a0c077981 */ /* 0x002f28000c1e1900 */
        /* <DEDUP_REMOVED lines=17> */
.L_x_3302:
        /* <DEDUP_REMOVED lines=8> */
.L_x_3303:
[----:B------:R-:W2:Y:S01]  /*18f90*/  S2R R236, SR_TID.X ;  /* 0x0000000000ec7919 */ /* 0x000ea20000002100 */
[----:B------:R-:W3:Y:S01]  /*18fa0*/  LDCU.64 UR4, c[0x0][0x3c0] ;  /* 0x00007800ff0477ac */ /* 0x000ee20008000a00 */
[----:B------:R-:W-:Y:S01]  /*18fb0*/  LOP3.LUT R5, R165, 0x1f8, RZ, 0xc0, !PT ;  /* 0x000001f8a5057812 */ /* 0x000fe200078ec0ff */
[----:B------:R-:W-:Y:S01]  /*18fc0*/  IMAD.SHL.U32 R219, R218, 0x20, RZ ;  /* 0x00000020dadb7824 */ /* 0x000fe200078e00ff */
[--C-:B------:R-:W-:Y:S01]  /*18fd0*/  SHF.R.U32.HI R217, RZ, 0x1, R218.reuse ;  /* 0x00000001ffd97819 */ /* 0x100fe200000116da */
[----:B------:R-:W-:Y:S01]  /*18fe0*/  IMAD.MOV.U32 R229, RZ, RZ, R227 ;  /* 0x000000ffffe57224 */ /* 0x000fe200078e00e3 */
[----:B------:R-:W-:Y:S01]  /*18ff0*/  LOP3.LUT R10, R5, 0x38, R218, 0x78, !PT ;  /* 0x00000038050a7812 */ /* 0x000fe200078e78da */
[----:B------:R-:W-:Y:S01]  /*19000*/  UIADD3 UR15, UPT, UPT, UR22, -0x2, URZ ;  /* 0xfffffffe160f7890 */ /* 0x000fe2000fffe0ff */
[----:B------:R-:W-:Y:S02]  /*19010*/  LOP3.LUT R219, R219, 0x7c00, RZ, 0xc0, !PT ;  /* 0x00007c00dbdb7812 */ /* 0x000fe400078ec0ff */
[----:B------:R-:W-:Y:S01]  /*19020*/  LOP3.LUT R167, R10, 0x1e00, R165, 0xf8, !PT ;  /* 0x00001e000aa77812 */ /* 0x000fe200078ef8a5 */
[----:B------:R-:W-:-:S03]  /*19030*/  UISETP.GT.AND UP1, UPT, UR15, UR7, UPT ;  /* 0x000000070f00728c */ /* 0x000fc6000bf24270 */
[----:B------:R-:W-:Y:S01]  /*19040*/  LEA R167, R167, UR6, 0x1 ;  /* 0x00000006a7a77c11 */ /* 0x000fe2000f8e08ff */
[----:B---3--:R-:W-:-:S04]  /*19050*/  USHF.L.U32 UR8, UR4, 0x5, URZ ;  /* 0x0000000504087899 */ /* 0x008fc800080006ff */
[----:B------:R-:W-:Y:S01]  /*19060*/  @!PT LDS RZ, [RZ] ;  /* 0x00000000fffff984 */ /* 0x000fe20000000800 */
[----:B------:R-:W-:Y:S01]  /*19070*/  @!PT LDS RZ, [RZ] ;  /* 0x00000000fffff984 */ /* 0x000fe20000000800 */
[----:B------:R-:W-:Y:S01]  /*19080*/  @!PT LDS RZ, [RZ] ;  /* 0x00000000fffff984 */ /* 0x000fe20000000800 */
[----:B-1----:R-:W-:Y:S01]  /*19090*/  LDGSTS.E.BYPASS.LTC128B.128 [R167+0x10000], desc[UR10][R228.64] ;  /* 0x10000000e4a77fae */ /* 0x002fe2000b981a0a */
[----:B------:R-:W-:-:S03]  /*190a0*/  USHF.L.U64.HI UR5, UR4, 0x5, UR5 ;  /* 0x0000000504057899 */ /* 0x000fc60008010205 */
[----:B------:R-:W-:Y:S04]  /*190b0*/  LDGSTS.E.BYPASS.LTC128B.128 [R167+0x12000], desc[UR10][R228.64+0x80] ;  /* 0x12000080e4a77fae */ /* 0x000fe8000b981a0a */
[----:B------:R-:W-:Y:S01]  /*190c0*/  LDGSTS.E.BYPASS.LTC128B.128 [R167+0x14000], desc[UR10][R228.64+0x100] ;  /* 0x14000100e4a77fae */ /* 0x000fe2000b981a0a */
[----:B--2---:R-:W-:-:S03]  /*190d0*/  IMAD.SHL.U32 R7, R236, 0x40, RZ ;  /* 0x00000040ec077824 */ /* 0x004fc600078e00ff */
[----:B------:R1:W-:Y:S01]  /*190e0*/  LDGSTS.E.BYPASS.LTC128B.128 [R167+0x16000], desc[UR10][R228.64+0x180] ;  /* 0x16000180e4a77fae */ /* 0x0003e2000b981a0a */
[C---:B------:R-:W-:Y:S02]  /*190f0*/  IMAD.SHL.U32 R4, R236.reuse, 0x40, RZ ;  /* 0x00000040ec047824 */ /* 0x040fe400078e00ff */
[----:B------:R-:W-:Y:S01]  /*19100*/  IMAD.SHL.U32 R6, R236, 0x8, RZ ;  /* 0x00000008ec067824 */ /* 0x000fe200078e00ff */
[----:B------:R-:W-:Y:S02]  /*19110*/  LOP3.LUT R7, R7, 0x1c0, RZ, 0xc0, !PT ;  /* 0x000001c007077812 */ /* 0x000fe400078ec0ff */
[----:B------:R-:W-:Y:S02]  /*19120*/  LOP3.LUT R8, R4, 0x1c0, RZ, 0xc0, !PT ;  /* 0x000001c004087812 */ /* 0x000fe400078ec0ff */
[----:B------:R-:W-:Y:S02]  /*19130*/  LOP3.LUT R7, R7, 0x38, R6, 0xf8, !PT ;  /* 0x0000003807077812 */ /* 0x000fe400078ef806 */
[----:B------:R-:W-:-:S02]  /*19140*/  LOP3.LUT R165, R8, 0x38, R165, 0xf8, !PT ;  /* 0x0000003808a57812 */ /* 0x000fc400078ef8a5 */
[----:B------:R-:W-:Y:S02]  /*19150*/  LOP3.LUT R6, R217, 0x8, RZ, 0xc0, !PT ;  /* 0x00000008d9067812 */ /* 0x000fe400078ec0ff */
[----:B------:R-:W-:Y:S02]  /*19160*/  LOP3.LUT R5, R219, 0x200, R4, 0xf8, !PT ;  /* 0x00000200db057812 */ /* 0x000fe400078ef804 */
[----:B------:R-:W-:Y:S02]  /*19170*/  LOP3.LUT R236, R7, 0x8, R236, 0x78, !PT ;  /* 0x0000000807ec7812 */ /* 0x000fe400078e78ec */
[----:B------:R-:W-:Y:S02]  /*19180*/  LOP3.LUT R7, R4, 0x400, RZ, 0xc0, !PT ;  /* 0x0000040004077812 */ /* 0x000fe400078ec0ff */
[----:B------:R-:W-:Y:S01]  /*19190*/  LOP3.LUT R5, R5, R165, R6, 0xf6, !PT ;  /* 0x000000a505057212 */ /* 0x000fe200078ef606 */
[----:B------:R-:W-:Y:S01]  /*191a0*/  IMAD.MOV.U32 R165, RZ, RZ, 0x20 ;  /* 0x00000020ffa57424 */ /* 0x000fe200078e00ff */
[----:B------:R-:W-:Y:S01]  /*191b0*/  IADD3 R6, P1, PT, R228, UR8, RZ ;  /* 0x00000008e4067c10 */ /* 0x000fe2000ff3e0ff */
[----:B------:R-:W-:Y:S01]  /*191c0*/  IMAD R236, R236, 0x2, R7 ;  /* 0x00000002ecec7824 */ /* 0x000fe200078e0207 */
[----:B------:R-:W-:-:S02]  /*191d0*/  LEA R221, R5, UR6, 0x1 ;  /* 0x0000000605dd7c11 */ /* 0x000fc4000f8e08ff */
[----:B------:R-:W-:Y:S01]  /*191e0*/  IADD3.X R7, PT, PT, R227, UR5, RZ, P1, !PT ;  /* 0x00000005e3077c10 */ /* 0x000fe20008ffe4ff */
[----:B------:R-:W-:Y:S01]  /*191f0*/  VIADD R5, R236, UR6 ;  /* 0x00000006ec057c36 */ /* 0x000fe20008000000 */
[----:B------:R-:W-:Y:S01]  /*19200*/  IADD3 R10, P1, PT, R6, UR8, RZ ;  /* 0x00000008060a7c10 */ /* 0x000fe2000ff3e0ff */
[C---:B-1----:R-:W-:Y:S01]  /*19210*/  IMAD.IADD R229, R176.reuse, 0x1, R221 ;  /* 0x00000001b0e57824 */ /* 0x042fe200078e02dd */
[----:B------:R-:W-:Y:S01]  /*19220*/  SEL R224, R165, 0xffffffe0, !P2 ;  /* 0xffffffe0a5e07807 */ /* 0x000fe20005000000 */
[----:B------:R-:W-:Y:S01]  /*19230*/  LDGSTS.E.BYPASS.LTC128B.128 [R167+0x10800], desc[UR10][R6.64] ;  /* 0x1080000006a77fae */ /* 0x000fe2000b981a0a */
[----:B------:R-:W-:Y:S01]  /*19240*/  IADD3.X R11, PT, PT, R7, UR5, RZ, P1, !PT ;  /* 0x00000005070b7c10 */ /* 0x000fe20008ffe4ff */
[----:B------:R-:W-:Y:S01]  /*19250*/  IMAD.IADD R216, R176, 0x1, R5 ;  /* 0x00000001b0d87824 */ /* 0x000fe200078e0205 */
[----:B------:R-:W-:Y:S01]  /*19260*/  IADD3 R8, P1, PT, R10, UR8, RZ ;  /* 0x000000080a087c10 */ /* 0x000fe2000ff3e0ff */
[----:B------:R-:W-:Y:S01]  /*19270*/  LDGSTS.E.BYPASS.LTC128B.128 [R167+0x12800], desc[UR10][R6.64+0x80] ;  /* 0x1280008006a77fae */ /* 0x000fe2000b981a0a */
[----:B------:R-:W-:-:S02]  /*19280*/  IMAD.IADD R234, R224, 0x1, R221 ;  /* 0x00000001e0ea7824 */ /* 0x000fc400078e02dd */
[----:B------:R-:W-:Y:S01]  /*19290*/  IADD3.X R9, PT, PT, R11, UR5, RZ, P1, !PT ;  /* 0x000000050b097c10 */ /* 0x000fe20008ffe4ff */
[----:B------:R-:W-:Y:S01]  /*192a0*/  LDGSTS.E.BYPASS.LTC128B.128 [R167+0x14800], desc[UR10][R6.64+0x100] ;  /* 0x1480010006a77fae */ /* 0x000fe2000b981a0a */
[C---:B------:R-:W-:Y:S02]  /*192b0*/  IMAD.IADD R232, R224.reuse, 0x1, R5 ;  /* 0x00000001e0e87824 */ /* 0x040fe400078e0205 */
        /* <DEDUP_REMOVED lines=30> */
[----:B------:R-:W-:Y:S01]  /*194a0*/  LDSM.16.M88.4 R240, [R236+UR6+0xf800] ;  /* 0x00f80006ecf0783b */ /* 0x000fe20008000200 */
[C---:B----4-:R-:W-:Y:S03]  /*194b0*/  HMMA.16816.F32.BF16 R176, R208.reuse, R172, RZ ;  /* 0x000000acd0b0723c */ /* 0x050fe600000418ff */
[----:B------:R-:W0:Y:S05]  /*194c0*/  LDGDEPBAR ;  /* 0x00000000000079af */ /* 0x000e2a0000000000 */
        /* <DEDUP_REMOVED lines=117> */
[----:B------:R-:W-:Y:S04]  /*19c20*/  LDSM.16.M88.4 R212, [R221+0x6000] ;  /* 0x00600000ddd4783b */ /* 0x000fe80000000200 */
[----:B------:R-:W-:Y:S03]  /*19c30*/  LDSM.16.M88.4 R220, [R232+0xe000] ;  /* 0x00e00000e8dc783b */ /* 0x000fe60000000200 */
        /* <DEDUP_REMOVED lines=158> */
[----:B------:R-:W-:Y:S01]  /*1a620*/  UIADD3 UR14, UPT, UPT, UR14, -0x40, URZ ;  /* 0xffffffc00e0e7890 */ /* 0x000fe2000fffe0ff */
[----:B------:R-:W2:Y:S03]  /*1a630*/  LDCU.64 UR8, c[0x0][0x3b8] ;  /* 0x00007700ff0877ac */ /* 0x000ea60008000a00 */
        /* <DEDUP_REMOVED lines=61> */
.L_x_3305:
        /* <DEDUP_REMOVED lines=8> */
.L_x_3306:
        /* <DEDUP_REMOVED lines=30> */
.L_x_3304:
[----:B--2---:R-:W-:Y:S01]  /*1ac70*/  FMNMX3.FTZ R6, R164, R21, R13, !PT ;  /* 0x00000015a4067276 */ /* 0x004fe2000781000d */
        /* <DEDUP_REMOVED lines=42> */
[----:B------:R-:W-:Y:S01]  /*1af20*/  FFMA.FTZ R200, R15, UR4, -R224 ;  /* 0x000000040fc87c23 */ /* 0x000fe200080108e0 */
[----:B------:R-:W-:Y:S01]  /*1af30*/  FSEL R5, R2, RZ, P3 ;  /* 0x000000ff02057208 */ /* 0x000fe20001800000 */
[----:B------:R-:W-:Y:S01]  /*1af40*/  FADD.FTZ R6, R3, -R6 ;  /* 0x8000000603067221 */ /* 0x000fe20000010000 */
[--C-:B------:R-:W-:Y:S01]  /*1af50*/  FFMA.FTZ R198, R14, UR4, -R193.reuse ;  /* 0x000000040ec67c23 */ /* 0x100fe200080108c1 */
[----:B------:R-:W-:Y:S01]  /*1af60*/  FFMA.FTZ R196, R12, UR4, -R193 ;  /* 0x000000040cc47c23 */ /* 0x000fe200080108c1 */
[--C-:B------:R-:W-:Y:S01]  /*1af70*/  FFMA.FTZ R202, R21, UR4, -R224.reuse ;  /* 0x0000000415ca7c23 */ /* 0x100fe200080108e0 */
[----:B------:R-:W1:Y:S01]  /*1af80*/  LDSM.16.MT88.4 R12, [R220+0x10000] ;  /* 0x01000000dc0c783b */ /* 0x000e620000004200 */
[--C-:B------:R-:W-:Y:S01]  /*1af90*/  FFMA.FTZ R197, R23, UR4, -R224.reuse ;  /* 0x0000000417c57c23 */ /* 0x100fe200080108e0 */
[----:B------:R-:W-:Y:S01]  /*1afa0*/  FADD.FTZ R4, R164, -R5 ;  /* 0x80000005a4047221 */ /* 0x000fe20000010000 */
        /* <DEDUP_REMOVED lines=55> */
[----:B------:R-:W-:Y:S01]  /*1b320*/  FMUL.FTZ R45, R45, R3 ;  /* 0x000000032d2d7220 */ /* 0x000fe20000410000 */
[-C--:B-----5:R-:W-:Y:S01]  /*1b330*/  FMUL.FTZ R10, R162, R203.reuse ;  /* 0x000000cba20a7220 */ /* 0x0a0fe20000410000 */
[-C--:B------:R-:W-:Y:S01]  /*1b340*/  FMUL.FTZ R11, R163, R203.reuse ;  /* 0x000000cba30b7220 */ /* 0x080fe20000410000 */
[-C--:B------:R-:W-:Y:S01]  /*1b350*/  FMUL.FTZ R38, R38, R203.reuse ;  /* 0x000000cb26267220 */ /* 0x080fe20000410000 */
[-C--:B------:R-:W-:Y:S01]  /*1b360*/  FMUL.FTZ R39, R39, R203.reuse ;  /* 0x000000cb27277220 */ /* 0x080fe20000410000 */
[-C--:B------:R-:W-:Y:S01]  /*1b370*/  FMUL.FTZ R18, R42, R203.reuse ;  /* 0x000000cb2a127220 */ /* 0x080fe20000410000 */
[-C--:B------:R-:W-:Y:S01]  /*1b380*/  FMUL.FTZ R19, R43, R203.reuse ;  /* 0x000000cb2b137220 */ /* 0x080fe20000410000 */
[-C--:B------:R-:W-:Y:S01]  /*1b390*/  FMUL.FTZ R46, R46, R203.reuse ;  /* 0x000000cb2e2e7220 */ /* 0x080fe20000410000 */
[----:B------:R-:W-:Y:S01]  /*1b3a0*/  FMUL.FTZ R47, R47, R203 ;  /* 0x000000cb2f2f7220 */ /* 0x000fe20000410000 */
[C---:B-1----:R-:W-:Y:S01]  /*1b3b0*/  HMMA.16816.F32.BF16 R8, R4.reuse, R12, R8 ;  /* 0x0000000c0408723c */ /* 0x042fe20000041808 */
        /* <DEDUP_REMOVED lines=8> */
[----:B------:R-:W1:Y:S01]  /*1b440*/  LDSM.16.MT88.4 R36, [R205] ;  /* 0x00000000cd24783b */ /* 0x000e620000004200 */
        /* <DEDUP_REMOVED lines=15> */
[----:B------:R-:W2:Y:S01]  /*1b540*/  LDSM.16.MT88.4 R44, [R220+0x12000] ;  /* 0x01200000dc2c783b */ /* 0x000ea20000004200 */
        /* <DEDUP_REMOVED lines=32> */
[----:B------:R-:W1:Y:S01]  /*1b750*/  LDSM.16.MT88.4 R60, [R214+0x2000] ;  /* 0x00200000d63c783b */ /* 0x000e620000004200 */
        /* <DEDUP_REMOVED lines=69> */
[----:B------:R-:W-:Y:S01]  /*1bbb0*/  LDSM.16.MT88.4 R136, [R214+0x800] ;  /* 0x00080000d688783b */ /* 0x000fe20000004200 */
[----:B------:R-:W-:Y:S01]  /*1bbc0*/  MUFU.EX2 R208, R208 ;  /* 0x000000d000d07308 */ /* 0x000fe20000000800 */
[C---:B---3--:R-:W-:Y:S01]  /*1bbd0*/  HMMA.16816.F32.BF16 R72, R4.reuse, R76, R72 ;  /* 0x0000004c0448723c */ /* 0x048fe20000041848 */
[-C--:B------:R-:W-:Y:S01]  /*1bbe0*/  FMUL.FTZ R128, R148, R3.reuse ;  /* 0x0000000394807220 */ /* 0x080fe20000410000 */
[----:B------:R-:W-:Y:S01]  /*1bbf0*/  FMUL.FTZ R129, R149, R3 ;  /* 0x0000000395817220 */ /* 0x000fe20000410000 */
[-C--:B------:R-:W-:Y:S01]  /*1bc00*/  FMUL.FTZ R130, R150, R203.reuse ;  /* 0x000000cb96827220 */ /* 0x080fe20000410000 */
[----:B------:R-:W-:Y:S01]  /*1bc10*/  FMUL.FTZ R131, R151, R203 ;  /* 0x000000cb97837220 */ /* 0x000fe20000410000 */
[-C--:B------:R-:W-:Y:S01]  /*1bc20*/  FMUL.FTZ R152, R152, R3.reuse ;  /* 0x0000000398987220 */ /* 0x080fe20000410000 */
[----:B------:R-:W-:Y:S01]  /*1bc30*/  FMUL.FTZ R153, R153, R3 ;  /* 0x0000000399997220 */ /* 0x000fe20000410000 */
[----:B------:R-:W-:Y:S01]  /*1bc40*/  MUFU.EX2 R212, R212 ;  /* 0x000000d400d47308 */ /* 0x000fe20000000800 */
[C---:B------:R-:W-:Y:S01]  /*1bc50*/  HMMA.16816.F32.BF16 R76, R4.reuse, R78, R100 ;  /* 0x0000004e044c723c */ /* 0x040fe20000041864 */
[----:B------:R-:W3:Y:S01]  /*1bc60*/  LDSM.16.MT88.4 R100, [R205+0x4000] ;  /* 0x00400000cd64783b */ /* 0x000ee20000004200 */
[-C--:B------:R-:W-:Y:S01]  /*1bc70*/  FMUL.FTZ R154, R154, R203.reuse ;  /* 0x000000cb9a9a7220 */ /* 0x080fe20000410000 */
[----:B------:R-:W-:Y:S01]  /*1bc80*/  FMUL.FTZ R155, R155, R203 ;  /* 0x000000cb9b9b7220 */ /* 0x000fe20000410000 */
        /* <DEDUP_REMOVED lines=10> */
[----:B------:R-:W1:Y:S01]  /*1bd30*/  MUFU.EX2 R213, R213 ;  /* 0x000000d500d57308 */ /* 0x000e620000000800 */
[----:B------:R-:W-:Y:S01]  /*1bd40*/  FADD.FTZ R201, R201, R196 ;  /* 0x000000c4c9c97221 */ /* 0x000fe20000010000 */
[----:B------:R-:W-:Y:S01]  /*1bd50*/  HMMA.16816.F32.BF16 R84, R4, R86, R108 ;  /* 0x000000560454723c */ /* 0x000fe2000004186c */
[----:B------:R-:W4:Y:S01]  /*1bd60*/  LDSM.16.MT88.4 R108, [R220+0x16000] ;  /* 0x01600000dc6c783b */ /* 0x000f220000004200 */
[----:B------:R-:W-:Y:S01]  /*1bd70*/  FADD.FTZ R200, R197, R200 ;  /* 0x000000c8c5c87221 */ /* 0x000fe20000010000 */
[----:B------:R-:W-:-:S03]  /*1bd80*/  FADD.FTZ R204, R204, R201 ;  /* 0x000000c9cccc7221 */ /* 0x000fc60000010000 */
[----:B------:R-:W5:Y:S02]  /*1bd90*/  MUFU.EX2 R210, R210 ;  /* 0x000000d200d27308 */ /* 0x000f640000000800 */
[C---:B--2---:R-:W-:Y:S06]  /*1bda0*/  HMMA.16816.F32.BF16 R88, R4.reuse, R92, R88 ;  /* 0x0000005c0458723c */ /* 0x044fec0000041858 */
[----:B------:R-:W-:Y:S01]  /*1bdb0*/  MUFU.EX2 R206, R206 ;  /* 0x000000ce00ce7308 */ /* 0x000fe20000000800 */
[----:B-1----:R-:W-:Y:S01]  /*1bdc0*/  FADD.FTZ R3, R213, R204 ;  /* 0x000000ccd5037221 */ /* 0x002fe20000010000 */
[C---:B------:R-:W-:Y:S01]  /*1bdd0*/  HMMA.16816.F32.BF16 R92, R4.reuse, R94, R116 ;  /* 0x0000005e045c723c */ /* 0x040fe20000041874 */
[----:B------:R-:W1:Y:S05]  /*1bde0*/  LDSM.16.MT88.4 R116, [R215+0x16000] ;  /* 0x01600000d774783b */ /* 0x000e6a0000004200 */
[----:B------:R-:W-:Y:S01]  /*1bdf0*/  MUFU.EX2 R211, R211 ;  /* 0x000000d300d37308 */ /* 0x000fe20000000800 */
[----:B-----5:R-:W-:Y:S01]  /*1be00*/  FADD.FTZ R3, R210, R3 ;  /* 0x00000003d2037221 */ /* 0x020fe20000010000 */
[C---:B---3--:R-:W-:Y:S06]  /*1be10*/  HMMA.16816.F32.BF16 R96, R4.reuse, R100, R96 ;  /* 0x000000640460723c */ /* 0x048fec0000041860 */
[----:B------:R-:W-:Y:S02]  /*1be20*/  MUFU.EX2 R232, R232 ;  /* 0x000000e800e87308 */ /* 0x000fe40000000800 */
[C---:B------:R-:W-:Y:S01]  /*1be30*/  HMMA.16816.F32.BF16 R100, R4.reuse, R102, R124 ;  /* 0x000000660464723c */ /* 0x040fe2000004187c */
[----:B------:R-:W2:Y:S05]  /*1be40*/  LDSM.16.MT88.4 R124, [R214+0x6000] ;  /* 0x00600000d67c783b */ /* 0x000eaa0000004200 */
[----:B------:R-:W3:Y:S02]  /*1be50*/  MUFU.EX2 R233, R233 ;  /* 0x000000e900e97308 */ /* 0x000ee40000000800 */
[C---:B----4-:R-:W-:Y:S06]  /*1be60*/  HMMA.16816.F32.BF16 R104, R4.reuse, R108, R104 ;  /* 0x0000006c0468723c */ /* 0x050fec0000041868 */
[----:B------:R-:W-:Y:S02]  /*1be70*/  MUFU.EX2 R234, R234 ;  /* 0x000000ea00ea7308 */ /* 0x000fe40000000800 */
[C---:B------:R-:W-:Y:S01]  /*1be80*/  HMMA.16816.F32.BF16 R108, R4.reuse, R110, R132 ;  /* 0x0000006e046c723c */ /* 0x040fe20000041884 */
[----:B------:R-:W4:Y:S05]  /*1be90*/  LDSM.16.MT88.4 R132, [R205+0x6000] ;  /* 0x00600000cd84783b */ /* 0x000f2a0000004200 */
[----:B------:R-:W5:Y:S01]  /*1bea0*/  MUFU.EX2 R239, R239 ;  /* 0x000000ef00ef7308 */ /* 0x000f620000000800 */
[----:B---3--:R-:W-:Y:S01]  /*1beb0*/  F2FP.BF16.F32.PACK_AB R188, R233, R232 ;  /* 0x000000e8e9bc723e */ /* 0x008fe200000010ff */
[C---:B-1----:R-:W-:Y:S06]  /*1bec0*/  HMMA.16816.F32.BF16 R112, R4.reuse, R116, R112 ;  /* 0x000000740470723c */ /* 0x042fec0000041870 */
[----:B------:R-:W-:Y:S02]  /*1bed0*/  MUFU.EX2 R236, R236 ;  /* 0x000000ec00ec7308 */ /* 0x000fe40000000800 */
[C---:B------:R-:W-:Y:S01]  /*1bee0*/  HMMA.16816.F32.BF16 R116, R4.reuse, R118, R140 ;  /* 0x000000760474723c */ /* 0x040fe2000004188c */
[----:B------:R-:W1:Y:S05]  /*1bef0*/  LDSM.16.MT88.4 R140, [R220+0x10800] ;  /* 0x01080000dc8c783b */ /* 0x000e6a0000004200 */
[----:B------:R-:W3:Y:S01]  /*1bf00*/  MUFU.EX2 R241, R241 ;  /* 0x000000f100f17308 */ /* 0x000ee20000000800 */
[----:B-----5:R-:W-:Y:S01]  /*1bf10*/  F2FP.BF16.F32.PACK_AB R190, R239, R234 ;  /* 0x000000eaefbe723e */ /* 0x020fe200000010ff */
[C---:B--2---:R-:W-:Y:S06]  /*1bf20*/  HMMA.16816.F32.BF16 R120, R4.reuse, R124, R120 ;  /* 0x0000007c0478723c */ /* 0x044fec0000041878 */
[----:B------:R-:W-:Y:S02]  /*1bf30*/  MUFU.EX2 R238, R238 ;  /* 0x000000ee00ee7308 */ /* 0x000fe40000000800 */
[C---:B------:R-:W-:Y:S01]  /*1bf40*/  HMMA.16816.F32.BF16 R124, R4.reuse, R126, R156 ;  /* 0x0000007e047c723c */ /* 0x040fe2000004189c */
[----:B------:R-:W2:Y:S05]  /*1bf50*/  LDSM.16.MT88.4 R156, [R205+0x800] ;  /* 0x00080000cd9c783b */ /* 0x000eaa0000004200 */
[----:B------:R-:W5:Y:S01]  /*1bf60*/  MUFU.EX2 R243, R243 ;  /* 0x000000f300f37308 */ /* 0x000f620000000800 */
[----:B---3--:R-:W-:Y:S01]  /*1bf70*/  F2FP.BF16.F32.PACK_AB R189, R241, R236 ;  /* 0x000000ecf1bd723e */ /* 0x008fe200000010ff */
[----:B----4-:R-:W-:Y:S01]  /*1bf80*/  HMMA.16816.F32.BF16 R128, R4, R132, R128 ;  /* 0x000000840480723c */ /* 0x010fe20000041880 */
        /* <DEDUP_REMOVED lines=9> */
[----:B------:R-:W3:Y:S01]  /*1c020*/  MUFU.EX2 R240, R240 ;  /* 0x000000f000f07308 */ /* 0x000ee20000000800 */
[----:B-----5:R-:W-:Y:S01]  /*1c030*/  F2FP.BF16.F32.PACK_AB R191, R243, R238 ;  /* 0x000000eef3bf723e */ /* 0x020fe200000010ff */
[----:B------:R-:W-:Y:S01]  /*1c040*/  FADD.FTZ R212, R212, R209 ;  /* 0x000000d1d4d47221 */ /* 0x000fe20000010000 */
[----:B------:R-:W-:Y:S01]  /*1c050*/  FADD.FTZ R206, R206, R3 ;  /* 0x00000003cece7221 */ /* 0x000fe20000010000 */
[-C--:B------:R-:W-:Y:S01]  /*1c060*/  MOV R3, R0.reuse ;  /* 0x0000000000037202 */ /* 0x080fe20000000f00 */
[----:B-1----:R-:W-:Y:S01]  /*1c070*/  HMMA.16816.F32.BF16 R8, R132, R140, R8 ;  /* 0x0000008c8408723c */ /* 0x002fe20000041808 */
[----:B------:R-:W-:Y:S02]  /*1c080*/  FADD.FTZ R207, R207, R212 ;  /* 0x000000d4cfcf7221 */ /* 0x000fe40000010000 */
[----:B------:R-:W-:Y:S01]  /*1c090*/  MUFU.EX2 R221, R221 ;  /* 0x000000dd00dd7308 */ /* 0x000fe20000000800 */
[----:B------:R-:W-:Y:S01]  /*1c0a0*/  FADD.FTZ R211, R211, R206 ;  /* 0x000000ced3d37221 */ /* 0x000fe20000010000 */
[----:B------:R-:W-:Y:S01]  /*1c0b0*/  @P1 MOV R3, R0 ;  /* 0x0000000000031202 */ /* 0x000fe20000000f00 */
[----:B------:R-:W-:-:S02]  /*1c0c0*/  FADD.FTZ R232, R232, R207 ;  /* 0x000000cfe8e87221 */ /* 0x000fc40000010000 */
[----:B------:R-:W-:Y:S01]  /*1c0d0*/  FADD.FTZ R236, R236, R211 ;  /* 0x000000d3ecec7221 */ /* 0x000fe20000010000 */
[----:B------:R-:W-:Y:S01]  /*1c0e0*/  HMMA.16816.F32.BF16 R12, R132, R142, R12 ;  /* 0x0000008e840c723c */ /* 0x000fe2000004180c */
[----:B------:R-:W1:Y:S01]  /*1c0f0*/  LDSM.16.MT88.4 R140, [R215+0x12800] ;  /* 0x01280000d78c783b */ /* 0x000e620000004200 */
[----:B------:R-:W-:Y:S01]  /*1c100*/  MUFU.EX2 R224, R224 ;  /* 0x000000e000e07308 */ /* 0x000fe20000000800 */
[----:B------:R-:W-:Y:S01]  /*1c110*/  FADD.FTZ R233, R233, R232 ;  /* 0x000000e8e9e97221 */ /* 0x000fe20000010000 */
[----:B------:R-:W-:-:S03]  /*1c120*/  FADD.FTZ R241, R241, R236 ;  /* 0x000000ecf1f17221 */ /* 0x000fc60000010000 */
[----:B------:R-:W-:Y:S01]  /*1c130*/  FADD.FTZ R234, R234, R233 ;  /* 0x000000e9eaea7221 */ /* 0x000fe20000010000 */
[----:B------:R-:W-:Y:S01]  /*1c140*/  HMMA.16816.F32.BF16 R24, R132, R136, R24 ;  /* 0x000000888418723c */ /* 0x000fe20000041818 */
[----:B------:R-:W-:Y:S01]  /*1c150*/  FADD.FTZ R238, R238, R241 ;  /* 0x000000f1eeee7221 */ /* 0x000fe20000010000 */
[----:B------:R-:W-:Y:S01]  /*1c160*/  MUFU.EX2 R222, R222 ;  /* 0x000000de00de7308 */ /* 0x000fe20000000800 */
[----:B------:R-:W-:Y:S02]  /*1c170*/  FADD.FTZ R234, R239, R234 ;  /* 0x000000eaefea7221 */ /* 0x000fe40000010000 */
[----:B------:R-:W-:-:S03]  /*1c180*/  FADD.FTZ R243, R243, R238 ;  /* 0x000000eef3f37221 */ /* 0x000fc60000010000 */
        /* <DEDUP_REMOVED lines=148> */
.L_x_3301:
[----:B------:R-:W-:-:S12]  /*1cad0*/  UIADD3 UR14, UPT, UPT, UR15, -0x1, URZ ;  /* 0xffffffff0f0e7890 */ /* 0x000fd8000fffe0ff */
.L_x_3307:
[----:B------:R-:W-:-:S09]  /*1cae0*/  UISETP.GE.AND UP0, UPT, UR14, UR7, UPT ;  /* 0x000000070e00728c */ /* 0x000fd2000bf06270 */
[----:B------:R-:W-:Y:S05]  /*1caf0*/  BRA.U !UP0, `(.L_x_3308) ;  /* 0x0000003908e87547 */ /* 0x000fea000b800000 */
[----:B------:R-:W1:Y:S01]  /*1cb00*/  S2UR UR6, SR_CgaCtaId ;  /* 0x00000000000679c3 */ /* 0x000e620000008800 */
[----:B------:R-:W-:Y:S01]  /*1cb10*/  UISETP.NE.U32.AND UP0, UPT, UR12, URZ, UPT ;  /* 0x000000ff0c00728c */ /* 0x000fe2000bf05070 */
[----:B------:R-:W-:Y:S01]  /*1cb20*/  IMAD.MOV.U32 R0, RZ, RZ, R3 ;  /* 0x000000ffff007224 */ /* 0x000fe200078e0003 */
[----:B------:R-:W-:Y:S01]  /*1cb30*/  MOV R3, 0x20 ;  /* 0x0000002000037802 */ /* 0x000fe20000000f00 */
[----:B------:R-:W-:Y:S01]  /*1cb40*/  IMAD.MOV.U32 R165, RZ, RZ, R164 ;  /* 0x000000ffffa57224 */ /* 0x000fe200078e00a4 */
[----:B------:R-:W-:Y:S01]  /*1cb50*/  UISETP.NE.AND.EX UP0, UPT, UR13, URZ, UPT, UP0 ;  /* 0x000000ff0d00728c */ /* 0x000fe2000bf05300 */
[----:B------:R-:W-:Y:S01]  /*1cb60*/  VIADD R232, R220, 0x10000 ;  /* 0x00010000dce87836 */ /* 0x000fe20000000000 */
[----:B------:R-:W-:Y:S01]  /*1cb70*/  SEL R3, R3, 0xffffffe0, !P2 ;  /* 0xffffffe003037807 */ /* 0x000fe20005000000 */
[----:B------:R-:W-:Y:S01]  /*1cb80*/  UMOV UR12, 0x400 ;  /* 0x00000400000c7882 */ /* 0x000fe20000000000 */
[----:B------:R-:W-:Y:S01]  /*1cb90*/  MOV R233, RZ ;  /* 0x000000ff00e97202 */ /* 0x000fe20000000f00 */
[----:B------:R-:W-:Y:S01]  /*1cba0*/  ULEA UR5, UR14, 0x40, 0x6 ;  /* 0x000000400e057891 */ /* 0x000fe2000f8e30ff */
[----:B------:R-:W-:Y:S01]  /*1cbb0*/  PLOP3.LUT P1, PT, PT, PT, UP0, 0x80, 0x8 ;  /* 0x000000000008781c */ /* 0x000fe20003f2f008 */
[----:B------:R-:W-:Y:S01]  /*1cbc0*/  IMAD.IADD R216, R3, 0x1, R220 ;  /* 0x0000000103d87824 */ /* 0x000fe200078e02dc */
[----:B------:R-:W-:Y:S01]  /*1cbd0*/  UIADD3 UR14, UPT, UPT, UR14, 0x1, URZ ;  /* 0x000000010e0e7890 */ /* 0x000fe2000fffe0ff */
[----:B------:R-:W2:Y:S01]  /*1cbe0*/  LDCU UR4, c[0x0][0x45c] ;  /* 0x00008b80ff0477ac */ /* 0x000ea20008000800 */
[----:B------:R-:W3:Y:S01]  /*1cbf0*/  LDCU.64 UR16, c[0x0][0x358] ;  /* 0x00006b00ff1077ac */ /* 0x000ee20008000a00 */
[----:B------:R-:W4:Y:S01]  /*1cc00*/  LDCU.64 UR8, c[0x0][0x3a0] ;  /* 0x00007400ff0877ac */ /* 0x000f220008000a00 */
[----:B------:R-:W2:Y:S01]  /*1cc10*/  LDCU.64 UR10, c[0x0][0x3a8] ;  /* 0x00007500ff0a77ac */ /* 0x000ea20008000a00 */
[----:B-1----:R-:W-:-:S12]  /*1cc20*/  ULEA UR6, UR6, UR12, 0x18 ;  /* 0x0000000c06067291 */ /* 0x002fd8000f8ec0ff */
.L_x_3312:
[----:B------:R-:W-:Y:S01]  /*1cc30*/  @!P1 IADD3 R9, P0, PT, RZ, -R233, RZ ;  /* 0x800000e9ff099210 */ /* 0x000fe20007f1e0ff */
[----:B------:R-:W1:Y:S01]  /*1cc40*/  S2R R218, SR_TID.X ;  /* 0x0000000000da7919 */ /* 0x000e620000002100 */
[----:B------:R-:W5:Y:S01]  /*1cc50*/  @!P1 LDC R8, c[0x0][0x3c0] ;  /* 0x0000f000ff089b82 */ /* 0x000f620000000800 */
[----:B------:R-:W-:Y:S07]  /*1cc60*/  DEPBAR.LE SB0, 0x0 ;  /* 0x000080000000791a */ /* 0x000fee0000000000 */
[----:B------:R-:W2:Y:S08]  /*1cc70*/  LDC R7, c[0x0][0x3c4] ;  /* 0x0000f100ff077b82 */ /* 0x000eb00000000800 */
[----:B------:R-:W-:Y:S01]  /*1cc80*/  BAR.SYNC.DEFER_BLOCKING 0x0 ;  /* 0x0000000000007b1d */ /* 0x000fe20000010000 */
[----:B------:R-:W-:Y:S01]  /*1cc90*/  IMAD.MOV.U32 R3, RZ, RZ, R228 ;  /* 0x000000ffff037224 */ /* 0x000fe200078e00e4 */
[----:B-1----:R-:W-:Y:S01]  /*1cca0*/  LOP3.LUT R239, R218, 0x38, RZ, 0xc0, !PT ;  /* 0x00000038daef7812 */ /* 0x002fe200078ec0ff */
[----:B-----5:R-:W-:Y:S02]  /*1ccb0*/  @!P1 IMAD.SHL.U32 R4, R8, 0x40, RZ ;  /* 0x0000004008049824 */ /* 0x020fe400078e00ff */
[C---:B------:R-:W-:Y:S02]  /*1ccc0*/  IMAD.SHL.U32 R6, R218.reuse, 0x40, RZ ;  /* 0x00000040da067824 */ /* 0x040fe400078e00ff */
[----:B------:R-:W-:Y:S02]  /*1ccd0*/  @!P1 IMAD.X R4, RZ, RZ, ~R4, P0 ;  /* 0x000000ffff049224 */ /* 0x000fe400000e0e04 */
[----:B------:R-:W-:Y:S01]  /*1cce0*/  IMAD.SHL.U32 R2, R218, 0x8, RZ ;  /* 0x00000008da027824 */ /* 0x000fe200078e00ff */
[----:B------:R-:W-:Y:S01]  /*1ccf0*/  LOP3.LUT R5, R6, 0x1c0, RZ, 0xc0, !PT ;  /* 0x000001c006057812 */ /* 0x000fe200078ec0ff */
[----:B------:R-:W-:Y:S01]  /*1cd00*/  IMAD.SHL.U32 R219, R218, 0x20, RZ ;  /* 0x00000020dadb7824 */ /* 0x000fe200078e00ff */
[----:B------:R-:W-:Y:S02]  /*1cd10*/  @!P1 SHF.R.S64 R9, R9, 0x1f, R4 ;  /* 0x0000001f09099819 */ /* 0x000fe40000001004 */
[--C-:B------:R-:W-:Y:S02]  /*1cd20*/  LOP3.LUT R239, R239, 0x1f8, R2.reuse, 0x78, !PT ;  /* 0x000001f8efef7812 */ /* 0x100fe400078e7802 */
[----:B------:R-:W-:Y:S02]  /*1cd30*/  @!P1 IADD3 R228, P0, PT, R228, R9, RZ ;  /* 0x00000009e4e49210 */ /* 0x000fe40007f1e0ff */
[--C-:B------:R-:W-:Y:S02]  /*1cd40*/  LOP3.LUT R5, R5, 0x38, R2.reuse, 0xf8, !PT ;  /* 0x0000003805057812 */ /* 0x100fe400078ef802 */
[----:B------:R-:W-:Y:S01]  /*1cd50*/  LOP3.LUT R239, R239, 0x1e00, R2, 0xf8, !PT ;  /* 0x00001e00efef7812 */ /* 0x000fe200078ef802 */
[----:B------:R-:W-:Y:S01]  /*1cd60*/  IMAD.MOV.U32 R2, RZ, RZ, R227 ;  /* 0x000000ffff027224 */ /* 0x000fe200078e00e3 */
[----:B------:R-:W-:Y:S01]  /*1cd70*/  @!P1 LEA.HI.X.SX32 R227, R4, R227, 0x1, P0 ;  /* 0x000000e304e39211 */ /* 0x000fe200000f0eff */
[----:B--2---:R-:W-:Y:S06]  /*1cd80*/  @!P1 BRA `(.L_x_3309) ;  /* 0x0000000000f89947 */ /* 0x004fec0003800000 */
[----:B------:R-:W1:Y:S01]  /*1cd90*/  LDC R4, c[0x0][0x4f0] ;  /* 0x00013c00ff047b82 */ /* 0x000e620000000800 */
[----:B------:R-:W-:Y:S01]  /*1cda0*/  UIADD3 UR12, UPT, UPT, UR5, -0x40, URZ ;  /* 0xffffffc0050c7890 */ /* 0x000fe2000fffe0ff */
[----:B------:R-:W-:Y:S05]  /*1cdb0*/  IABS R12, UR5 ;  /* 0x00000005000c7c13 */ /* 0x000fea0008000000 */
        /* <DEDUP_REMOVED lines=24> */
[----:B------:R-:W-:Y:S01]  /*1cf40*/  ISETP.NE.AND P2, PT, R4, RZ, PT ;  /* 0x000000ff0400720c */ /* 0x000fe20003f45270 */
        /* <DEDUP_REMOVED lines=9> */
[----:B------:R-:W-:Y:S05]  /*1cfe0*/  @!P0 IMAD.MOV R13, RZ, RZ, -R13 ;  /* 0x000000ffff0d8224 */ /* 0x000fea00078e0a0d */
[C---:B------:R-:W-:Y:S02]  /*1cff0*/  SEL R15, R8.reuse, R13, !P2 ;  /* 0x0000000d080f7207 */ /* 0x040fe40005000000 */
[----:B------:R-:W-:Y:S02]  /*1d000*/  SEL R13, R8, R14, !P2 ;  /* 0x0000000e080d7207 */ /* 0x000fe40005000000 */
[-C--:B------:R-:W-:Y:S01]  /*1d010*/  LEA R18, P2, R15, R230.reuse, 0x2 ;  /* 0x000000e60f127211 */ /* 0x080fe200078410ff */
[----:B------:R-:W1:Y:S01]  /*1d020*/  LDC.64 R8, c[0x0][0x3c0] ;  /* 0x0000f000ff087b82 */ /* 0x000e620000000a00 */
        /* <DEDUP_REMOVED lines=20> */
.L_x_3309:
[----:B------:R-:W-:Y:S01]  /*1d170*/  LEA R239, R239, UR6, 0x1 ;  /* 0x00000006efef7c11 */ /* 0x000fe2000f8e08ff */
[----:B------:R-:W-:Y:S01]  /*1d180*/  IMAD.MOV.U32 R229, RZ, RZ, R227 ;  /* 0x000000ffffe57224 */ /* 0x000fe200078e00e3 */
[----:B------:R-:W-:Y:S01]  /*1d190*/  LOP3.LUT R4, R218, 0x8, RZ, 0xc0, !PT ;  /* 0x00000008da047812 */ /* 0x000fe200078ec0ff */
[----:B------:R-:W-:Y:S01]  /*1d1a0*/  IMAD.SHL.U32 R9, R8, 0x20, RZ ;  /* 0x0000002008097824 */ /* 0x000fe200078e00ff */
[----:B------:R-:W-:Y:S01]  /*1d1b0*/  LOP3.LUT R223, R6, 0x400, RZ, 0xc0, !PT ;  /* 0x0000040006df7812 */ /* 0x000fe200078ec0ff */
[----:B------:R-:W-:Y:S01]  /*1d1c0*/  IMAD.MOV.U32 R221, RZ, RZ, 0x20 ;  /* 0x00000020ffdd7424 */ /* 0x000fe200078e00ff */
[----:B------:R-:W-:Y:S01]  /*1d1d0*/  @!PT LDS RZ, [RZ] ;  /* 0x00000000fffff984 */ /* 0x000fe20000000800 */
[----:B------:R-:W-:Y:S01]  /*1d1e0*/  @!PT LDS RZ, [RZ] ;  /* 0x00000000fffff984 */ /* 0x000fe20000000800 */
[----:B------:R-:W-:Y:S01]  /*1d1f0*/  @!PT LDS RZ, [RZ] ;  /* 0x00000000fffff984 */ /* 0x000fe20000000800 */
[----:B---3--:R-:W-:Y:S01]  /*1d200*/  LDGSTS.E.BYPASS.LTC128B.128 [R239+0x10000], desc[UR16][R228.64] ;  /* 0x10000000e4ef7fae */ /* 0x008fe2000b981a10 */
[----:B------:R-:W-:Y:S01]  /*1d210*/  LOP3.LUT R4, R5, R4, RZ, 0x3c, !PT ;  /* 0x0000000405047212 */ /* 0x000fe200078e3cff */
[----:B------:R-:W-:Y:S01]  /*1d220*/  UIADD3 UR14, UPT, UPT, UR14, -0x1, URZ ;  /* 0xffffffff0e0e7890 */ /* 0x000fe2000fffe0ff */
[----:B------:R-:W-:Y:S01]  /*1d230*/  LOP3.LUT R219, R219, 0x7c00, RZ, 0xc0, !PT ;  /* 0x00007c00dbdb7812 */ /* 0x000fe200078ec0ff */
[----:B------:R-:W-:Y:S01]  /*1d240*/  LDGSTS.E.BYPASS.LTC128B.128 [R239+0x12000], desc[UR16][R228.64+0x80] ;  /* 0x12000080e4ef7fae */ /* 0x000fe2000b981a10 */
[----:B------:R-:W-:Y:S01]  /*1d250*/  SHF.R.U32.HI R217, RZ, 0x1, R218 ;  /* 0x00000001ffd97819 */ /* 0x000fe200000116da */
[----:B------:R-:W-:Y:S01]  /*1d260*/  IMAD R223, R4, 0x2, R223 ;  /* 0x0000000204df7824 */ /* 0x000fe200078e02df */
[----:B------:R-:W-:Y:S01]  /*1d270*/  SHF.L.U64.HI R7, R8, 0x5, R7 ;  /* 0x0000000508077819 */ /* 0x000fe20000010207 */
[----:B------:R-:W-:Y:S01]  /*1d280*/  LDGSTS.E.BYPASS.LTC128B.128 [R239+0x14000], desc[UR16][R228.64+0x100] ;  /* 0x14000100e4ef7fae */ /* 0x000fe2000b981a10 */
[----:B------:R-:W-:Y:S01]  /*1d290*/  IADD3 R4, P0, PT, R9, R228, RZ ;  /* 0x000000e409047210 */ /* 0x000fe20007f1e0ff */
[----:B------:R-:W-:Y:S01]  /*1d2a0*/  VIADD R164, R223, UR6 ;  /* 0x00000006dfa47c36 */ /* 0x000fe20008000000 */
[----:B------:R-:W-:Y:S01]  /*1d2b0*/  LOP3.LUT R3, R219, 0x200, R6, 0xf8, !PT ;  /* 0x00000200db037812 */ /* 0x000fe200078ef806 */
[----:B------:R-:W-:Y:S01]  /*1d2c0*/  LDGSTS.E.BYPASS.LTC128B.128 [R239+0x16000], desc[UR16][R228.64+0x180] ;  /* 0x16000180e4ef7fae */ /* 0x000fe2000b981a10 */
[----:B------:R-:W-:Y:S01]  /*1d2d0*/  LOP3.LUT R2, R217, 0x8, RZ, 0xc0, !PT ;  /* 0x00000008d9027812 */ /* 0x000fe200078ec0ff */
[----:B------:R-:W-:Y:S01]  /*1d2e0*/  UISETP.GT.AND UP0, UPT, UR14, UR7, UPT ;  /* 0x000000070e00728c */ /* 0x000fe2000bf04270 */
[----:B------:R-:W-:Y:S02]  /*1d2f0*/  IADD3 R12, P2, PT, R9, R4, RZ ;  /* 0x00000004090c7210 */ /* 0x000fe40007f5e0ff */
[----:B------:R-:W-:Y:S01]  /*1d300*/  LOP3.LUT R2, R3, R5, R2, 0xf6, !PT ;  /* 0x0000000503027212 */ /* 0x000fe200078ef602 */
[----:B------:R-:W-:Y:S01]  /*1d310*/  IMAD.X R5, R7, 0x1, R227, P0 ;  /* 0x0000000107057824 */ /* 0x000fe200000e06e3 */
[----:B------:R-:W-:Y:S01]  /*1d320*/  IADD3 R6, P0, PT, R9, R12, RZ ;  /* 0x0000000c09067210 */ /* 0x000fe20007f1e0ff */
[----:B------:R-:W-:Y:S01]  /*1d330*/  IMAD.MOV.U32 R3, RZ, RZ, 0x40 ;  /* 0x00000040ff037424 */ /* 0x000fe200078e00ff */
[----:B------:R-:W-:Y:S01]  /*1d340*/  LEA R224, R2, UR6, 0x1 ;  /* 0x0000000602e07c11 */ /* 0x000fe2000f8e08ff */
[C---:B------:R-:W-:Y:S01]  /*1d350*/  IMAD.X R13, R7.reuse, 0x1, R5, P2 ;  /* 0x00000001070d7824 */ /* 0x040fe200010e0605 */
[----:B------:R-:W-:Y:S03]  /*1d360*/  LDGSTS.E.BYPASS.LTC128B.128 [R239+0x10800], desc[UR16][R4.64] ;  /* 0x1080000004ef7fae */ /* 0x000fe6000b981a10 */
[----:B------:R-:W-:Y:S01]  /*1d370*/  IMAD.X R7, R7, 0x1, R13, P0 ;  /* 0x0000000107077824 */ /* 0x000fe200000e060d */
[----:B------:R-:W-:Y:S01]  /*1d380*/  LDGSTS.E.BYPASS.LTC128B.128 [R239+0x12800], desc[UR16][R4.64+0x80] ;  /* 0x1280008004ef7fae */ /* 0x000fe2000b981a10 */
[C---:B------:R-:W-:Y:S03]  /*1d390*/  LOP3.LUT P0, RZ, R218.reuse, 0x2, RZ, 0xc0, !PT ;  /* 0x00000002daff7812 */ /* 0x040fe6000780c0ff */
[----:B------:R-:W-:Y:S01]  /*1d3a0*/  LDGSTS.E.BYPASS.LTC128B.128 [R239+0x14800], desc[UR16][R4.64+0x100] ;  /* 0x1480010004ef7fae */ /* 0x000fe2000b981a10 */
[----:B------:R-:W-:Y:S02]  /*1d3b0*/  SEL R221, R221, 0xffffffe0, !P0 ;  /* 0xffffffe0dddd7807 */ /* 0x000fe40004000000 */
[----:B------:R-:W-:Y:S01]  /*1d3c0*/  LOP3.LUT P0, RZ, R218, 0x4, RZ, 0xc0, !PT ;  /* 0x00000004daff7812 */ /* 0x000fe2000780c0ff */
[----:B------:R-:W-:Y:S02]  /*1d3d0*/  LDGSTS.E.BYPASS.LTC128B.128 [R239+0x16800], desc[UR16][R4.64+0x180] ;  /* 0x1680018004ef7fae */ /* 0x000fe4000b981a10 */
[----:B------:R-:W-:Y:S01]  /*1d3e0*/  IMAD.IADD R222, R221, 0x1, R224 ;  /* 0x00000001ddde7824 */ /* 0x000fe200078e02e0 */
[----:B------:R-:W-:Y:S01]  /*1d3f0*/  SEL R3, R3, 0xffffffc0, !P0 ;  /* 0xffffffc003037807 */ /* 0x000fe20004000000 */
[----:B------:R-:W-:Y:S01]  /*1d400*/  LDGSTS.E.BYPASS.LTC128B.128 [R239+0x11000], desc[UR16][R12.64] ;  /* 0x110000000cef7fae */ /* 0x000fe2000b981a10 */
[----:B------:R-:W-:Y:S03]  /*1d410*/  IMAD.IADD R167, R221, 0x1, R164 ;  /* 0x00000001dda77824 */ /* 0x000fe600078e02a4 */
        /* <DEDUP_REMOVED lines=302> */
.L_x_3311:
        /* <DEDUP_REMOVED lines=29> */
.L_x_3310:
        /* <DEDUP_REMOVED lines=476> */
[----:B------:R-:W-:Y:S11]  /*20690*/  BRA.U UP0, `(.L_x_3312) ;  /* 0xffffffc500647547 */ /* 0x000ff6000b83ffff */
.L_x_3308:
[----:B------:R-:W1:Y:S01]  /*206a0*/  SHFL.BFLY PT, R10, R237, 0x2, 0x1f ;  /* 0x0c401f00ed0a7f89 */ /* 0x000e6200000e0000 */
[C---:B------:R-:W-:Y:S01]  /*206b0*/  SHF.L.U32 R2, R218.reuse, 0x4, RZ ;  /* 0x00000004da027819 */ /* 0x040fe200000006ff */
[----:B------:R-:W2:Y:S01]  /*206c0*/  S2UR UR12, SR_CTAID.Y ;  /* 0x00000000000c79c3 */ /* 0x000ea20000002600 */
[C---:B------:R-:W-:Y:S01]  /*206d0*/  SHF.L.U32 R8, R218.reuse, 0x1, RZ ;  /* 0x00000001da087819 */ /* 0x040fe200000006ff */
[----:B------:R-:W3:Y:S01]  /*206e0*/  SHFL.BFLY PT, R0, R235, 0x2, 0x1f ;  /* 0x0c401f00eb007f89 */ /* 0x000ee200000e0000 */
[----:B------:R-:W-:Y:S01]  /*206f0*/  SHF.L.U32 R6, R218, 0x2, RZ ;  /* 0x00000002da067819 */ /* 0x000fe200000006ff */
[----:B------:R-:W2:Y:S01]  /*20700*/  LDCU.64 UR4, c[0x0][0x430] ;  /* 0x00008600ff0477ac */ /* 0x000ea20008000a00 */
[----:B------:R-:W-:Y:S01]  /*20710*/  LOP3.LUT R11, R2, 0x1c0, RZ, 0xc0, !PT ;  /* 0x000001c0020b7812 */ /* 0x000fe200078ec0ff */
[----:B------:R-:W-:Y:S01]  /*20720*/  BSSY.RECONVERGENT B0, `(.L_x_3313) ;  /* 0x000012f000007945 */ /* 0x000fe20003800200 */
[--C-:B------:R-:W-:Y:S01]  /*20730*/  LOP3.LUT R219, R219, 0x6, R8.reuse, 0xf8, !PT ;  /* 0x00000006dbdb7812 */ /* 0x100fe200078ef808 */
[----:B------:R-:W4:Y:S01]  /*20740*/  S2UR UR11, SR_CTAID.Z ;  /* 0x00000000000b79c3 */ /* 0x000f220000002700 */
[----:B------:R-:W-:Y:S01]  /*20750*/  LOP3.LUT R8, R11, 0x38, R8, 0xf8, !PT ;  /* 0x000000380b087812 */ /* 0x000fe200078ef808 */
[----:B------:R-:W4:Y:S01]  /*20760*/  LDCU UR9, c[0x0][0x3e0] ;  /* 0x00007c00ff0977ac */ /* 0x000f220008000800 */
[----:B------:R-:W-:-:S02]  /*20770*/  LOP3.LUT R13, R217, 0x30, RZ, 0xc0, !PT ;  /* 0x00000030d90d7812 */ /* 0x000fc400078ec0ff */
[C---:B------:R-:W-:Y:S01]  /*20780*/  LOP3.LUT R11, R2.reuse, 0x3f00, RZ, 0xc0, !PT ;  /* 0x00003f00020b7812 */ /* 0x040fe200078ec0ff */
[----:B------:R-:W5:Y:S01]  /*20790*/  LDCU UR7, c[0x0][0x44c] ;  /* 0x00008980ff0777ac */ /* 0x000f620008000800 */
[----:B------:R-:W-:Y:S01]  /*207a0*/  LOP3.LUT R8, R219, R8, RZ, 0xfc, !PT ;  /* 0x00000008db087212 */ /* 0x000fe200078efcff */
[----:B------:R-:W5:Y:S01]  /*207b0*/  S2UR UR8, SR_CTAID.X ;  /* 0x00000000000879c3 */ /* 0x000f620000002500 */
[----:B------:R-:W-:Y:S01]  /*207c0*/  LOP3.LUT R2, R2, 0x10, RZ, 0xc0, !PT ;  /* 0x0000001002027812 */ /* 0x000fe200078ec0ff */
[----:B------:R-:W-:Y:S01]  /*207d0*/  UIADD3 UR10, UPT, UPT, -UR21, URZ, URZ ;  /* 0x000000ff150a7290 */ /* 0x000fe2000fffe1ff */
[----:B------:R-:W-:Y:S01]  /*207e0*/  LEA R8, R8, UR6, 0x2 ;  /* 0x0000000608087c11 */ /* 0x000fe2000f8e10ff */
[----:B-1----:R-:W-:-:S03]  /*207f0*/  FADD.FTZ R10, R10, R237 ;  /* 0x000000ed0a0a7221 */ /* 0x002fc60000010000 */
[----:B------:R-:W-:Y:S01]  /*20800*/  IADD3 R12, PT, PT, R8, 0x80, RZ ;  /* 0x00000080080c7810 */ /* 0x000fe20007ffe0ff */
[----:B--2---:R-:W-:Y:S01]  /*20810*/  UIMAD UR4, UR12, UR4, UR21 ;  /* 0x000000040c0472a4 */ /* 0x004fe2000f8e0215 */
[----:B---3--:R-:W-:Y:S01]  /*20820*/  FADD.FTZ R15, R0, R235 ;  /* 0x000000eb000f7221 */ /* 0x008fe20000010000 */
[----:B------:R-:W1:Y:S01]  /*20830*/  SHFL.BFLY PT, R5, R10, 0x1, 0x1f ;  /* 0x0c201f000a057f89 */ /* 0x000e6200000e0000 */
[----:B------:R-:W-:-:S03]  /*20840*/  SHF.R.U32.HI R0, RZ, 0x2, R218 ;  /* 0x00000002ff007819 */ /* 0x000fc600000116da */
[----:B------:R-:W2:Y:S01]  /*20850*/  SHFL.BFLY PT, R4, R15, 0x1, 0x1f ;  /* 0x0c201f000f047f89 */ /* 0x000ea200000e0000 */
[----:B------:R-:W-:Y:S01]  /*20860*/  LOP3.LUT R0, R13, 0x7, R0, 0xf8, !PT ;  /* 0x000000070d007812 */ /* 0x000fe200078ef800 */
[----:B----4-:R-:W-:-:S04]  /*20870*/  UIMAD UR10, UR9, UR10, UR11 ;  /* 0x0000000a090a72a4 */ /* 0x010fc8000f8e020b */
[----:B------:R-:W-:Y:S02]  /*20880*/  UIMAD UR9, UR4, UR9, UR10 ;  /* 0x00000009040972a4 */ /* 0x000fe4000f8e020a */
[----:B-----5:R-:W-:-:S04]  /*20890*/  USHF.L.U32 UR8, UR8, 0x6, URZ ;  /* 0x0000000608087899 */ /* 0x020fc800080006ff */
[----:B------:R-:W-:Y:S01]  /*208a0*/  UIMAD UR9, UR9, UR5, UR8 ;  /* 0x00000005090972a4 */ /* 0x000fe2000f8e0208 */
[----:B------:R-:W3:Y:S03]  /*208b0*/  LDCU.64 UR10, c[0x0][0x358] ;  /* 0x00006b00ff0a77ac */ /* 0x000ee60008000a00 */
[----:B------:R-:W-:Y:S01]  /*208c0*/  UIMAD UR7, UR9, UR7, URZ ;  /* 0x00000007090772a4 */ /* 0x000fe2000f8e02ff */
[----:B-1----:R-:W-:Y:S01]  /*208d0*/  FADD.FTZ R5, R10, R5 ;  /* 0x000000050a057221 */ /* 0x002fe20000010000 */
[----:B------:R-:W-:Y:S02]  /*208e0*/  LOP3.LUT R10, R6, 0x1f8, RZ, 0xc0, !PT ;  /* 0x000001f8060a7812 */ /* 0x000fe400078ec0ff */
[----:B------:R-:W-:Y:S01]  /*208f0*/  LOP3.LUT R6, R11, 0x3c, R6, 0xf8, !PT ;  /* 0x0000003c0b067812 */ /* 0x000fe200078ef806 */
[----:B------:R-:W1:Y:S01]  /*20900*/  MUFU.RCP R9, R5 ;  /* 0x0000000500097308 */ /* 0x000e620000001000 */
[----:B--2---:R-:W-:Y:S01]  /*20910*/  FADD.FTZ R4, R15, R4 ;  /* 0x000000040f047221 */ /* 0x004fe20000010000 */
[----:B------:R-:W-:Y:S01]  /*20920*/  BAR.SYNC.DEFER_BLOCKING 0x0 ;  /* 0x0000000000007b1d */ /* 0x000fe20000010000 */
[----:B------:R-:W-:-:S02]  /*20930*/  FSETP.NE.FTZ.AND P2, PT, R5, RZ, PT ;  /* 0x000000ff0500720b */ /* 0x000fc40003f55000 */
[----:B------:R-:W-:Y:S02]  /*20940*/  LOP3.LUT R217, R10, 0x38, R217, 0x78, !PT ;  /* 0x000000380ad97812 */ /* 0x000fe400078e78d9 */
[----:B------:R-:W-:Y:S01]  /*20950*/  FSETP.NE.FTZ.AND P1, PT, R4, RZ, PT ;  /* 0x000000ff0400720b */ /* 0x000fe20003f35000 */
[----:B------:R-:W2:Y:S01]  /*20960*/  MUFU.RCP R7, R4 ;  /* 0x0000000400077308 */ /* 0x000ea20000001000 */
[----:B------:R-:W-:Y:S02]  /*20970*/  MOV R10, 0x40 ;  /* 0x00000040000a7802 */ /* 0x000fe40000000f00 */
[----:B------:R-:W-:Y:S02]  /*20980*/  R2P PR, R218, 0x18 ;  /* 0x00000018da007804 */ /* 0x000fe40000000000 */
[----:B------:R-:W-:-:S03]  /*20990*/  LEA R2, R217, R2, 0x2 ;  /* 0x00000002d9027211 */ /* 0x000fc600078e10ff */
[----:B------:R-:W-:Y:S01]  /*209a0*/  SEL R11, R10, 0xffffffc0, !P3 ;  /* 0xffffffc00a0b7807 */ /* 0x000fe20005800000 */
[----:B------:R-:W4:Y:S01]  /*209b0*/  @P2 LDC R15, c[0x0][0x458] ;  /* 0x00011600ff0f2b82 */ /* 0x000f220000000800 */
[----:B-1----:R-:W-:Y:S01]  /*209c0*/  FSEL R9, R9, 1, P2 ;  /* 0x3f80000009097808 */ /* 0x002fe20001000000 */
[----:B------:R-:W1:Y:S01]  /*209d0*/  @P2 MUFU.LG2 R5, R5 ;  /* 0x0000000500052308 */ /* 0x000e620000000c00 */
[----:B------:R-:W-:-:S03]  /*209e0*/  IADD3 R10, PT, PT, R8, R11, RZ ;  /* 0x0000000b080a7210 */ /* 0x000fc60007ffe0ff */
        /* <DEDUP_REMOVED lines=67> */
[----:B------:R-:W2:Y:S01]  /*20e20*/  @P1 LDC R16, c[0x0][0x458] ;  /* 0x00011600ff101b82 */ /* 0x000ea20000000800 */
[----:B------:R-:W-:Y:S01]  /*20e30*/  SEL R9, R9, 0xffffffe0, !P0 ;  /* 0xffffffe009097807 */ /* 0x000fe20004000000 */
[----:B------:R-:W5:Y:S01]  /*20e40*/  @P1 MUFU.LG2 R4, R4 ;  /* 0x0000000400041308 */ /* 0x000f620000000c00 */
        /* <DEDUP_REMOVED lines=68> */
[----:B-1----:R-:W-:Y:S01]  /*21290*/  @P2 FMUL.FTZ R5, R5, 0.69314718246459960938 ;  /* 0x3f31721805052820 */ /* 0x002fe20000410000 */
[-C--:B------:R-:W-:Y:S01]  /*212a0*/  IADD3 R14, PT, PT, R11, R12.reuse, RZ ;  /* 0x0000000c0b0e7210 */ /* 0x080fe20007ffe0ff */
[----:B------:R-:W-:Y:S01]  /*212b0*/  STS.64 [R7], R36 ;  /* 0x0000002407007388 */ /* 0x000fe20000000a00 */
[C---:B------:R-:W-:Y:S01]  /*212c0*/  IADD3 R11, PT, PT, R9.reuse, R12, RZ ;  /* 0x0000000c090b7210 */ /* 0x040fe20007ffe0ff */
[----:B-----5:R-:W-:Y:S01]  /*212d0*/  @P1 FMUL.FTZ R4, R4, 0.69314718246459960938 ;  /* 0x3f31721804041820 */ /* 0x020fe20000410000 */
[----:B------:R-:W-:Y:S01]  /*212e0*/  IADD3 R9, PT, PT, R9, R14, RZ ;  /* 0x0000000e09097210 */ /* 0x000fe20007ffe0ff */
        /* <DEDUP_REMOVED lines=54> */
[----:B-1----:R-:W-:-:S03]  /*21650*/  MOV R133, 0xff800000 ;  /* 0xff80000000857802 */ /* 0x002fc60000000f00 */
[----:B------:R1:W-:Y:S01]  /*21660*/  STS.64 [R12+0xc800], R146 ;  /* 0x00c800920c007388 */ /* 0x0003e20000000a00 */
[----:B------:R-:W-:Y:S01]  /*21670*/  MOV R132, 0xff800000 ;  /* 0xff80000000847802 */ /* 0x000fe20000000f00 */
[----:B----4-:R-:W-:Y:S01]  /*21680*/  @P2 FFMA.FTZ R133, R164, R15, R5 ;  /* 0x0000000fa4852223 */ /* 0x010fe20000010005 */
[----:B--2---:R-:W-:Y:S01]  /*21690*/  @P1 FFMA.FTZ R132, R3, R16, R4 ;  /* 0x0000001003841223 */ /* 0x004fe20000010004 */
[----:B------:R1:W-:Y:S01]  /*216a0*/  STS.64 [R11+0xc000], R156 ;  /* 0x00c0009c0b007388 */ /* 0x0003e20000000a00 */
[----:B-----5:R-:W-:Y:S02]  /*216b0*/  IADD3 R134, P0, PT, R6, UR7, RZ ;  /* 0x0000000706867c10 */ /* 0x020fe4000ff1e0ff */
[----:B------:R-:W-:Y:S01]  /*216c0*/  LOP3.LUT P1, RZ, R218, 0x3, RZ, 0xc0, !PT ;  /* 0x00000003daff7812 */ /* 0x000fe2000782c0ff */
[----:B------:R1:W-:Y:S01]  /*216d0*/  STS.64 [R11+0xc800], R158 ;  /* 0x00c8009e0b007388 */ /* 0x0003e20000000a00 */
[----:B------:R-:W-:-:S03]  /*216e0*/  MOV R3, UR7 ;  /* 0x0000000700037c02 */ /* 0x000fc60008000f00 */
[----:B------:R1:W-:Y:S04]  /*216f0*/  STS.64 [R14+0xc000], R148 ;  /* 0x00c000940e007388 */ /* 0x0003e80000000a00 */
[----:B------:R1:W-:Y:S04]  /*21700*/  STS.64 [R14+0xc800], R150 ;  /* 0x00c800960e007388 */ /* 0x0003e80000000a00 */
[----:B------:R1:W-:Y:S04]  /*21710*/  STS.64 [R9+0xc000], R152 ;  /* 0x00c0009809007388 */ /* 0x0003e80000000a00 */
[----:B------:R1:W-:Y:S01]  /*21720*/  STS.64 [R9+0xc800], R154 ;  /* 0x00c8009a09007388 */ /* 0x0003e20000000a00 */
[----:B------:R-:W-:Y:S06]  /*21730*/  BAR.SYNC.DEFER_BLOCKING 0x0 ;  /* 0x0000000000007b1d */ /* 0x000fec0000010000 */
[----:B------:R1:W2:Y:S04]  /*21740*/  LDS.128 R128, [R2+UR6] ;  /* 0x0000000602807984 */ /* 0x0002a80008000c00 */
        /* <DEDUP_REMOVED lines=35> */
[----:B-1----:R-:W-:Y:S01]  /*21980*/  IMAD.U32 R2, RZ, RZ, UR9 ;  /* 0x00000009ff027e24 */ /* 0x002fe2000f8e00ff */
[----:B------:R-:W-:-:S04]  /*21990*/  UIADD3 UR6, UPT, UPT, -UR8, UR20, URZ ;  /* 0x0000001408067290 */ /* 0x000fc8000fffe1ff */
[----:B------:R-:W-:Y:S02]  /*219a0*/  LEA.HI.X.SX32 R2, R2, RZ, 0x1, P1 ;  /* 0x000000ff02027211 */ /* 0x000fe400008f0eff */
[----:B------:R-:W-:Y:S02]  /*219b0*/  ISETP.GE.AND P3, PT, R0, UR6, PT ;  /* 0x0000000600007c0c */ /* 0x000fe4000bf66270 */
[----:B------:R-:W-:Y:S02]  /*219c0*/  ISETP.GE.AND P2, PT, R136, UR6, PT ;  /* 0x0000000688007c0c */ /* 0x000fe4000bf46270 */
[----:B--2---:R-:W-:-:S04]  /*219d0*/  LEA R136, P1, R135, UR4, 0x2 ;  /* 0x0000000487887c11 */ /* 0x004fc8000f8210ff */
[----:B------:R-:W-:-:S05]  /*219e0*/  LEA.HI.X R137, R135, UR5, R2, 0x2, P1 ;  /* 0x0000000587897c11 */ /* 0x000fca00088f1402 */
[----:B------:R2:W-:Y:S04]  /*219f0*/  @!P3 STG.E desc[UR10][R136.64], R133 ;  /* 0x000000858800b986 */ /* 0x0005e8000c10190a */
[----:B------:R2:W-:Y:S02]  /*21a00*/  @!P2 STG.E desc[UR10][R136.64+0x20], R132 ;  /* 0x000020848800a986 */ /* 0x0005e4000c10190a */
.L_x_3314:
[----:B------:R-:W-:Y:S05]  /*21a10*/  BSYNC.RECONVERGENT B0 ;  /* 0x0000000000007941 */ /* 0x000fea0003800200 */
.L_x_3313:
[----:B------:R-:W3:Y:S01]  /*21a20*/  LDCU.64 UR4, c[0x0][0x3f8] ;  /* 0x00007f00ff0477ac */ /* 0x000ee20008000a00 */
[----:B------:R-:W-:Y:S02]  /*21a30*/  SHF.R.U32.HI R218, RZ, 0x4, R218 ;  /* 0x00000004ffda7819 */ /* 0x000fe400000116da */
[----:B------:R-:W-:Y:S01]  /*21a40*/  LEA.HI.X.SX32 R3, R3, RZ, 0x1, P0 ;  /* 0x000000ff03037211 */ /* 0x000fe200000f0eff */
[----:B------:R-:W-:Y:S02]  /*21a50*/  UIADD3 UR6, UPT, UPT, -UR8, UR20, URZ ;  /* 0x0000001408067290 */ /* 0x000fe4000fffe1ff */
[C---:B-1----:R-:W-:Y:S02]  /*21a60*/  VIADD R2, R218.reuse, 0x8 ;  /* 0x00000008da027836 */ /* 0x042fe40000000000 */
[C---:B------:R-:W-:Y:S02]  /*21a70*/  VIADD R0, R218.reuse, 0x10 ;  /* 0x00000010da007836 */ /* 0x040fe40000000000 */
[C---:B------:R-:W-:Y:S01]  /*21a80*/  ISETP.GE.AND P0, PT, R218.reuse, UR6, PT ;  /* 0x00000006da007c0c */ /* 0x040fe2000bf06270 */
[----:B--2---:R-:W-:Y:S01]  /*21a90*/  VIADD R132, R218, 0x18 ;  /* 0x00000018da847836 */ /* 0x004fe20000000000 */
[----:B------:R-:W-:Y:S01]  /*21aa0*/  ISETP.GE.AND P6, PT, R2, UR6, PT ;  /* 0x0000000602007c0c */ /* 0x000fe2000bfc6270 */
[----:B------:R-:W-:Y:S01]  /*21ab0*/  VIADD R2, R218, 0x28 ;  /* 0x00000028da027836 */ /* 0x000fe20000000000 */
[----:B------:R-:W-:Y:S01]  /*21ac0*/  ISETP.GE.AND P5, PT, R0, UR6, PT ;  /* 0x0000000600007c0c */ /* 0x000fe2000bfa6270 */
[----:B------:R-:W-:Y:S01]  /*21ad0*/  VIADD R0, R218, 0x30 ;  /* 0x00000030da007836 */ /* 0x000fe20000000000 */
[----:B------:R-:W-:-:S02]  /*21ae0*/  ISETP.GE.AND P4, PT, R132, UR6, PT ;  /* 0x0000000684007c0c */ /* 0x000fc4000bf86270 */
[----:B---3--:R-:W-:Y:S02]  /*21af0*/  LEA R136, P1, R134, UR4, 0x2 ;  /* 0x0000000486887c11 */ /* 0x008fe4000f8210ff */
[----:B------:R-:W-:Y:S02]  /*21b00*/  ISETP.GE.AND P2, PT, R2, UR6, PT ;  /* 0x0000000602007c0c */ /* 0x000fe4000bf46270 */
[----:B------:R-:W-:Y:S01]  /*21b10*/  LEA.HI.X R137, R134, UR5, R3, 0x2, P1 ;  /* 0x0000000586897c11 */ /* 0x000fe200088f1403 */
[----:B------:R-:W-:Y:S01]  /*21b20*/  VIADD R3, R218, 0x20 ;  /* 0x00000020da037836 */ /* 0x000fe20000000000 */
        /* <DEDUP_REMOVED lines=38> */
.L_x_3315:
        /* <DEDUP_REMOVED lines=15> */
.L_x_4080:


//--------------------- .text._ZN5flash24flash_fwd_splitkv_kernelI23Flash_fwd_kernel_traitsILi256ELi64ELi64ELi4ELb0ELb0EN7cutlass10bfloat16_tE19Flash_kernel_traitsILi256ELi64ELi64ELi4ES3_EELb1ELb0ELb0ELb0ELb1ELb1ELb1ELb1EEEvNS_16Flash_fwd_paramsE --------------------------
	.section	.text._ZN5flash24flash_fwd_splitkv_kernelI23Flash_fwd_kernel_traitsILi256ELi64ELi64ELi4ELb0ELb0EN7cutlass10bfloat16_tE19Flash_kernel_traitsILi256ELi64ELi64ELi4ES3_EELb1ELb0ELb0ELb0ELb1ELb1ELb1ELb1EEEvNS_16Flash_fwd_paramsE,"ax",@progbits
	.align	128
        .global         _ZN5flash24flash_fwd_splitkv_kernelI23Flash_fwd_kernel_traitsILi256ELi64ELi64ELi4ELb0ELb0EN7cutlass10bfloat16_tE19Flash_kernel_traitsILi256ELi64ELi64ELi4ES3_EELb1ELb0ELb0ELb0ELb1ELb1ELb1ELb1EEEvNS_16Flash_fwd_paramsE
        .type           _ZN5flash24flash_fwd_splitkv_kernelI23Flash_fwd_kernel_traitsILi256ELi64ELi64ELi4ELb0ELb0EN7cutlass10bfloat16_tE19Flash_kernel_traitsILi256ELi64ELi64ELi4ES3_EELb1ELb0ELb0ELb0ELb1ELb1ELb1ELb1EEEvNS_16Flash_fwd_paramsE,@function
        .size           _ZN5flash24flash_fwd_splitkv_kernelI23Flash_fwd_kernel_traitsILi256ELi64ELi64ELi4ELb0ELb0EN7cutlass10bfloat16_tE19Flash_kernel_traitsILi256ELi64ELi64ELi4ES3_EELb1ELb0ELb0ELb0ELb1ELb1ELb1ELb1EEEvNS_16Flash_fwd_paramsE,(.L_x_4081 - _ZN5flash24flash_fwd_splitkv_kernelI23Flash_fwd_kernel_traitsILi256ELi64ELi64ELi4ELb0ELb0EN7cutlass10bfloat16_tE19Flash_kernel_traitsILi256ELi64ELi64ELi4ES3_EELb1ELb0ELb0ELb0ELb1ELb1ELb1ELb1EEEvNS_16Flash_fwd_paramsE)
        .other          _ZN5flash24flash_fwd_splitkv_kernelI23Flash_fwd_kernel_traitsILi256ELi64ELi64ELi4ELb0ELb0EN7cutlass10bfloat16_tE19Flash_kernel_traitsILi256ELi64ELi64ELi4ES3_EELb1ELb0ELb0ELb0ELb1ELb1ELb1ELb1EEEvNS_16Flash_fwd_paramsE,@"STO_CUDA_ENTRY STV_DEFAULT"
_ZN5flash24flash_fwd_splitkv_kernelI23Flash_fwd_kernel_traitsILi256ELi64ELi64ELi4ELb0ELb0EN7cutlass10bfloat16_tE19Flash_kernel_traitsILi256ELi64ELi64ELi4ES3_EELb1ELb0ELb0ELb0ELb1ELb1ELb1ELb1EEEvNS_16Flash_fwd_paramsE:
.text._ZN5flash24flash_fwd_splitkv_kernelI23Flash_fwd_kernel_traitsILi256ELi64ELi64ELi4ELb0ELb0EN7cutlass10bfloat16_tE19Flash_kernel_traitsILi256ELi64ELi64ELi4ES3_EELb1ELb0ELb0ELb0ELb1ELb1ELb1ELb1EEEvNS_16Flash_fwd_paramsE:
        /* <DEDUP_REMOVED lines=79> */
.L_x_3316:
        /* <DEDUP_REMOVED lines=183> */
.L_x_3317:
        /* <DEDUP_REMOVED lines=11> */
.L_x_3318:
        /* <DEDUP_REMOVED lines=110> */
.L_x_3319:
        /* <DEDUP_REMOVED lines=15> */
.L_x_3321:
[----:B------:R-:W2:Y:S01]  /*18e0*/  LDC.64 R4, c[0x0][0x3b8] ;  /* 0x0000ee00ff047b82 */ /* 0x000ea20000000a00 */
[----:B------:R-:W-:-:S06]  /*18f0*/  UIADD3 UR8, UPT, UPT, UR10, UR11, URZ ;  /* 0x0000000b0a087290 */ /* 0x000fcc000fffe0ff */
[----:B--2---:R-:W-:Y:S02]  /*1900*/  IMAD R17, R5, UR8, RZ ;  /* 0x0000000805117c24 */ /* 0x004fe4000f8e02ff */
[----:B-1----:R-:W-:-:S05]  /*1910*/  IMAD.WIDE.U32 R2, R4, UR8, RZ ;  /* 0x0000000804027c25 */ /* 0x002fca000f8e00ff */
[----:B------:R-:W-:Y:S02]  /*1920*/  IADD3 R17, PT, PT, R3, R17, RZ ;  /* 0x0000001103117210 */ /* 0x000fe40007ffe0ff */
[----:B------:R-:W-:Y:S02]  /*1930*/  MOV R16, R2 ;  /* 0x0000000200107202 */ /* 0x000fe40000000f00 */
.L_x_3322:
        /* <DEDUP_REMOVED lines=14> */
.L_x_3323:
[----:B------:R-:W1:Y:S01]  /*1a20*/  LDC.64 R2, c[0x0][0x3c0] ;  /* 0x0000f000ff027b82 */ /* 0x000e620000000a00 */
[----:B------:R-:W-:-:S06]  /*1a30*/  UIADD3 UR10, UPT, UPT, UR10, UR11, URZ ;  /* 0x0000000b0a0a7290 */ /* 0x000fcc000fffe0ff */
[----:B-1---5:R-:W-:Y:S02]  /*1a40*/  IMAD R7, R3, UR10, RZ ;  /* 0x0000000a03077c24 */ /* 0x022fe4000f8e02ff */
[----:B------:R-:W-:-:S05]  /*1a50*/  IMAD.WIDE.U32 R8, R2, UR10, RZ ;  /* 0x0000000a02087c25 */ /* 0x000fca000f8e00ff */
[----:B------:R-:W-:Y:S02]  /*1a60*/  IADD3 R7, PT, PT, R9, R7, RZ ;  /* 0x0000000709077210 */ /* 0x000fe40007ffe0ff */
[----:B------:R-:W-:-:S07]  /*1a70*/  MOV R6, R8 ;  /* 0x0000000800067202 */ /* 0x000fce0000000f00 */
.L_x_3324:
        /* <DEDUP_REMOVED lines=54> */
.L_x_3320:
        /* <DEDUP_REMOVED lines=187> */
.L_x_3347:
        /* <DEDUP_REMOVED lines=122> */
.L_x_3327:
        /* <DEDUP_REMOVED lines=190> */
.L_x_3331:
[----:B----4-:R-:W-:Y:S05]  /*3d10*/  BSYNC.RECONVERGENT B0 ;  /* 0x0000000000007941 */ /* 0x010fea0003800200 */
.L_x_3330:
        /* <DEDUP_REMOVED lines=186> */
.L_x_3333:
[----:B------:R-:W-:Y:S05]  /*48c0*/  BSYNC.RECONVERGENT B0 ;  /* 0x0000000000007941 */ /* 0x000fea0003800200 */
.L_x_3332:
        /* <DEDUP_REMOVED lines=192> */
.L_x_3335:
[----:B------:R-:W-:Y:S05]  /*54d0*/  BSYNC.RECONVERGENT B0 ;  /* 0x0000000000007941 */ /* 0x000fea0003800200 */
.L_x_3334:
        /* <DEDUP_REMOVED lines=195> */
.L_x_3337:
[----:B------:R-:W-:Y:S05]  /*6110*/  BSYNC.RECONVERGENT B0 ;  /* 0x0000000000007941 */ /* 0x000fea0003800200 */
.L_x_3336:
[----:B------:R-:W2:Y:S01]  /*6120*/  LDC R26, c[0x0][0x450] ;  /* 0x00011400ff1a7b82 */ /* 0x000ea20000000800 */
[----:B-1----:R-:W-:Y:S05]  /*6130*/  IMAD.U32 R69, R69, -0x20, RZ ;  /* 0xffffffe045457824 */ /* 0x002fea00078e00ff */
[C---:B------:R-:W-:Y:S02]  /*6140*/  LEA R24, P1, R69.reuse, R24, 0x1 ;  /* 0x0000001845187211 */ /* 0x040fe400078208ff */
[C---:B------:R-:W-:Y:S02]  /*6150*/  LEA R52, P0, R69.reuse, R52, 0x1 ;  /* 0x0000003445347211 */ /* 0x040fe400078008ff */
[C---:B------:R-:W-:Y:S02]  /*6160*/  LEA.HI.X.SX32 R25, R69.reuse, R25, 0x1, P1 ;  /* 0x0000001945197211 */ /* 0x040fe400008f0eff */
[----:B------:R-:W-:Y:S01]  /*6170*/  LEA.HI.X.SX32 R53, R69, R53, 0x1, P0 ;  /* 0x0000003545357211 */ /* 0x000fe200000f0eff */
[----:B------:R-:W-:Y:S05]  /*6180*/  BRA `(.L_x_3328) ;  /* 0x0000005400ac7947 */ /* 0x000fea0003800000 */
.L_x_3329:
        /* <DEDUP_REMOVED lines=343> */
.L_x_3339:
[----:B----4-:R-:W-:Y:S05]  /*7700*/  BSYNC.RECONVERGENT B0 ;  /* 0x0000000000007941 */ /* 0x010fea0003800200 */
.L_x_3338:
        /* <DEDUP_REMOVED lines=342> */
.L_x_3341:
[----:B------:R-:W-:Y:S05]  /*8c70*/  BSYNC.RECONVERGENT B0 ;  /* 0x0000000000007941 */ /* 0x000fea0003800200 */
.L_x_3340:
        /* <DEDUP_REMOVED lines=345> */
.L_x_3343:
[----:B------:R-:W-:Y:S05]  /*a210*/  BSYNC.RECONVERGENT B0 ;  /* 0x0000000000007941 */ /* 0x000fea0003800200 */
.L_x_3342:
        /* <DEDUP_REMOVED lines=347> */
.L_x_3345:
[----:B------:R-:W-:Y:S05]  /*b7d0*/  BSYNC.RECONVERGENT B0 ;  /* 0x0000000000007941 */ /* 0x000fea0003800200 */
.L_x_3344:
[----:B------:R-:W2:Y:S01]  /*b7e0*/  LDC R26, c[0x0][0x450] ;  /* 0x00011400ff1a7b82 */ /* 0x000ea20000000800 */
[----:B-1----:R-:W-:Y:S05]  /*b7f0*/  IMAD.U32 R3, R48, -0x20, RZ ;  /* 0xffffffe030037824 */ /* 0x002fea00078e00ff */
[C---:B------:R-:W-:Y:S02]  /*b800*/  LEA R76, P1, R3.reuse, R76, 0x1 ;  /* 0x0000004c034c7211 */ /* 0x040fe400078208ff */
[C---:B------:R-:W-:Y:S02]  /*b810*/  LEA R74, P0, R3.reuse, R74, 0x1 ;  /* 0x0000004a034a7211 */ /* 0x040fe400078008ff */
[C---:B------:R-:W-:Y:S02]  /*b820*/  LEA.HI.X.SX32 R77, R3.reuse, R77, 0x1, P1 ;  /* 0x0000004d034d7211 */ /* 0x040fe400008f0eff */
[----:B------:R-:W-:Y:S09]  /*b830*/  LEA.HI.X.SX32 R75, R3, R75, 0x1, P0 ;  /* 0x0000004b034b7211 */ /* 0x000ff200000f0eff */
.L_x_3328:
[----:B------:R-:W-:Y:S05]  /*b840*/  BSYNC.RECONVERGENT B1 ;  /* 0x0000000000017941 */ /* 0x000fea0003800200 */
.L_x_3326:
        /* <DEDUP_REMOVED lines=89> */
.L_x_3346:
[----:B------:R-:W-:Y:S01]  /*bde0*/  UISETP.GT.AND UP0, UPT, UR18, UR6, UPT ;  /* 0x000000061200728c */ /* 0x000fe2000bf04270 */
[----:B------:R-:W-:Y:S02]  /*bdf0*/  IADD3 R72, P1, PT, R72, R79, RZ ;  /* 0x0000004f48487210 */ /* 0x000fe40007f3e0ff */
[----:B------:R-:W-:Y:S03]  /*be00*/  IADD3 R20, P0, PT, R20, R83, RZ ;  /* 0x0000005314147210 */ /* 0x000fe60007f1e0ff */
[----:B------:R-:W-:Y:S02]  /*be10*/  IMAD.X R73, R73, 0x1, R78, P1 ;  /* 0x0000000149497824 */ /* 0x000fe400008e064e */
[----:B------:R-:W-:Y:S01]  /*be20*/  IMAD.X R21, R21, 0x1, R81, P0 ;  /* 0x0000000115157824 */ /* 0x000fe200000e0651 */
[----:B------:R-:W-:Y:S07]  /*be30*/  BRA.U UP0, `(.L_x_3347) ;  /* 0xffffff6900d47547 */ /* 0x000fee000b83ffff */
.L_x_3325:
        /* <DEDUP_REMOVED lines=50> */
.L_x_3351:
[----:B------:R-:W-:Y:S05]  /*c160*/  BSYNC.RECONVERGENT B0 ;  /* 0x0000000000007941 */ /* 0x000fea0003800200 */
.L_x_3350:
        /* <DEDUP_REMOVED lines=12> */
.L_x_3349:
        /* <DEDUP_REMOVED lines=77> */
.L_x_3357:
[----:B------:R-:W-:Y:S05]  /*c700*/  BSYNC.RECONVERGENT B0 ;  /* 0x0000000000007941 */ /* 0x000fea0003800200 */
.L_x_3356:
        /* <DEDUP_REMOVED lines=43> */
.L_x_3359:
[----:B------:R-:W-:Y:S05]  /*c9c0*/  BSYNC.RECONVERGENT B0 ;  /* 0x0000000000007941 */ /* 0x000fea0003800200 */
.L_x_3358:
        /* <DEDUP_REMOVED lines=44> */
.L_x_3361:
[----:B------:R-:W-:Y:S05]  /*cc90*/  BSYNC.RECONVERGENT B0 ;  /* 0x0000000000007941 */ /* 0x000fea0003800200 */
.L_x_3360:
        /* <DEDUP_REMOVED lines=44> */
.L_x_3363:
[----:B------:R-:W-:Y:S05]  /*cf60*/  BSYNC.RECONVERGENT B0 ;  /* 0x0000000000007941 */ /* 0x000fea0003800200 */
.L_x_3362:
[----:B------:R1:W-:Y:S02]  /*cf70*/  STS.128 [R3+0x6000], R12 ;  /* 0x0060000c03007388 */ /* 0x0003e40000000c00 */
.L_x_3355:
[----:B------:R-:W-:Y:S05]  /*cf80*/  BSYNC.RECONVERGENT B1 ;  /* 0x0000000000017941 */ /* 0x000fea0003800200 */
.L_x_3354:
        /* <DEDUP_REMOVED lines=62> */
.L_x_3367:
[----:B------:R-:W-:Y:S05]  /*d370*/  BSYNC.RECONVERGENT B0 ;  /* 0x0000000000007941 */ /* 0x000fea0003800200 */
.L_x_3366:
        /* <DEDUP_REMOVED lines=54> */
.L_x_3369:
[----:B------:R-:W-:Y:S05]  /*d6e0*/  BSYNC.RECONVERGENT B0 ;  /* 0x0000000000007941 */ /* 0x000fea0003800200 */
.L_x_3368:
        /* <DEDUP_REMOVED lines=53> */
.L_x_3371:
[----:B------:R-:W-:Y:S05]  /*da40*/  BSYNC.RECONVERGENT B0 ;  /* 0x0000000000007941 */ /* 0x000fea0003800200 */
.L_x_3370:
        /* <DEDUP_REMOVED lines=54> */
.L_x_3373:
[----:B------:R-:W-:Y:S05]  /*ddb0*/  BSYNC.RECONVERGENT B0 ;  /* 0x0000000000007941 */ /* 0x000fea0003800200 */
.L_x_3372:
[----:B------:R1:W-:Y:S02]  /*ddc0*/  STS.128 [R3+0x6800], R12 ;  /* 0x0068000c03007388 */ /* 0x0003e40000000c00 */
.L_x_3365:
[----:B------:R-:W-:Y:S05]  /*ddd0*/  BSYNC.RECONVERGENT B1 ;  /* 0x0000000000017941 */ /* 0x000fea0003800200 */
.L_x_3364:
        /* <DEDUP_REMOVED lines=64> */
.L_x_3377:
[----:B------:R-:W-:Y:S05]  /*e1e0*/  BSYNC.RECONVERGENT B0 ;  /* 0x0000000000007941 */ /* 0x000fea0003800200 */
.L_x_3376:
        /* <DEDUP_REMOVED lines=55> */
.L_x_3379:
[----:B------:R-:W-:Y:S05]  /*e560*/  BSYNC.RECONVERGENT B0 ;  /* 0x0000000000007941 */ /* 0x000fea0003800200 */
.L_x_3378:
        /* <DEDUP_REMOVED lines=53> */
.L_x_3381:
[----:B------:R-:W-:Y:S05]  /*e8c0*/  BSYNC.RECONVERGENT B0 ;  /* 0x0000000000007941 */ /* 0x000fea0003800200 */
.L_x_3380:
        /* <DEDUP_REMOVED lines=54> */
.L_x_3383:
[----:B------:R-:W-:Y:S05]  /*ec30*/  BSYNC.RECONVERGENT B0 ;  /* 0x0000000000007941 */ /* 0x000fea0003800200 */
.L_x_3382:
[----:B------:R1:W-:Y:S02]  /*ec40*/  STS.128 [R3+0x7000], R12 ;  /* 0x0070000c03007388 */ /* 0x0003e40000000c00 */
.L_x_3375:
[----:B------:R-:W-:Y:S05]  /*ec50*/  BSYNC.RECONVERGENT B1 ;  /* 0x0000000000017941 */ /* 0x000fea0003800200 */
.L_x_3374:
        /* <DEDUP_REMOVED lines=63> */
.L_x_3385:
[----:B------:R-:W-:Y:S05]  /*f050*/  BSYNC.RECONVERGENT B0 ;  /* 0x0000000000007941 */ /* 0x000fea0003800200 */
.L_x_3384:
        /* <DEDUP_REMOVED lines=53> */
.L_x_3387:
[----:B------:R-:W-:Y:S05]  /*f3b0*/  BSYNC.RECONVERGENT B0 ;  /* 0x0000000000007941 */ /* 0x000fea0003800200 */
.L_x_3386:
        /* <DEDUP_REMOVED lines=53> */
.L_x_3389:
[----:B------:R-:W-:Y:S05]  /*f710*/  BSYNC.RECONVERGENT B0 ;  /* 0x0000000000007941 */ /* 0x000fea0003800200 */
.L_x_3388:
        /* <DEDUP_REMOVED lines=55> */
.L_x_3391:
[----:B------:R-:W-:Y:S05]  /*fa90*/  BSYNC.RECONVERGENT B0 ;  /* 0x0000000000007941 */ /* 0x000fea0003800200 */
.L_x_3390:
[----:B------:R1:W-:Y:S01]  /*faa0*/  STS.128 [R3+0x7800], R12 ;  /* 0x0078000c03007388 */ /* 0x0003e20000000c00 */
[----:B------:R-:W-:Y:S05]  /*fab0*/  BRA `(.L_x_3352) ;  /* 0x0000005800287947 */ /* 0x000fea0003800000 */
.L_x_3353:
        /* <DEDUP_REMOVED lines=95> */
.L_x_3395:
[----:B------:R-:W-:Y:S05]  /*100b0*/  BSYNC.RECONVERGENT B0 ;  /* 0x0000000000007941 */ /* 0x000fea0003800200 */
.L_x_3394:
        /* <DEDUP_REMOVED lines=83> */
.L_x_3397:
[----:B------:R-:W-:Y:S05]  /*105f0*/  BSYNC.RECONVERGENT B0 ;  /* 0x0000000000007941 */ /* 0x000fea0003800200 */
.L_x_3396:
        /* <DEDUP_REMOVED lines=83> */
.L_x_3399:
[----:B------:R-:W-:Y:S05]  /*10b30*/  BSYNC.RECONVERGENT B0 ;  /* 0x0000000000007941 */ /* 0x000fea0003800200 */
.L_x_3398:
        /* <DEDUP_REMOVED lines=83> */
.L_x_3401:
[----:B------:R-:W-:Y:S05]  /*11070*/  BSYNC.RECONVERGENT B0 ;  /* 0x0000000000007941 */ /* 0x000fea0003800200 */
.L_x_3400:
[----:B------:R1:W-:Y:S02]  /*11080*/  STS.128 [R3+0x6000], R8 ;  /* 0x0060000803007388 */ /* 0x0003e40000000c00 */
.L_x_3393:
[----:B------:R-:W-:Y:S05]  /*11090*/  BSYNC.RECONVERGENT B1 ;  /* 0x0000000000017941 */ /* 0x000fea0003800200 */
.L_x_3392:
        /* <DEDUP_REMOVED lines=92> */
.L_x_3405:
[----:B------:R-:W-:Y:S05]  /*11660*/  BSYNC.RECONVERGENT B0 ;  /* 0x0000000000007941 */ /* 0x000fea0003800200 */
.L_x_3404:
        /* <DEDUP_REMOVED lines=85> */
.L_x_3407:
[----:B------:R-:W-:Y:S05]  /*11bc0*/  BSYNC.RECONVERGENT B0 ;  /* 0x0000000000007941 */ /* 0x000fea0003800200 */
.L_x_3406:
        /* <DEDUP_REMOVED lines=86> */
.L_x_3409:
[----:B------:R-:W-:Y:S05]  /*12130*/  BSYNC.RECONVERGENT B0 ;  /* 0x0000000000007941 */ /* 0x000fea0003800200 */
.L_x_3408:
        /* <DEDUP_REMOVED lines=86> */
.L_x_3411:
[----:B------:R-:W-:Y:S05]  /*126a0*/  BSYNC.RECONVERGENT B0 ;  /* 0x0000000000007941 */ /* 0x000fea0003800200 */
.L_x_3410:
[----:B------:R2:W-:Y:S02]  /*126b0*/  STS.128 [R3+0x6800], R8 ;  /* 0x0068000803007388 */ /* 0x0005e40000000c00 */
.L_x_3403:
[----:B------:R-:W-:Y:S05]  /*126c0*/  BSYNC.RECONVERGENT B1 ;  /* 0x0000000000017941 */ /* 0x000fea0003800200 */
.L_x_3402:
        /* <DEDUP_REMOVED lines=94> */
.L_x_3415:
[----:B------:R-:W-:Y:S05]  /*12cb0*/  BSYNC.RECONVERGENT B0 ;  /* 0x0000000000007941 */ /* 0x000fea0003800200 */
.L_x_3414:
        /* <DEDUP_REMOVED lines=86> */
.L_x_3417:
[----:B------:R-:W-:Y:S05]  /*13220*/  BSYNC.RECONVERGENT B0 ;  /* 0x0000000000007941 */ /* 0x000fea0003800200 */
.L_x_3416:
        /* <DEDUP_REMOVED lines=86> */
.L_x_3419:
[----:B------:R-:W-:Y:S05]  /*13790*/  BSYNC.RECONVERGENT B0 ;  /* 0x0000000000007941 */ /* 0x000fea0003800200 */
.L_x_3418:
        /* <DEDUP_REMOVED lines=86> */
.L_x_3421:
[----:B------:R-:W-:Y:S05]  /*13d00*/  BSYNC.RECONVERGENT B0 ;  /* 0x0000000000007941 */ /* 0x000fea0003800200 */
.L_x_3420:
[----:B------:R2:W-:Y:S02]  /*13d10*/  STS.128 [R3+0x7000], R8 ;  /* 0x0070000803007388 */ /* 0x0005e40000000c00 */
.L_x_3413:
[----:B------:R-:W-:Y:S05]  /*13d20*/  BSYNC.RECONVERGENT B1 ;  /* 0x0000000000017941 */ /* 0x000fea0003800200 */
.L_x_3412:
        /* <DEDUP_REMOVED lines=93> */
.L_x_3423:
[----:B------:R-:W-:Y:S05]  /*14300*/  BSYNC.RECONVERGENT B0 ;  /* 0x0000000000007941 */ /* 0x000fea0003800200 */
.L_x_3422:
        /* <DEDUP_REMOVED lines=86> */
.L_x_3425:
[----:B------:R-:W-:Y:S05]  /*14870*/  BSYNC.RECONVERGENT B0 ;  /* 0x0000000000007941 */ /* 0x000fea0003800200 */
.L_x_3424:
        /* <DEDUP_REMOVED lines=86> */
.L_x_3427:
[----:B------:R-:W-:Y:S05]  /*14de0*/  BSYNC.RECONVERGENT B0 ;  /* 0x0000000000007941 */ /* 0x000fea0003800200 */
.L_x_3426:
        /* <DEDUP_REMOVED lines=85> */
.L_x_3429:
[----:B------:R-:W-:Y:S05]  /*15340*/  BSYNC.RECONVERGENT B0 ;  /* 0x0000000000007941 */ /* 0x000fea0003800200 */
.L_x_3428:
[----:B------:R1:W-:Y:S02]  /*15350*/  STS.128 [R3+0x7800], R8 ;  /* 0x0078000803007388 */ /* 0x0003e40000000c00 */
.L_x_3352:
[----:B------:R-:W-:Y:S05]  /*15360*/  BSYNC.RECONVERGENT B2 ;  /* 0x0000000000027941 */ /* 0x000fea0003800200 */
.L_x_3348:
[----:B------:R-:W-:Y:S01]  /*15370*/  UIADD3 UR8, UPT, UPT, -UR26, UR25, URZ ;  /* 0x000000191a087290 */ /* 0x000fe2000fffe1ff */
[C---:B------:R-:W-:Y:S01]  /*15380*/  SHF.L.U32 R217, R62.reuse, 0x5, RZ ;  /* 0x000000053ed97819 */ /* 0x040fe200000006ff */
[----:B------:R-:W-:Y:S01]  /*15390*/  IMAD.SHL.U32 R56, R62, 0x40, RZ ;  /* 0x000000403e387824 */ /* 0x000fe200078e00ff */
[----:B------:R-:W-:Y:S01]  /*153a0*/  SHF.R.U32.HI R0, RZ, 0x4, R62 ;  /* 0x00000004ff007819 */ /* 0x000fe2000001163e */
[----:B------:R-:W4:Y:S01]  /*153b0*/  LDCU UR9, c[0x0][0x50c] ;  /* 0x0000a180ff0977ac */ /* 0x000f220008000800 */
[----:B------:R-:W-:Y:S02]  /*153c0*/  LOP3.LUT R217, R217, 0x7c00, RZ, 0xc0, !PT ;  /* 0x00007c00d9d97812 */ /* 0x000fe400078ec0ff */
[----:B------:R-:W-:Y:S01]  /*153d0*/  ISETP.GE.AND P4, PT, R41, UR8, PT ;  /* 0x0000000829007c0c */ /* 0x000fe2000bf86270 */
[----:B------:R-:W-:Y:S01]  /*153e0*/  UISETP.GT.AND UP0, UPT, UR27, UR7, UPT ;  /* 0x000000071b00728c */ /* 0x000fe2000bf04270 */
[----:B------:R-:W-:Y:S02]  /*153f0*/  ISETP.GE.AND P3, PT, R43, UR8, PT ;  /* 0x000000082b007c0c */ /* 0x000fe4000bf66270 */
[----:B------:R-:W-:-:S02]  /*15400*/  ISETP.GE.AND P6, PT, R104, UR8, PT ;  /* 0x0000000868007c0c */ /* 0x000fc4000bfc6270 */
[C---:B------:R-:W-:Y:S02]  /*15410*/  ISETP.GE.AND P5, PT, R2.reuse, UR8, PT ;  /* 0x0000000802007c0c */ /* 0x040fe4000bfa6270 */
[----:B------:R-:W-:Y:S02]  /*15420*/  ISETP.GE.AND P1, PT, R41, UR8, PT ;  /* 0x0000000829007c0c */ /* 0x000fe4000bf26270 */
[----:B------:R-:W-:Y:S02]  /*15430*/  ISETP.GE.AND P2, PT, R2, UR8, PT ;  /* 0x0000000802007c0c */ /* 0x000fe4000bf46270 */
[----:B------:R-:W-:Y:S01]  /*15440*/  LOP3.LUT R2, R217, 0x200, R56, 0xf8, !PT ;  /* 0x00000200d9027812 */ /* 0x000fe200078ef838 */
[----:B-1-3--:R-:W1:Y:S01]  /*15450*/  @!P4 LDC.64 R6, c[0x0][0x3b8] ;  /* 0x0000ee00ff06cb82 */ /* 0x00ae620000000a00 */
[----:B------:R-:W-:Y:S02]  /*15460*/  SHF.L.U32 R0, R0, 0xa, RZ ;  /* 0x0000000a00007819 */ /* 0x000fe400000006ff */
[----:B------:R-:W-:Y:S01]  /*15470*/  LOP3.LUT R65, R65, 0x8, R62, 0x78, !PT ;  /* 0x0000000841417812 */ /* 0x000fe200078e783e */
[----:B------:R-:W-:Y:S01]  /*15480*/  @!P6 IMAD.MOV.U32 R229, RZ, RZ, R227 ;  /* 0x000000ffffe5e224 */ /* 0x000fe200078e00e3 */
[-C--:B------:R-:W-:Y:S01]  /*15490*/  @!P6 MOV R224, R226.reuse ;  /* 0x000000e200e0e202 */ /* 0x080fe20000000f00 */
[----:B------:R-:W-:Y:S01]  /*154a0*/  IMAD.IADD R2, R63, 0x1, R2 ;  /* 0x000000013f027824 */ /* 0x000fe200078e0202 */
[C---:B--2---:R-:W-:Y:S01]  /*154b0*/  @!P5 LEA R8, P0, R59.reuse, R226, 0x1 ;  /* 0x000000e23b08d211 */ /* 0x044fe200078008ff */
[----:B------:R-:W2:Y:S01]  /*154c0*/  @!P3 LDC.64 R4, c[0x0][0x3b8] ;  /* 0x0000ee00ff04bb82 */ /* 0x000ea20000000a00 */
[----:B------:R-:W-:Y:S01]  /*154d0*/  LOP3.LUT R0, R0, 0x400, RZ, 0xc0, !PT ;  /* 0x0000040000007812 */ /* 0x000fe200078ec0ff */
[----:B------:R-:W-:Y:S01]  /*154e0*/  @!PT LDS RZ, [RZ] ;  /* 0x00000000fffff984 */ /* 0x000fe20000000800 */
[----:B------:R-:W-:Y:S01]  /*154f0*/  @!PT LDS RZ, [RZ] ;  /* 0x00000000fffff984 */ /* 0x000fe20000000800 */
[----:B------:R-:W-:Y:S01]  /*15500*/  @!PT LDS RZ, [RZ] ;  /* 0x00000000fffff984 */ /* 0x000fe20000000800 */
[----:B------:R-:W-:Y:S01]  /*15510*/  @!P6 LDGSTS.E.BYPASS.LTC128B.128 [R3+0x8000], desc[UR4][R224.64] ;  /* 0x08000000e003efae */ /* 0x000fe2000b981a04 */
[----:B------:R-:W-:-:S02]  /*15520*/  @!P5 LEA.HI.X R9, R59, R225, R58, 0x1, P0 ;  /* 0x000000e13b09d211 */ /* 0x000fc400000f0c3a */
[----:B------:R-:W-:Y:S01]  /*15530*/  LEA R65, R65, R0, 0x1 ;  /* 0x0000000041417211 */ /* 0x000fe200078e08ff */
[----:B------:R-:W-:Y:S01]  /*15540*/  @!P6 LDGSTS.E.BYPASS.LTC128B.128 [R3+0xa000], desc[UR4][R224.64+0x80] ;  /* 0x0a000080e003efae */ /* 0x000fe2000b981a04 */
[----:B------:R-:W-:Y:S02]  /*15550*/  LEA R88, R2, UR6, 0x1 ;  /* 0x0000000602587c11 */ /* 0x000fe4000f8e08ff */
[----:B------:R-:W-:Y:S01]  /*15560*/  MOV R57, 0x20 ;  /* 0x0000002000397802 */ /* 0x000fe20000000f00 */
[----:B------:R-:W-:Y:S01]  /*15570*/  @!P6 LDGSTS.E.BYPASS.LTC128B.128 [R3+0xc000], desc[UR4][R224.64+0x100] ;  /* 0x0c000100e003efae */ /* 0x000fe2000b981a04 */
[----:B------:R-:W-:Y:S01]  /*15580*/  VIADD R2, R65, UR6 ;  /* 0x0000000641027c36 */ /* 0x000fe20008000000 */
[----:B------:R-:W-:Y:S02]  /*15590*/  MOV R169, 0x40 ;  /* 0x0000004000a97802 */ /* 0x000fe40000000f00 */
[----:B------:R3:W-:Y:S01]  /*155a0*/  @!P6 LDGSTS.E.BYPASS.LTC128B.128 [R3+0xe000], desc[UR4][R224.64+0x180] ;  /* 0x0e000180e003efae */ /* 0x0007e2000b981a04 */
[----:B------:R-:W-:-:S02]  /*155b0*/  LOP3.LUT R64, R64, 0x1f0, RZ, 0xc0, !PT ;  /* 0x000001f040407812 */ /* 0x000fc400078ec0ff */
[C---:B-1----:R-:W-:Y:S01]  /*155c0*/  @!P4 LEA R10, P0, R6.reuse, R226, 0x6 ;  /* 0x000000e2060ac211 */ /* 0x042fe200078030ff */
[----:B------:R-:W-:Y:S03]  /*155d0*/  @!P5 LDGSTS.E.BYPASS.LTC128B.128 [R3+0x8800], desc[UR4][R8.64] ;  /* 0x088000000803dfae */ /* 0x000fe6000b981a04 */
[----:B------:R-:W-:Y:S01]  /*155e0*/  @!P4 LEA.HI.X R11, R6, R225, R7, 0x6, P0 ;  /* 0x000000e1060bc211 */ /* 0x000fe200000f3407 */
[----:B------:R-:W-:Y:S01]  /*155f0*/  @!P5 LDGSTS.E.BYPASS.LTC128B.128 [R3+0xa800], desc[UR4][R8.64+0x80] ;  /* 0x0a8000800803dfae */ /* 0x000fe2000b981a04 */
[----:B------:R-:W-:Y:S01]  /*15600*/  ISETP.GE.AND P0, PT, R43, UR8, PT ;  /* 0x000000082b007c0c */ /* 0x000fe2000bf06270 */
[----:B--2---:R-:W-:Y:S01]  /*15610*/  @!P3 IMAD R5, R5, 0x60, RZ ;  /* 0x000000600505b824 */ /* 0x004fe200078e02ff */
[----:B------:R-:W1:Y:S01]  /*15620*/  LDCU UR8, c[0x0][0x508] ;  /* 0x0000a100ff0877ac */ /* 0x000e620008000800 */
        /* <DEDUP_REMOVED lines=8> */
[----:B----4-:R-:W-:Y:S01]  /*156b0*/  @!P3 IMAD.MOV.U32 R12, RZ, RZ, R6 ;  /* 0x000000ffff0cb224 */ /* 0x010fe200078e0006 */
[----:B------:R-:W-:Y:S02]  /*156c0*/  @!P3 IADD3 R13, PT, PT, R5, R7, RZ ;  /* 0x00000007050db210 */ /* 0x000fe40007ffe0ff */
[----:B------:R-:W3:Y:S03]  /*156d0*/  @!P1 LDC.64 R6, c[0x0][0x3c0] ;  /* 0x0000f000ff069b82 */ /* 0x000ee60000000a00 */
[----:B------:R-:W-:Y:S04]  /*156e0*/  @!P3 LDGSTS.E.BYPASS.LTC128B.128 [R3+0x9800], desc[UR4][R12.64] ;  /* 0x098000000c03bfae */ /* 0x000fe8000b981a04 */
[----:B------:R-:W-:Y:S01]  /*156f0*/  @!P3 LDGSTS.E.BYPASS.LTC128B.128 [R3+0xb800], desc[UR4][R12.64+0x80] ;  /* 0x0b8000800c03bfae */ /* 0x000fe2000b981a04 */
[----:B------:R-:W4:Y:S03]  /*15700*/  @!P0 LDC.64 R4, c[0x0][0x3c0] ;  /* 0x0000f000ff048b82 */ /* 0x000f260000000a00 */
[----:B------:R-:W-:Y:S04]  /*15710*/  @!P3 LDGSTS.E.BYPASS.LTC128B.128 [R3+0xd800], desc[UR4][R12.64+0x100] ;  /* 0x0d8001000c03bfae */ /* 0x000fe8000b981a04 */
[----:B------:R-:W-:Y:S01]  /*15720*/  @!P3 LDGSTS.E.BYPASS.LTC128B.128 [R3+0xf800], desc[UR4][R12.64+0x180] ;  /* 0x0f8001800c03bfae */ /* 0x000fe2000b981a04 */
[----:B--2---:R-:W-:-:S03]  /*15730*/  @!P2 LEA R8, P3, R61, R228, 0x1 ;  /* 0x000000e43d08a211 */ /* 0x004fc600078608ff */
[----:B------:R-:W0:Y:S01]  /*15740*/  LDGDEPBAR ;  /* 0x00000000000079af */ /* 0x000e220000000000 */
[----:B------:R-:W-:Y:S02]  /*15750*/  @!P2 LEA.HI.X R9, R61, R227, R60, 0x1, P3 ;  /* 0x000000e33d09a211 */ /* 0x000fe400018f0c3c */
[----:B---3--:R-:W-:-:S04]  /*15760*/  @!P1 LEA R10, P3, R6, R228, 0x6 ;  /* 0x000000e4060a9211 */ /* 0x008fc800078630ff */
[----:B------:R-:W-:Y:S01]  /*15770*/  @!P1 LEA.HI.X R11, R6, R227, R7, 0x6, P3 ;  /* 0x000000e3060b9211 */ /* 0x000fe200018f3407 */
[----:B----4-:R-:W-:Y:S01]  /*15780*/  @!P0 IMAD R5, R5, 0x60, RZ ;  /* 0x0000006005058824 */ /* 0x010fe200078e02ff */
        /* <DEDUP_REMOVED lines=56> */
[----:B------:R-:W-:-:S03]  /*15b10*/  SEL R169, R169, 0xffffffc0, !P0 ;  /* 0xffffffc0a9a97807 */ /* 0x000fc60004000000 */
[----:B------:R-:W3:Y:S01]  /*15b20*/  LDSM.16.M88.4 R20, [R65+UR6+0x8000] ;  /* 0x008000064114783b */ /* 0x000ee20008000200 */
[----:B------:R-:W-:Y:S01]  /*15b30*/  IADD3 R2, PT, PT, R2, R169, RZ ;  /* 0x000000a902027210 */ /* 0x000fe20007ffe0ff */
[----:B------:R-:W-:Y:S02]  /*15b40*/  IMAD.IADD R66, R88, 0x1, R169 ;  /* 0x0000000158427824 */ /* 0x000fe400078e02a9 */
[----:B------:R-:W4:Y:S02]  /*15b50*/  LDSM.16.M88.4 R12, [R65+UR6+0x8800] ;  /* 0x00880006410c783b */ /* 0x000f240008000200 */
[C---:B------:R-:W-:Y:S01]  /*15b60*/  IMAD.IADD R0, R57.reuse, 0x1, R2 ;  /* 0x0000000139007824 */ /* 0x040fe200078e0202 */
[----:B------:R-:W-:Y:S01]  /*15b70*/  IADD3 R61, PT, PT, R57, R66, RZ ;  /* 0x00000042393d7210 */ /* 0x000fe20007ffe0ff */
[----:B------:R-:W1:Y:S04]  /*15b80*/  LDSM.16.M88.4 R68, [R65+UR6+0x9000] ;  /* 0x009000064144783b */ /* 0x000e680008000200 */
[----:B------:R-:W1:Y:S04]  /*15b90*/  LDSM.16.M88.4 R28, [R65+UR6+0x9800] ;  /* 0x00980006411c783b */ /* 0x000e680008000200 */
[----:B------:R-:W-:Y:S04]  /*15ba0*/  LDSM.16.M88.4 R32, [R60+0x8000] ;  /* 0x008000003c20783b */ /* 0x000fe80000000200 */
[----:B--2---:R-:W2:Y:S04]  /*15bb0*/  LDSM.16.M88.4 R4, [R63] ;  /* 0x000000003f04783b */ /* 0x004ea80000000200 */
[----:B------:R-:W2:Y:S04]  /*15bc0*/  LDSM.16.M88.4 R8, [R60+0x8800] ;  /* 0x008800003c08783b */ /* 0x000ea80000000200 */
[----:B------:R-:W2:Y:S04]  /*15bd0*/  LDSM.16.M88.4 R84, [R60+0x9000] ;  /* 0x009000003c54783b */ /* 0x000ea80000000200 */
[----:B------:R-:W2:Y:S04]  /*15be0*/  LDSM.16.M88.4 R44, [R60+0x9800] ;  /* 0x009800003c2c783b */ /* 0x000ea80000000200 */
[----:B------:R-:W-:Y:S01]  /*15bf0*/  LDSM.16.M88.4 R36, [R2+0x8000] ;  /* 0x008000000224783b */ /* 0x000fe20000000200 */
[C---:B---3--:R-:W-:Y:S03]  /*15c00*/  HMMA.16816.F32.BF16 R24, R48.reuse, R20, RZ ;  /* 0x000000143018723c */ /* 0x048fe600000418ff */
[----:B------:R-:W-:Y:S04]  /*15c10*/  LDSM.16.M88.4 R80, [R2+0x8800] ;  /* 0x008800000250783b */ /* 0x000fe80000000200 */
[----:B------:R-:W-:Y:S01]  /*15c20*/  LDSM.16.M88.4 R76, [R2+0x9000] ;  /* 0x00900000024c783b */ /* 0x000fe20000000200 */
[C---:B----4-:R-:W-:Y:S03]  /*15c30*/  HMMA.16816.F32.BF16 R16, R48.reuse, R12, RZ ;  /* 0x0000000c3010723c */ /* 0x050fe600000418ff */
[----:B------:R-:W-:Y:S04]  /*15c40*/  LDSM.16.M88.4 R40, [R2+0x9800] ;  /* 0x009800000228783b */ /* 0x000fe80000000200 */
[----:B------:R-:W0:Y:S01]  /*15c50*/  LDGDEPBAR ;  /* 0x00000000000079af */ /* 0x000e220000000000 */
[C---:B-1----:R-:W-:Y:S08]  /*15c60*/  HMMA.16816.F32.BF16 R72, R48.reuse, R68, RZ ;  /* 0x000000443048723c */ /* 0x042ff000000418ff */
[C---:B------:R-:W-:Y:S08]  /*15c70*/  HMMA.16816.F32.BF16 R20, R48.reuse, R22, RZ ;  /* 0x000000163014723c */ /* 0x040ff000000418ff */
[C---:B------:R-:W-:Y:S08]  /*15c80*/  HMMA.16816.F32.BF16 R12, R48.reuse, R14, RZ ;  /* 0x0000000e300c723c */ /* 0x040ff000000418ff */
[C---:B------:R-:W-:Y:S08]  /*15c90*/  HMMA.16816.F32.BF16 R68, R48.reuse, R70, RZ ;  /* 0x000000463044723c */ /* 0x040ff000000418ff */
[C---:B-----5:R-:W-:Y:S08]  /*15ca0*/  HMMA.16816.F32.BF16 R52, R48.reuse, R28, RZ ;  /* 0x0000001c3034723c */ /* 0x060ff000000418ff */
        /* <DEDUP_REMOVED lines=53> */
[----:B------:R-:W1:Y:S03]  /*16000*/  LDSM.16.M88.4 R36, [R2+0xb000] ;  /* 0x00b000000224783b */ /* 0x000e660000000200 */
        /* <DEDUP_REMOVED lines=20> */
[C---:B------:R-:W-:Y:S08]  /*16150*/  HMMA.16816.F32.BF16 R72, R28.reuse, R36, R72 ;  /* 0x000000241c48723c */ /* 0x040ff00000041848 */
[C---:B------:R-:W-:Y:S01]  /*16160*/  HMMA.16816.F32.BF16 R68, R28.reuse, R38, R68 ;  /* 0x000000261c44723c */ /* 0x040fe20000041844 */
[----:B------:R-:W-:Y:S07]  /*16170*/  LDSM.16.M88.4 R36, [R65+UR6+0xc800] ;  /* 0x00c800064124783b */ /* 0x000fee0008000200 */
[C---:B----4-:R-:W-:Y:S08]  /*16180*/  HMMA.16816.F32.BF16 R52, R28.reuse, R32, R52 ;  /* 0x000000201c34723c */ /* 0x050ff00000041834 */
[----:B------:R-:W-:Y:S01]  /*16190*/  HMMA.16816.F32.BF16 R48, R28, R34, R48 ;  /* 0x000000221c30723c */ /* 0x000fe20000041830 */
[----:B------:R-:W4:Y:S04]  /*161a0*/  LDSM.16.M88.4 R32, [R65+UR6+0xd000] ;  /* 0x00d000064120783b */ /* 0x000f280008000200 */
[----:B------:R-:W4:Y:S03]  /*161b0*/  LDSM.16.M88.4 R28, [R65+UR6+0xd800] ;  /* 0x00d80006411c783b */ /* 0x000f260008000200 */
        /* <DEDUP_REMOVED lines=50> */
[----:B------:R-:W4:Y:S03]  /*164e0*/  LDSM.16.M88.4 R44, [R63+0x6000] ;  /* 0x006000003f2c783b */ /* 0x000f260000000200 */
        /* <DEDUP_REMOVED lines=16> */
[C---:B------:R-:W-:Y:S08]  /*165f0*/  HMMA.16816.F32.BF16 R24, R44.reuse, R36, R24 ;  /* 0x000000242c18723c */ /* 0x040ff00000041818 */
        /* <DEDUP_REMOVED lines=14> */
[----:B------:R-:W4:Y:S02]  /*166e0*/  LDSM.16.M88.4 R32, [R60+0xf800] ;  /* 0x00f800003c20783b */ /* 0x000f240000000200 */
        /* <DEDUP_REMOVED lines=46> */
[----:B------:R-:W-:Y:S02]  /*169d0*/  MOV R7, UR24 ;  /* 0x0000001800077c02 */ /* 0x000fe40008000f00 */
[----:B------:R1:W1:Y:S02]  /*169e0*/  MUFU.TANH R26, R12 ;  /* 0x0000000c001a7308 */ /* 0x0002640000002400 */
[----:B------:R-:W-:-:S02]  /*169f0*/  IADD3 R2, PT, PT, R64, 0x1, R7 ;  /* 0x0000000140027810 */ /* 0x000fc40007ffe007 */
[----:B------:R-:W-:Y:S01]  /*16a00*/  LOP3.LUT R7, R62, 0x7, RZ, 0xc0, !PT ;  /* 0x000000073e077812 */ /* 0x000fe200078ec0ff */
[C---:B------:R-:W-:Y:S01]  /*16a10*/  HMMA.16816.F32.BF16 R72, R40.reuse, R8, R72 ;  /* 0x000000082848723c */ /* 0x040fe20000041848 */
[----:B------:R-:W-:Y:S01]  /*16a20*/  FMUL.FTZ R8, R13, UR9 ;  /* 0x000000090d087c20 */ /* 0x000fe20008410000 */
[----:B------:R-:W-:Y:S01]  /*16a30*/  FMUL.FTZ R9, R14, UR9 ;  /* 0x000000090e097c20 */ /* 0x000fe20008410000 */
[----:B------:R-:W2:Y:S01]  /*16a40*/  MUFU.TANH R5, R5 ;  /* 0x0000000500057308 */ /* 0x000ea20000002400 */
[----:B------:R-:W-:Y:S02]  /*16a50*/  IADD3 R2, PT, PT, R2, -UR20, R7 ;  /* 0x8000001402027c10 */ /* 0x000fe4000fffe007 */
[----:B------:R-:W-:Y:S02]  /*16a60*/  MOV R7, UR25 ;  /* 0x0000001900077c02 */ /* 0x000fe40008000f00 */
[----:B------:R-:W-:Y:S02]  /*16a70*/  HMMA.16816.F32.BF16 R68, R40, R10, R68 ;  /* 0x0000000a2844723c */ /* 0x000fe40000041844 */
[--C-:B------:R-:W-:Y:S01]  /*16a80*/  IADD3 R2, PT, PT, R2, UR8, R7.reuse ;  /* 0x0000000802027c10 */ /* 0x100fe2000fffe007 */
[----:B------:R-:W2:Y:S03]  /*16a90*/  MUFU.TANH R8, R8 ;  /* 0x0000000800087308 */ /* 0x000ea60000002400 */
[----:B----4-:R-:W-:-:S02]  /*16aa0*/  VIADDMNMX R0, R2, 0x8, R7, PT ;  /* 0x0000000802007846 */ /* 0x010fc40003800107 */
[C---:B-1----:R-:W-:Y:S01]  /*16ab0*/  HMMA.16816.F32.BF16 R52, R40.reuse, R16, R52 ;  /* 0x000000102834723c */ /* 0x042fe20000041834 */
[----:B------:R-:W-:Y:S02]  /*16ac0*/  VIMNMX R2, PT, PT, R2, UR25, PT ;  /* 0x0000001902027c48 */ /* 0x000fe4000bfe0100 */
        /* <DEDUP_REMOVED lines=35> */
[----:B--23--:R-:W-:Y:S05]  /*16d00*/  BRA.U !UP0, `(.L_x_3430) ;  /* 0x0000000508a47547 */ /* 0x00cfea000b800000 */
        /* <DEDUP_REMOVED lines=12> */
.L_x_3431:
        /* <DEDUP_REMOVED lines=29> */
[C---:B------:R-:W-:Y:S02]  /*16fa0*/  ISETP.NE.AND P3, PT, R6.reuse, RZ, PT ;  /* 0x000000ff0600720c */ /* 0x040fe40003f65270 */
[----:B------:R-:W-:Y:S02]  /*16fb0*/  ISETP.GE.U32.AND P5, PT, R7, R4, PT ;  /* 0x000000040700720c */ /* 0x000fe40003fa6070 */
[C---:B------:R-:W-:Y:S01]  /*16fc0*/  LOP3.LUT R4, R6.reuse, UR8, RZ, 0x3c, !PT ;  /* 0x0000000806047c12 */ /* 0x040fe2000f8e3cff */
[----:B------:R-:W2:Y:S01]  /*16fd0*/  LDCU.64 UR8, c[0x0][0x3a0] ;  /* 0x00007400ff0877ac */ /* 0x000ea20008000a00 */
[----:B------:R-:W-:-:S02]  /*16fe0*/  LOP3.LUT R7, R6, UR26, RZ, 0x3c, !PT ;  /* 0x0000001a06077c12 */ /* 0x000fc4000f8e3cff */
        /* <DEDUP_REMOVED lines=11> */
[----:B------:R-:W5:Y:S04]  /*170a0*/  LDG.E R11, desc[UR4][R14.64] ;  /* 0x000000040e0b7981 */ /* 0x000f68000c1e1900 */
[----:B------:R-:W5:Y:S01]  /*170b0*/  LDG.E R4, desc[UR4][R12.64] ;  /* 0x000000040c047981 */ /* 0x000f62000c1e1900 */
[----:B------:R-:W-:-:S04]  /*170c0*/  IMAD.IADD R7, R7, 0x1, -R10 ;  /* 0x0000000107077824 */ /* 0x000fc800078e0a0a */
[----:B------:R-:W-:-:S05]  /*170d0*/  IMAD R7, R7, R6, -0x40 ;  /* 0xffffffc007077424 */ /* 0x000fca00078e0206 */
[----:B------:R-:W-:-:S05]  /*170e0*/  SHF.R.S32.HI R6, RZ, 0x1f, R7 ;  /* 0x0000001fff067819 */ /* 0x000fca0000011407 */
[----:B---3--:R-:W-:-:S04]  /*170f0*/  IMAD R6, R6, UR10, RZ ;  /* 0x0000000a06067c24 */ /* 0x008fc8000f8e02ff */
[----:B------:R-:W-:Y:S01]  /*17100*/  IMAD R6, R7, UR11, R6 ;  /* 0x0000000b07067c24 */ /* 0x000fe2000f8e0206 */
[----:B-----5:R-:W-:Y:S01]  /*17110*/  IADD3 R4, PT, PT, R11, -R4, RZ ;  /* 0x800000040b047210 */ /* 0x020fe20007ffe0ff */
        /* <DEDUP_REMOVED lines=9> */
.L_x_3432:
        /* <DEDUP_REMOVED lines=31> */
.L_x_3430:
[----:B------:R-:W2:Y:S01]  /*173a0*/  S2R R216, SR_TID.X ;  /* 0x0000000000d87919 */ /* 0x000ea20000002100 */
[----:B------:R-:W-:Y:S01]  /*173b0*/  UIADD3 UR15, UPT, UPT, UR22, -0x1, URZ ;  /* 0xffffffff160f7890 */ /* 0x000fe2000fffe0ff */
[----:B------:R-:W5:Y:S05]  /*173c0*/  LDCU UR4, c[0x0][0x45c] ;  /* 0x00008b80ff0477ac */ /* 0x000f6a0008000800 */
[----:B---3--:R-:W-:Y:S01]  /*173d0*/  IMAD.U32 R3, RZ, RZ, UR15 ;  /* 0x0000000fff037e24 */ /* 0x008fe2000f8e00ff */
        /* <DEDUP_REMOVED lines=13> */
[----:B------:R-:W-:Y:S01]  /*174b0*/  FSEL R34, R61, -INF , !P6 ;  /* 0xff8000003d227808 */ /* 0x000fe20007000000 */
[----:B------:R-:W-:Y:S01]  /*174c0*/  VIADD R13, R3, 0x29 ;  /* 0x00000029030d7836 */ /* 0x000fe20000000000 */
[----:B------:R-:W-:-:S02]  /*174d0*/  ISETP.GE.AND P5, PT, R11, R2, PT ;  /* 0x000000020b00720c */ /* 0x000fc40003fa6270 */
[C---:B------:R-:W-:Y:S02]  /*174e0*/  ISETP.GE.AND P4, PT, R7.reuse, R2, PT ;  /* 0x000000020700720c */ /* 0x040fe40003f86270 */
[-C--:B------:R-:W-:Y:S01]  /*174f0*/  ISETP.GE.AND P6, PT, R7, R0.reuse, PT ;  /* 0x000000000700720c */ /* 0x080fe20003fc6270 */
[----:B------:R-:W-:Y:S01]  /*17500*/  VIADD R7, R3, 0x11 ;  /* 0x0000001103077836 */ /* 0x000fe20000000000 */
[-C--:B------:R-:W-:Y:S01]  /*17510*/  ISETP.GE.AND P3, PT, R11, R0.reuse, PT ;  /* 0x000000000b00720c */ /* 0x080fe20003f66270 */
[----:B------:R-:W-:Y:S01]  /*17520*/  VIADD R11, R3, 0x10 ;  /* 0x00000010030b7836 */ /* 0x000fe20000000000 */
[----:B------:R-:W-:Y:S02]  /*17530*/  FSEL R32, R21, -INF , !P4 ;  /* 0xff80000015207808 */ /* 0x000fe40006000000 */
[----:B------:R-:W-:Y:S02]  /*17540*/  ISETP.GE.AND P4, PT, R7, R0, PT ;  /* 0x000000000700720c */ /* 0x000fe40003f86270 */
[----:B------:R-:W-:-:S02]  /*17550*/  FSEL R22, R22, -INF , !P3 ;  /* 0xff80000016167808 */ /* 0x000fc40005800000 */
[----:B------:R-:W-:Y:S02]  /*17560*/  FSEL R50, R50, -INF , !P1 ;  /* 0xff80000032327808 */ /* 0x000fe40004800000 */
[----:B------:R-:W-:Y:S02]  /*17570*/  FSEL R30, R20, -INF , !P5 ;  /* 0xff800000141e7808 */ /* 0x000fe40006800000 */
[-C--:B------:R-:W-:Y:S01]  /*17580*/  ISETP.GE.AND P3, PT, R7, R2.reuse, PT ;  /* 0x000000020700720c */ /* 0x080fe20003f66270 */
[----:B------:R-:W-:Y:S01]  /*17590*/  VIADD R7, R3, 0x19 ;  /* 0x0000001903077836 */ /* 0x000fe20000000000 */
[C---:B------:R-:W-:Y:S02]  /*175a0*/  ISETP.GE.AND P1, PT, R11.reuse, R2, PT ;  /* 0x000000020b00720c */ /* 0x040fe40003f26270 */
[----:B------:R-:W-:Y:S01]  /*175b0*/  ISETP.GE.AND P5, PT, R11, R0, PT ;  /* 0x000000000b00720c */ /* 0x000fe20003fa6270 */
[----:B------:R-:W-:Y:S01]  /*175c0*/  VIADD R11, R3, 0x18 ;  /* 0x00000018030b7836 */ /* 0x000fe20000000000 */
[----:B------:R-:W-:-:S02]  /*175d0*/  FSEL R12, R25, -INF , !P4 ;  /* 0xff800000190c7808 */ /* 0x000fc40006000000 */
[-C--:B------:R-:W-:Y:S02]  /*175e0*/  ISETP.GE.AND P4, PT, R3, R2.reuse, PT ;  /* 0x000000020300720c */ /* 0x080fe40003f86270 */
[----:B------:R-:W-:Y:S02]  /*175f0*/  FSEL R14, R24, -INF , !P5 ;  /* 0xff800000180e7808 */ /* 0x000fe40006800000 */
[----:B------:R-:W-:Y:S02]  /*17600*/  FSEL R6, R29, -INF , !P3 ;  /* 0xff8000001d067808 */ /* 0x000fe40005800000 */
[----:B------:R-:W-:Y:S02]  /*17610*/  FSEL R20, R23, -INF , !P6 ;  /* 0xff80000017147808 */ /* 0x000fe40007000000 */
[C---:B------:R-:W-:Y:S02]  /*17620*/  ISETP.GE.AND P5, PT, R7.reuse, R2, PT ;  /* 0x000000020700720c */ /* 0x040fe40003fa6270 */
[----:B------:R-:W-:Y:S01]  /*17630*/  ISETP.GE.AND P3, PT, R7, R0, PT ;  /* 0x000000000700720c */ /* 0x000fe20003f66270 */
[----:B------:R-:W-:Y:S01]  /*17640*/  VIADD R7, R3, 0x20 ;  /* 0x0000002003077836 */ /* 0x000fe20000000000 */
[----:B------:R-:W-:-:S02]  /*17650*/  ISETP.GE.AND P6, PT, R11, R2, PT ;  /* 0x000000020b00720c */ /* 0x000fc40003fc6270 */
[----:B------:R-:W-:Y:S02]  /*17660*/  FSEL R48, R48, -INF , !P4 ;  /* 0xff80000030307808 */ /* 0x000fe40006000000 */
[----:B------:R-:W-:Y:S02]  /*17670*/  FSEL R18, R28, -INF , !P1 ;  /* 0xff8000001c127808 */ /* 0x000fe40004800000 */
[----:B------:R-:W-:Y:S02]  /*17680*/  FSEL R4, R26, -INF , !P6 ;  /* 0xff8000001a047808 */ /* 0x000fe40007000000 */
[----:B------:R-:W-:Y:S02]  /*17690*/  FMNMX3.FTZ R19, R48, R34, R30, !PT ;  /* 0x0000002230137276 */ /* 0x000fe4000781001e */
[----:B------:R-:W-:Y:S02]  /*176a0*/  ISETP.GE.AND P6, PT, R7, R2, PT ;  /* 0x000000020700720c */ /* 0x000fe40003fc6270 */
[----:B------:R-:W-:-:S02]  /*176b0*/  FSEL R16, R8, -INF , !P5 ;  /* 0xff80000008107808 */ /* 0x000fc40006800000 */
[----:B------:R-:W-:Y:S01]  /*176c0*/  ISETP.GE.AND P1, PT, R11, R0, PT ;  /* 0x000000000b00720c */ /* 0x000fe20003f26270 */
[----:B------:R-:W-:Y:S01]  /*176d0*/  VIADD R11, R3, 0x30 ;  /* 0x00000030030b7836 */ /* 0x000fe20000000000 */
[----:B------:R-:W-:Y:S02]  /*176e0*/  ISETP.GE.AND P5, PT, R17, R2, PT ;  /* 0x000000021100720c */ /* 0x000fe40003fa6270 */
[----:B------:R-:W-:Y:S02]  /*176f0*/  FMNMX3.FTZ R19, R19, R32, R18, !PT ;  /* 0x0000002013137276 */ /* 0x000fe40007810012 */
[----:B-1----:R-:W-:Y:S02]  /*17700*/  FSEL R236, R236, -INF , !P6 ;  /* 0xff800000ecec7808 */ /* 0x002fe40007000000 */
[----:B------:R-:W-:Y:S02]  /*17710*/  ISETP.GE.AND P6, PT, R15, R2, PT ;  /* 0x000000020f00720c */ /* 0x000fe40003fc6270 */
[----:B------:R-:W-:Y:S01]  /*17720*/  FSEL R10, R9, -INF , !P1 ;  /* 0xff800000090a7808 */ /* 0x000fe20004800000 */
[----:B------:R-:W-:Y:S01]  /*17730*/  VIADD R9, R3, 0x31 ;  /* 0x0000003103097836 */ /* 0x000fe20000000000 */
[----:B------:R-:W-:-:S02]  /*17740*/  FSEL R196, R196, -INF , !P5 ;  /* 0xff800000c4c47808 */ /* 0x000fc40006800000 */
[----:B------:R-:W-:Y:S02]  /*17750*/  FMNMX3.FTZ R19, R19, R6, R4, !PT ;  /* 0x0000000613137276 */ /* 0x000fe40007810004 */
[----:B------:R-:W-:Y:S02]  /*17760*/  ISETP.GE.AND P5, PT, R13, R2, PT ;  /* 0x000000020d00720c */ /* 0x000fe40003fa6270 */
[----:B------:R-:W-:Y:S01]  /*17770*/  ISETP.GE.AND P1, PT, R7, R0, PT ;  /* 0x000000000700720c */ /* 0x000fe20003f26270 */
[----:B------:R-:W-:Y:S01]  /*17780*/  VIADD R7, R3, 0x38 ;  /* 0x0000003803077836 */ /* 0x000fe20000000000 */
[----:B------:R-:W-:Y:S02]  /*17790*/  FSEL R234, R234, -INF , !P6 ;  /* 0xff800000eaea7808 */ /* 0x000fe40007000000 */
[----:B------:R-:W-:Y:S02]  /*177a0*/  ISETP.GE.AND P6, PT, R11, R2, PT ;  /* 0x000000020b00720c */ /* 0x000fe40003fc6270 */
[----:B------:R-:W-:-:S02]  /*177b0*/  FMNMX3.FTZ R19, R19, R16, R236, !PT ;  /* 0x0000001013137276 */ /* 0x000fc400078100ec */
[C---:B------:R-:W-:Y:S01]  /*177c0*/  ISETP.GE.AND P4, PT, R3.reuse, R0, PT ;  /* 0x000000000300720c */ /* 0x040fe20003f86270 */
[----:B------:R-:W-:Y:S01]  /*177d0*/  VIADD R3, R3, 0x39 ;  /* 0x0000003903037836 */ /* 0x000fe20000000000 */
        /* <DEDUP_REMOVED lines=10> */
[----:B------:R-:W-:-:S02]  /*17880*/  FSEL R212, R212, -INF , !P5 ;  /* 0xff800000d4d47808 */ /* 0x000fc40006800000 */
[----:B------:R-:W-:Y:S02]  /*17890*/  FMNMX3.FTZ R19, R19, R220, R214, !PT ;  /* 0x000000dc13137276 */ /* 0x000fe400078100d6 */
[----:B------:R-:W-:Y:S02]  /*178a0*/  ISETP.GE.AND P5, PT, R15, R0, PT ;  /* 0x000000000f00720c */ /* 0x000fe40003fa6270 */
[----:B------:R-:W-:Y:S02]  /*178b0*/  FMNMX3.FTZ R15, R24, R50, R22, !PT ;  /* 0x00000032180f7276 */ /* 0x000fe40007810016 */
[----:B------:R-:W-:Y:S02]  /*178c0*/  ISETP.GE.AND P4, PT, R13, R0, PT ;  /* 0x000000000d00720c */ /* 0x000fe40003f86270 */
[----:B------:R-:W-:Y:S02]  /*178d0*/  FMNMX.FTZ R13, R212, R19, !PT ;  /* 0x00000013d40d7209 */ /* 0x000fe40007810000 */
[----:B------:R-:W-:-:S02]  /*178e0*/  FSEL R8, R5, -INF , !P3 ;  /* 0xff80000005087808 */ /* 0x000fc40005800000 */
[----:B------:R-:W-:Y:S01]  /*178f0*/  FMNMX3.FTZ R5, R15, R20, R14, !PT ;  /* 0x000000140f057276 */ /* 0x000fe2000781000e */
[----:B------:R-:W1:Y:S01]  /*17900*/  SHFL.BFLY PT, R26, R13, 0x2, 0x1f ;  /* 0x0c401f000d1a7f89 */ /* 0x000e6200000e0000 */
[----:B------:R-:W-:Y:S02]  /*17910*/  ISETP.GE.AND P6, PT, R17, R0, PT ;  /* 0x000000001100720c */ /* 0x000fe40003fc6270 */
[----:B------:R-:W-:Y:S02]  /*17920*/  FSEL R200, R200, -INF , !P1 ;  /* 0xff800000c8c87808 */ /* 0x000fe40004800000 */
[----:B------:R-:W-:Y:S02]  /*17930*/  FMNMX3.FTZ R5, R5, R12, R10, !PT ;  /* 0x0000000c05057276 */ /* 0x000fe4000781000a */
[----:B------:R-:W-:Y:S02]  /*17940*/  ISETP.GE.AND P3, PT, R11, R0, PT ;  /* 0x000000000b00720c */ /* 0x000fe40003f66270 */
        /* <DEDUP_REMOVED lines=14> */
[----:B-1----:R-:W-:Y:S02]  /*17a30*/  FMNMX.FTZ R13, R13, R26, !PT ;  /* 0x0000001a0d0d7209 */ /* 0x002fe40007810000 */
[----:B------:R-:W-:Y:S02]  /*17a40*/  FMNMX.FTZ R5, R204, R5, !PT ;  /* 0x00000005cc057209 */ /* 0x000fe40007810000 */
[----:B------:R-:W-:Y:S01]  /*17a50*/  LOP3.LUT R28, R56, 0x1c0, RZ, 0xc0, !PT ;  /* 0x000001c0381c7812 */ /* 0x000fe200078ec0ff */
[----:B------:R-:W1:Y:S04]  /*17a60*/  SHFL.BFLY PT, R164, R13, 0x1, 0x1f ;  /* 0x0c201f000da47f89 */ /* 0x000e6800000e0000 */
[----:B------:R-:W2:Y:S01]  /*17a70*/  SHFL.BFLY PT, R26, R5, 0x2, 0x1f ;  /* 0x0c401f00051a7f89 */ /* 0x000ea200000e0000 */
[----:B-1----:R-:W-:-:S02]  /*17a80*/  FMNMX.FTZ R164, R13, R164, !PT ;  /* 0x000000a40da47209 */ /* 0x002fc40007810000 */
[----:B--2---:R-:W-:-:S03]  /*17a90*/  FMNMX.FTZ R26, R5, R26, !PT ;  /* 0x0000001a051a7209 */ /* 0x004fc60007810000 */
[----:B-----5:R-:W-:Y:S01]  /*17aa0*/  FMUL.FTZ R207, R164, UR4 ;  /* 0x00000004a4cf7c20 */ /* 0x020fe20008410000 */
[----:B------:R-:W-:Y:S02]  /*17ab0*/  LOP3.LUT R5, R28, 0x38, R165, 0xf8, !PT ;  /* 0x000000381c057812 */ /* 0x000fe400078ef8a5 */
        /* <DEDUP_REMOVED lines=19> */
[----:B-1----:R-:W-:Y:S01]  /*17bf0*/  FMNMX.FTZ R3, R26, R3, !PT ;  /* 0x000000031a037209 */ /* 0x002fe20007810000 */
[--C-:B------:R-:W-:Y:S01]  /*17c00*/  FFMA.FTZ R211, R214, UR4, -R207.reuse ;  /* 0x00000004d6d37c23 */ /* 0x100fe200080108cf */
[----:B------:R-:W-:Y:S01]  /*17c10*/  LOP3.LUT R26, R171, 0x8, RZ, 0xc0, !PT ;  /* 0x00000008ab1a7812 */ /* 0x000fe200078ec0ff */
[----:B------:R-:W-:Y:S01]  /*17c20*/  FFMA.FTZ R212, R212, UR4, -R207 ;  /* 0x00000004d4d47c23 */ /* 0x000fe200080108cf */
[C---:B------:R-:W-:Y:S01]  /*17c30*/  FSETP.NEU.FTZ.AND P1, PT, R3.reuse, -INF , PT ;  /* 0xff8000000300780b */ /* 0x040fe20003f3d000 */
[----:B------:R-:W-:Y:S01]  /*17c40*/  FMUL.FTZ R203, R3, UR4 ;  /* 0x0000000403cb7c20 */ /* 0x000fe20008410000 */
[----:B------:R-:W-:Y:S01]  /*17c50*/  LOP3.LUT R5, R5, R26, RZ, 0x3c, !PT ;  /* 0x0000001a05057212 */ /* 0x000fe200078e3cff */
[----:B------:R-:W-:Y:S03]  /*17c60*/  MUFU.EX2 R189, R189 ;  /* 0x000000bd00bd7308 */ /* 0x000fe60000000800 */
[----:B------:R-:W-:-:S02]  /*17c70*/  LOP3.LUT R166, R5, 0x200, R56, 0xf8, !PT ;  /* 0x0000020005a67812 */ /* 0x000fc400078ef838 */
[----:B------:R-:W-:Y:S02]  /*17c80*/  FSEL R203, R203, RZ, P1 ;  /* 0x000000ffcbcb7208 */ /* 0x000fe40000800000 */
[----:B------:R-:W-:Y:S01]  /*17c90*/  LEA R218, R166, UR6, 0x1 ;  /* 0x00000006a6da7c11 */ /* 0x000fe2000f8e08ff */
[----:B------:R-:W1:Y:S01]  /*17ca0*/  MUFU.EX2 R186, R186 ;  /* 0x000000ba00ba7308 */ /* 0x000e620000000800 */
[----:B--2---:R-:W-:Y:S01]  /*17cb0*/  F2FP.BF16.F32.PACK_AB R128, R190, R193 ;  /* 0x000000c1be80723e */ /* 0x004fe200000010ff */
[--C-:B------:R-:W-:Y:S01]  /*17cc0*/  FFMA.FTZ R188, R50, UR4, -R203.reuse ;  /* 0x0000000432bc7c23 */ /* 0x100fe200080108cb */
[--C-:B------:R-:W-:Y:S01]  /*17cd0*/  FFMA.FTZ R191, R24, UR4, -R203.reuse ;  /* 0x0000000418bf7c23 */ /* 0x100fe200080108cb */
[----:B------:R-:W-:Y:S02]  /*17ce0*/  IMAD.IADD R199, R57, 0x1, R218 ;  /* 0x0000000139c77824 */ /* 0x000fe400078e02da */
[----:B------:R-:W-:Y:S01]  /*17cf0*/  FFMA.FTZ R187, R22, UR4, -R203 ;  /* 0x0000000416bb7c23 */ /* 0x000fe200080108cb */
[----:B------:R-:W-:-:S02]  /*17d00*/  VIADD R5, R218, 0x10000 ;  /* 0x00010000da057836 */ /* 0x000fc40000000000 */
[--C-:B------:R-:W-:Y:S01]  /*17d10*/  FFMA.FTZ R184, R20, UR4, -R203.reuse ;  /* 0x0000000414b87c23 */ /* 0x100fe200080108cb */
[----:B------:R-:W-:Y:S01]  /*17d20*/  VIADD R194, R218, 0x10040 ;  /* 0x00010040dac27836 */ /* 0x000fe20000000000 */
[----:B------:R-:W2:Y:S01]  /*17d30*/  LDSM.16.MT88.4 R48, [R199+0x12000] ;  /* 0x01200000c730783b */ /* 0x000ea20000004200 */
[----:B------:R-:W-:Y:S01]  /*17d40*/  @P0 VIADD R194, R5, 0xffffffc0 ;  /* 0xffffffc005c20836 */ /* 0x000fe20000000000 */
[----:B------:R-:W-:Y:S01]  /*17d50*/  MUFU.EX2 R191, R191 ;  /* 0x000000bf00bf7308 */ /* 0x000fe20000000800 */
[--C-:B------:R-:W-:Y:S01]  /*17d60*/  FFMA.FTZ R183, R14, UR4, -R203.reuse ;  /* 0x000000040eb77c23 */ /* 0x100fe200080108cb */
[----:B------:R-:W3:Y:S01]  /*17d70*/  LDSM.16.MT88.4 R148, [R199+0x10000] ;  /* 0x01000000c794783b */ /* 0x000ee20000004200 */
[----:B------:R-:W-:Y:S02]  /*17d80*/  IMAD.IADD R192, R57, 0x1, R194 ;  /* 0x0000000139c07824 */ /* 0x000fe400078e02c2 */
[--C-:B------:R-:W-:Y:S01]  /*17d90*/  FFMA.FTZ R180, R12, UR4, -R203.reuse ;  /* 0x000000040cb47c23 */ /* 0x100fe200080108cb */
[--C-:B------:R-:W-:Y:S01]  /*17da0*/  FFMA.FTZ R168, R10, UR4, -R203.reuse ;  /* 0x000000040aa87c23 */ /* 0x100fe200080108cb */
[----:B------:R-:W5:Y:S01]  /*17db0*/  LDSM.16.MT88.4 R80, [R199+0x14000] ;  /* 0x01400000c750783b */ /* 0x000f620000004200 */
[--C-:B------:R-:W-:Y:S01]  /*17dc0*/  FFMA.FTZ R167, R8, UR4, -R203.reuse ;  /* 0x0000000408a77c23 */ /* 0x100fe200080108cb */
[----:B------:R-:W4:Y:S01]  /*17dd0*/  MUFU.EX2 R188, R188 ;  /* 0x000000bc00bc7308 */ /* 0x000f220000000800 */
        /* <DEDUP_REMOVED lines=16> */
[----:B----4-:R-:W-:Y:S01]  /*17ee0*/  F2FP.BF16.F32.PACK_AB R129, R188, R191 ;  /* 0x000000bfbc81723e */ /* 0x010fe200000010ff */
[----:B------:R-:W4:Y:S01]  /*17ef0*/  LDSM.16.MT88.4 R40, [R218+0x12000] ;  /* 0x01200000da28783b */ /* 0x000f220000004200 */
[----:B------:R-:W-:Y:S01]  /*17f00*/  FADD.FTZ R188, R191, R188 ;  /* 0x000000bcbfbc7221 */ /* 0x000fe20000010000 */
[----:B------:R-:W-:-:S02]  /*17f10*/  FADD.FTZ R189, R189, R190 ;  /* 0x000000bebdbd7221 */ /* 0x000fc40000010000 */
[----:B------:R-:W4:Y:S02]  /*17f20*/  LDSM.16.MT88.4 R56, [R194+0x2000] ;  /* 0x00200000c238783b */ /* 0x000f240000004200 */
[----:B------:R-:W-:Y:S01]  /*17f30*/  MUFU.EX2 R185, R185 ;  /* 0x000000b900b97308 */ /* 0x000fe20000000800 */
[----:B------:R-:W-:Y:S01]  /*17f40*/  FADD.FTZ R186, R186, R189 ;  /* 0x000000bdbaba7221 */ /* 0x000fe20000010000 */
[----:B------:R-:W4:Y:S04]  /*17f50*/  LDSM.16.MT88.4 R64, [R192+0x2000] ;  /* 0x00200000c040783b */ /* 0x000f280000004200 */
[----:B------:R-:W4:Y:S02]  /*17f60*/  LDSM.16.MT88.4 R72, [R218+0x14000] ;  /* 0x01400000da48783b */ /* 0x000f240000004200 */
[----:B------:R-:W4:Y:S01]  /*17f70*/  MUFU.EX2 R182, R182 ;  /* 0x000000b600b67308 */ /* 0x000f220000000800 */
        /* <DEDUP_REMOVED lines=31> */
[----:B------:R-:W5:Y:S01]  /*18170*/  MUFU.EX2 R196, R196 ;  /* 0x000000c400c47308 */ /* 0x000f620000000800 */
[C---:B------:R-:W-:Y:S07]  /*18180*/  HMMA.16816.F32.BF16 R136, R128.reuse, R132, RZ ;  /* 0x000000848088723c */ /* 0x040fee00000418ff */
[----:B------:R-:W-:Y:S01]  /*18190*/  MUFU.EX2 R197, R197 ;  /* 0x000000c500c57308 */ /* 0x000fe20000000800 */
[C---:B----4-:R-:W-:Y:S07]  /*181a0*/  HMMA.16816.F32.BF16 R36, R128.reuse, R40, RZ ;  /* 0x000000288024723c */ /* 0x050fee00000418ff */
[----:B------:R-:W-:Y:S01]  /*181b0*/  MUFU.EX2 R198, R198 ;  /* 0x000000c600c67308 */ /* 0x000fe20000000800 */
[C---:B------:R-:W-:Y:S07]  /*181c0*/  HMMA.16816.F32.BF16 R52, R128.reuse, R56, RZ ;  /* 0x000000388034723c */ /* 0x040fee00000418ff */
[----:B------:R-:W-:Y:S01]  /*181d0*/  MUFU.EX2 R200, R200 ;  /* 0x000000c800c87308 */ /* 0x000fe20000000800 */
[C---:B------:R-:W-:Y:S07]  /*181e0*/  HMMA.16816.F32.BF16 R60, R128.reuse, R64, RZ ;  /* 0x00000040803c723c */ /* 0x040fee00000418ff */
[----:B------:R-:W4:Y:S01]  /*181f0*/  MUFU.EX2 R201, R201 ;  /* 0x000000c900c97308 */ /* 0x000f220000000800 */
        /* <DEDUP_REMOVED lines=35> */
[----:B------:R-:W-:Y:S01]  /*18430*/  F2FP.BF16.F32.PACK_AB R6, R170, R181 ;  /* 0x000000b5aa06723e */ /* 0x000fe200000010ff */
[----:B------:R-:W-:Y:S01]  /*18440*/  FADD.FTZ R181, R181, R182 ;  /* 0x000000b6b5b57221 */ /* 0x000fe20000010000 */
[----:B-1----:R-:W-:-:S03]  /*18450*/  F2FP.BF16.F32.PACK_AB R7, R167, R168 ;  /* 0x000000a8a707723e */ /* 0x002fc600000010ff */
[----:B------:R-:W-:-:S04]  /*18460*/  FADD.FTZ R170, R170, R181 ;  /* 0x000000b5aaaa7221 */ /* 0x000fc80000010000 */
        /* <DEDUP_REMOVED lines=8> */
[----:B------:R-:W4:Y:S07]  /*184f0*/  LDSM.16.MT88.4 R16, [R194+0x2800] ;  /* 0x00280000c210783b */ /* 0x000f2e0000004200 */
[C---:B-----5:R-:W-:Y:S08]  /*18500*/  HMMA.16816.F32.BF16 R144, R4.reuse, R20, R144 ;  /* 0x000000140490723c */ /* 0x060ff00000041890 */
        /* <DEDUP_REMOVED lines=42> */
[----:B--2---:R-:W-:Y:S01]  /*187b0*/  F2FP.BF16.F32.PACK_AB R7, R205, R202 ;  /* 0x000000cacd07723e */ /* 0x004fe200000010ff */
        /* <DEDUP_REMOVED lines=26> */
[----:B------:R-:W5:Y:S07]  /*18960*/  LDSM.16.MT88.4 R20, [R194+0x5000] ;  /* 0x00500000c214783b */ /* 0x000f6e0000004200 */
        /* <DEDUP_REMOVED lines=81> */
[C---:B---3--:R-:W-:Y:S08]  /*18e80*/  HMMA.16816.F32.BF16 R124, R4.reuse, R16, R124 ;  /* 0x00000010047c723c */ /* 0x048ff0000004187c */
        /* <DEDUP_REMOVED lines=74> */
.L_x_3434:
        /* <DEDUP_REMOVED lines=8> */
.L_x_3435:
        /* <DEDUP_REMOVED lines=17> */
[----:B------:R-:W-:Y:S01]  /*194c0*/  USHF.L.U64.HI UR5, UR4, 0x5, UR5 ;  /* 0x0000000504057899 */ /* 0x000fe20008010205 */
[----:B------:R-:W1:Y:S02]  /*194d0*/  LDCU UR4, c[0x0][0x50c] ;  /* 0x0000a180ff0477ac */ /* 0x000e640008000800 */
        /* <DEDUP_REMOVED lines=22> */
[----:B------:R-:W-:Y:S01]  /*19640*/  IMAD.IADD R224, R169, 0x1, R232 ;  /* 0x00000001a9e07824 */ /* 0x000fe200078e02e8 */
[----:B------:R-:W-:Y:S01]  /*19650*/  SEL R189, R165, 0xffffffe0, !P2 ;  /* 0xffffffe0a5bd7807 */ /* 0x000fe20005000000 */
[----:B------:R-:W-:Y:S01]  /*19660*/  LDGSTS.E.BYPASS.LTC128B.128 [R167+0x10800], desc[UR10][R6.64] ;  /* 0x1080000006a77fae */ /* 0x000fe2000b981a0a */
[----:B------:R-:W-:Y:S01]  /*19670*/  IADD3.X R9, PT, PT, R7, UR5, RZ, P1, !PT ;  /* 0x0000000507097c10 */ /* 0x000fe20008ffe4ff */
[----:B------:R-:W-:Y:S01]  /*19680*/  IMAD.IADD R169, R169, 0x1, R168 ;  /* 0x00000001a9a97824 */ /* 0x000fe200078e02a8 */
[----:B------:R-:W-:Y:S01]  /*19690*/  IADD3 R12, P1, PT, R8, UR8, RZ ;  /* 0x00000008080c7c10 */ /* 0x000fe2000ff3e0ff */
[----:B------:R-:W-:Y:S01]  /*196a0*/  LDGSTS.E.BYPASS.LTC128B.128 [R167+0x12800], desc[UR10][R6.64+0x80] ;  /* 0x1280008006a77fae */ /* 0x000fe2000b981a0a */
[----:B--2---:R-:W-:-:S02]  /*196b0*/  IMAD.IADD R229, R189, 0x1, R232 ;  /* 0x00000001bde57824 */ /* 0x004fc400078e02e8 */
        /* <DEDUP_REMOVED lines=19> */
[----:B------:R-:W-:Y:S04]  /*197f0*/  LDSM.16.M88.4 R4, [R170+0x8000] ;  /* 0x00800000aa04783b */ /* 0x000fe80000000200 */
[----:B---3--:R-:W3:Y:S04]  /*19800*/  LDSM.16.M88.4 R12, [R229] ;  /* 0x00000000e50c783b */ /* 0x008ee80000000200 */
        /* <DEDUP_REMOVED lines=19> */
[C---:B---3--:R-:W-:Y:S08]  /*19940*/  HMMA.16816.F32.BF16 R176, R12.reuse, R4, R176 ;  /* 0x000000040cb0723c */ /* 0x048ff000000418b0 */
[C---:B------:R-:W-:Y:S01]  /*19950*/  HMMA.16816.F32.BF16 R172, R12.reuse, R6, R172 ;  /* 0x000000060cac723c */ /* 0x040fe200000418ac */
[----:B------:R-:W2:Y:S07]  /*19960*/  LDSM.16.M88.4 R4, [R169+0x8800] ;  /* 0x00880000a904783b */ /* 0x000eae0000000200 */
        /* <DEDUP_REMOVED lines=20> */
[----:B------:R-:W4:Y:S07]  /*19ab0*/  LDSM.16.M88.4 R208, [R218+UR6+0xb800] ;  /* 0x00b80006dad0783b */ /* 0x000f2e0008000200 */
[C---:B------:R-:W-:Y:S08]  /*19ac0*/  HMMA.16816.F32.BF16 R176, R196.reuse, R192, R176 ;  /* 0x000000c0c4b0723c */ /* 0x040ff000000418b0 */
[C---:B------:R-:W-:Y:S08]  /*19ad0*/  HMMA.16816.F32.BF16 R172, R196.reuse, R194, R172 ;  /* 0x000000c2c4ac723c */ /* 0x040ff000000418ac */
[C---:B------:R-:W-:Y:S08]  /*19ae0*/  HMMA.16816.F32.BF16 R32, R196.reuse, R188, R32 ;  /* 0x000000bcc420723c */ /* 0x040ff00000041820 */
[C---:B------:R-:W-:Y:S01]  /*19af0*/  HMMA.16816.F32.BF16 R28, R196.reuse, R190, R28 ;  /* 0x000000bec41c723c */ /* 0x040fe2000004181c */
[----:B------:R-:W-:Y:S07]  /*19b00*/  LDSM.16.M88.4 R188, [R229+0x2000] ;  /* 0x00200000e5bc783b */ /* 0x000fee0000000200 */
[C---:B---3--:R-:W-:Y:S01]  /*19b10*/  HMMA.16816.F32.BF16 R192, R196.reuse, R184, R24 ;  /* 0x000000b8c4c0723c */ /* 0x048fe20000041818 */
[----:B------:R-:W3:Y:S07]  /*19b20*/  LDSM.16.M88.4 R24, [R170+0xa000] ;  /* 0x00a00000aa18783b */ /* 0x000eee0000000200 */
        /* <DEDUP_REMOVED lines=14> */
[C---:B----4-:R-:W-:Y:S08]  /*19c10*/  HMMA.16816.F32.BF16 R204, R16.reuse, R208, R204 ;  /* 0x000000d010cc723c */ /* 0x050ff000000418cc */
[----:B------:R-:W-:Y:S01]  /*19c20*/  HMMA.16816.F32.BF16 R200, R16, R210, R200 ;  /* 0x000000d210c8723c */ /* 0x000fe200000418c8 */
[----:B------:R-:W4:Y:S07]  /*19c30*/  LDSM.16.M88.4 R16, [R169+0xa800] ;  /* 0x00a80000a910783b */ /* 0x000f2e0000000200 */
        /* <DEDUP_REMOVED lines=18> */
[----:B------:R-:W4:Y:S07]  /*19d60*/  LDSM.16.M88.4 R16, [R168+0xa800] ;  /* 0x00a80000a810783b */ /* 0x000f2e0000000200 */
[C---:B---3--:R-:W-:Y:S08]  /*19d70*/  HMMA.16816.F32.BF16 R192, R20.reuse, R24, R192 ;  /* 0x0000001814c0723c */ /* 0x048ff000000418c0 */
        /* <DEDUP_REMOVED lines=90> */
[----:B------:R-:W1:Y:S07]  /*1a320*/  LDSM.16.M88.4 R8, [R218+UR6+0xf800] ;  /* 0x00f80006da08783b */ /* 0x000e6e0008000200 */
        /* <DEDUP_REMOVED lines=10> */
[----:B------:R-:W5:Y:S01]  /*1a3d0*/  MUFU.TANH R184, R184 ;  /* 0x000000b800b87308 */ /* 0x000f620000002400 */
        /* <DEDUP_REMOVED lines=9> */
[----:B------:R-:W5:Y:S01]  /*1a470*/  LDSM.16.M88.4 R4, [R169+0xf800] ;  /* 0x00f80000a904783b */ /* 0x000f620000000200 */
[----:B------:R-:W-:Y:S01]  /*1a480*/  MUFU.TANH R187, R187 ;  /* 0x000000bb00bb7308 */ /* 0x000fe20000002400 */
[----:B------:R-:W-:Y:S01]  /*1a490*/  FMUL.FTZ R174, R188, UR4 ;  /* 0x00000004bcae7c20 */ /* 0x000fe20008410000 */
[----:B------:R-:W-:-:S04]  /*1a4a0*/  FMUL.FTZ R175, R191, UR4 ;  /* 0x00000004bfaf7c20 */ /* 0x000fc80008410000 */
[----:B-1----:R-:W-:Y:S02]  /*1a4b0*/  HMMA.16816.F32.BF16 R208, R32, R8, R208 ;  /* 0x0000000820d0723c */ /* 0x002fe400000418d0 */
[----:B------:R-:W1:Y:S06]  /*1a4c0*/  MUFU.TANH R172, R172 ;  /* 0x000000ac00ac7308 */ /* 0x000e6c0000002400 */
[C---:B--2---:R-:W-:Y:S02]  /*1a4d0*/  HMMA.16816.F32.BF16 R192, R180.reuse, R12, R192 ;  /* 0x0000000cb4c0723c */ /* 0x044fe400000418c0 */
[----:B------:R-:W-:Y:S06]  /*1a4e0*/  MUFU.TANH R24, R24 ;  /* 0x0000001800187308 */ /* 0x000fec0000002400 */
[----:B------:R-:W-:Y:S01]  /*1a4f0*/  HMMA.16816.F32.BF16 R196, R180, R14, R196 ;  /* 0x0000000eb4c4723c */ /* 0x000fe200000418c4 */
[----:B------:R-:W2:Y:S01]  /*1a500*/  LDSM.16.M88.4 R12, [R168+0xf800] ;  /* 0x00f80000a80c783b */ /* 0x000ea20000000200 */
[----:B------:R-:W1:Y:S01]  /*1a510*/  MUFU.TANH R25, R25 ;  /* 0x0000001900197308 */ /* 0x000e620000002400 */
[----:B------:R-:W-:-:S05]  /*1a520*/  DEPBAR.LE SB0, 0x0 ;  /* 0x000080000000791a */ /* 0x000fca0000000000 */
[----:B------:R-:W-:Y:S02]  /*1a530*/  HMMA.16816.F32.BF16 R200, R32, R10, R200 ;  /* 0x0000000a20c8723c */ /* 0x000fe400000418c8 */
[----:B------:R-:W1:Y:S06]  /*1a540*/  MUFU.TANH R173, R173 ;  /* 0x000000ad00ad7308 */ /* 0x000e6c0000002400 */
[----:B----4-:R-:W-:Y:S02]  /*1a550*/  HMMA.16816.F32.BF16 R208, R176, R20, R208 ;  /* 0x00000014b0d0723c */ /* 0x010fe400000418d0 */
[----:B------:R-:W4:Y:S06]  /*1a560*/  MUFU.TANH R174, R174 ;  /* 0x000000ae00ae7308 */ /* 0x000f2c0000002400 */
[----:B------:R-:W-:Y:S01]  /*1a570*/  HMMA.16816.F32.BF16 R192, R204, R16, R192 ;  /* 0x00000010ccc0723c */ /* 0x000fe200000418c0 */
[----:B------:R-:W-:Y:S01]  /*1a580*/  IMAD.SHL.U32 R17, R216, 0x2, RZ ;  /* 0x00000002d8117824 */ /* 0x000fe200078e00ff */
[----:B------:R-:W-:Y:S04]  /*1a590*/  MUFU.TANH R175, R175 ;  /* 0x000000af00af7308 */ /* 0x000fe80000002400 */
[----:B------:R-:W-:-:S02]  /*1a5a0*/  LOP3.LUT R17, R17, 0x6, RZ, 0xc0, !PT ;  /* 0x0000000611117812 */ /* 0x000fc400078ec0ff */
[----:B------:R-:W-:Y:S08]  /*1a5b0*/  HMMA.16816.F32.BF16 R200, R176, R22, R200 ;  /* 0x00000016b0c8723c */ /* 0x000ff000000418c8 */
[----:B-----5:R-:W-:Y:S01]  /*1a5c0*/  HMMA.16816.F32.BF16 R208, R180, R4, R208 ;  /* 0x00000004b4d0723c */ /* 0x020fe200000418d0 */
[----:B------:R-:W-:Y:S02]  /*1a5d0*/  IMAD.U32 R4, RZ, RZ, UR22 ;  /* 0x00000016ff047e24 */ /* 0x000fe4000f8e00ff */
[----:B------:R-:W-:Y:S01]  /*1a5e0*/  FMUL.FTZ R10, R192, UR4 ;  /* 0x00000004c00a7c20 */ /* 0x000fe20008410000 */
[----:B------:R-:W-:Y:S01]  /*1a5f0*/  FMUL.FTZ R11, R193, UR4 ;  /* 0x00000004c10b7c20 */ /* 0x000fe20008410000 */
[----:B------:R-:W-:-:S02]  /*1a600*/  IMAD R4, R4, 0x40, R17 ;  /* 0x0000004004047824 */ /* 0x000fc400078e0211 */
[----:B------:R-:W-:Y:S01]  /*1a610*/  FMUL.FTZ R195, R195, UR4 ;  /* 0x00000004c3c37c20 */ /* 0x000fe20008410000 */
[----:B------:R-:W-:Y:S01]  /*1a620*/  HMMA.16816.F32.BF16 R28, R204, R26, R28 ;  /* 0x0000001acc1c723c */ /* 0x000fe2000004181c */
[C---:B------:R-:W-:Y:S02]  /*1a630*/  VIADD R5, R4.reuse, 0xffffff80 ;  /* 0xffffff8004057836 */ /* 0x040fe40000000000 */
[----:B------:R-:W-:Y:S01]  /*1a640*/  FMUL.FTZ R26, R189, UR4 ;  /* 0x00000004bd1a7c20 */ /* 0x000fe20008410000 */
[----:B------:R-:W-:Y:S02]  /*1a650*/  VIADD R21, R4, 0xffffff81 ;  /* 0xffffff8104157836 */ /* 0x000fe40000000000 */
[----:B------:R-:W-:Y:S01]  /*1a660*/  FMUL.FTZ R27, R190, UR4 ;  /* 0x00000004be1b7c20 */ /* 0x000fe20008410000 */
[----:B------:R-:W-:Y:S01]  /*1a670*/  MUFU.TANH R10, R10 ;  /* 0x0000000a000a7308 */ /* 0x000fe20000002400 */
[C---:B------:R-:W-:Y:S01]  /*1a680*/  ISETP.GE.AND P3, PT, R5.reuse, R2, PT ;  /* 0x000000020500720c */ /* 0x040fe20003f66270 */
[C---:B------:R-:W-:Y:S01]  /*1a690*/  VIADD R33, R4.reuse, 0xffffff99 ;  /* 0xffffff9904217836 */ /* 0x040fe20000000000 */
[----:B------:R-:W-:Y:S01]  /*1a6a0*/  ISETP.GE.AND P1, PT, R5, R0, PT ;  /* 0x000000000500720c */ /* 0x000fe20003f26270 */
[C---:B------:R-:W-:Y:S01]  /*1a6b0*/  VIADD R5, R4.reuse, 0xffffff88 ;  /* 0xffffff8804057836 */ /* 0x040fe20000000000 */
[----:B------:R-:W-:Y:S01]  /*1a6c0*/  HMMA.16816.F32.BF16 R200, R180, R6, R200 ;  /* 0x00000006b4c8723c */ /* 0x000fe200000418c8 */
[-C--:B------:R-:W-:Y:S01]  /*1a6d0*/  ISETP.GE.AND P4, PT, R21, R2.reuse, PT ;  /* 0x000000021500720c */ /* 0x080fe20003f86270 */
[----:B------:R-:W-:Y:S01]  /*1a6e0*/  VIADD R7, R4, 0xffffff91 ;  /* 0xffffff9104077836 */ /* 0x000fe20000000000 */
[----:B------:R-:W-:Y:S01]  /*1a6f0*/  FSEL R184, R184, -INF , !P3 ;  /* 0xff800000b8b87808 */ /* 0x000fe20005800000 */
[----:B------:R-:W-:Y:S01]  /*1a700*/  MUFU.TANH R26, R26 ;  /* 0x0000001a001a7308 */ /* 0x000fe20000002400 */
[----:B------:R-:W-:-:S02]  /*1a710*/  ISETP.GE.AND P5, PT, R5, R2, PT ;  /* 0x000000020500720c */ /* 0x000fc40003fa6270 */
[----:B------:R-:W-:Y:S01]  /*1a720*/  ISETP.GE.AND P3, PT, R5, R0, PT ;  /* 0x000000000500720c */ /* 0x000fe20003f66270 */
[C---:B--2---:R-:W-:Y:S01]  /*1a730*/  HMMA.16816.F32.BF16 R208, R204.reuse, R12, R208 ;  /* 0x0000000cccd0723c */ /* 0x044fe200000418d0 */
[----:B------:R-:W-:Y:S01]  /*1a740*/  VIADD R13, R4, 0xffffff89 ;  /* 0xffffff89040d7836 */ /* 0x000fe20000000000 */
[----:B---3--:R-:W-:Y:S01]  /*1a750*/  FSEL R5, R186, -INF , !P1 ;  /* 0xff800000ba057808 */ /* 0x008fe20004800000 */
[----:B------:R-:W-:Y:S01]  /*1a760*/  FMUL.FTZ R16, R31, UR4 ;  /* 0x000000041f107c20 */ /* 0x000fe20008410000 */
[----:B------:R-:W-:Y:S01]  /*1a770*/  FSEL R20, R185, -INF , !P4 ;  /* 0xff800000b9147808 */ /* 0x000fe20006000000 */
[----:B------:R-:W2:Y:S01]  /*1a780*/  MUFU.TANH R27, R27 ;  /* 0x0000001b001b7308 */ /* 0x000ea20000002400 */
[C---:B------:R-:W-:Y:S01]  /*1a790*/  ISETP.GE.AND P1, PT, R13.reuse, R2, PT ;  /* 0x000000020d00720c */ /* 0x040fe20003f26270 */
[----:B------:R-:W-:Y:S01]  /*1a7a0*/  FMUL.FTZ R8, R28, UR4 ;  /* 0x000000041c087c20 */ /* 0x000fe20008410000 */
[C---:B------:R-:W-:Y:S01]  /*1a7b0*/  HMMA.16816.F32.BF16 R196, R204.reuse, R18, R196 ;  /* 0x00000012ccc4723c */ /* 0x040fe200000418c4 */
[-C--:B------:R-:W-:Y:S01]  /*1a7c0*/  ISETP.GE.AND P4, PT, R13, R0.reuse, PT ;  /* 0x000000000d00720c */ /* 0x080fe20003f86270 */
[----:B------:R-:W-:Y:S01]  /*1a7d0*/  VIADD R13, R4, 0xffffff90 ;  /* 0xffffff90040d7836 */ /* 0x000fe20000000000 */
[----:B------:R-:W-:Y:S01]  /*1a7e0*/  ISETP.GE.AND P6, PT, R21, R0, PT ;  /* 0x000000001500720c */ /* 0x000fe20003fc6270 */
[----:B------:R-:W-:Y:S01]  /*1a7f0*/  FMUL.FTZ R18, R194, UR4 ;  /* 0x00000004c2127c20 */ /* 0x000fe20008410000 */
[----:B-1----:R-:W-:Y:S01]  /*1a800*/  FSEL R6, R172, -INF , !P5 ;  /* 0xff800000ac067808 */ /* 0x002fe20006800000 */
[----:B------:R-:W-:Y:S01]  /*1a810*/  FMUL.FTZ R30, R30, UR4 ;  /* 0x000000041e1e7c20 */ /* 0x000fe20008410000 */
[----:B------:R-:W-:Y:S01]  /*1a820*/  FSEL R187, R187, -INF , !P6 ;  /* 0xff800000bbbb7808 */ /* 0x000fe20007000000 */
[----:B------:R-:W-:Y:S01]  /*1a830*/  FMUL.FTZ R9, R29, UR4 ;  /* 0x000000041d097c20 */ /* 0x000fe20008410000 */
[C---:B------:R-:W-:Y:S01]  /*1a840*/  ISETP.GE.AND P6, PT, R13.reuse, R2, PT ;  /* 0x000000020d00720c */ /* 0x040fe20003fc6270 */
[----:B------:R-:W-:Y:S01]  /*1a850*/  MUFU.TANH R16, R16 ;  /* 0x0000001000107308 */ /* 0x000fe20000002400 */
[----:B------:R-:W-:Y:S01]  /*1a860*/  ISETP.GE.AND P5, PT, R13, R0, PT ;  /* 0x000000000d00720c */ /* 0x000fe20003fa6270 */
[C---:B------:R-:W-:Y:S01]  /*1a870*/  VIADD R13, R4.reuse, 0xffffff98 ;  /* 0xffffff98040d7836 */ /* 0x040fe20000000000 */
[----:B------:R-:W-:Y:S01]  /*1a880*/  FSEL R25, R25, -INF , !P3 ;  /* 0xff80000019197808 */ /* 0x000fe20005800000 */
[----:B------:R-:W-:Y:S01]  /*1a890*/  VIADD R31, R4, 0xffffffa0 ;  /* 0xffffffa0041f7836 */ /* 0x000fe20000000000 */
[----:B------:R-:W-:Y:S01]  /*1a8a0*/  FSEL R24, R24, -INF , !P1 ;  /* 0xff80000018187808 */ /* 0x000fe20004800000 */
[----:B------:R-:W-:Y:S01]  /*1a8b0*/  FMUL.FTZ R29, R209, UR4 ;  /* 0x00000004d11d7c20 */ /* 0x000fe20008410000 */
[C---:B------:R-:W-:Y:S01]  /*1a8c0*/  ISETP.GE.AND P3, PT, R7.reuse, R2, PT ;  /* 0x000000020700720c */ /* 0x040fe20003f66270 */
[----:B------:R-:W1:Y:S01]  /*1a8d0*/  MUFU.TANH R8, R8 ;  /* 0x0000000800087308 */ /* 0x000e620000002400 */
[----:B------:R-:W-:Y:S01]  /*1a8e0*/  ISETP.GE.AND P1, PT, R7, R0, PT ;  /* 0x000000000700720c */ /* 0x000fe20003f26270 */
[----:B------:R-:W-:Y:S01]  /*1a8f0*/  FMUL.FTZ R19, R196, UR4 ;  /* 0x00000004c4137c20 */ /* 0x000fe20008410000 */
[----:B------:R-:W-:Y:S01]  /*1a900*/  FSEL R7, R173, -INF , !P4 ;  /* 0xff800000ad077808 */ /* 0x000fe20006000000 */
[----:B------:R-:W-:Y:S01]  /*1a910*/  FMUL.FTZ R21, R197, UR4 ;  /* 0x00000004c5157c20 */ /* 0x000fe20008410000 */
[----:B----4-:R-:W-:Y:S01]  /*1a920*/  FSEL R194, R174, -INF , !P6 ;  /* 0xff800000aec27808 */ /* 0x010fe20007000000 */
[----:B------:R-:W-:Y:S01]  /*1a930*/  FMUL.FTZ R22, R198, UR4 ;  /* 0x00000004c6167c20 */ /* 0x000fe20008410000 */
[C---:B------:R-:W-:Y:S01]  /*1a940*/  ISETP.GE.AND P4, PT, R13.reuse, R2, PT ;  /* 0x000000020d00720c */ /* 0x040fe20003f86270 */
[----:B------:R-:W3:Y:S01]  /*1a950*/  MUFU.TANH R191, R30 ;  /* 0x0000001e00bf7308 */ /* 0x000ee20000002400 */
[-C--:B------:R-:W-:Y:S01]  /*1a960*/  ISETP.GE.AND P6, PT, R13, R0.reuse, PT ;  /* 0x000000000d00720c */ /* 0x080fe20003fc6270 */
[----:B------:R-:W-:Y:S01]  /*1a970*/  FMUL.FTZ R23, R199, UR4 ;  /* 0x00000004c7177c20 */ /* 0x000fe20008410000 */
[----:B------:R-:W-:Y:S01]  /*1a980*/  HMMA.16816.F32.BF16 R12, R204, R14, R200 ;  /* 0x0000000ecc0c723c */ /* 0x000fe200000418c8 */
[----:B------:R-:W-:Y:S01]  /*1a990*/  FMUL.FTZ R28, R208, UR4 ;  /* 0x00000004d01c7c20 */ /* 0x000fe20008410000 */
[----:B------:R-:W-:Y:S01]  /*1a9a0*/  FMUL.FTZ R183, R210, UR4 ;  /* 0x00000004d2b77c20 */ /* 0x000fe20008410000 */
[----:B--2---:R-:W-:Y:S01]  /*1a9b0*/  FSEL R209, R27, -INF , !P5 ;  /* 0xff8000001bd17808 */ /* 0x004fe20006800000 */
[----:B------:R-:W-:Y:S01]  /*1a9c0*/  VIADD R27, R4, 0xffffffa8 ;  /* 0xffffffa8041b7836 */ /* 0x000fe20000000000 */
[----:B------:R-:W2:Y:S01]  /*1a9d0*/  MUFU.TANH R9, R9 ;  /* 0x0000000900097308 */ /* 0x000ea20000002400 */
[----:B------:R-:W-:Y:S01]  /*1a9e0*/  FSEL R198, R26, -INF , !P3 ;  /* 0xff8000001ac67808 */ /* 0x000fe20005800000 */
[----:B------:R-:W-:Y:S01]  /*1a9f0*/  FMUL.FTZ R181, R211, UR4 ;  /* 0x00000004d3b57c20 */ /* 0x000fe20008410000 */
[----:B------:R-:W-:-:S02]  /*1aa00*/  ISETP.GE.AND P3, PT, R33, R0, PT ;  /* 0x000000002100720c */ /* 0x000fc40003f66270 */
[----:B-1----:R-:W-:Y:S02]  /*1aa10*/  FSEL R196, R8, -INF , !P4 ;  /* 0xff80000008c47808 */ /* 0x002fe40006000000 */
[----:B------:R-:W-:Y:S01]  /*1aa20*/  FSEL R207, R16, -INF , !P3 ;  /* 0xff80000010cf7808 */ /* 0x000fe20005800000 */
[----:B------:R-:W-:Y:S01]  /*1aa30*/  MUFU.TANH R11, R11 ;  /* 0x0000000b000b7308 */ /* 0x000fe20000002400 */
[----:B---3--:R-:W-:Y:S02]  /*1aa40*/  FSEL R191, R191, -INF , !P6 ;  /* 0xff800000bfbf7808 */ /* 0x008fe40007000000 */
[-C--:B------:R-:W-:Y:S02]  /*1aa50*/  ISETP.GE.AND P3, PT, R27, R2.reuse, PT ;  /* 0x000000021b00720c */ /* 0x080fe40003f66270 */
[----:B------:R-:W-:Y:S01]  /*1aa60*/  ISETP.GE.AND P5, PT, R33, R2, PT ;  /* 0x000000022100720c */ /* 0x000fe20003fa6270 */
[----:B------:R-:W-:Y:S01]  /*1aa70*/  FMUL.FTZ R12, R12, UR4 ;  /* 0x000000040c0c7c20 */ /* 0x000fe20008410000 */
[----:B------:R-:W-:Y:S01]  /*1aa80*/  FMUL.FTZ R13, R13, UR4 ;  /* 0x000000040d0d7c20 */ /* 0x000fe20008410000 */
[----:B------:R-:W1:Y:S01]  /*1aa90*/  MUFU.TANH R18, R18 ;  /* 0x0000001200127308 */ /* 0x000e620000002400 */
[----:B------:R-:W-:Y:S01]  /*1aaa0*/  FMUL.FTZ R14, R14, UR4 ;  /* 0x000000040e0e7c20 */ /* 0x000fe20008410000 */
[----:B------:R-:W-:Y:S01]  /*1aab0*/  FMUL.FTZ R15, R15, UR4 ;  /* 0x000000040f0f7c20 */ /* 0x000fe20008410000 */
[----:B------:R-:W-:-:S02]  /*1aac0*/  ISETP.GE.AND P4, PT, R31, R0, PT ;  /* 0x000000001f00720c */ /* 0x000fc40003f86270 */
[----:B--2---:R-:W-:Y:S01]  /*1aad0*/  FSEL R192, R9, -INF , !P5 ;  /* 0xff80000009c07808 */ /* 0x004fe20006800000 */
[----:B------:R-:W-:Y:S02]  /*1aae0*/  VIADD R9, R4, 0xffffffb0 ;  /* 0xffffffb004097836 */ /* 0x000fe40000000000 */
[----:B------:R2:W-:Y:S08]  /*1aaf0*/  MUFU.TANH R17, R195 ;  /* 0x000000c300117308 */ /* 0x0005f00000002400 */
[----:B------:R-:W3:Y:S01]  /*1ab00*/  MUFU.TANH R19, R19 ;  /* 0x0000001300137308 */ /* 0x000ee20000002400 */
[----:B-1----:R-:W-:-:S07]  /*1ab10*/  FSEL R205, R18, -INF , !P4 ;  /* 0xff80000012cd7808 */ /* 0x002fce0006000000 */
[----:B------:R-:W1:Y:S01]  /*1ab20*/  MUFU.TANH R21, R21 ;  /* 0x0000001500157308 */ /* 0x000e620000002400 */
[----:B--2---:R-:W-:Y:S02]  /*1ab30*/  FSEL R195, R175, -INF , !P1 ;  /* 0xff800000afc37808 */ /* 0x004fe40004800000 */
[----:B------:R-:W-:-:S04]  /*1ab40*/  ISETP.GE.AND P1, PT, R31, R2, PT ;  /* 0x000000021f00720c */ /* 0x000fc80003f26270 */
[----:B------:R-:W-:Y:S01]  /*1ab50*/  FSEL R206, R10, -INF , !P1 ;  /* 0xff8000000ace7808 */ /* 0x000fe20004800000 */
[----:B------:R-:W2:Y:S01]  /*1ab60*/  MUFU.TANH R22, R22 ;  /* 0x0000001600167308 */ /* 0x000ea20000002400 */
[-C--:B------:R-:W-:Y:S01]  /*1ab70*/  ISETP.GE.AND P1, PT, R27, R0.reuse, PT ;  /* 0x000000001b00720c */ /* 0x080fe20003f26270 */
[----:B------:R-:W-:Y:S01]  /*1ab80*/  VIADD R27, R4, 0xffffffa9 ;  /* 0xffffffa9041b7836 */ /* 0x000fe20000000000 */
[----:B---3--:R-:W-:Y:S02]  /*1ab90*/  FSEL R174, R19, -INF , !P3 ;  /* 0xff80000013ae7808 */ /* 0x008fe40005800000 */
[----:B------:R-:W-:Y:S02]  /*1aba0*/  ISETP.GE.AND P3, PT, R9, R0, PT ;  /* 0x000000000900720c */ /* 0x000fe40003f66270 */
[----:B------:R-:W-:Y:S01]  /*1abb0*/  ISETP.GE.AND P4, PT, R27, R2, PT ;  /* 0x000000021b00720c */ /* 0x000fe20003f86270 */
[----:B------:R3:W-:Y:S03]  /*1abc0*/  MUFU.TANH R202, R29 ;  /* 0x0000001d00ca7308 */ /* 0x0007e60000002400 */
[----:B-1----:R-:W-:-:S05]  /*1abd0*/  FSEL R172, R21, -INF , !P4 ;  /* 0xff80000015ac7808 */ /* 0x002fca0006000000 */
[----:B------:R-:W-:Y:S01]  /*1abe0*/  MUFU.TANH R23, R23 ;  /* 0x0000001700177308 */ /* 0x000fe20000002400 */
[----:B--2---:R-:W-:-:S07]  /*1abf0*/  FSEL R175, R22, -INF , !P1 ;  /* 0xff80000016af7808 */ /* 0x004fce0004800000 */
[----:B------:R-:W1:Y:S01]  /*1ac00*/  MUFU.TANH R28, R28 ;  /* 0x0000001c001c7308 */ /* 0x000e620000002400 */
[----:B---3--:R-:W-:-:S05]  /*1ac10*/  VIADD R29, R4, 0xffffffa1 ;  /* 0xffffffa1041d7836 */ /* 0x008fca0000000000 */
[C---:B------:R-:W-:Y:S02]  /*1ac20*/  ISETP.GE.AND P6, PT, R29.reuse, R2, PT ;  /* 0x000000021d00720c */ /* 0x040fe40003fc6270 */
[----:B------:R-:W2:Y:S01]  /*1ac30*/  MUFU.TANH R183, R183 ;  /* 0x000000b700b77308 */ /* 0x000ea20000002400 */
[----:B------:R-:W-:Y:S02]  /*1ac40*/  ISETP.GE.AND P5, PT, R29, R0, PT ;  /* 0x000000001d00720c */ /* 0x000fe40003fa6270 */
[----:B------:R-:W-:Y:S01]  /*1ac50*/  FSEL R204, R11, -INF , !P6 ;  /* 0xff8000000bcc7808 */ /* 0x000fe20007000000 */
[C---:B------:R-:W-:Y:S01]  /*1ac60*/  VIADD R11, R4.reuse, 0xffffffb1 ;  /* 0xffffffb1040b7836 */ /* 0x040fe20000000000 */
[----:B------:R-:W-:Y:S02]  /*1ac70*/  FSEL R203, R17, -INF , !P5 ;  /* 0xff80000011cb7808 */ /* 0x000fe40006800000 */
[-C--:B------:R-:W-:Y:S01]  /*1ac80*/  ISETP.GE.AND P5, PT, R9, R2.reuse, PT ;  /* 0x000000020900720c */ /* 0x080fe20003fa6270 */
[----:B------:R-:W3:Y:S01]  /*1ac90*/  MUFU.TANH R181, R181 ;  /* 0x000000b500b57308 */ /* 0x000ee20000002400 */
[C---:B------:R-:W-:Y:S01]  /*1aca0*/  ISETP.GE.AND P1, PT, R11.reuse, R2, PT ;  /* 0x000000020b00720c */ /* 0x040fe20003f26270 */
[C---:B------:R-:W-:Y:S01]  /*1acb0*/  VIADD R9, R4.reuse, 0xffffffb8 ;  /* 0xffffffb804097836 */ /* 0x040fe20000000000 */
[-C--:B------:R-:W-:Y:S01]  /*1acc0*/  ISETP.GE.AND P4, PT, R11, R0.reuse, PT ;  /* 0x000000000b00720c */ /* 0x080fe20003f86270 */
[----:B------:R-:W-:Y:S01]  /*1acd0*/  VIADD R11, R4, 0xffffffb9 ;  /* 0xffffffb9040b7836 */ /* 0x000fe20000000000 */
[----:B------:R-:W-:-:S02]  /*1ace0*/  ISETP.GE.AND P6, PT, R27, R0, PT ;  /* 0x000000001b00720c */ /* 0x000fc40003fc6270 */
[----:B-1----:R-:W-:Y:S01]  /*1acf0*/  FSEL R200, R28, -INF , !P5 ;  /* 0xff8000001cc87808 */ /* 0x002fe20006800000 */
[----:B------:R-:W1:Y:S01]  /*1ad00*/  MUFU.TANH R182, R12 ;  /* 0x0000000c00b67308 */ /* 0x000e620000002400 */
[----:B------:R-:W-:Y:S02]  /*1ad10*/  FSEL R173, R23, -INF , !P6 ;  /* 0xff80000017ad7808 */ /* 0x000fe40007000000 */
[----:B--2---:R-:W-:Y:S02]  /*1ad20*/  FSEL R183, R183, -INF , !P3 ;  /* 0xff800000b7b77808 */ /* 0x004fe40005800000 */
[----:B------:R-:W-:Y:S02]  /*1ad30*/  FSEL R202, R202, -INF , !P1 ;  /* 0xff800000caca7808 */ /* 0x000fe40004800000 */
[-C--:B------:R-:W-:Y:S01]  /*1ad40*/  ISETP.GE.AND P6, PT, R9, R2.reuse, PT ;  /* 0x000000020900720c */ /* 0x080fe20003fc6270 */
[----:B------:R-:W2:Y:S01]  /*1ad50*/  MUFU.TANH R180, R13 ;  /* 0x0000000d00b47308 */ /* 0x000ea20000002400 */
[----:B------:R-:W-:Y:S01]  /*1ad60*/  BAR.SYNC.DEFER_BLOCKING 0x0 ;  /* 0x0000000000007b1d */ /* 0x000fe20000010000 */
[----:B------:R-:W-:-:S02]  /*1ad70*/  ISETP.GE.AND P5, PT, R11, R2, PT ;  /* 0x000000020b00720c */ /* 0x000fc40003fa6270 */
[-C--:B------:R-:W-:Y:S02]  /*1ad80*/  ISETP.GE.AND P3, PT, R9, R0.reuse, PT ;  /* 0x000000000900720c */ /* 0x080fe40003f66270 */
[----:B------:R-:W-:Y:S02]  /*1ad90*/  ISETP.GE.AND P1, PT, R11, R0, PT ;  /* 0x000000000b00720c */ /* 0x000fe40003f26270 */
[----:B------:R-:W4:Y:S01]  /*1ada0*/  MUFU.TANH R179, R14 ;  /* 0x0000000e00b37308 */ /* 0x000f220000002400 */
[----:B---3--:R-:W-:Y:S02]  /*1adb0*/  FSEL R181, R181, -INF , !P4 ;  /* 0xff800000b5b57808 */ /* 0x008fe40006000000 */
[----:B-1----:R-:W-:-:S05]  /*1adc0*/  FSEL R182, R182, -INF , !P6 ;  /* 0xff800000b6b67808 */ /* 0x002fca0007000000 */
[----:B------:R-:W1:Y:S01]  /*1add0*/  MUFU.TANH R177, R15 ;  /* 0x0000000f00b17308 */ /* 0x000e620000002400 */
[----:B--2---:R-:W-:Y:S02]  /*1ade0*/  FSEL R180, R180, -INF , !P5 ;  /* 0xff800000b4b47808 */ /* 0x004fe40006800000 */
[----:B----4-:R-:W-:Y:S02]  /*1adf0*/  FSEL R179, R179, -INF , !P3 ;  /* 0xff800000b3b37808 */ /* 0x010fe40005800000 */
[----:B-1----:R-:W-:Y:S01]  /*1ae00*/  FSEL R177, R177, -INF , !P1 ;  /* 0xff800000b1b17808 */ /* 0x002fe20004800000 */
        /* <DEDUP_REMOVED lines=49> */
[----:B------:R3:W4:Y:S04]  /*1b120*/  LDG.E R11, desc[UR10][R10.64] ;  /* 0x0000000a0a0b7981 */ /* 0x000728000c1e1900 */
[----:B------:R-:W4:Y:S01]  /*1b130*/  LDG.E R0, desc[UR10][R12.64] ;  /* 0x0000000a0c007981 */ /* 0x000f22000c1e1900 */
[----:B------:R-:W-:-:S05]  /*1b140*/  IADD3 R9, PT, PT, R9, -R2, RZ ;  /* 0x8000000209097210 */ /* 0x000fca0007ffe0ff */
[----:B------:R-:W-:-:S05]  /*1b150*/  IMAD R9, R9, R8, -0x40 ;  /* 0xffffffc009097424 */ /* 0x000fca00078e0208 */
[----:B------:R-:W-:-:S05]  /*1b160*/  SHF.R.S32.HI R2, RZ, 0x1f, R9 ;  /* 0x0000001fff027819 */ /* 0x000fca0000011409 */
[----:B--2---:R-:W-:-:S04]  /*1b170*/  IMAD R2, R2, UR8, RZ ;  /* 0x0000000802027c24 */ /* 0x004fc8000f8e02ff */
[C---:B------:R-:W-:Y:S02]  /*1b180*/  IMAD R2, R9.reuse, UR9, R2 ;  /* 0x0000000909027c24 */ /* 0x040fe4000f8e0202 */
[----:B------:R-:W-:-:S04]  /*1b190*/  IMAD.WIDE.U32 R8, R9, UR8, RZ ;  /* 0x0000000809087c25 */ /* 0x000fc8000f8e00ff */
[----:B---3--:R-:W-:Y:S02]  /*1b1a0*/  IMAD.MOV.U32 R10, RZ, RZ, R8 ;  /* 0x000000ffff0a7224 */ /* 0x008fe400078e0008 */
[----:B----4-:R-:W-:Y:S01]  /*1b1b0*/  IMAD.IADD R0, R11, 0x1, -R0 ;  /* 0x000000010b007824 */ /* 0x010fe200078e0a00 */
        /* <DEDUP_REMOVED lines=9> */
.L_x_3437:
        /* <DEDUP_REMOVED lines=8> */
.L_x_3438:
        /* <DEDUP_REMOVED lines=30> */
.L_x_3436:
        /* <DEDUP_REMOVED lines=45> */
[--C-:B------:R-:W-:Y:S01]  /*1b780*/  FFMA.FTZ R170, R5, UR4, -R178.reuse ;  /* 0x0000000405aa7c23 */ /* 0x100fe200080108b2 */
[----:B------:R-:W-:Y:S01]  /*1b790*/  FSEL R5, R2, RZ, P3 ;  /* 0x000000ff02057208 */ /* 0x000fe20001800000 */
[----:B------:R-:W-:Y:S01]  /*1b7a0*/  FFMA.FTZ R168, R187, UR4, -R178 ;  /* 0x00000004bba87c23 */ /* 0x000fe200080108b2 */
[----:B------:R-:W-:Y:S01]  /*1b7b0*/  FADD.FTZ R6, R3, -R6 ;  /* 0x8000000603067221 */ /* 0x000fe20000010000 */
[----:B------:R-:W-:Y:S01]  /*1b7c0*/  FFMA.FTZ R169, R24, UR4, -R201 ;  /* 0x0000000418a97c23 */ /* 0x000fe200080108c9 */
        /* <DEDUP_REMOVED lines=16> */
[----:B------:R-:W-:Y:S01]  /*1b8d0*/  LDSM.16.MT88.4 R164, [R218+0x12800] ;  /* 0x01280000daa4783b */ /* 0x000fe20000004200 */
[--C-:B------:R-:W-:Y:S01]  /*1b8e0*/  FFMA.FTZ R207, R204, UR4, -R201.reuse ;  /* 0x00000004cccf7c23 */ /* 0x100fe200080108c9 */
        /* <DEDUP_REMOVED lines=418> */
.L_x_3433:
[----:B------:R-:W-:-:S12]  /*1d310*/  UIADD3 UR22, UPT, UPT, UR15, -0x1, URZ ;  /* 0xffffffff0f167890 */ /* 0x000fd8000fffe0ff */
.L_x_3439:
        /* <DEDUP_REMOVED lines=22> */
.L_x_3444:
        /* <DEDUP_REMOVED lines=84> */
.L_x_3441:
[----:B------:R-:W-:Y:S01]  /*1d9c0*/  MOV R229, R227 ;  /* 0x000000e300e57202 */ /* 0x000fe20000000f00 */
[----:B------:R-:W-:Y:S01]  /*1d9d0*/  UIADD3 UR15, UPT, UPT, UR15, -0x1, URZ ;  /* 0xffffffff0f0f7890 */ /* 0x000fe2000fffe0ff */
[----:B------:R-:W-:Y:S02]  /*1d9e0*/  LEA R239, R239, UR6, 0x1 ;  /* 0x00000006efef7c11 */ /* 0x000fe4000f8e08ff */
[----:B------:R-:W-:Y:S01]  /*1d9f0*/  LOP3.LUT R4, R216, 0x8, RZ, 0xc0, !PT ;  /* 0x00000008d8047812 */ /* 0x000fe200078ec0ff */
[----:B------:R-:W-:Y:S01]  /*1da00*/  UISETP.GT.AND UP0, UPT, UR15, UR7, UPT ;  /* 0x000000070f00728c */ /* 0x000fe2000bf04270 */
[----:B------:R-:W-:Y:S01]  /*1da10*/  LOP3.LUT R223, R6, 0x400, RZ, 0xc0, !PT ;  /* 0x0000040006df7812 */ /* 0x000fe200078ec0ff */
[----:B------:R-:W-:Y:S01]  /*1da20*/  @!PT LDS RZ, [RZ] ;  /* 0x00000000fffff984 */ /* 0x000fe20000000800 */
[----:B------:R-:W-:Y:S01]  /*1da30*/  @!PT LDS RZ, [RZ] ;  /* 0x00000000fffff984 */ /* 0x000fe20000000800 */
[----:B------:R-:W-:Y:S01]  /*1da40*/  @!PT LDS RZ, [RZ] ;  /* 0x00000000fffff984 */ /* 0x000fe20000000800 */
[----:B----4-:R-:W-:Y:S01]  /*1da50*/  LDGSTS.E.BYPASS.LTC128B.128 [R239+0x10000], desc[UR16][R228.64] ;  /* 0x10000000e4ef7fae */ /* 0x010fe2000b981a10 */
[----:B------:R-:W-:Y:S02]  /*1da60*/  LOP3.LUT R4, R5, R4, RZ, 0x3c, !PT ;  /* 0x0000000405047212 */ /* 0x000fe400078e3cff */
[----:B------:R-:W-:Y:S02]  /*1da70*/  LOP3.LUT R217, R217, 0x7c00, RZ, 0xc0, !PT ;  /* 0x00007c00d9d97812 */ /* 0x000fe400078ec0ff */
[----:B------:R-:W-:Y:S01]  /*1da80*/  LDGSTS.E.BYPASS.LTC128B.128 [R239+0x12000], desc[UR16][R228.64+0x80] ;  /* 0x12000080e4ef7fae */ /* 0x000fe2000b981a10 */
[----:B------:R-:W-:Y:S02]  /*1da90*/  SHF.R.U32.HI R171, RZ, 0x1, R216 ;  /* 0x00000001ffab7819 */ /* 0x000fe400000116d8 */
[----:B------:R-:W-:Y:S02]  /*1daa0*/  SHF.L.U32 R9, R8, 0x5, RZ ;  /* 0x0000000508097819 */ /* 0x000fe400000006ff */
[----:B------:R-:W-:Y:S01]  /*1dab0*/  LDGSTS.E.BYPASS.LTC128B.128 [R239+0x14000], desc[UR16][R228.64+0x100] ;  /* 0x14000100e4ef7fae */ /* 0x000fe2000b981a10 */
[----:B------:R-:W-:Y:S02]  /*1dac0*/  LEA R223, R4, R223, 0x1 ;  /* 0x000000df04df7211 */ /* 0x000fe400078e08ff */
[----:B------:R-:W-:Y:S02]  /*1dad0*/  LOP3.LUT R3, R217, 0x200, R6, 0xf8, !PT ;  /* 0x00000200d9037812 */ /* 0x000fe400078ef806 */
[----:B------:R-:W-:Y:S01]  /*1dae0*/  LDGSTS.E.BYPASS.LTC128B.128 [R239+0x16000], desc[UR16][R228.64+0x180] ;  /* 0x16000180e4ef7fae */ /* 0x000fe2000b981a10 */
[----:B------:R-:W-:Y:S02]  /*1daf0*/  LOP3.LUT R2, R171, 0x8, RZ, 0xc0, !PT ;  /* 0x00000008ab027812 */ /* 0x000fe400078ec0ff */
[----:B------:R-:W-:Y:S02]  /*1db00*/  SHF.L.U64.HI R7, R8, 0x5, R7 ;  /* 0x0000000508077819 */ /* 0x000fe40000010207 */
[----:B------:R-:W-:Y:S02]  /*1db10*/  IADD3 R4, P0, PT, R9, R228, RZ ;  /* 0x000000e409047210 */ /* 0x000fe40007f1e0ff */
[----:B------:R-:W-:Y:S02]  /*1db20*/  LOP3.LUT R2, R3, R5, R2, 0xf6, !PT ;  /* 0x0000000503027212 */ /* 0x000fe400078ef602 */
[----:B------:R-:W-:Y:S02]  /*1db30*/  IADD3.X R5, PT, PT, R7, R227, RZ, P0, !PT ;  /* 0x000000e307057210 */ /* 0x000fe400007fe4ff */
[----:B------:R-:W-:Y:S02]  /*1db40*/  IADD3 R12, P2, PT, R9, R4, RZ ;  /* 0x00000004090c7210 */ /* 0x000fe40007f5e0ff */
[----:B------:R-:W-:Y:S01]  /*1db50*/  LEA R224, R2, UR6, 0x1 ;  /* 0x0000000602e07c11 */ /* 0x000fe2000f8e08ff */
[----:B------:R-:W-:Y:S01]  /*1db60*/  LDGSTS.E.BYPASS.LTC128B.128 [R239+0x10800], desc[UR16][R4.64] ;  /* 0x1080000004ef7fae */ /* 0x000fe2000b981a10 */
[----:B------:R-:W-:Y:S02]  /*1db70*/  IADD3.X R13, PT, PT, R7, R5, RZ, P2, !PT ;  /* 0x00000005070d7210 */ /* 0x000fe400017fe4ff */
[----:B------:R-:W-:Y:S02]  /*1db80*/  IADD3 R6, P0, PT, R9, R12, RZ ;  /* 0x0000000c09067210 */ /* 0x000fe40007f1e0ff */
[----:B------:R-:W-:Y:S01]  /*1db90*/  LDGSTS.E.BYPASS.LTC128B.128 [R239+0x12800], desc[UR16][R4.64+0x80] ;  /* 0x1280008004ef7fae */ /* 0x000fe2000b981a10 */
[----:B------:R-:W-:Y:S02]  /*1dba0*/  MOV R219, 0x20 ;  /* 0x0000002000db7802 */ /* 0x000fe40000000f00 */
[----:B------:R-:W-:Y:S02]  /*1dbb0*/  IADD3.X R7, PT, PT, R7, R13, RZ, P0, !PT ;  /* 0x0000000d07077210 */ /* 0x000fe400007fe4ff */
        /* <DEDUP_REMOVED lines=333> */
[----:B------:R-:W-:Y:S01]  /*1f090*/  IMAD R6, R2, R3, R6 ;  /* 0x0000000302067224 */ /* 0x000fe200078e0206 */
[----:B------:R-:W-:Y:S02]  /*1f0a0*/  LOP3.LUT R3, R4, UR12, RZ, 0x3c, !PT ;  /* 0x0000000c04037c12 */ /* 0x000fe4000f8e3cff */
        /* <DEDUP_REMOVED lines=9> */
[C---:B------:R-:W-:Y:S02]  /*1f140*/  LOP3.LUT R2, R4.reuse, UR14, RZ, 0x3c, !PT ;  /* 0x0000000e04027c12 */ /* 0x040fe4000f8e3cff */
[----:B------:R-:W-:Y:S02]  /*1f150*/  ISETP.NE.AND P4, PT, R4, RZ, PT ;  /* 0x000000ff0400720c */ /* 0x000fe40003f85270 */
[----:B------:R-:W-:Y:S02]  /*1f160*/  ISETP.GE.AND P2, PT, R2, RZ, PT ;  /* 0x000000ff0200720c */ /* 0x000fe40003f46270 */
[----:B------:R-:W-:Y:S03]  /*1f170*/  LOP3.LUT R2, RZ, R4, RZ, 0x33, !PT ;  /* 0x00000004ff027212 */ /* 0x000fe600078e33ff */
[----:B------:R-:W-:Y:S02]  /*1f180*/  @P6 IADD3 R10, PT, PT, R10, 0x1, RZ ;  /* 0x000000010a0a6810 */ /* 0x000fe40007ffe0ff */
[----:B------:R-:W-:Y:S03]  /*1f190*/  @P5 VIADD R9, R9, 0x1 ;  /* 0x0000000109095836 */ /* 0x000fe60000000000 */
[----:B------:R-:W-:Y:S03]  /*1f1a0*/  @!P3 IMAD.MOV R10, RZ, RZ, -R10 ;  /* 0x000000ffff0ab224 */ /* 0x000fe600078e0a0a */
[----:B------:R-:W-:Y:S05]  /*1f1b0*/  @!P2 IMAD.MOV R9, RZ, RZ, -R9 ;  /* 0x000000ffff09a224 */ /* 0x000fea00078e0a09 */
[C---:B------:R-:W-:Y:S02]  /*1f1c0*/  SEL R11, R2.reuse, R9, !P4 ;  /* 0x00000009020b7207 */ /* 0x040fe40006000000 */
[----:B------:R-:W-:Y:S02]  /*1f1d0*/  SEL R9, R2, R10, !P4 ;  /* 0x0000000a02097207 */ /* 0x000fe40006000000 */
[-C--:B-1----:R-:W-:Y:S01]  /*1f1e0*/  LEA R14, P3, R11, R230.reuse, 0x2 ;  /* 0x000000e60b0e7211 */ /* 0x082fe200078610ff */
[----:B------:R-:W1:Y:S01]  /*1f1f0*/  LDC.64 R2, c[0x0][0x3b8] ;  /* 0x0000ee00ff027b82 */ /* 0x000e620000000a00 */
        /* <DEDUP_REMOVED lines=20> */
.L_x_3443:
        /* <DEDUP_REMOVED lines=29> */
.L_x_3442:
[----:B--2---:R-:W-:Y:S01]  /*1f510*/  FMNMX3.FTZ R4, R169, R191, R189, !PT ;  /* 0x000000bfa9047276 */ /* 0x004fe200078100bd */
[----:B-1----:R-:W-:Y:S01]  /*1f520*/  LDSM.16.MT88.4 R12, [R218+0x10000] ;  /* 0x01000000da0c783b */ /* 0x002fe20000004200 */
        /* <DEDUP_REMOVED lines=259> */
[----:B------:R-:W-:Y:S01]  /*20560*/  FFMA.FTZ R191, R0, R235, R191 ;  /* 0x000000eb00bf7223 */ /* 0x000fe200000100bf */
[C---:B------:R-:W-:Y:S01]  /*20570*/  HMMA.16816.F32.BF16 R64, R160.reuse, R142, R64 ;  /* 0x0000008ea040723c */ /* 0x040fe20000041840 */
[----:B------:R-:W1:Y:S02]  /*20580*/  LDSM.16.MT88.4 R140, [R184+0x4000] ;  /* 0x00400000b88c783b */ /* 0x000e640000004200 */
[----:B------:R-:W-:Y:S01]  /*20590*/  FADD.FTZ R190, R190, R193 ;  /* 0x000000c1bebe7221 */ /* 0x000fe20000010000 */
[----:B------:R-:W-:Y:S04]  /*205a0*/  FADD.FTZ R191, R187, R191 ;  /* 0x000000bfbbbf7221 */ /* 0x000fe80000010000 */
        /* <DEDUP_REMOVED lines=211> */
.L_x_3440:
[----:B------:R-:W1:Y:S01]  /*212e0*/  SHFL.BFLY PT, R10, R237, 0x2, 0x1f ;  /* 0x0c401f00ed0a7f89 */ /* 0x000e6200000e0000 */
[C---:B------:R-:W-:Y:S01]  /*212f0*/  SHF.L.U32 R2, R216.reuse, 0x4, RZ ;  /* 0x00000004d8027819 */ /* 0x040fe200000006ff */
[----:B------:R-:W2:Y:S01]  /*21300*/  S2UR UR12, SR_CTAID.Y ;  /* 0x00000000000c79c3 */ /* 0x000ea20000002600 */
[----:B------:R-:W-:Y:S01]  /*21310*/  SHF.L.U32 R4, R216, 0x1, RZ ;  /* 0x00000001d8047819 */ /* 0x000fe200000006ff */
[----:B------:R-:W3:Y:S01]  /*21320*/  SHFL.BFLY PT, R0, R235, 0x2, 0x1f ;  /* 0x0c401f00eb007f89 */ /* 0x000ee200000e0000 */
[----:B------:R-:W-:Y:S01]  /*21330*/  LOP3.LUT R11, R2, 0x1c0, RZ, 0xc0, !PT ;  /* 0x000001c0020b7812 */ /* 0x000fe200078ec0ff */
[----:B------:R-:W2:Y:S01]  /*21340*/  LDCU.64 UR4, c[0x0][0x430] ;  /* 0x00008600ff0477ac */ /* 0x000ea20008000a00 */
[----:B------:R-:W-:Y:S01]  /*21350*/  SHF.L.U32 R8, R216, 0x2, RZ ;  /* 0x00000002d8087819 */ /* 0x000fe200000006ff */
[----:B------:R-:W-:Y:S01]  /*21360*/  BSSY.RECONVERGENT B0, `(.L_x_3445) ;  /* 0x000012f000007945 */ /* 0x000fe20003800200 */
[--C-:B------:R-:W-:Y:S01]  /*21370*/  LOP3.LUT R217, R217, 0x6, R4.reuse, 0xf8, !PT ;  /* 0x00000006d9d97812 */ /* 0x100fe200078ef804 */
[----:B------:R-:W4:Y:S01]  /*21380*/  S2UR UR11, SR_CTAID.Z ;  /* 0x00000000000b79c3 */ /* 0x000f220000002700 */
[----:B------:R-:W-:Y:S01]  /*21390*/  LOP3.LUT R4, R11, 0x38, R4, 0xf8, !PT ;  /* 0x000000380b047812 */ /* 0x000fe200078ef804 */
[----:B------:R-:W4:Y:S01]  /*213a0*/  LDCU UR9, c[0x0][0x3e0] ;  /* 0x00007c00ff0977ac */ /* 0x000f220008000800 */
[----:B------:R-:W-:-:S02]  /*213b0*/  LOP3.LUT R11, R2, 0x3f00, RZ, 0xc0, !PT ;  /* 0x00003f00020b7812 */ /* 0x000fc400078ec0ff */
[----:B------:R-:W-:Y:S01]  /*213c0*/  LOP3.LUT R4, R217, R4, RZ, 0xfc, !PT ;  /* 0x00000004d9047212 */ /* 0x000fe200078efcff */
[----:B------:R-:W5:Y:S01]  /*213d0*/  LDCU UR7, c[0x0][0x44c] ;  /* 0x00008980ff0777ac */ /* 0x000f620008000800 */
[----:B------:R-:W-:Y:S01]  /*213e0*/  LOP3.LUT R13, R171, 0x30, RZ, 0xc0, !PT ;  /* 0x00000030ab0d7812 */ /* 0x000fe200078ec0ff */
[----:B------:R-:W5:Y:S01]  /*213f0*/  S2UR UR8, SR_CTAID.X ;  /* 0x00000000000879c3 */ /* 0x000f620000002500 */
[----:B------:R-:W-:Y:S01]  /*21400*/  LOP3.LUT R2, R2, 0x10, RZ, 0xc0, !PT ;  /* 0x0000001002027812 */ /* 0x000fe200078ec0ff */
        /* <DEDUP_REMOVED lines=26> */
[----:B------:R-:W-:Y:S02]  /*215b0*/  LEA R11, R4, UR6, 0x2 ;  /* 0x00000006040b7c11 */ /* 0x000fe4000f8e10ff */
[----:B------:R-:W-:Y:S01]  /*215c0*/  SEL R10, R10, 0xffffffe0, !P0 ;  /* 0xffffffe00a0a7807 */ /* 0x000fe20004000000 */
[----:B------:R-:W4:Y:S01]  /*215d0*/  @P2 LDC R19, c[0x0][0x458] ;  /* 0x00011600ff132b82 */ /* 0x000f220000000800 */
[----:B-1----:R-:W-:Y:S01]  /*215e0*/  FSEL R9, R9, 1, P2 ;  /* 0x3f80000009097808 */ /* 0x002fe20001000000 */
[----:B------:R-:W1:Y:S01]  /*215f0*/  @P2 MUFU.LG2 R7, R7 ;  /* 0x0000000700072308 */ /* 0x000e620000000c00 */
[----:B------:R-:W-:-:S02]  /*21600*/  IADD3 R15, PT, PT, R11, 0x80, RZ ;  /* 0x000000800b0f7810 */ /* 0x000fc40007ffe0ff */
[----:B------:R-:W-:Y:S01]  /*21610*/  LEA R2, R171, R2, 0x2 ;  /* 0x00000002ab027211 */ /* 0x000fe200078e10ff */
        /* <DEDUP_REMOVED lines=70> */
[----:B------:R-:W-:Y:S01]  /*21a80*/  @P4 IADD3 R15, PT, PT, R11, -0x80, RZ ;  /* 0xffffff800b0f4810 */ /* 0x000fe20007ffe0ff */
[----:B------:R-:W-:Y:S01]  /*21a90*/  FMUL.FTZ R162, R5, R162 ;  /* 0x000000a205a27220 */ /* 0x000fe20000410000 */
[----:B------:R-:W-:Y:S01]  /*21aa0*/  IADD3 R13, PT, PT, R11, R12, RZ ;  /* 0x0000000c0b0d7210 */ /* 0x000fe20007ffe0ff */
[C---:B------:R-:W-:Y:S01]  /*21ab0*/  FMUL.FTZ R163, R5.reuse, R163 ;  /* 0x000000a305a37220 */ /* 0x040fe20000410000 */
[C---:B------:R-:W-:Y:S01]  /*21ac0*/  FMUL.FTZ R158, R5.reuse, R158 ;  /* 0x0000009e059e7220 */ /* 0x040fe20000410000 */
[----:B------:R-:W-:Y:S01]  /*21ad0*/  FMUL.FTZ R159, R5, R159 ;  /* 0x0000009f059f7220 */ /* 0x000fe20000410000 */
[----:B------:R-:W-:Y:S01]  /*21ae0*/  IADD3 R9, PT, PT, R11, R10, RZ ;  /* 0x0000000a0b097210 */ /* 0x000fe20007ffe0ff */
[C---:B------:R-:W-:Y:S01]  /*21af0*/  FMUL.FTZ R154, R5.reuse, R154 ;  /* 0x0000009a059a7220 */ /* 0x040fe20000410000 */
[C---:B------:R-:W-:Y:S01]  /*21b00*/  FMUL.FTZ R155, R5.reuse, R155 ;  /* 0x0000009b059b7220 */ /* 0x040fe20000410000 */
[C---:B------:R-:W-:Y:S01]  /*21b10*/  FMUL.FTZ R150, R5.reuse, R150 ;  /* 0x0000009605967220 */ /* 0x040fe20000410000 */
[C---:B------:R-:W-:Y:S01]  /*21b20*/  FMUL.FTZ R151, R5.reuse, R151 ;  /* 0x0000009705977220 */ /* 0x040fe20000410000 */
[----:B------:R-:W-:Y:S01]  /*21b30*/  IADD3 R14, PT, PT, R10, R13, RZ ;  /* 0x0000000d0a0e7210 */ /* 0x000fe20007ffe0ff */
[C---:B------:R-:W-:Y:S01]  /*21b40*/  FMUL.FTZ R146, R5.reuse, R146 ;  /* 0x0000009205927220 */ /* 0x040fe20000410000 */
[----:B------:R-:W-:Y:S01]  /*21b50*/  IADD3 R17, PT, PT, R12, R15, RZ ;  /* 0x0000000f0c117210 */ /* 0x000fe20007ffe0ff */
[C---:B------:R-:W-:Y:S01]  /*21b60*/  FMUL.FTZ R147, R5.reuse, R147 ;  /* 0x0000009305937220 */ /* 0x040fe20000410000 */
[C---:B------:R-:W-:Y:S01]  /*21b70*/  FMUL.FTZ R142, R5.reuse, R142 ;  /* 0x0000008e058e7220 */ /* 0x040fe20000410000 */
[C---:B------:R-:W-:Y:S01]  /*21b80*/  FMUL.FTZ R143, R5.reuse, R143 ;  /* 0x0000008f058f7220 */ /* 0x040fe20000410000 */
[----:B------:R-:W-:Y:S01]  /*21b90*/  STS.64 [R11+0x800], R162 ;  /* 0x000800a20b007388 */ /* 0x000fe20000000a00 */
[C---:B------:R-:W-:Y:S01]  /*21ba0*/  IADD3 R12, PT, PT, R10.reuse, R15, RZ ;  /* 0x0000000f0a0c7210 */ /* 0x040fe20007ffe0ff */
[C---:B------:R-:W-:Y:S01]  /*21bb0*/  FMUL.FTZ R138, R5.reuse, R138 ;  /* 0x0000008a058a7220 */ /* 0x040fe20000410000 */
[C---:B------:R-:W-:Y:S01]  /*21bc0*/  FMUL.FTZ R139, R5.reuse, R139 ;  /* 0x0000008b058b7220 */ /* 0x040fe20000410000 */
[----:B------:R-:W-:Y:S01]  /*21bd0*/  STS.64 [R9], R156 ;  /* 0x0000009c09007388 */ /* 0x000fe20000000a00 */
[C---:B------:R-:W-:Y:S01]  /*21be0*/  FMUL.FTZ R134, R5.reuse, R134 ;  /* 0x0000008605867220 */ /* 0x040fe20000410000 */
[C---:B------:R-:W-:Y:S01]  /*21bf0*/  FMUL.FTZ R135, R5.reuse, R135 ;  /* 0x0000008705877220 */ /* 0x040fe20000410000 */
[----:B------:R-:W-:Y:S01]  /*21c00*/  IADD3 R10, PT, PT, R10, R17, RZ ;  /* 0x000000110a0a7210 */ /* 0x000fe20007ffe0ff */
[----:B------:R-:W-:Y:S01]  /*21c10*/  STS.64 [R9+0x800], R158 ;  /* 0x0008009e09007388 */ /* 0x000fe20000000a00 */
[C---:B------:R-:W-:Y:S01]  /*21c20*/  FMUL.FTZ R38, R5.reuse, R38 ;  /* 0x0000002605267220 */ /* 0x040fe20000410000 */
[C---:B------:R-:W-:Y:S01]  /*21c30*/  FMUL.FTZ R39, R5.reuse, R39 ;  /* 0x0000002705277220 */ /* 0x040fe20000410000 */
[C---:B------:R-:W-:Y:S01]  /*21c40*/  FMUL.FTZ R42, R5.reuse, R42 ;  /* 0x0000002a052a7220 */ /* 0x040fe20000410000 */
[----:B------:R-:W-:Y:S01]  /*21c50*/  STS.64 [R13], R152 ;  /* 0x000000980d007388 */ /* 0x000fe20000000a00 */
[C---:B------:R-:W-:Y:S01]  /*21c60*/  FMUL.FTZ R43, R5.reuse, R43 ;  /* 0x0000002b052b7220 */ /* 0x040fe20000410000 */
[C---:B------:R-:W-:Y:S01]  /*21c70*/  FMUL.FTZ R46, R5.reuse, R46 ;  /* 0x0000002e052e7220 */ /* 0x040fe20000410000 */
[C---:B------:R-:W-:Y:S01]  /*21c80*/  FMUL.FTZ R47, R5.reuse, R47 ;  /* 0x0000002f052f7220 */ /* 0x040fe20000410000 */
        /* <DEDUP_REMOVED lines=36> */
[----:B------:R3:W-:Y:S01]  /*21ed0*/  STS.64 [R10], R132 ;  /* 0x000000840a007388 */ /* 0x0007e20000000a00 */
[C---:B------:R-:W-:Y:S01]  /*21ee0*/  FMUL.FTZ R103, R5.reuse, R103 ;  /* 0x0000006705677220 */ /* 0x040fe20000410000 */
[C---:B------:R-:W-:Y:S01]  /*21ef0*/  FMUL.FTZ R106, R5.reuse, R106 ;  /* 0x0000006a056a7220 */ /* 0x040fe20000410000 */
[C---:B------:R-:W-:Y:S01]  /*21f00*/  FMUL.FTZ R107, R5.reuse, R107 ;  /* 0x0000006b056b7220 */ /* 0x040fe20000410000 */
[----:B------:R2:W-:Y:S01]  /*21f10*/  STS.64 [R10+0x800], R134 ;  /* 0x000800860a007388 */ /* 0x0005e20000000a00 */
        /* <DEDUP_REMOVED lines=14> */
[----:B------:R-:W-:Y:S01]  /*22000*/  FMUL.FTZ R5, R5, R131 ;  /* 0x0000008305057220 */ /* 0x000fe20000410000 */
[----:B------:R2:W-:Y:S01]  /*22010*/  STS.64 [R9+0x4800], R42 ;  /* 0x0048002a09007388 */ /* 0x0005e20000000a00 */
[----:B-1----:R-:W-:Y:S01]  /*22020*/  @P2 FMUL.FTZ R7, R7, 0.69314718246459960938 ;  /* 0x3f31721807072820 */ /* 0x002fe20000410000 */
[----:B-----5:R-:W-:-:S02]  /*22030*/  @P1 FMUL.FTZ R6, R6, 0.69314718246459960938 ;  /* 0x3f31721806061820 */ /* 0x020fc40000410000 */
[----:B------:R1:W-:Y:S01]  /*22040*/  STS.64 [R13+0x4000], R44 ;  /* 0x0040002c0d007388 */ /* 0x0003e20000000a00 */
[----:B---3--:R-:W-:-:S03]  /*22050*/  MOV R133, 0xff800000 ;  /* 0xff80000000857802 */ /* 0x008fc60000000f00 */
[----:B------:R1:W-:Y:S01]  /*22060*/  STS.64 [R13+0x4800], R46 ;  /* 0x0048002e0d007388 */ /* 0x0003e20000000a00 */
[----:B------:R-:W-:Y:S01]  /*22070*/  MOV R132, 0xff800000 ;  /* 0xff80000000847802 */ /* 0x000fe20000000f00 */
[----:B----4-:R-:W-:Y:S01]  /*22080*/  @P2 FFMA.FTZ R133, R164, R19, R7 ;  /* 0x00000013a4852223 */ /* 0x010fe20000010007 */
[----:B--2---:R-:W-:Y:S01]  /*22090*/  @P1 FFMA.FTZ R132, R3, R16, R6 ;  /* 0x0000001003841223 */ /* 0x004fe20000010006 */
[----:B------:R1:W-:Y:S01]  /*220a0*/  STS.64 [R14+0x4000], R48 ;  /* 0x004000300e007388 */ /* 0x0003e20000000a00 */
[----:B------:R-:W-:Y:S02]  /*220b0*/  IADD3 R134, P0, PT, R8, UR7, RZ ;  /* 0x0000000708867c10 */ /* 0x000fe4000ff1e0ff */
[----:B------:R-:W-:Y:S01]  /*220c0*/  LOP3.LUT P1, RZ, R216, 0x3, RZ, 0xc0, !PT ;  /* 0x00000003d8ff7812 */ /* 0x000fe2000782c0ff */
[----:B------:R1:W-:Y:S01]  /*220d0*/  STS.64 [R14+0x4800], R50 ;  /* 0x004800320e007388 */ /* 0x0003e20000000a00 */
[----:B------:R-:W-:-:S03]  /*220e0*/  MOV R3, UR7 ;  /* 0x0000000700037c02 */ /* 0x000fc60008000f00 */
        /* <DEDUP_REMOVED lines=86> */
.L_x_3446:
[----:B------:R-:W-:Y:S05]  /*22650*/  BSYNC.RECONVERGENT B0 ;  /* 0x0000000000007941 */ /* 0x000fea0003800200 */
.L_x_3445:
        /* <DEDUP_REMOVED lines=55> */
.L_x_3447:
        /* <DEDUP_REMOVED lines=11> */
.L_x_4081:


//--------------------- .text._ZN5flash24flash_fwd_splitkv_kernelI23Flash_fwd_kernel_traitsILi256ELi64ELi64ELi4ELb0ELb0EN7cutlass10bfloat16_tE19Flash_kernel_traitsILi256ELi64ELi64ELi4ES3_EELb1ELb0ELb1ELb0ELb0ELb0ELb1ELb1EEEvNS_16Flash_fwd_paramsE --------------------------
	.section	.text._ZN5flash24flash_fwd_splitkv_kernelI23Flash_fwd_kernel_traitsILi256ELi64ELi64ELi4ELb0ELb0EN7cutlass10bfloat16_tE19Flash_kernel_traitsILi256ELi64ELi64ELi4ES3_EELb1ELb0ELb1ELb0ELb0ELb0ELb1ELb1EEEvNS_16Flash_fwd_paramsE,"ax",@progbits
	.align	128
        .global         _ZN5flash24flash_fwd_splitkv_kernelI23Flash_fwd_kernel_traitsILi256ELi64ELi64ELi4ELb0ELb0EN7cutlass10bfloat16_tE19Flash_kernel_traitsILi256ELi64ELi64ELi4ES3_EELb1ELb0ELb1ELb0ELb0ELb0ELb1ELb1EEEvNS_16Flash_fwd_paramsE
        .type           _ZN5flash24flash_fwd_splitkv_kernelI23Flash_fwd_kernel_traitsILi256ELi64ELi64ELi4ELb0ELb0EN7cutlass10bfloat16_tE19Flash_kernel_traitsILi256ELi64ELi64ELi4ES3_EELb1ELb0ELb1ELb0ELb0ELb0ELb1ELb1EEEvNS_16Flash_fwd_paramsE,@function
        .size           _ZN5flash24flash_fwd_splitkv_kernelI23Flash_fwd_kernel_traitsILi256ELi64ELi64ELi4ELb0ELb0EN7cutlass10bfloat16_tE19Flash_kernel_traitsILi256ELi64ELi64ELi4ES3_EELb1ELb0ELb1ELb0ELb0ELb0ELb1ELb1EEEvNS_16Flash_fwd_paramsE,(.L_x_4082 - _ZN5flash24flash_fwd_splitkv_kernelI23Flash_fwd_kernel_traitsILi256ELi64ELi64ELi4ELb0ELb0EN7cutlass10bfloat16_tE19Flash_kernel_traitsILi256ELi64ELi64ELi4ES3_EELb1ELb0ELb1ELb0ELb0ELb0ELb1ELb1EEEvNS_16Flash_fwd_paramsE)
        .other          _ZN5flash24flash_fwd_splitkv_kernelI23Flash_fwd_kernel_traitsILi256ELi64ELi64ELi4ELb0ELb0EN7cutlass10bfloat16_tE19Flash_kernel_traitsILi256ELi64ELi64ELi4ES3_EELb1ELb0ELb1ELb0ELb0ELb0ELb1ELb1EEEvNS_16Flash_fwd_paramsE,@"STO_CUDA_ENTRY STV_DEFAULT"
_ZN5flash24flash_fwd_splitkv_kernelI23Flash_fwd_kernel_traitsILi256ELi64ELi64ELi4ELb0ELb0EN7cutlass10bfloat16_tE19Flash_kernel_traitsILi256ELi64ELi64ELi4ES3_EELb1ELb0ELb1ELb0ELb0ELb0ELb1ELb1EEEvNS_16Flash_fwd_paramsE:
.text._ZN5flash24flash_fwd_splitkv_kernelI23Flash_fwd_kernel_traitsILi256ELi64ELi64ELi4ELb0ELb0EN7cutlass10bfloat16_tE19Flash_kernel_traitsILi256ELi64ELi64ELi4ES3_EELb1ELb0ELb1ELb0ELb0ELb0ELb1ELb1EEEvNS_16Flash_fwd_paramsE:
        /* <DEDUP_REMOVED lines=18> */
[----:B------:R-:W-:-:S04]  /*0120*/  UIADD3 UR6, UPT, UPT, -UR23, URZ, URZ ;  /* 0x000000ff17067290 */ /* 0x000fc8000fffe1ff */
[----:B------:R-:W-:-:S04]  /*0130*/  UIMAD UR6, UR8, UR6, UR26 ;  /* 0x00000006080672a4 */ /* 0x000fc8000f8e021a */
[----:B------:R-:W-:Y:S02]  /*0140*/  UISETP.GE.U32.AND UP2, UPT, UR6, UR8, UPT ;  /* 0x000000080600728c */ /* 0x000fe4000bf46070 */
[----:B-1----:R-:W-:Y:S01]  /*0150*/  UISETP.NE.U32.AND UP3, UPT, UR4, URZ, UPT ;  /* 0x000000ff0400728c */ /* 0x002fe2000bf65070 */
[----:B------:R-:W-:-:S03]  /*0160*/  ISETP.NE.U32.AND P4, PT, RZ, UR4, PT ;  /* 0x00000004ff007c0c */ /* 0x000fc6000bf85070 */
[----:B------:R-:W-:Y:S01]  /*0170*/  UISETP.NE.AND.EX UP3, UPT, UR5, URZ, UPT, UP3 ;  /* 0x000000ff0500728c */ /* 0x000fe2000bf65330 */
[----:B------:R-:W-:Y:S01]  /*0180*/  ISETP.NE.AND.EX P4, PT, RZ, UR5, PT, P4 ;  /* 0x00000005ff007c0c */ /* 0x000fe2000bf85340 */
[----:B------:R-:W1:Y:S03]  /*0190*/  LDCU.64 UR4, c[0x0][0x468] ;  /* 0x00008d00ff0477ac */ /* 0x000e660008000a00 */
[----:B------:R-:W-:Y:S01]  /*01a0*/  @UP2 UIADD3 UR6, UPT, UPT, UR6, -UR8, URZ ;  /* 0x8000000806062290 */ /* 0x000fe2000fffe0ff */
[----:B------:R-:W-:Y:S01]  /*01b0*/  PLOP3.LUT P2, PT, PT, PT, UP3, 0x80, 0x8 ;  /* 0x000000000008781c */ /* 0x000fe20003f4f038 */
[----:B------:R-:W-:Y:S02]  /*01c0*/  @UP2 UIADD3 UR23, UPT, UPT, UR23, 0x1, URZ ;  /* 0x0000000117172890 */ /* 0x000fe4000fffe0ff */
[----:B------:R-:W-:Y:S02]  /*01d0*/  UISETP.GE.U32.AND UP1, UPT, UR6, UR8, UPT ;  /* 0x000000080600728c */ /* 0x000fe4000bf26070 */
[----:B----4-:R-:W-:-:S05]  /*01e0*/  UISETP.NE.U32.AND UP2, UPT, UR10, URZ, UPT ;  /* 0x000000ff0a00728c */ /* 0x010fca000bf45070 */
[----:B------:R-:W2:Y:S04]  /*01f0*/  LDCU.64 UR6, c[0x0][0x358] ;  /* 0x00006b00ff0677ac */ /* 0x000ea80008000a00 */
[----:B------:R-:W-:Y:S02]  /*0200*/  @UP1 UIADD3 UR23, UPT, UPT, UR23, 0x1, URZ ;  /* 0x0000000117171890 */ /* 0x000fe4000fffe0ff */
[----:B------:R-:W-:-:S04]  /*0210*/  @!UP0 ULOP3.LUT UR23, URZ, UR8, URZ, 0x33, !UPT ;  /* 0x00000008ff178292 */ /* 0x000fc8000f8e33ff */
[----:B---3--:R-:W-:Y:S02]  /*0220*/  UIMAD.WIDE.U32 UR12, UR23, 0x4, UR12 ;  /* 0x00000004170c78a5 */ /* 0x008fe4000f8e000c */
[----:B------:R-:W-:Y:S02]  /*0230*/  UISETP.NE.AND.EX UP2, UPT, UR11, URZ, UPT, UP2 ;  /* 0x000000ff0b00728c */ /* 0x000fe4000bf45320 */
[----:B------:R-:W-:Y:S02]  /*0240*/  UISETP.NE.AND UP4, UPT, UR9, URZ, UPT ;  /* 0x000000ff0900728c */ /* 0x000fe4000bf85270 */
        /* <DEDUP_REMOVED lines=49> */
.L_x_3448:
        /* <DEDUP_REMOVED lines=15> */
[----:B------:R-:W-:Y:S02]  /*0650*/  IABS R2, R2 ;  /* 0x0000000200027213 */ /* 0x000fe40000000000 */
[----:B------:R-:W-:Y:S01]  /*0660*/  R2UR UR12, R4 ;  /* 0x00000000040c72ca */ /* 0x000fe200000e0000 */
[----:B------:R-:W-:Y:S02]  /*0670*/  ULEA.HI UR4, UR4, UR5, URZ, 0x6 ;  /* 0x0000000504047291 */ /* 0x000fe4000f8f30ff */
[----:B------:R-:W-:Y:S02]  /*0680*/  IMAD.MOV R2, RZ, RZ, -R2 ;  /* 0x000000ffff027224 */ /* 0x000fe400078e0a02 */
[----:B-1----:R-:W-:-:S04]  /*0690*/  ULEA.HI.SX32 UR19, UR4, UR13, 0x1a ;  /* 0x0000000d04137291 */ /* 0x002fc8000f8fd2ff */
        /* <DEDUP_REMOVED lines=13> */
[----:B------:R-:W-:Y:S02]  /*0770*/  R2UR UR16, R2 ;  /* 0x00000000021072ca */ /* 0x000fe400000e0000 */
[----:B------:R-:W1:Y:S01]  /*0780*/  @!UP2 LDCU.64 UR4, c[0x0][0x488] ;  /* 0x00009100ff04a7ac */ /* 0x000e620008000a00 */
[----:B------:R-:W-:-:S07]  /*0790*/  UIMAD.WIDE.U32 UR28, UR29, UR27, URZ ;  /* 0x0000001b1d1c72a5 */ /* 0x000fce000f8e00ff */
[----:B------:R-:W-:-:S03]  /*07a0*/  UMOV UR17, UR29 ;  /* 0x0000001d00117c82 */ /* 0x000fc60008000000 */
[----:B------:R-:W-:-:S04]  /*07b0*/  UIMAD UR16, UR17, UR16, UR27 ;  /* 0x00000010111072a4 */ /* 0x000fc8000f8e021b */
[----:B------:R-:W-:Y:S02]  /*07c0*/  UISETP.GT.U32.AND UP1, UPT, UR12, UR16, UPT ;  /* 0x000000100c00728c */ /* 0x000fe4000bf24070 */
[----:B-1----:R-:W-:-:S04]  /*07d0*/  @!UP2 UISETP.NE.U32.AND UP0, UPT, UR4, URZ, UPT ;  /* 0x000000ff0400a28c */ /* 0x002fc8000bf05070 */
[----:B------:R-:W-:Y:S02]  /*07e0*/  @!UP2 UISETP.NE.AND.EX UP0, UPT, UR5, URZ, UPT, UP0 ;  /* 0x000000ff0500a28c */ /* 0x000fe4000bf05300 */
[----:B------:R-:W-:Y:S02]  /*07f0*/  UIADD3 UR5, UPT, UPT, UR20, -UR10, URZ ;  /* 0x8000000a14057290 */ /* 0x000fe4000fffe0ff */
[----:B---3--:R-:W-:Y:S02]  /*0800*/  @!UP2 USEL UR4, UR22, URZ, UP0 ;  /* 0x000000ff1604a287 */ /* 0x008fe40008000000 */
[----:B------:R-:W-:Y:S02]  /*0810*/  @!UP1 UIADD3 UR16, UPT, UPT, UR16, -UR12, URZ ;  /* 0x8000000c10109290 */ /* 0x000fe4000fffe0ff */
[----:B------:R-:W-:Y:S02]  /*0820*/  @UP2 UIADD3 UR22, UPT, UPT, UR25, -UR10, URZ ;  /* 0x8000000a19162290 */ /* 0x000fe4000fffe0ff */
[----:B------:R-:W-:-:S02]  /*0830*/  @!UP2 UIADD3 UR22, UPT, UPT, UR5, UR4, URZ ;  /* 0x000000040516a290 */ /* 0x000fc4000fffe0ff */
[----:B------:R-:W-:Y:S01]  /*0840*/  UISETP.GE.U32.AND UP2, UPT, UR16, UR12, UPT ;  /* 0x0000000c1000728c */ /* 0x000fe2000bf46070 */
[----:B------:R-:W1:Y:S01]  /*0850*/  S2UR UR12, SR_CTAID.Y ;  /* 0x00000000000c79c3 */ /* 0x000e620000002600 */
[----:B------:R-:W-:Y:S02]  /*0860*/  @!UP1 UIADD3 UR17, UPT, UPT, UR17, 0x1, URZ ;  /* 0x0000000111119890 */ /* 0x000fe4000fffe0ff */
[----:B------:R-:W-:Y:S02]  /*0870*/  UIADD3 UR4, UPT, UPT, UR22, 0x3f, URZ ;  /* 0x0000003f16047890 */ /* 0x000fe4000fffe0ff */
[----:B------:R-:W-:Y:S02]  /*0880*/  UISETP.GE.AND UP1, UPT, UR19, URZ, UPT ;  /* 0x000000ff1300728c */ /* 0x000fe4000bf26270 */
[----:B------:R-:W-:Y:S02]  /*0890*/  UISETP.NE.AND UP0, UPT, UR13, URZ, UPT ;  /* 0x000000ff0d00728c */ /* 0x000fe4000bf05270 */
[----:B------:R-:W-:-:S02]  /*08a0*/  USHF.R.S32.HI UR20, URZ, 0x1f, UR4 ;  /* 0x0000001fff147899 */ /* 0x000fc40008011404 */
        /* <DEDUP_REMOVED lines=10> */
[----:B------:R-:W-:Y:S01]  /*0950*/  IMAD.U32 R0, RZ, RZ, UR19 ;  /* 0x00000013ff007e24 */ /* 0x000fe2000f8e00ff */
[----:B------:R-:W-:Y:S02]  /*0960*/  UIADD3 UR9, UPT, UPT, -UR23, URZ, URZ ;  /* 0x000000ff17097290 */ /* 0x000fe4000fffe1ff */
[----:B------:R-:W-:Y:S02]  /*0970*/  USHF.R.S32.HI UR4, URZ, 0x1f, UR16 ;  /* 0x0000001fff047899 */ /* 0x000fe40008011410 */
[----:B------:R-:W-:Y:S01]  /*0980*/  VIADDMNMX R0, R0, UR20, R3, PT ;  /* 0x0000001400007c46 */ /* 0x000fe2000b800103 */
[----:B------:R-:W-:Y:S02]  /*0990*/  UIMAD UR26, UR8, UR9, UR26 ;  /* 0x00000009081a72a4 */ /* 0x000fe4000f8e021a */
[----:B------:R-:W-:Y:S01]  /*09a0*/  ULEA.HI UR4, UR4, UR16, URZ, 0x6 ;  /* 0x0000001004047291 */ /* 0x000fe2000f8f30ff */
[----:B------:R-:W-:-:S03]  /*09b0*/  R2UR UR13, R0 ;  /* 0x00000000000d72ca */ /* 0x000fc600000e0000 */
[----:B------:R-:W-:-:S10]  /*09c0*/  USHF.R.S32.HI UR4, URZ, 0x6, UR4 ;  /* 0x00000006ff047899 */ /* 0x000fd40008011404 */
        /* <DEDUP_REMOVED lines=45> */
.L_x_3451:
[----:B------:R-:W-:Y:S05]  /*0ca0*/  BSYNC.RECONVERGENT B0 ;  /* 0x0000000000007941 */ /* 0x000fea0003800200 */
.L_x_3450:
        /* <DEDUP_REMOVED lines=31> */
.L_x_3453:
[----:B------:R-:W-:Y:S05]  /*0ea0*/  BSYNC.RECONVERGENT B0 ;  /* 0x0000000000007941 */ /* 0x000fea0003800200 */
.L_x_3452:
        /* <DEDUP_REMOVED lines=24> */
.L_x_3455:
[----:B------:R-:W-:Y:S05]  /*1030*/  BSYNC.RECONVERGENT B0 ;  /* 0x0000000000007941 */ /* 0x000fea0003800200 */
.L_x_3454:
        /* <DEDUP_REMOVED lines=24> */
.L_x_3457:
[----:B------:R-:W-:Y:S05]  /*11c0*/  BSYNC.RECONVERGENT B0 ;  /* 0x0000000000007941 */ /* 0x000fea0003800200 */
.L_x_3456:
        /* <DEDUP_REMOVED lines=24> */
.L_x_3459:
[----:B------:R-:W-:Y:S05]  /*1350*/  BSYNC.RECONVERGENT B0 ;  /* 0x0000000000007941 */ /* 0x000fea0003800200 */
.L_x_3458:
        /* <DEDUP_REMOVED lines=24> */
.L_x_3461:
[----:B------:R-:W-:Y:S05]  /*14e0*/  BSYNC.RECONVERGENT B0 ;  /* 0x0000000000007941 */ /* 0x000fea0003800200 */
.L_x_3460:
        /* <DEDUP_REMOVED lines=23> */
.L_x_3463:
[----:B------:R-:W-:Y:S05]  /*1660*/  BSYNC.RECONVERGENT B0 ;  /* 0x0000000000007941 */ /* 0x000fea0003800200 */
.L_x_3462:
        /* <DEDUP_REMOVED lines=23> */
.L_x_3465:
[----:B------:R-:W-:Y:S05]  /*17e0*/  BSYNC.RECONVERGENT B0 ;  /* 0x0000000000007941 */ /* 0x000fea0003800200 */
.L_x_3464:
        /* <DEDUP_REMOVED lines=33> */
.L_x_3449:
        /* <DEDUP_REMOVED lines=13> */
.L_x_3466:
        /* <DEDUP_REMOVED lines=107> */
.L_x_3467:
        /* <DEDUP_REMOVED lines=15> */
.L_x_3469:
[----:B------:R-:W2:Y:S01]  /*2270*/  LDC.64 R6, c[0x0][0x3b8] ;  /* 0x0000ee00ff067b82 */ /* 0x000ea20000000a00 */
[----:B------:R-:W-:-:S06]  /*2280*/  UIADD3 UR8, UPT, UPT, UR10, UR11, URZ ;  /* 0x0000000b0a087290 */ /* 0x000fcc000fffe0ff */
[----:B--2---:R-:W-:Y:S02]  /*2290*/  IMAD R15, R7, UR8, RZ ;  /* 0x00000008070f7c24 */ /* 0x004fe4000f8e02ff */
[----:B-1----:R-:W-:-:S05]  /*22a0*/  IMAD.WIDE.U32 R2, R6, UR8, RZ ;  /* 0x0000000806027c25 */ /* 0x002fca000f8e00ff */
[----:B------:R-:W-:Y:S02]  /*22b0*/  IADD3 R15, PT, PT, R3, R15, RZ ;  /* 0x0000000f030f7210 */ /* 0x000fe40007ffe0ff */
[----:B------:R-:W-:Y:S02]  /*22c0*/  MOV R14, R2 ;  /* 0x00000002000e7202 */ /* 0x000fe40000000f00 */
.L_x_3470:
        /* <DEDUP_REMOVED lines=14> */
.L_x_3471:
[----:B------:R-:W1:Y:S01]  /*23b0*/  LDC.64 R2, c[0x0][0x3c0] ;  /* 0x0000f000ff027b82 */ /* 0x000e620000000a00 */
[----:B------:R-:W-:-:S06]  /*23c0*/  UIADD3 UR10, UPT, UPT, UR10, UR11, URZ ;  /* 0x0000000b0a0a7290 */ /* 0x000fcc000fffe0ff */
[----:B-1---5:R-:W-:Y:S02]  /*23d0*/  IMAD R5, R3, UR10, RZ ;  /* 0x0000000a03057c24 */ /* 0x022fe4000f8e02ff */
[----:B------:R-:W-:-:S05]  /*23e0*/  IMAD.WIDE.U32 R8, R2, UR10, RZ ;  /* 0x0000000a02087c25 */ /* 0x000fca000f8e00ff */
[----:B------:R-:W-:Y:S02]  /*23f0*/  IADD3 R5, PT, PT, R9, R5, RZ ;  /* 0x0000000509057210 */ /* 0x000fe40007ffe0ff */
[----:B------:R-:W-:-:S07]  /*2400*/  MOV R4, R8 ;  /* 0x0000000800047202 */ /* 0x000fce0000000f00 */
.L_x_3472:
        /* <DEDUP_REMOVED lines=53> */
.L_x_3468:
[----:B------:R-:W-:Y:S01]  /*2760*/  UISETP.NE.AND UP0, UPT, UR18, -0x1, UPT ;  /* 0xffffffff1200788c */ /* 0x000fe2000bf05270 */
[----:B------:R-:W-:Y:S01]  /*2770*/  IMAD.MOV.U32 R74, RZ, RZ, RZ ;  /* 0x000000ffff4a7224 */ /* 0x000fe200078e00ff */
[----:B------:R-:W1:Y:S01]  /*2780*/  LDCU.64 UR14, c[0x0][0x3b0] ;  /* 0x00007600ff0e77ac */ /* 0x000e620008000a00 */
[----:B------:R-:W2:Y:S01]  /*2790*/  LDCU.64 UR8, c[0x0][0x3c8] ;  /* 0x00007900ff0877ac */ /* 0x000ea20008000a00 */
[----:B------:R-:W-:-:S03]  /*27a0*/  IMAD.SHL.U32 R100, R64, 0x8, RZ ;  /* 0x0000000840647824 */ /* 0x000fc600078e00ff */
[----:B------:R3:W5:Y:S01]  /*27b0*/  @P0 LDG.E R74, desc[UR6][R108.64] ;  /* 0x000000066c4a0981 */ /* 0x000762000c1e1900 */
[----:B------:R-:W-:Y:S01]  /*27c0*/  SHF.R.U32.HI R106, RZ, 0x3, R64 ;  /* 0x00000003ff6a7819 */ /* 0x000fe20000011640 */
[----:B------:R-:W-:Y:S02]  /*27d0*/  IMAD.MOV.U32 R107, RZ, RZ, RZ ;  /* 0x000000ffff6b7224 */ /* 0x000fe400078e00ff */
[----:B------:R-:W4:Y:S01]  /*27e0*/  @!UP0 LDCU.64 UR10, c[0x0][0x398] ;  /* 0x00007300ff0a87ac */ /* 0x000f220008000a00 */
[----:B------:R-:W-:Y:S01]  /*27f0*/  LOP3.LUT R14, R100, 0x38, RZ, 0xc0, !PT ;  /* 0x00000038640e7812 */ /* 0x000fe200078ec0ff */
[----:B------:R-:W3:Y:S01]  /*2800*/  S2R R5, SR_CTAID.X ;  /* 0x0000000000057919 */ /* 0x000ee20000002500 */
[C---:B------:R-:W-:Y:S01]  /*2810*/  SHF.L.U32 R96, R64.reuse, 0x2, RZ ;  /* 0x0000000240607819 */ /* 0x040fe200000006ff */
[----:B------:R-:W-:Y:S01]  /*2820*/  IMAD.SHL.U32 R67, R64, 0x40, RZ ;  /* 0x0000004040437824 */ /* 0x000fe200078e00ff */
[C---:B------:R-:W-:Y:S01]  /*2830*/  IADD3 R18, P1, PT, R14.reuse, R8, RZ ;  /* 0x000000080e127210 */ /* 0x040fe20007f3e0ff */
[----:B------:R-:W-:Y:S01]  /*2840*/  UIADD3 UR27, UPT, UPT, UR4, -0x1, URZ ;  /* 0xffffffff041b7890 */ /* 0x000fe2000fffe0ff */
[----:B------:R-:W-:Y:S01]  /*2850*/  IADD3 R8, P0, PT, R14, R10, RZ ;  /* 0x0000000a0e087210 */ /* 0x000fe20007f1e0ff */
[----:B------:R-:W-:Y:S01]  /*2860*/  IMAD.SHL.U32 R61, R6, 0x10, RZ ;  /* 0x00000010063d7824 */ /* 0x000fe200078e00ff */
[----:B-1----:R-:W-:Y:S01]  /*2870*/  @UP0 UIMAD.WIDE.U32 UR16, UR18, UR14, URZ ;  /* 0x0000000e121002a5 */ /* 0x002fe2000f8e00ff */
[----:B------:R-:W-:Y:S01]  /*2880*/  IADD3.X R19, PT, PT, RZ, R0, RZ, P1, !PT ;  /* 0x00000000ff137210 */ /* 0x000fe20000ffe4ff */
[----:B------:R-:W-:Y:S01]  /*2890*/  IMAD.SHL.U32 R63, R2, 0x10, RZ ;  /* 0x00000010023f7824 */ /* 0x000fe200078e00ff */
[----:B------:R-:W1:Y:S01]  /*28a0*/  LDC R0, c[0x0][0x450] ;  /* 0x00011400ff007b82 */ /* 0x000e620000000800 */
[----:B--2---:R-:W-:Y:S01]  /*28b0*/  IMAD.U32 R104, RZ, RZ, UR8 ;  /* 0x00000008ff687e24 */ /* 0x004fe2000f8e00ff */
[----:B------:R-:W-:Y:S01]  /*28c0*/  LOP3.LUT R96, R96, 0x1c, RZ, 0xc0, !PT ;  /* 0x0000001c60607812 */ /* 0x000fe200078ec0ff */
[----:B------:R-:W-:Y:S01]  /*28d0*/  IMAD.X R9, RZ, RZ, R9, P0 ;  /* 0x000000ffff097224 */ /* 0x000fe200000e0609 */
[----:B------:R-:W-:Y:S01]  /*28e0*/  LOP3.LUT R67, R67, 0x1c0, RZ, 0xc0, !PT ;  /* 0x000001c043437812 */ /* 0x000fe200078ec0ff */
[C---:B------:R-:W-:Y:S01]  /*28f0*/  IMAD.WIDE.U32 R10, R106.reuse, R6, R18 ;  /* 0x000000066a0a7225 */ /* 0x040fe200078e0012 */
[----:B----4-:R-:W-:Y:S01]  /*2900*/  @!UP0 UIMAD.WIDE.U32 UR28, UR23, UR10, URZ ;  /* 0x0000000a171c82a5 */ /* 0x010fe2000f8e00ff */
[----:B------:R-:W-:Y:S01]  /*2910*/  SHF.R.U32.HI R98, RZ, 0x1, R64 ;  /* 0x00000001ff627819 */ /* 0x000fe20000011640 */
[----:B------:R-:W-:Y:S01]  /*2920*/  USHF.L.U32 UR25, UR27, 0x6, URZ ;  /* 0x000000061b197899 */ /* 0x000fe200080006ff */
[C---:B------:R-:W-:Y:S01]  /*2930*/  IMAD.WIDE.U32 R8, R106.reuse, R2, R8 ;  /* 0x000000026a087225 */ /* 0x040fe200078e0008 */
[----:B------:R-:W-:Y:S01]  /*2940*/  @!UP0 UIMAD UR11, UR23, UR11, UR29 ;  /* 0x0000000b170b82a4 */ /* 0x000fe2000f8e021d */
[----:B------:R-:W-:Y:S01]  /*2950*/  LOP3.LUT R67, R67, 0x38, R100, 0xf8, !PT ;  /* 0x0000003843437812 */ /* 0x000fe200078ef864 */
[----:B------:R-:W-:Y:S01]  /*2960*/  USHF.R.S32.HI UR29, URZ, 0x1f, UR26 ;  /* 0x0000001fff1d7899 */ /* 0x000fe2000801141a */
[----:B------:R-:W-:Y:S01]  /*2970*/  IMAD R69, R106, R3, R9 ;  /* 0x000000036a457224 */ /* 0x000fe200078e0209 */
[----:B------:R-:W-:Y:S01]  /*2980*/  @!UP0 UMOV UR10, UR28 ;  /* 0x0000001c000a8c82 */ /* 0x000fe20008000000 */
[----:B------:R-:W-:Y:S01]  /*2990*/  @UP0 UMOV UR10, UR16 ;  /* 0x00000010000a0c82 */ /* 0x000fe20008000000 */
[----:B------:R-:W-:Y:S01]  /*29a0*/  UIMAD UR16, UR29, UR8, URZ ;  /* 0x000000081d1072a4 */ /* 0x000fe2000f8e02ff */
[----:B------:R-:W-:Y:S01]  /*29b0*/  SHF.L.U32 R68, R8, 0x1, RZ ;  /* 0x0000000108447819 */ /* 0x000fe200000006ff */
[----:B------:R-:W-:Y:S01]  /*29c0*/  @UP0 UIMAD UR11, UR18, UR15, UR17 ;  /* 0x0000000f120b02a4 */ /* 0x000fe2000f8e0211 */
[----:B------:R-:W-:Y:S01]  /*29d0*/  IADD3 R20, P2, PT, R14, UR10, RZ ;  /* 0x0000000a0e147c10 */ /* 0x000fe2000ff5e0ff */
[----:B------:R-:W-:Y:S01]  /*29e0*/  UIMAD UR16, UR26, UR9, UR16 ;  /* 0x000000091a1072a4 */ /* 0x000fe2000f8e0210 */
[----:B------:R-:W-:Y:S01]  /*29f0*/  IMAD R71, R106, R7, R11 ;  /* 0x000000076a477224 */ /* 0x000fe200078e020b */
[----:B------:R-:W2:Y:S01]  /*2a00*/  LDCU.64 UR8, c[0x0][0x390] ;  /* 0x00007200ff0877ac */ /* 0x000ea20008000a00 */
[----:B------:R-:W-:Y:S01]  /*2a10*/  IMAD.SHL.U32 R70, R10, 0x2, RZ ;  /* 0x000000020a467824 */ /* 0x000fe200078e00ff */
[----:B-1----:R-:W-:Y:S01]  /*2a20*/  LEA.HI R99, R0, R0, RZ, 0x1 ;  /* 0x0000000000637211 */ /* 0x002fe200078f08ff */
[----:B------:R-:W-:Y:S01]  /*2a30*/  IMAD.X R21, RZ, RZ, UR11, P2 ;  /* 0x0000000bff157e24 */ /* 0x000fe200090e06ff */
[----:B------:R-:W-:Y:S01]  /*2a40*/  SHF.L.U64.HI R69, R8, 0x1, R69 ;  /* 0x0000000108457819 */ /* 0x000fe20000010245 */
[----:B---3--:R-:W-:Y:S01]  /*2a50*/  IMAD.WIDE.U32 R4, R5, 0x40, R106 ;  /* 0x0000004005047825 */ /* 0x008fe200078e006a */
[----:B------:R-:W-:Y:S01]  /*2a60*/  SHF.R.S32.HI R99, RZ, 0x1, R99 ;  /* 0x00000001ff637819 */ /* 0x000fe20000011463 */
[----:B------:R-:W1:Y:S01]  /*2a70*/  LDCU.64 UR10, c[0x0][0x388] ;  /* 0x00007100ff0a77ac */ /* 0x000e620008000a00 */
[----:B------:R-:W-:Y:S01]  /*2a80*/  SHF.L.U64.HI R71, R10, 0x1, R71 ;  /* 0x000000010a477819 */ /* 0x000fe20000010247 */
[----:B------:R-:W-:Y:S01]  /*2a90*/  IMAD.WIDE.U32 R104, R104, UR26, R20 ;  /* 0x0000001a68687c25 */ /* 0x000fe2000f8e0014 */
[----:B------:R-:W-:-:S02]  /*2aa0*/  SHF.L.U64.HI R60, R6, 0x4, R7 ;  /* 0x00000004063c7819 */ /* 0x000fc40000010207 */
[----:B------:R-:W-:Y:S01]  /*2ab0*/  SHF.L.U64.HI R62, R2, 0x4, R3 ;  /* 0x00000004023e7819 */ /* 0x000fe20000010203 */
[----:B------:R-:W-:Y:S01]  /*2ac0*/  IMAD R97, R106, R99, R96 ;  /* 0x000000636a617224 */ /* 0x000fe200078e0260 */
[C---:B------:R-:W-:Y:S01]  /*2ad0*/  LOP3.LUT R11, R14.reuse, 0x40, RZ, 0xfc, !PT ;  /* 0x000000400e0b7812 */ /* 0x040fe200078efcff */
[----:B------:R-:W-:Y:S01]  /*2ae0*/  VIADD R105, R105, UR16 ;  /* 0x0000001069697c36 */ /* 0x000fe20008000000 */
[----:B------:R-:W-:Y:S01]  /*2af0*/  LOP3.LUT R10, R14, 0x80, RZ, 0xfc, !PT ;  /* 0x000000800e0a7812 */ /* 0x000fe200078efcff */
[----:B------:R-:W-:Y:S01]  /*2b00*/  IMAD R5, R5, UR14, RZ ;  /* 0x0000000e05057c24 */ /* 0x000fe2000f8e02ff */
[----:B--2---:R-:W-:Y:S01]  /*2b10*/  IADD3 R68, P0, PT, R68, UR8, RZ ;  /* 0x0000000844447c10 */ /* 0x004fe2000ff1e0ff */
[----:B------:R-:W-:Y:S01]  /*2b20*/  USHF.R.S32.HI UR8, URZ, 0x1f, UR5 ;  /* 0x0000001fff087899 */ /* 0x000fe20008011405 */
[----:B------:R-:W-:Y:S01]  /*2b30*/  IMAD.IADD R96, R96, 0x1, R97 ;  /* 0x0000000160607824 */ /* 0x000fe200078e0261 */
[----:B------:R-:W-:Y:S01]  /*2b40*/  LOP3.LUT R9, R14, 0xc0, RZ, 0xfc, !PT ;  /* 0x000000c00e097812 */ /* 0x000fe200078efcff */
[C---:B------:R-:W-:Y:S01]  /*2b50*/  IMAD R5, R4.reuse, UR15, R5 ;  /* 0x0000000f04057c24 */ /* 0x040fe2000f8e0205 */
[----:B------:R-:W-:Y:S01]  /*2b60*/  ULEA.HI UR8, UR8, UR5, URZ, 0x6 ;  /* 0x0000000508087291 */ /* 0x000fe2000f8f30ff */
[----:B------:R-:W-:Y:S01]  /*2b70*/  IADD3.X R69, PT, PT, R69, UR9, RZ, P0, !PT ;  /* 0x0000000945457c10 */ /* 0x000fe200087fe4ff */
[----:B------:R-:W-:Y:S01]  /*2b80*/  IMAD.WIDE.U32 R104, R4, UR14, R104 ;  /* 0x0000000e04687c25 */ /* 0x000fe2000f8e0068 */
[----:B-1----:R-:W-:Y:S01]  /*2b90*/  IADD3 R70, P1, PT, R70, UR10, RZ ;  /* 0x0000000a46467c10 */ /* 0x002fe2000ff3e0ff */
[----:B------:R-:W-:Y:S01]  /*2ba0*/  USHF.R.S32.HI UR28, URZ, 0x6, UR8 ;  /* 0x00000006ff1c7899 */ /* 0x000fe20008011408 */
[----:B------:R-:W-:Y:S01]  /*2bb0*/  LOP3.LUT R65, R67, 0x8, R98, 0x78, !PT ;  /* 0x0000000843417812 */ /* 0x000fe200078e7862 */
[----:B------:R-:W-:Y:S01]  /*2bc0*/  IMAD.MOV.U32 R228, RZ, RZ, R68 ;  /* 0x000000ffffe47224 */ /* 0x000fe200078e0044 */
[----:B------:R-:W-:Y:S01]  /*2bd0*/  IADD3.X R71, PT, PT, R71, UR11, RZ, P1, !PT ;  /* 0x0000000b47477c10 */ /* 0x000fe20008ffe4ff */
[----:B------:R-:W-:Y:S01]  /*2be0*/  UISETP.LT.AND UP0, UPT, UR20, UR28, UPT ;  /* 0x0000001c1400728c */ /* 0x000fe2000bf01270 */
[----:B------:R-:W-:Y:S01]  /*2bf0*/  SHF.R.S32.HI R88, RZ, 0x1f, R97 ;  /* 0x0000001fff587819 */ /* 0x000fe20000011461 */
[----:B------:R-:W-:Y:S01]  /*2c00*/  IMAD.MOV.U32 R226, RZ, RZ, R70 ;  /* 0x000000ffffe27224 */ /* 0x000fe200078e0046 */
[----:B------:R-:W-:Y:S01]  /*2c10*/  SHF.R.S32.HI R86, RZ, 0x1f, R96 ;  /* 0x0000001fff567819 */ /* 0x000fe20000011460 */
[----:B------:R-:W-:Y:S01]  /*2c20*/  USEL UR28, UR20, UR28, !UP0 ;  /* 0x0000001c141c7287 */ /* 0x000fe2000c000000 */
[----:B------:R-:W-:Y:S01]  /*2c30*/  MOV R227, R71 ;  /* 0x0000004700e37202 */ /* 0x000fe20000000f00 */
[----:B------:R-:W-:-:S02]  /*2c40*/  IMAD.MOV.U32 R229, RZ, RZ, R69 ;  /* 0x000000ffffe57224 */ /* 0x000fc400078e0045 */
[----:B------:R-:W-:Y:S01]  /*2c50*/  UISETP.GT.AND UP0, UPT, UR4, UR28, UPT ;  /* 0x0000001c0400728c */ /* 0x000fe2000bf04270 */
[----:B------:R-:W-:-:S08]  /*2c60*/  IMAD.IADD R66, R105, 0x1, R5 ;  /* 0x0000000169427824 */ /* 0x000fd000078e0205 */
[----:B------:R-:W-:Y:S05]  /*2c70*/  BRA.U !UP0, `(.L_x_3473) ;  /* 0x000000a9080c7547 */ /* 0x000fea000b800000 */
        /* <DEDUP_REMOVED lines=105> */
.L_x_3557:
        /* <DEDUP_REMOVED lines=20> */
.L_x_3475:
[----:B-1-3--:R-:W-:Y:S05]  /*3450*/  BSYNC.RECONVERGENT B0 ;  /* 0x0000000000007941 */ /* 0x00afea0003800200 */
.L_x_3474:
        /* <DEDUP_REMOVED lines=19> */
.L_x_3477:
[----:B------:R-:W-:Y:S05]  /*3590*/  BSYNC.RECONVERGENT B0 ;  /* 0x0000000000007941 */ /* 0x000fea0003800200 */
.L_x_3476:
        /* <DEDUP_REMOVED lines=23> */
.L_x_3479:
[----:B------:R-:W-:Y:S05]  /*3710*/  BSYNC.RECONVERGENT B0 ;  /* 0x0000000000007941 */ /* 0x000fea0003800200 */
.L_x_3478:
        /* <DEDUP_REMOVED lines=25> */
.L_x_3481:
[----:B------:R-:W-:Y:S05]  /*38b0*/  BSYNC.RECONVERGENT B0 ;  /* 0x0000000000007941 */ /* 0x000fea0003800200 */
.L_x_3480:
        /* <DEDUP_REMOVED lines=20> */
.L_x_3485:
[----:B------:R-:W-:Y:S05]  /*3a00*/  BSYNC.RECONVERGENT B0 ;  /* 0x0000000000007941 */ /* 0x000fea0003800200 */
.L_x_3484:
        /* <DEDUP_REMOVED lines=18> */
.L_x_3487:
[----:B------:R-:W-:Y:S05]  /*3b30*/  BSYNC.RECONVERGENT B0 ;  /* 0x0000000000007941 */ /* 0x000fea0003800200 */
.L_x_3486:
        /* <DEDUP_REMOVED lines=20> */
.L_x_3489:
[----:B------:R-:W-:Y:S05]  /*3c80*/  BSYNC.RECONVERGENT B0 ;  /* 0x0000000000007941 */ /* 0x000fea0003800200 */
.L_x_3488:
        /* <DEDUP_REMOVED lines=25> */
.L_x_3483:
        /* <DEDUP_REMOVED lines=56> */
.L_x_3495:
[----:B------:R-:W-:Y:S05]  /*41a0*/  BSYNC.RECONVERGENT B0 ;  /* 0x0000000000007941 */ /* 0x000fea0003800200 */
.L_x_3494:
        /* <DEDUP_REMOVED lines=48> */
.L_x_3497:
[----:B------:R-:W-:Y:S05]  /*44b0*/  BSYNC.RECONVERGENT B0 ;  /* 0x0000000000007941 */ /* 0x000fea0003800200 */
.L_x_3496:
        /* <DEDUP_REMOVED lines=48> */
.L_x_3499:
[----:B------:R-:W-:Y:S05]  /*47c0*/  BSYNC.RECONVERGENT B0 ;  /* 0x0000000000007941 */ /* 0x000fea0003800200 */
.L_x_3498:
        /* <DEDUP_REMOVED lines=47> */
.L_x_3493:
[----:B------:R-:W-:Y:S05]  /*4ac0*/  BSYNC.RECONVERGENT B1 ;  /* 0x0000000000017941 */ /* 0x000fea0003800200 */
.L_x_3492:
        /* <DEDUP_REMOVED lines=65> */
.L_x_3503:
[----:B------:R-:W-:Y:S05]  /*4ee0*/  BSYNC.RECONVERGENT B0 ;  /* 0x0000000000007941 */ /* 0x000fea0003800200 */
.L_x_3502:
        /* <DEDUP_REMOVED lines=48> */
.L_x_3505:
[----:B------:R-:W-:Y:S05]  /*51f0*/  BSYNC.RECONVERGENT B0 ;  /* 0x0000000000007941 */ /* 0x000fea0003800200 */
.L_x_3504:
        /* <DEDUP_REMOVED lines=48> */
.L_x_3507:
[----:B------:R-:W-:Y:S05]  /*5500*/  BSYNC.RECONVERGENT B0 ;  /* 0x0000000000007941 */ /* 0x000fea0003800200 */
.L_x_3506:
        /* <DEDUP_REMOVED lines=47> */
.L_x_3501:
[----:B------:R-:W-:Y:S05]  /*5800*/  BSYNC.RECONVERGENT B1 ;  /* 0x0000000000017941 */ /* 0x000fea0003800200 */
.L_x_3500:
        /* <DEDUP_REMOVED lines=65> */
.L_x_3511:
[----:B------:R-:W-:Y:S05]  /*5c20*/  BSYNC.RECONVERGENT B0 ;  /* 0x0000000000007941 */ /* 0x000fea0003800200 */
.L_x_3510:
        /* <DEDUP_REMOVED lines=48> */
.L_x_3513:
[----:B------:R-:W-:Y:S05]  /*5f30*/  BSYNC.RECONVERGENT B0 ;  /* 0x0000000000007941 */ /* 0x000fea0003800200 */
.L_x_3512:
        /* <DEDUP_REMOVED lines=48> */
.L_x_3515:
[----:B------:R-:W-:Y:S05]  /*6240*/  BSYNC.RECONVERGENT B0 ;  /* 0x0000000000007941 */ /* 0x000fea0003800200 */
.L_x_3514:
        /* <DEDUP_REMOVED lines=47> */
.L_x_3509:
[----:B------:R-:W-:Y:S05]  /*6540*/  BSYNC.RECONVERGENT B1 ;  /* 0x0000000000017941 */ /* 0x000fea0003800200 */
.L_x_3508:
        /* <DEDUP_REMOVED lines=67> */
.L_x_3519:
[----:B------:R-:W-:Y:S05]  /*6980*/  BSYNC.RECONVERGENT B0 ;  /* 0x0000000000007941 */ /* 0x000fea0003800200 */
.L_x_3518:
        /* <DEDUP_REMOVED lines=48> */
.L_x_3521:
[----:B------:R-:W-:Y:S05]  /*6c90*/  BSYNC.RECONVERGENT B0 ;  /* 0x0000000000007941 */ /* 0x000fea0003800200 */
.L_x_3520:
        /* <DEDUP_REMOVED lines=48> */
.L_x_3523:
[----:B------:R-:W-:Y:S05]  /*6fa0*/  BSYNC.RECONVERGENT B0 ;  /* 0x0000000000007941 */ /* 0x000fea0003800200 */
.L_x_3522:
        /* <DEDUP_REMOVED lines=47> */
.L_x_3517:
[----:B------:R-:W-:Y:S05]  /*72a0*/  BSYNC.RECONVERGENT B1 ;  /* 0x0000000000017941 */ /* 0x000fea0003800200 */
.L_x_3516:
        /* <DEDUP_REMOVED lines=8> */
.L_x_3491:
        /* <DEDUP_REMOVED lines=95> */
.L_x_3527:
[----:B------:R-:W-:Y:S05]  /*7920*/  BSYNC.RECONVERGENT B0 ;  /* 0x0000000000007941 */ /* 0x000fea0003800200 */
.L_x_3526:
        /* <DEDUP_REMOVED lines=89> */
.L_x_3529:
[----:B------:R-:W-:Y:S05]  /*7ec0*/  BSYNC.RECONVERGENT B0 ;  /* 0x0000000000007941 */ /* 0x000fea0003800200 */
.L_x_3528:
        /* <DEDUP_REMOVED lines=89> */
.L_x_3531:
[----:B------:R-:W-:Y:S05]  /*8460*/  BSYNC.RECONVERGENT B0 ;  /* 0x0000000000007941 */ /* 0x000fea0003800200 */
.L_x_3530:
        /* <DEDUP_REMOVED lines=88> */
.L_x_3525:
[----:B------:R-:W-:Y:S05]  /*89f0*/  BSYNC.RECONVERGENT B1 ;  /* 0x0000000000017941 */ /* 0x000fea0003800200 */
.L_x_3524:
        /* <DEDUP_REMOVED lines=96> */
.L_x_3535:
[----:B------:R-:W-:Y:S05]  /*9000*/  BSYNC.RECONVERGENT B0 ;  /* 0x0000000000007941 */ /* 0x000fea0003800200 */
.L_x_3534:
        /* <DEDUP_REMOVED lines=88> */
.L_x_3537:
[----:B------:R-:W-:Y:S05]  /*9590*/  BSYNC.RECONVERGENT B0 ;  /* 0x0000000000007941 */ /* 0x000fea0003800200 */
.L_x_3536:
        /* <DEDUP_REMOVED lines=88> */
.L_x_3539:
[----:B------:R-:W-:Y:S05]  /*9b20*/  BSYNC.RECONVERGENT B0 ;  /* 0x0000000000007941 */ /* 0x000fea0003800200 */
.L_x_3538:
        /* <DEDUP_REMOVED lines=86> */
.L_x_3533:
[----:B------:R-:W-:Y:S05]  /*a090*/  BSYNC.RECONVERGENT B1 ;  /* 0x0000000000017941 */ /* 0x000fea0003800200 */
.L_x_3532:
        /* <DEDUP_REMOVED lines=99> */
.L_x_3543:
[----:B------:R-:W-:Y:S05]  /*a6d0*/  BSYNC.RECONVERGENT B0 ;  /* 0x0000000000007941 */ /* 0x000fea0003800200 */
.L_x_3542:
        /* <DEDUP_REMOVED lines=88> */
.L_x_3545:
[----:B------:R-:W-:Y:S05]  /*ac60*/  BSYNC.RECONVERGENT B0 ;  /* 0x0000000000007941 */ /* 0x000fea0003800200 */
.L_x_3544:
        /* <DEDUP_REMOVED lines=87> */
.L_x_3547:
[----:B------:R-:W-:Y:S05]  /*b1e0*/  BSYNC.RECONVERGENT B0 ;  /* 0x0000000000007941 */ /* 0x000fea0003800200 */
.L_x_3546:
        /* <DEDUP_REMOVED lines=86> */
.L_x_3541:
[----:B------:R-:W-:Y:S05]  /*b750*/  BSYNC.RECONVERGENT B1 ;  /* 0x0000000000017941 */ /* 0x000fea0003800200 */
.L_x_3540:
        /* <DEDUP_REMOVED lines=102> */
.L_x_3551:
[----:B------:R-:W-:Y:S05]  /*bdc0*/  BSYNC.RECONVERGENT B0 ;  /* 0x0000000000007941 */ /* 0x000fea0003800200 */
.L_x_3550:
        /* <DEDUP_REMOVED lines=87> */
.L_x_3553:
[----:B------:R-:W-:Y:S05]  /*c340*/  BSYNC.RECONVERGENT B0 ;  /* 0x0000000000007941 */ /* 0x000fea0003800200 */
.L_x_3552:
        /* <DEDUP_REMOVED lines=87> */
.L_x_3555:
[----:B------:R-:W-:Y:S05]  /*c8c0*/  BSYNC.RECONVERGENT B0 ;  /* 0x0000000000007941 */ /* 0x000fea0003800200 */
.L_x_3554:
        /* <DEDUP_REMOVED lines=86> */
.L_x_3549:
[----:B------:R-:W-:Y:S05]  /*ce30*/  BSYNC.RECONVERGENT B1 ;  /* 0x0000000000017941 */ /* 0x000fea0003800200 */
.L_x_3548:
[----:B------:R-:W5:Y:S08]  /*ce40*/  LDC R3, c[0x0][0x450] ;  /* 0x00011400ff037b82 */ /* 0x000f700000000800 */
[----:B------:R-:W1:Y:S01]  /*ce50*/  LDC R18, c[0x0][0x450] ;  /* 0x00011400ff127b82 */ /* 0x000e620000000800 */
[----:B-----5:R-:W-:Y:S05]  /*ce60*/  IMAD.U32 R3, R3, -0x20, RZ ;  /* 0xffffffe003037824 */ /* 0x020fea00078e00ff */
[C---:B------:R-:W-:Y:S02]  /*ce70*/  LEA R76, P1, R3.reuse, R76, 0x1 ;  /* 0x0000004c034c7211 */ /* 0x040fe400078208ff */
[C---:B------:R-:W-:Y:S02]  /*ce80*/  LEA R74, P0, R3.reuse, R74, 0x1 ;  /* 0x0000004a034a7211 */ /* 0x040fe400078008ff */
[C---:B------:R-:W-:Y:S02]  /*ce90*/  LEA.HI.X.SX32 R77, R3.reuse, R77, 0x1, P1 ;  /* 0x0000004d034d7211 */ /* 0x040fe400008f0eff */
[----:B-1----:R-:W-:Y:S09]  /*cea0*/  LEA.HI.X.SX32 R75, R3, R75, 0x1, P0 ;  /* 0x0000004b034b7211 */ /* 0x002ff200000f0eff */
.L_x_3490:
[----:B------:R-:W-:Y:S05]  /*ceb0*/  BSYNC.RECONVERGENT B2 ;  /* 0x0000000000027941 */ /* 0x000fea0003800200 */
.L_x_3482:
        /* <DEDUP_REMOVED lines=89> */
.L_x_3556:
[----:B------:R-:W-:Y:S01]  /*d450*/  UISETP.GT.AND UP0, UPT, UR18, UR28, UPT ;  /* 0x0000001c1200728c */ /* 0x000fe2000bf04270 */
[----:B------:R-:W-:Y:S02]  /*d460*/  IADD3 R72, P1, PT, R72, R79, RZ ;  /* 0x0000004f48487210 */ /* 0x000fe40007f3e0ff */
[----:B------:R-:W-:Y:S03]  /*d470*/  IADD3 R12, P0, PT, R12, R83, RZ ;  /* 0x000000530c0c7210 */ /* 0x000fe60007f1e0ff */
[----:B------:R-:W-:Y:S02]  /*d480*/  IMAD.X R73, R73, 0x1, R78, P1 ;  /* 0x0000000149497824 */ /* 0x000fe400008e064e */
[----:B------:R-:W-:Y:S01]  /*d490*/  IMAD.X R13, R13, 0x1, R81, P0 ;  /* 0x000000010d0d7824 */ /* 0x000fe200000e0651 */
[----:B------:R-:W-:Y:S07]  /*d4a0*/  BRA.U UP0, `(.L_x_3557) ;  /* 0xffffff5d00987547 */ /* 0x000fee000b83ffff */
.L_x_3473:
        /* <DEDUP_REMOVED lines=57> */
.L_x_3561:
[----:B------:R-:W-:Y:S05]  /*d840*/  BSYNC.RECONVERGENT B0 ;  /* 0x0000000000007941 */ /* 0x000fea0003800200 */
.L_x_3560:
        /* <DEDUP_REMOVED lines=29> */
.L_x_3563:
[----:B------:R-:W-:Y:S05]  /*da20*/  BSYNC.RECONVERGENT B0 ;  /* 0x0000000000007941 */ /* 0x000fea0003800200 */
.L_x_3562:
        /* <DEDUP_REMOVED lines=29> */
.L_x_3565:
[----:B------:R-:W-:Y:S05]  /*dc00*/  BSYNC.RECONVERGENT B0 ;  /* 0x0000000000007941 */ /* 0x000fea0003800200 */
.L_x_3564:
        /* <DEDUP_REMOVED lines=30> */
.L_x_3559:
        /* <DEDUP_REMOVED lines=81> */
.L_x_3573:
[----:B------:R-:W-:Y:S05]  /*e300*/  BSYNC.RECONVERGENT B0 ;  /* 0x0000000000007941 */ /* 0x000fea0003800200 */
.L_x_3572:
[----:B-----5:R-:W-:Y:S01]  /*e310*/  IMAD.MOV.U32 R6, RZ, RZ, R18 ;  /* 0x000000ffff067224 */ /* 0x020fe200078e0012 */
[----:B------:R-:W-:Y:S01]  /*e320*/  MOV R4, R16 ;  /* 0x0000001000047202 */ /* 0x000fe20000000f00 */
[----:B------:R-:W-:Y:S01]  /*e330*/  IMAD.MOV.U32 R7, RZ, RZ, R19 ;  /* 0x000000ffff077224 */ /* 0x000fe200078e0013 */
[----:B------:R-:W-:Y:S02]  /*e340*/  MOV R5, R17 ;  /* 0x0000001100057202 */ /* 0x000fe40000000f00 */
.L_x_3571:
[----:B------:R-:W-:Y:S05]  /*e350*/  BSYNC.RECONVERGENT B1 ;  /* 0x0000000000017941 */ /* 0x000fea0003800200 */
.L_x_3570:
        /* <DEDUP_REMOVED lines=48> */
.L_x_3577:
[----:B------:R-:W-:Y:S05]  /*e660*/  BSYNC.RECONVERGENT B0 ;  /* 0x0000000000007941 */ /* 0x000fea0003800200 */
.L_x_3576:
[----:B-----5:R4:W-:Y:S02]  /*e670*/  STS.128 [R0+0x2000], R16 ;  /* 0x0020001000007388 */ /* 0x0209e40000000c00 */
.L_x_3575:
[----:B------:R-:W-:Y:S05]  /*e680*/  BSYNC.RECONVERGENT B1 ;  /* 0x0000000000017941 */ /* 0x000fea0003800200 */
.L_x_3574:
        /* <DEDUP_REMOVED lines=47> */
.L_x_3581:
[----:B------:R-:W-:Y:S05]  /*e980*/  BSYNC.RECONVERGENT B0 ;  /* 0x0000000000007941 */ /* 0x000fea0003800200 */
.L_x_3580:
[----:B-----5:R1:W-:Y:S02]  /*e990*/  STS.128 [R0+0x4000], R16 ;  /* 0x0040001000007388 */ /* 0x0203e40000000c00 */
.L_x_3579:
[----:B------:R-:W-:Y:S05]  /*e9a0*/  BSYNC.RECONVERGENT B1 ;  /* 0x0000000000017941 */ /* 0x000fea0003800200 */
.L_x_3578:
        /* <DEDUP_REMOVED lines=46> */
.L_x_3583:
[----:B------:R-:W-:Y:S05]  /*ec90*/  BSYNC.RECONVERGENT B0 ;  /* 0x0000000000007941 */ /* 0x000fea0003800200 */
.L_x_3582:
[----:B-----5:R4:W-:Y:S02]  /*eca0*/  STS.128 [R0+0x6000], R16 ;  /* 0x0060001000007388 */ /* 0x0209e40000000c00 */
.L_x_3569:
[----:B------:R-:W-:Y:S05]  /*ecb0*/  BSYNC.RECONVERGENT B2 ;  /* 0x0000000000027941 */ /* 0x000fea0003800200 */
.L_x_3568:
        /* <DEDUP_REMOVED lines=63> */
.L_x_3589:
[----:B------:R-:W-:Y:S05]  /*f0b0*/  BSYNC.RECONVERGENT B0 ;  /* 0x0000000000007941 */ /* 0x000fea0003800200 */
.L_x_3588:
[----:B-----5:R1:W-:Y:S02]  /*f0c0*/  STS.128 [R0+0x800], R16 ;  /* 0x0008001000007388 */ /* 0x0203e40000000c00 */
.L_x_3587:
[----:B------:R-:W-:Y:S05]  /*f0d0*/  BSYNC.RECONVERGENT B1 ;  /* 0x0000000000017941 */ /* 0x000fea0003800200 */
.L_x_3586:
        /* <DEDUP_REMOVED lines=56> */
.L_x_3593:
[----:B------:R-:W-:Y:S05]  /*f460*/  BSYNC.RECONVERGENT B0 ;  /* 0x0000000000007941 */ /* 0x000fea0003800200 */
.L_x_3592:
[----:B-----5:R4:W-:Y:S02]  /*f470*/  STS.128 [R0+0x2800], R16 ;  /* 0x0028001000007388 */ /* 0x0209e40000000c00 */
.L_x_3591:
[----:B------:R-:W-:Y:S05]  /*f480*/  BSYNC.RECONVERGENT B1 ;  /* 0x0000000000017941 */ /* 0x000fea0003800200 */
.L_x_3590:
        /* <DEDUP_REMOVED lines=56> */
.L_x_3597:
[----:B------:R-:W-:Y:S05]  /*f810*/  BSYNC.RECONVERGENT B0 ;  /* 0x0000000000007941 */ /* 0x000fea0003800200 */
.L_x_3596:
[----:B-----5:R4:W-:Y:S02]  /*f820*/  STS.128 [R0+0x4800], R16 ;  /* 0x0048001000007388 */ /* 0x0209e40000000c00 */
.L_x_3595:
[----:B------:R-:W-:Y:S05]  /*f830*/  BSYNC.RECONVERGENT B1 ;  /* 0x0000000000017941 */ /* 0x000fea0003800200 */
.L_x_3594:
        /* <DEDUP_REMOVED lines=55> */
.L_x_3599:
[----:B------:R-:W-:Y:S05]  /*fbb0*/  BSYNC.RECONVERGENT B0 ;  /* 0x0000000000007941 */ /* 0x000fea0003800200 */
.L_x_3598:
[----:B-----5:R4:W-:Y:S02]  /*fbc0*/  STS.128 [R0+0x6800], R16 ;  /* 0x0068001000007388 */ /* 0x0209e40000000c00 */
.L_x_3585:
[----:B------:R-:W-:Y:S05]  /*fbd0*/  BSYNC.RECONVERGENT B2 ;  /* 0x0000000000027941 */ /* 0x000fea0003800200 */
.L_x_3584:
        /* <DEDUP_REMOVED lines=65> */
.L_x_3605:
[----:B------:R-:W-:Y:S05]  /*fff0*/  BSYNC.RECONVERGENT B0 ;  /* 0x0000000000007941 */ /* 0x000fea0003800200 */
.L_x_3604:
[----:B-----5:R4:W-:Y:S02]  /*10000*/  STS.128 [R0+0x1000], R16 ;  /* 0x0010001000007388 */ /* 0x0209e40000000c00 */
.L_x_3603:
[----:B------:R-:W-:Y:S05]  /*10010*/  BSYNC.RECONVERGENT B1 ;  /* 0x0000000000017941 */ /* 0x000fea0003800200 */
.L_x_3602:
        /* <DEDUP_REMOVED lines=57> */
.L_x_3609:
[----:B------:R-:W-:Y:S05]  /*103b0*/  BSYNC.RECONVERGENT B0 ;  /* 0x0000000000007941 */ /* 0x000fea0003800200 */
.L_x_3608:
[----:B-----5:R1:W-:Y:S02]  /*103c0*/  STS.128 [R0+0x3000], R16 ;  /* 0x0030001000007388 */ /* 0x0203e40000000c00 */
.L_x_3607:
[----:B------:R-:W-:Y:S05]  /*103d0*/  BSYNC.RECONVERGENT B1 ;  /* 0x0000000000017941 */ /* 0x000fea0003800200 */
.L_x_3606:
        /* <DEDUP_REMOVED lines=57> */
.L_x_3613:
[----:B------:R-:W-:Y:S05]  /*10770*/  BSYNC.RECONVERGENT B0 ;  /* 0x0000000000007941 */ /* 0x000fea0003800200 */
.L_x_3612:
[----:B-----5:R4:W-:Y:S02]  /*10780*/  STS.128 [R0+0x5000], R16 ;  /* 0x0050001000007388 */ /* 0x0209e40000000c00 */
.L_x_3611:
[----:B------:R-:W-:Y:S05]  /*10790*/  BSYNC.RECONVERGENT B1 ;  /* 0x0000000000017941 */ /* 0x000fea0003800200 */
.L_x_3610:
        /* <DEDUP_REMOVED lines=55> */
.L_x_3615:
[----:B------:R-:W-:Y:S05]  /*10b10*/  BSYNC.RECONVERGENT B0 ;  /* 0x0000000000007941 */ /* 0x000fea0003800200 */
.L_x_3614:
[----:B-----5:R4:W-:Y:S02]  /*10b20*/  STS.128 [R0+0x7000], R16 ;  /* 0x0070001000007388 */ /* 0x0209e40000000c00 */
.L_x_3601:
[----:B------:R-:W-:Y:S05]  /*10b30*/  BSYNC.RECONVERGENT B2 ;  /* 0x0000000000027941 */ /* 0x000fea0003800200 */
.L_x_3600:
        /* <DEDUP_REMOVED lines=65> */
.L_x_3619:
[----:B------:R-:W-:Y:S05]  /*10f50*/  BSYNC.RECONVERGENT B0 ;  /* 0x0000000000007941 */ /* 0x000fea0003800200 */
.L_x_3618:
[----:B-----5:R4:W-:Y:S02]  /*10f60*/  STS.128 [R0+0x1800], R16 ;  /* 0x0018001000007388 */ /* 0x0209e40000000c00 */
.L_x_3617:
[----:B------:R-:W-:Y:S05]  /*10f70*/  BSYNC.RECONVERGENT B1 ;  /* 0x0000000000017941 */ /* 0x000fea0003800200 */
.L_x_3616:
        /* <DEDUP_REMOVED lines=57> */
.L_x_3623:
[----:B------:R-:W-:Y:S05]  /*11310*/  BSYNC.RECONVERGENT B0 ;  /* 0x0000000000007941 */ /* 0x000fea0003800200 */
.L_x_3622:
[----:B-----5:R1:W-:Y:S02]  /*11320*/  STS.128 [R0+0x3800], R16 ;  /* 0x0038001000007388 */ /* 0x0203e40000000c00 */
.L_x_3621:
[----:B------:R-:W-:Y:S05]  /*11330*/  BSYNC.RECONVERGENT B1 ;  /* 0x0000000000017941 */ /* 0x000fea0003800200 */
.L_x_3620:
        /* <DEDUP_REMOVED lines=57> */
.L_x_3627:
[----:B------:R-:W-:Y:S05]  /*116d0*/  BSYNC.RECONVERGENT B0 ;  /* 0x0000000000007941 */ /* 0x000fea0003800200 */
.L_x_3626:
[----:B-----5:R4:W-:Y:S02]  /*116e0*/  STS.128 [R0+0x5800], R16 ;  /* 0x0058001000007388 */ /* 0x0209e40000000c00 */
.L_x_3625:
[----:B------:R-:W-:Y:S05]  /*116f0*/  BSYNC.RECONVERGENT B1 ;  /* 0x0000000000017941 */ /* 0x000fea0003800200 */
.L_x_3624:
        /* <DEDUP_REMOVED lines=56> */
.L_x_3629:
[----:B------:R-:W-:Y:S05]  /*11a80*/  BSYNC.RECONVERGENT B0 ;  /* 0x0000000000007941 */ /* 0x000fea0003800200 */
.L_x_3628:
[----:B-----5:R4:W-:Y:S01]  /*11a90*/  STS.128 [R0+0x7800], R16 ;  /* 0x0078001000007388 */ /* 0x0209e20000000c00 */
[----:B------:R-:W-:Y:S05]  /*11aa0*/  BRA `(.L_x_3566) ;  /* 0x0000005c00187947 */ /* 0x000fea0003800000 */
.L_x_3567:
        /* <DEDUP_REMOVED lines=99> */
.L_x_3634:
[----:B------:R-:W-:Y:S05]  /*120e0*/  BSYNC.RECONVERGENT B0 ;  /* 0x0000000000007941 */ /* 0x000fea0003800200 */
.L_x_3633:
[----:B------:R-:W-:Y:S05]  /*120f0*/  BSYNC.RECONVERGENT B1 ;  /* 0x0000000000017941 */ /* 0x000fea0003800200 */
.L_x_3632:
        /* <DEDUP_REMOVED lines=88> */
.L_x_3638:
[----:B------:R-:W-:Y:S05]  /*12680*/  BSYNC.RECONVERGENT B0 ;  /* 0x0000000000007941 */ /* 0x000fea0003800200 */
.L_x_3637:
[----:B-----5:R4:W-:Y:S02]  /*12690*/  STS.128 [R0+0x2000], R24 ;  /* 0x0020001800007388 */ /* 0x0209e40000000c00 */
.L_x_3636:
[----:B------:R-:W-:Y:S05]  /*126a0*/  BSYNC.RECONVERGENT B1 ;  /* 0x0000000000017941 */ /* 0x000fea0003800200 */
.L_x_3635:
        /* <DEDUP_REMOVED lines=87> */
.L_x_3642:
[----:B------:R-:W-:Y:S05]  /*12c20*/  BSYNC.RECONVERGENT B0 ;  /* 0x0000000000007941 */ /* 0x000fea0003800200 */
.L_x_3641:
[----:B-----5:R1:W-:Y:S02]  /*12c30*/  STS.128 [R0+0x4000], R24 ;  /* 0x0040001800007388 */ /* 0x0203e40000000c00 */
.L_x_3640:
[----:B------:R-:W-:Y:S05]  /*12c40*/  BSYNC.RECONVERGENT B1 ;  /* 0x0000000000017941 */ /* 0x000fea0003800200 */
.L_x_3639:
        /* <DEDUP_REMOVED lines=85> */
.L_x_3644:
[----:B------:R-:W-:Y:S05]  /*131a0*/  BSYNC.RECONVERGENT B0 ;  /* 0x0000000000007941 */ /* 0x000fea0003800200 */
.L_x_3643:
[----:B-----5:R4:W-:Y:S02]  /*131b0*/  STS.128 [R0+0x6000], R24 ;  /* 0x0060001800007388 */ /* 0x0209e40000000c00 */
.L_x_3631:
[----:B------:R-:W-:Y:S05]  /*131c0*/  BSYNC.RECONVERGENT B2 ;  /* 0x0000000000027941 */ /* 0x000fea0003800200 */
.L_x_3630:
        /* <DEDUP_REMOVED lines=94> */
.L_x_3650:
[----:B------:R-:W-:Y:S05]  /*137b0*/  BSYNC.RECONVERGENT B0 ;  /* 0x0000000000007941 */ /* 0x000fea0003800200 */
.L_x_3649:
[----:B-----5:R1:W-:Y:S02]  /*137c0*/  STS.128 [R0+0x800], R24 ;  /* 0x0008001800007388 */ /* 0x0203e40000000c00 */
.L_x_3648:
[----:B------:R-:W-:Y:S05]  /*137d0*/  BSYNC.RECONVERGENT B1 ;  /* 0x0000000000017941 */ /* 0x000fea0003800200 */
.L_x_3647:
        /* <DEDUP_REMOVED lines=87> */
.L_x_3654:
[----:B------:R-:W-:Y:S05]  /*13d50*/  BSYNC.RECONVERGENT B0 ;  /* 0x0000000000007941 */ /* 0x000fea0003800200 */
.L_x_3653:
[----:B-----5:R4:W-:Y:S02]  /*13d60*/  STS.128 [R0+0x2800], R24 ;  /* 0x0028001800007388 */ /* 0x0209e40000000c00 */
.L_x_3652:
[----:B------:R-:W-:Y:S05]  /*13d70*/  BSYNC.RECONVERGENT B1 ;  /* 0x0000000000017941 */ /* 0x000fea0003800200 */
.L_x_3651:
        /* <DEDUP_REMOVED lines=87> */
.L_x_3658:
[----:B------:R-:W-:Y:S05]  /*142f0*/  BSYNC.RECONVERGENT B0 ;  /* 0x0000000000007941 */ /* 0x000fea0003800200 */
.L_x_3657:
[----:B-----5:R4:W-:Y:S02]  /*14300*/  STS.128 [R0+0x4800], R24 ;  /* 0x0048001800007388 */ /* 0x0209e40000000c00 */
.L_x_3656:
[----:B------:R-:W-:Y:S05]  /*14310*/  BSYNC.RECONVERGENT B1 ;  /* 0x0000000000017941 */ /* 0x000fea0003800200 */
.L_x_3655:
        /* <DEDUP_REMOVED lines=87> */
.L_x_3660:
[----:B------:R-:W-:Y:S05]  /*14890*/  BSYNC.RECONVERGENT B0 ;  /* 0x0000000000007941 */ /* 0x000fea0003800200 */
.L_x_3659:
[----:B-----5:R1:W-:Y:S02]  /*148a0*/  STS.128 [R0+0x6800], R4 ;  /* 0x0068000400007388 */ /* 0x0203e40000000c00 */
.L_x_3646:
[----:B------:R-:W-:Y:S05]  /*148b0*/  BSYNC.RECONVERGENT B2 ;  /* 0x0000000000027941 */ /* 0x000fea0003800200 */
.L_x_3645:
        /* <DEDUP_REMOVED lines=96> */
.L_x_3666:
[----:B------:R-:W-:Y:S05]  /*14ec0*/  BSYNC.RECONVERGENT B0 ;  /* 0x0000000000007941 */ /* 0x000fea0003800200 */
.L_x_3665:
[----:B-----5:R4:W-:Y:S02]  /*14ed0*/  STS.128 [R0+0x1000], R24 ;  /* 0x0010001800007388 */ /* 0x0209e40000000c00 */
.L_x_3664:
[----:B------:R-:W-:Y:S05]  /*14ee0*/  BSYNC.RECONVERGENT B1 ;  /* 0x0000000000017941 */ /* 0x000fea0003800200 */
.L_x_3663:
        /* <DEDUP_REMOVED lines=88> */
.L_x_3670:
[----:B------:R-:W-:Y:S05]  /*15470*/  BSYNC.RECONVERGENT B0 ;  /* 0x0000000000007941 */ /* 0x000fea0003800200 */
.L_x_3669:
[----:B-----5:R4:W-:Y:S02]  /*15480*/  STS.128 [R0+0x3000], R24 ;  /* 0x0030001800007388 */ /* 0x0209e40000000c00 */
.L_x_3668:
[----:B------:R-:W-:Y:S05]  /*15490*/  BSYNC.RECONVERGENT B1 ;  /* 0x0000000000017941 */ /* 0x000fea0003800200 */
.L_x_3667:
        /* <DEDUP_REMOVED lines=88> */
.L_x_3674:
[----:B------:R-:W-:Y:S05]  /*15a20*/  BSYNC.RECONVERGENT B0 ;  /* 0x0000000000007941 */ /* 0x000fea0003800200 */
.L_x_3673:
[----:B-----5:R4:W-:Y:S02]  /*15a30*/  STS.128 [R0+0x5000], R24 ;  /* 0x0050001800007388 */ /* 0x0209e40000000c00 */
.L_x_3672:
[----:B------:R-:W-:Y:S05]  /*15a40*/  BSYNC.RECONVERGENT B1 ;  /* 0x0000000000017941 */ /* 0x000fea0003800200 */
.L_x_3671:
        /* <DEDUP_REMOVED lines=87> */
.L_x_3676:
[----:B------:R-:W-:Y:S05]  /*15fc0*/  BSYNC.RECONVERGENT B0 ;  /* 0x0000000000007941 */ /* 0x000fea0003800200 */
.L_x_3675:
[----:B-----5:R1:W-:Y:S02]  /*15fd0*/  STS.128 [R0+0x7000], R4 ;  /* 0x0070000400007388 */ /* 0x0203e40000000c00 */
.L_x_3662:
[----:B------:R-:W-:Y:S05]  /*15fe0*/  BSYNC.RECONVERGENT B2 ;  /* 0x0000000000027941 */ /* 0x000fea0003800200 */
.L_x_3661:
        /* <DEDUP_REMOVED lines=96> */
.L_x_3680:
[----:B------:R-:W-:Y:S05]  /*165f0*/  BSYNC.RECONVERGENT B0 ;  /* 0x0000000000007941 */ /* 0x000fea0003800200 */
.L_x_3679:
[----:B-----5:R4:W-:Y:S02]  /*16600*/  STS.128 [R0+0x1800], R24 ;  /* 0x0018001800007388 */ /* 0x0209e40000000c00 */
.L_x_3678:
[----:B------:R-:W-:Y:S05]  /*16610*/  BSYNC.RECONVERGENT B1 ;  /* 0x0000000000017941 */ /* 0x000fea0003800200 */
.L_x_3677:
        /* <DEDUP_REMOVED lines=88> */
.L_x_3684:
[----:B------:R-:W-:Y:S05]  /*16ba0*/  BSYNC.RECONVERGENT B0 ;  /* 0x0000000000007941 */ /* 0x000fea0003800200 */
.L_x_3683:
[----:B-----5:R1:W-:Y:S02]  /*16bb0*/  STS.128 [R0+0x3800], R24 ;  /* 0x0038001800007388 */ /* 0x0203e40000000c00 */
.L_x_3682:
[----:B------:R-:W-:Y:S05]  /*16bc0*/  BSYNC.RECONVERGENT B1 ;  /* 0x0000000000017941 */ /* 0x000fea0003800200 */
.L_x_3681:
        /* <DEDUP_REMOVED lines=88> */
.L_x_3688:
[----:B------:R-:W-:Y:S05]  /*17150*/  BSYNC.RECONVERGENT B0 ;  /* 0x0000000000007941 */ /* 0x000fea0003800200 */
.L_x_3687:
[----:B-----5:R4:W-:Y:S02]  /*17160*/  STS.128 [R0+0x5800], R24 ;  /* 0x0058001800007388 */ /* 0x0209e40000000c00 */
.L_x_3686:
[----:B------:R-:W-:Y:S05]  /*17170*/  BSYNC.RECONVERGENT B1 ;  /* 0x0000000000017941 */ /* 0x000fea0003800200 */
.L_x_3685:
        /* <DEDUP_REMOVED lines=87> */
.L_x_3690:
[----:B------:R-:W-:Y:S05]  /*176f0*/  BSYNC.RECONVERGENT B0 ;  /* 0x0000000000007941 */ /* 0x000fea0003800200 */
.L_x_3689:
[----:B-----5:R1:W-:Y:S02]  /*17700*/  STS.128 [R0+0x7800], R4 ;  /* 0x0078000400007388 */ /* 0x0203e40000000c00 */
.L_x_3566:
[----:B------:R-:W-:Y:S05]  /*17710*/  BSYNC.RECONVERGENT B3 ;  /* 0x0000000000037941 */ /* 0x000fea0003800200 */
.L_x_3558:
        /* <DEDUP_REMOVED lines=35> */
.L_x_3692:
[----:B------:R-:W-:Y:S05]  /*17950*/  BSYNC.RECONVERGENT B0 ;  /* 0x0000000000007941 */ /* 0x000fea0003800200 */
.L_x_3691:
        /* <DEDUP_REMOVED lines=29> */
.L_x_3694:
[----:B------:R-:W-:Y:S05]  /*17b30*/  BSYNC.RECONVERGENT B0 ;  /* 0x0000000000007941 */ /* 0x000fea0003800200 */
.L_x_3693:
        /* <DEDUP_REMOVED lines=31> */
.L_x_3696:
[----:B------:R-:W-:Y:S05]  /*17d30*/  BSYNC.RECONVERGENT B0 ;  /* 0x0000000000007941 */ /* 0x000fea0003800200 */
.L_x_3695:
        /* <DEDUP_REMOVED lines=31> */
.L_x_3698:
[----:B------:R-:W-:Y:S05]  /*17f30*/  BSYNC.RECONVERGENT B0 ;  /* 0x0000000000007941 */ /* 0x000fea0003800200 */
.L_x_3697:
[----:B------:R-:W2:Y:S01]  /*17f40*/  LDCU.64 UR14, c[0x0][0x540] ;  /* 0x0000a800ff0e77ac */ /* 0x000ea20008000a00 */
[----:B------:R-:W0:Y:S01]  /*17f50*/  LDGDEPBAR ;  /* 0x00000000000079af */ /* 0x000e220000000000 */
[----:B------:R-:W3:Y:S01]  /*17f60*/  LDCU.64 UR10, c[0x0][0x538] ;  /* 0x0000a700ff0a77ac */ /* 0x000ee20008000a00 */
[----:B------:R-:W-:Y:S01]  /*17f70*/  UMOV UR28, UR26 ;  /* 0x0000001a001c7c82 */ /* 0x000fe20008000000 */
[----:B------:R-:W4:Y:S01]  /*17f80*/  LDCU UR5, c[0x0][0x458] ;  /* 0x00008b00ff0577ac */ /* 0x000f220008000800 */
[----:B--2---:R-:W-:-:S04]  /*17f90*/  UIMAD.WIDE.U32 UR16, UR23, UR14, UR28 ;  /* 0x0000000e171072a5 */ /* 0x004fc8000f8e001c */
[----:B------:R-:W-:Y:S02]  /*17fa0*/  UIMAD UR15, UR23, UR15, UR17 ;  /* 0x0000000f170f72a4 */ /* 0x000fe4000f8e0211 */
[----:B---3--:R-:W-:Y:S01]  /*17fb0*/  ULEA UR10, UP0, UR16, UR10, 0x2 ;  /* 0x0000000a100a7291 */ /* 0x008fe2000f8010ff */
[----:B-1----:R-:W-:Y:S01]  /*17fc0*/  IMAD.U32 R3, RZ, RZ, UR24 ;  /* 0x00000018ff037e24 */ /* 0x002fe2000f8e00ff */
[----:B------:R-:W-:Y:S01]  /*17fd0*/  LOP3.LUT R98, R98, 0x1f0, RZ, 0xc0, !PT ;  /* 0x000001f062627812 */ /* 0x000fe200078ec0ff */
[----:B------:R-:W-:Y:S01]  /*17fe0*/  IMAD.SHL.U32 R216, R64, 0x20, RZ ;  /* 0x0000002040d87824 */ /* 0x000fe200078e00ff */
[----:B------:R-:W-:Y:S01]  /*17ff0*/  ULEA.HI.X UR11, UR16, UR11, UR15, 0x2, UP0 ;  /* 0x0000000b100b7291 */ /* 0x000fe200080f140f */
[----:B------:R-:W-:Y:S01]  /*18000*/  SHF.R.U32.HI R4, RZ, 0x2, R64 ;  /* 0x00000002ff047819 */ /* 0x000fe20000011640 */
[----:B------:R-:W-:Y:S01]  /*18010*/  IMAD.U32 R6, RZ, RZ, UR10 ;  /* 0x0000000aff067e24 */ /* 0x000fe2000f8e00ff */
[----:B------:R-:W-:-:S04]  /*18020*/  DEPBAR.LE SB0, 0x0 ;  /* 0x000080000000791a */ /* 0x000fc80000000000 */
[----:B------:R-:W-:Y:S01]  /*18030*/  IMAD.U32 R7, RZ, RZ, UR11 ;  /* 0x0000000bff077e24 */ /* 0x000fe2000f8e00ff */
[----:B----4-:R-:W1:Y:S01]  /*18040*/  MUFU.RCP R2, UR5 ;  /* 0x0000000500027d08 */ /* 0x010e620008001000 */
[----:B------:R-:W2:Y:S03]  /*18050*/  LDCU UR10, c[0x0][0x508] ;  /* 0x0000a100ff0a77ac */ /* 0x000ea60008000800 */
        /* <DEDUP_REMOVED lines=47> */
.L_x_3700:
[----:B------:R2:W-:Y:S04]  /*18350*/  STS.128 [R0+0x10000], RZ ;  /* 0x010000ff00007388 */ /* 0x0005e80000000c00 */
[----:B------:R2:W-:Y:S04]  /*18360*/  STS.128 [R0+0x12000], RZ ;  /* 0x012000ff00007388 */ /* 0x0005e80000000c00 */
[----:B------:R2:W-:Y:S04]  /*18370*/  STS.128 [R0+0x14000], RZ ;  /* 0x014000ff00007388 */ /* 0x0005e80000000c00 */
[----:B------:R2:W-:Y:S02]  /*18380*/  STS.128 [R0+0x16000], RZ ;  /* 0x016000ff00007388 */ /* 0x0005e40000000c00 */
.L_x_3701:
[----:B------:R-:W-:Y:S05]  /*18390*/  BSYNC.RECONVERGENT B0 ;  /* 0x0000000000007941 */ /* 0x000fea0003800200 */
.L_x_3699:
        /* <DEDUP_REMOVED lines=13> */
[----:B------:R-:W4:Y:S01]  /*18470*/  LDCU UR10, c[0x0][0x440] ;  /* 0x00008800ff0a77ac */ /* 0x000f220008000800 */
[----:B-1----:R-:W-:-:S04]  /*18480*/  LEA R4, P4, R63, R228, 0x1 ;  /* 0x000000e43f047211 */ /* 0x002fc800078808ff */
        /* <DEDUP_REMOVED lines=25> */
.L_x_3703:
[----:B------:R-:W-:Y:S05]  /*18620*/  BSYNC.RECONVERGENT B0 ;  /* 0x0000000000007941 */ /* 0x000fea0003800200 */
.L_x_3702:
        /* <DEDUP_REMOVED lines=8> */
[----:B-1--4-:R-:W1:Y:S01]  /*186b0*/  LDC.64 R4, c[0x0][0x3c0] ;  /* 0x0000f000ff047b82 */ /* 0x012e620000000a00 */
[----:B------:R-:W4:Y:S02]  /*186c0*/  LDCU UR10, c[0x0][0x440] ;  /* 0x00008800ff0a77ac */ /* 0x000f240008000800 */
[----:B----4-:R-:W-:Y:S02]  /*186d0*/  ISETP.GE.AND P3, PT, R14, UR10, PT ;  /* 0x0000000a0e007c0c */ /* 0x010fe4000bf66270 */
        /* <DEDUP_REMOVED lines=25> */
.L_x_3705:
[----:B------:R-:W-:Y:S05]  /*18870*/  BSYNC.RECONVERGENT B0 ;  /* 0x0000000000007941 */ /* 0x000fea0003800200 */
.L_x_3704:
[----:B------:R1:W-:Y:S01]  /*18880*/  @P5 STS.128 [R0+0x11800], RZ ;  /* 0x011800ff00005388 */ /* 0x0003e20000000c00 */
[----:B------:R-:W-:Y:S03]  /*18890*/  BSSY.RECONVERGENT B0, `(.L_x_3706) ;  /* 0x0000022000007945 */ /* 0x000fe60003800200 */
[----:B------:R1:W-:Y:S04]  /*188a0*/  @P5 STS.128 [R0+0x13800], RZ ;  /* 0x013800ff00005388 */ /* 0x0003e80000000c00 */
[----:B------:R1:W-:Y:S04]  /*188b0*/  @P5 STS.128 [R0+0x15800], RZ ;  /* 0x015800ff00005388 */ /* 0x0003e80000000c00 */
[----:B------:R1:W-:Y:S01]  /*188c0*/  @P5 STS.128 [R0+0x17800], RZ ;  /* 0x017800ff00005388 */ /* 0x0003e20000000c00 */
[----:B------:R-:W-:Y:S05]  /*188d0*/  @P5 BRA `(.L_x_3707) ;  /* 0x0000000000745947 */ /* 0x000fea0003800000 */
[----:B-1--4-:R-:W1:Y:S01]  /*188e0*/  LDC.64 R4, c[0x0][0x3c0] ;  /* 0x0000f000ff047b82 */ /* 0x012e620000000a00 */
[----:B------:R-:W4:Y:S02]  /*188f0*/  LDCU UR9, c[0x0][0x440] ;  /* 0x00008800ff0977ac */ /* 0x000f240008000800 */
[----:B----4-:R-:W-:Y:S02]  /*18900*/  ISETP.GE.AND P3, PT, R14, UR9, PT ;  /* 0x000000090e007c0c */ /* 0x010fe4000bf66270 */
        /* <DEDUP_REMOVED lines=26> */
.L_x_3707:
[----:B------:R-:W-:Y:S05]  /*18ab0*/  BSYNC.RECONVERGENT B0 ;  /* 0x0000000000007941 */ /* 0x000fea0003800200 */
.L_x_3706:
[----:B-1--4-:R-:W-:Y:S01]  /*18ac0*/  LDSM.16.M88.4 R4, [R97] ;  /* 0x000000006104783b */ /* 0x012fe20000000200 */
[----:B------:R-:W-:Y:S01]  /*18ad0*/  IMAD.MOV.U32 R8, RZ, RZ, 0x20 ;  /* 0x00000020ff087424 */ /* 0x000fe200078e00ff */
[----:B------:R-:W-:Y:S01]  /*18ae0*/  LOP3.LUT P1, RZ, R64, 0x2, RZ, 0xc0, !PT ;  /* 0x0000000240ff7812 */ /* 0x000fe2000782c0ff */
[----:B------:R-:W-:Y:S01]  /*18af0*/  VIADD R63, R96, UR8 ;  /* 0x00000008603f7c36 */ /* 0x000fe20008000000 */
[----:B------:R-:W1:Y:S01]  /*18b00*/  LDSM.16.M88.4 R40, [R96+UR8+0x8000] ;  /* 0x008000086028783b */ /* 0x000e620008000200 */
[----:B------:R-:W-:Y:S01]  /*18b10*/  IMAD.MOV.U32 R167, RZ, RZ, 0x40 ;  /* 0x00000040ffa77424 */ /* 0x000fe200078e00ff */
[----:B------:R-:W-:Y:S01]  /*18b20*/  SEL R8, R8, 0xffffffe0, !P1 ;  /* 0xffffffe008087807 */ /* 0x000fe20004800000 */
[----:B------:R-:W-:Y:S01]  /*18b30*/  UISETP.GT.AND UP0, UPT, UR27, UR20, UPT ;  /* 0x000000141b00728c */ /* 0x000fe2000bf04270 */
[----:B------:R-:W4:Y:S01]  /*18b40*/  LDSM.16.M88.4 R32, [R96+UR8+0x8800] ;  /* 0x008800086020783b */ /* 0x000f220008000200 */
[----:B------:R-:W-:Y:S02]  /*18b50*/  LOP3.LUT P0, RZ, R64, 0x4, RZ, 0xc0, !PT ;  /* 0x0000000440ff7812 */ /* 0x000fe4000780c0ff */
[--C-:B------:R-:W-:Y:S01]  /*18b60*/  IMAD.IADD R100, R97, 0x1, R8.reuse ;  /* 0x0000000161647824 */ /* 0x100fe200078e0208 */
[----:B------:R-:W2:Y:S01]  /*18b70*/  LDSM.16.M88.4 R76, [R96+UR8+0x9000] ;  /* 0x00900008604c783b */ /* 0x000ea20008000200 */
[----:B------:R-:W-:Y:S01]  /*18b80*/  IMAD.IADD R62, R63, 0x1, R8 ;  /* 0x000000013f3e7824 */ /* 0x000fe200078e0208 */
[----:B------:R-:W-:-:S02]  /*18b90*/  SEL R167, R167, 0xffffffc0, !P0 ;  /* 0xffffffc0a7a77807 */ /* 0x000fc40004000000 */
[----:B------:R-:W3:Y:S01]  /*18ba0*/  LDSM.16.M88.4 R20, [R96+UR8+0x9800] ;  /* 0x009800086014783b */ /* 0x000ee20008000200 */
[----:B------:R-:W-:Y:S02]  /*18bb0*/  VIMNMX R165, PT, PT, R2, UR22, PT ;  /* 0x0000001602a57c48 */ /* 0x000fe4000bfe0100 */
[--C-:B------:R-:W-:Y:S01]  /*18bc0*/  IMAD.IADD R101, R97, 0x1, R167.reuse ;  /* 0x0000000161657824 */ /* 0x100fe200078e02a7 */
[----:B------:R-:W-:Y:S01]  /*18bd0*/  LDSM.16.M88.4 R28, [R100] ;  /* 0x00000000641c783b */ /* 0x000fe20000000200 */
[----:B------:R-:W-:Y:S02]  /*18be0*/  IMAD.IADD R63, R63, 0x1, R167 ;  /* 0x000000013f3f7824 */ /* 0x000fe400078e02a7 */
[C---:B------:R-:W-:Y:S01]  /*18bf0*/  IMAD.IADD R13, R8.reuse, 0x1, R101 ;  /* 0x00000001080d7824 */ /* 0x040fe200078e0265 */
[----:B------:R-:W3:Y:S01]  /*18c00*/  LDSM.16.M88.4 R24, [R62+0x8000] ;  /* 0x008000003e18783b */ /* 0x000ee20000000200 */
[----:B------:R-:W-:-:S03]  /*18c10*/  IMAD.IADD R3, R8, 0x1, R63 ;  /* 0x0000000108037824 */ /* 0x000fc600078e023f */
[----:B------:R-:W3:Y:S04]  /*18c20*/  LDSM.16.M88.4 R16, [R62+0x8800] ;  /* 0x008800003e10783b */ /* 0x000ee80000000200 */
[----:B------:R-:W3:Y:S04]  /*18c30*/  LDSM.16.M88.4 R84, [R62+0x9000] ;  /* 0x009000003e54783b */ /* 0x000ee80000000200 */
[----:B------:R-:W3:Y:S04]  /*18c40*/  LDSM.16.M88.4 R56, [R62+0x9800] ;  /* 0x009800003e38783b */ /* 0x000ee80000000200 */
[----:B------:R-:W-:Y:S01]  /*18c50*/  LDSM.16.M88.4 R48, [R63+0x8000] ;  /* 0x008000003f30783b */ /* 0x000fe20000000200 */
[C---:B-1----:R-:W-:Y:S03]  /*18c60*/  HMMA.16816.F32.BF16 R44, R4.reuse, R40, RZ ;  /* 0x00000028042c723c */ /* 0x042fe600000418ff */
[----:B------:R-:W-:Y:S04]  /*18c70*/  LDSM.16.M88.4 R68, [R63+0x8800] ;  /* 0x008800003f44783b */ /* 0x000fe80000000200 */
[----:B------:R-:W-:Y:S01]  /*18c80*/  LDSM.16.M88.4 R52, [R63+0x9800] ;  /* 0x009800003f34783b */ /* 0x000fe20000000200 */
[C---:B----4-:R-:W-:Y:S03]  /*18c90*/  HMMA.16816.F32.BF16 R36, R4.reuse, R32, RZ ;  /* 0x000000200424723c */ /* 0x050fe600000418ff */
[----:B------:R-:W-:Y:S04]  /*18ca0*/  LDSM.16.M88.4 R64, [R63+0x9000] ;  /* 0x009000003f40783b */ /* 0x000fe80000000200 */
[----:B------:R-:W-:Y:S01]  /*18cb0*/  LDSM.16.M88.4 R88, [R13+0x2000] ;  /* 0x002000000d58783b */ /* 0x000fe20000000200 */
[C---:B--2---:R-:W-:Y:S03]  /*18cc0*/  HMMA.16816.F32.BF16 R80, R4.reuse, R76, RZ ;  /* 0x0000004c0450723c */ /* 0x044fe600000418ff */
[----:B------:R-:W-:Y:S04]  /*18cd0*/  LDSM.16.M88.4 R92, [R3+0xb800] ;  /* 0x00b80000035c783b */ /* 0x000fe80000000200 */
[----:B------:R-:W0:Y:S01]  /*18ce0*/  LDGDEPBAR ;  /* 0x00000000000079af */ /* 0x000e220000000000 */
[C---:B------:R-:W-:Y:S08]  /*18cf0*/  HMMA.16816.F32.BF16 R40, R4.reuse, R42, RZ ;  /* 0x0000002a0428723c */ /* 0x040ff000000418ff */
[C---:B------:R-:W-:Y:S08]  /*18d00*/  HMMA.16816.F32.BF16 R32, R4.reuse, R34, RZ ;  /* 0x000000220420723c */ /* 0x040ff000000418ff */
[C---:B------:R-:W-:Y:S08]  /*18d10*/  HMMA.16816.F32.BF16 R76, R4.reuse, R78, RZ ;  /* 0x0000004e044c723c */ /* 0x040ff000000418ff */
[C---:B---3-5:R-:W-:Y:S08]  /*18d20*/  HMMA.16816.F32.BF16 R72, R4.reuse, R20, RZ ;  /* 0x000000140448723c */ /* 0x068ff000000418ff */
        /* <DEDUP_REMOVED lines=10> */
[----:B------:R-:W-:Y:S07]  /*18dd0*/  LDSM.16.M88.4 R84, [R96+UR8+0xb800] ;  /* 0x00b800086054783b */ /* 0x000fee0008000200 */
        /* <DEDUP_REMOVED lines=12> */
[----:B------:R-:W-:Y:S07]  /*18ea0*/  LDSM.16.M88.4 R52, [R97+0x2000] ;  /* 0x002000006134783b */ /* 0x000fee0000000200 */
[C---:B--2---:R-:W-:Y:S08]  /*18eb0*/  HMMA.16816.F32.BF16 R44, R24.reuse, R16, R44 ;  /* 0x00000010182c723c */ /* 0x044ff0000004182c */
[C---:B------:R-:W-:Y:S01]  /*18ec0*/  HMMA.16816.F32.BF16 R40, R24.reuse, R18, R40 ;  /* 0x000000121828723c */ /* 0x040fe20000041828 */
[----:B------:R-:W2:Y:S07]  /*18ed0*/  LDSM.16.M88.4 R16, [R96+UR8+0xa800] ;  /* 0x00a800086010783b */ /* 0x000eae0008000200 */
[C---:B---3--:R-:W-:Y:S08]  /*18ee0*/  HMMA.16816.F32.BF16 R36, R24.reuse, R4, R36 ;  /* 0x000000041824723c */ /* 0x048ff00000041824 */
[----:B------:R-:W-:Y:S01]  /*18ef0*/  HMMA.16816.F32.BF16 R32, R24, R6, R32 ;  /* 0x000000061820723c */ /* 0x000fe20000041820 */
[----:B------:R-:W3:Y:S07]  /*18f00*/  LDSM.16.M88.4 R4, [R96+UR8+0xb000] ;  /* 0x00b000086004783b */ /* 0x000eee0008000200 */
[C---:B------:R-:W-:Y:S08]  /*18f10*/  HMMA.16816.F32.BF16 R80, R20.reuse, R64, R80 ;  /* 0x000000401450723c */ /* 0x040ff00000041850 */
[----:B------:R-:W-:Y:S01]  /*18f20*/  HMMA.16816.F32.BF16 R76, R20, R66, R76 ;  /* 0x00000042144c723c */ /* 0x000fe2000004184c */
[----:B------:R-:W4:Y:S04]  /*18f30*/  LDSM.16.M88.4 R20, [R96+UR8+0xa000] ;  /* 0x00a000086014783b */ /* 0x000f280008000200 */
[----:B------:R-:W-:Y:S03]  /*18f40*/  LDSM.16.M88.4 R64, [R62+0xb800] ;  /* 0x00b800003e40783b */ /* 0x000fe60000000200 */
[C---:B-1----:R-:W-:Y:S08]  /*18f50*/  HMMA.16816.F32.BF16 R72, R24.reuse, R48, R72 ;  /* 0x000000301848723c */ /* 0x042ff00000041848 */
[C---:B------:R-:W-:Y:S08]  /*18f60*/  HMMA.16816.F32.BF16 R80, R24.reuse, R56, R80 ;  /* 0x000000381850723c */ /* 0x040ff00000041850 */
[C---:B------:R-:W-:Y:S01]  /*18f70*/  HMMA.16816.F32.BF16 R76, R24.reuse, R58, R76 ;  /* 0x0000003a184c723c */ /* 0x040fe2000004184c */
[----:B------:R-:W-:Y:S07]  /*18f80*/  LDSM.16.M88.4 R56, [R100+0x2000] ;  /* 0x002000006438783b */ /* 0x000fee0000000200 */
        /* <DEDUP_REMOVED lines=9> */
[C---:B----4-:R-:W-:Y:S08]  /*19020*/  HMMA.16816.F32.BF16 R44, R52.reuse, R20, R44 ;  /* 0x00000014342c723c */ /* 0x050ff0000004182c */
        /* <DEDUP_REMOVED lines=28> */
[C---:B-1----:R-:W-:Y:S08]  /*191f0*/  HMMA.16816.F32.BF16 R72, R16.reuse, R24, R72 ;  /* 0x000000181048723c */ /* 0x042ff00000041848 */
[----:B------:R-:W-:Y:S01]  /*19200*/  HMMA.16816.F32.BF16 R28, R16, R26, R28 ;  /* 0x0000001a101c723c */ /* 0x000fe2000004181c */
[----:B------:R-:W1:Y:S04]  /*19210*/  LDSM.16.M88.4 R16, [R96+UR8+0xd000] ;  /* 0x00d000086010783b */ /* 0x000e680008000200 */
[----:B------:R-:W4:Y:S03]  /*19220*/  LDSM.16.M88.4 R24, [R96+UR8+0xc800] ;  /* 0x00c800086018783b */ /* 0x000f260008000200 */
[C---:B------:R-:W-:Y:S08]  /*19230*/  HMMA.16816.F32.BF16 R44, R88.reuse, R48, R44 ;  /* 0x00000030582c723c */ /* 0x040ff0000004182c */
[C---:B------:R-:W-:Y:S01]  /*19240*/  HMMA.16816.F32.BF16 R40, R88.reuse, R50, R40 ;  /* 0x000000325828723c */ /* 0x040fe20000041828 */
[----:B------:R-:W-:Y:S07]  /*19250*/  LDSM.16.M88.4 R48, [R62+0xd000] ;  /* 0x00d000003e30783b */ /* 0x000fee0000000200 */
        /* <DEDUP_REMOVED lines=12> */
[----:B------:R-:W-:Y:S07]  /*19320*/  LDSM.16.M88.4 R16, [R63+0xc800] ;  /* 0x00c800003f10783b */ /* 0x000fee0000000200 */
[C---:B------:R-:W-:Y:S08]  /*19330*/  HMMA.16816.F32.BF16 R44, R68.reuse, R52, R44 ;  /* 0x00000034442c723c */ /* 0x040ff0000004182c */
[C---:B------:R-:W-:Y:S01]  /*19340*/  HMMA.16816.F32.BF16 R40, R68.reuse, R54, R40 ;  /* 0x000000364428723c */ /* 0x040fe20000041828 */
[----:B------:R-:W-:Y:S07]  /*19350*/  LDSM.16.M88.4 R52, [R63+0xc000] ;  /* 0x00c000003f34783b */ /* 0x000fee0000000200 */
[C---:B----4-:R-:W-:Y:S08]  /*19360*/  HMMA.16816.F32.BF16 R36, R68.reuse, R24, R36 ;  /* 0x000000184424723c */ /* 0x050ff00000041824 */
[C---:B------:R-:W-:Y:S01]  /*19370*/  HMMA.16816.F32.BF16 R32, R68.reuse, R26, R32 ;  /* 0x0000001a4420723c */ /* 0x040fe20000041820 */
[----:B------:R-:W1:Y:S07]  /*19380*/  LDSM.16.M88.4 R24, [R101+0x4000] ;  /* 0x004000006518783b */ /* 0x000e6e0000000200 */
[C---:B------:R-:W-:Y:S08]  /*19390*/  HMMA.16816.F32.BF16 R72, R68.reuse, R84, R72 ;  /* 0x000000544448723c */ /* 0x040ff00000041848 */
[----:B------:R-:W-:Y:S01]  /*193a0*/  HMMA.16816.F32.BF16 R28, R68, R86, R28 ;  /* 0x00000056441c723c */ /* 0x000fe2000004181c */
[----:B------:R-:W-:Y:S04]  /*193b0*/  LDSM.16.M88.4 R84, [R63+0xd800] ;  /* 0x00d800003f54783b */ /* 0x000fe80000000200 */
        /* <DEDUP_REMOVED lines=14> */
[C---:B-1----:R-:W-:Y:S08]  /*194a0*/  HMMA.16816.F32.BF16 R44, R24.reuse, R52, R44 ;  /* 0x00000034182c723c */ /* 0x042ff0000004182c */
[C---:B------:R-:W-:Y:S01]  /*194b0*/  HMMA.16816.F32.BF16 R40, R24.reuse, R54, R40 ;  /* 0x000000361828723c */ /* 0x040fe20000041828 */
[----:B------:R-:W-:Y:S07]  /*194c0*/  LDSM.16.M88.4 R52, [R96+UR8+0xe000] ;  /* 0x00e000086034783b */ /* 0x000fee0008000200 */
[C---:B------:R-:W-:Y:S08]  /*194d0*/  HMMA.16816.F32.BF16 R36, R24.reuse, R16, R36 ;  /* 0x000000101824723c */ /* 0x040ff00000041824 */
[C---:B------:R-:W-:Y:S01]  /*194e0*/  HMMA.16816.F32.BF16 R32, R24.reuse, R18, R32 ;  /* 0x000000121820723c */ /* 0x040fe20000041820 */
[----:B------:R-:W1:Y:S07]  /*194f0*/  LDSM.16.M88.4 R16, [R97+0x6000] ;  /* 0x006000006110783b */ /* 0x000e6e0000000200 */
[C---:B--2---:R-:W-:Y:S08]  /*19500*/  HMMA.16816.F32.BF16 R80, R24.reuse, R48, R80 ;  /* 0x000000301850723c */ /* 0x044ff00000041850 */
[C---:B------:R-:W-:Y:S01]  /*19510*/  HMMA.16816.F32.BF16 R76, R24.reuse, R50, R76 ;  /* 0x00000032184c723c */ /* 0x040fe2000004184c */
[----:B------:R-:W2:Y:S07]  /*19520*/  LDSM.16.M88.4 R48, [R96+UR8+0xe800] ;  /* 0x00e800086030783b */ /* 0x000eae0008000200 */
        /* <DEDUP_REMOVED lines=21> */
[C---:B--2---:R-:W-:Y:S08]  /*19680*/  HMMA.16816.F32.BF16 R36, R16.reuse, R48, R36 ;  /* 0x000000301024723c */ /* 0x044ff00000041824 */
        /* <DEDUP_REMOVED lines=12> */
[----:B------:R-:W-:Y:S08]  /*19750*/  HMMA.16816.F32.BF16 R28, R88, R98, R28 ;  /* 0x00000062581c723c */ /* 0x000ff0000004181c */
[C---:B------:R-:W-:Y:S08]  /*19760*/  HMMA.16816.F32.BF16 R44, R68.reuse, R64, R44 ;  /* 0x00000040442c723c */ /* 0x040ff0000004182c */
[----:B------:R-:W-:Y:S01]  /*19770*/  HMMA.16816.F32.BF16 R40, R68, R66, R40 ;  /* 0x000000424428723c */ /* 0x000fe20000041828 */
[----:B--2---:R-:W-:-:S05]  /*19780*/  IMAD.U32 R13, RZ, RZ, UR22 ;  /* 0x00000016ff0d7e24 */ /* 0x004fca000f8e00ff */
[----:B------:R-:W-:Y:S02]  /*19790*/  VIADDMNMX R2, R2, 0x8, R13, PT ;  /* 0x0000000802027846 */ /* 0x000fe4000380010d */
[----:B-1----:R-:W-:Y:S01]  /*197a0*/  HMMA.16816.F32.BF16 R64, R68, R50, R28 ;  /* 0x000000324440723c */ /* 0x002fe2000004181c */
[----:B------:R1:W2:Y:S01]  /*197b0*/  LDSM.16.M88.4 R28, [R3+0xf000] ;  /* 0x00f00000031c783b */ /* 0x0002a20000000200 */
[----:B------:R-:W-:-:S06]  /*197c0*/  DEPBAR.LE SB0, 0x0 ;  /* 0x000080000000791a */ /* 0x000fcc0000000000 */
[C---:B------:R-:W-:Y:S08]  /*197d0*/  HMMA.16816.F32.BF16 R80, R88.reuse, R84, R80 ;  /* 0x000000545850723c */ /* 0x040ff00000041850 */
[C---:B------:R-:W-:Y:S08]  /*197e0*/  HMMA.16816.F32.BF16 R36, R88.reuse, R92, R36 ;  /* 0x0000005c5824723c */ /* 0x040ff00000041824 */
[----:B------:R-:W-:Y:S08]  /*197f0*/  HMMA.16816.F32.BF16 R32, R88, R94, R32 ;  /* 0x0000005e5820723c */ /* 0x000ff00000041820 */
[----:B---3--:R-:W-:Y:S08]  /*19800*/  HMMA.16816.F32.BF16 R64, R4, R18, R64 ;  /* 0x000000120440723c */ /* 0x008ff00000041840 */
[----:B------:R-:W-:Y:S08]  /*19810*/  HMMA.16816.F32.BF16 R76, R88, R86, R76 ;  /* 0x00000056584c723c */ /* 0x000ff0000004184c */
[C---:B------:R-:W-:Y:S08]  /*19820*/  HMMA.16816.F32.BF16 R80, R68.reuse, R52, R80 ;  /* 0x000000344450723c */ /* 0x040ff00000041850 */
[----:B------:R-:W-:Y:S08]  /*19830*/  HMMA.16816.F32.BF16 R36, R68, R56, R36 ;  /* 0x000000384424723c */ /* 0x000ff00000041824 */
[----:B------:R-:W-:Y:S01]  /*19840*/  HMMA.16816.F32.BF16 R44, R4, R24, R44 ;  /* 0x00000018042c723c */ /* 0x000fe2000004182c */
[----:B------:R-:W-:-:S04]  /*19850*/  VIADD R25, R212, UR25 ;  /* 0x00000019d4197c36 */ /* 0x000fc80008000000 */
[C---:B-1----:R-:W-:Y:S02]  /*19860*/  VIADD R3, R25.reuse, 0x38 ;  /* 0x0000003819037836 */ /* 0x042fe40000000000 */
[C---:B------:R-:W-:Y:S01]  /*19870*/  VIADD R18, R25.reuse, 0x1 ;  /* 0x0000000119127836 */ /* 0x040fe20000000000 */
[----:B------:R-:W-:Y:S01]  /*19880*/  HMMA.16816.F32.BF16 R40, R4, R26, R40 ;  /* 0x0000001a0428723c */ /* 0x000fe20000041828 */
        /* <DEDUP_REMOVED lines=10> */
[----:B------:R-:W-:Y:S01]  /*19930*/  VIADD R3, R25, 0x8 ;  /* 0x0000000819037836 */ /* 0x000fe20000000000 */
[----:B------:R-:W-:Y:S01]  /*19940*/  HMMA.16816.F32.BF16 R76, R68, R54, R76 ;  /* 0x00000036444c723c */ /* 0x000fe2000004184c */
[----:B------:R-:W-:Y:S01]  /*19950*/  FSEL R211, R64, -INF , !P5 ;  /* 0xff80000040d37808 */ /* 0x000fe20006800000 */
[----:B------:R-:W-:Y:S01]  /*19960*/  FFMA.FTZ R45, R18, UR5, R45 ;  /* 0x00000005122d7c23 */ /* 0x000fe2000801002d */
[----:B------:R-:W-:Y:S02]  /*19970*/  FSEL R204, R66, -INF , !P6 ;  /* 0xff80000042cc7808 */ /* 0x000fe40007000000 */
[----:B------:R-:W-:-:S02]  /*19980*/  I2FP.F32.S32 R19, R3 ;  /* 0x0000000300137245 */ /* 0x000fc40000201400 */
[-C--:B------:R-:W-:Y:S01]  /*19990*/  ISETP.GE.AND P4, PT, R3, R165.reuse, PT ;  /* 0x000000a50300720c */ /* 0x080fe20003f86270 */
[C---:B--2---:R-:W-:Y:S01]  /*199a0*/  HMMA.16816.F32.BF16 R80, R4.reuse, R28, R80 ;  /* 0x0000001c0450723c */ /* 0x044fe20000041850 */
[----:B------:R-:W-:Y:S01]  /*199b0*/  FFMA.FTZ R28, R18, UR5, R47 ;  /* 0x00000005121c7c23 */ /* 0x000fe2000801002f */
[----:B------:R-:W-:Y:S01]  /*199c0*/  VIADD R18, R25, 0x9 ;  /* 0x0000000919127836 */ /* 0x000fe20000000000 */
[-C--:B------:R-:W-:Y:S01]  /*199d0*/  ISETP.GE.AND P5, PT, R3, R2.reuse, PT ;  /* 0x000000020300720c */ /* 0x080fe20003fa6270 */
[----:B------:R-:W-:Y:S01]  /*199e0*/  FFMA.FTZ R29, R19, UR5, R40 ;  /* 0x00000005131d7c23 */ /* 0x000fe20008010028 */
[----:B------:R-:W-:Y:S01]  /*199f0*/  FSEL R3, R45, -INF , !P2 ;  /* 0xff8000002d037808 */ /* 0x000fe20005000000 */
[----:B------:R-:W-:Y:S01]  /*19a00*/  FFMA.FTZ R26, R19, UR5, R42 ;  /* 0x00000005131a7c23 */ /* 0x000fe2000801002a */
[C---:B------:R-:W-:Y:S01]  /*19a10*/  ISETP.GE.AND P6, PT, R18.reuse, R165, PT ;  /* 0x000000a51200720c */ /* 0x040fe20003fc6270 */
[----:B------:R-:W-:Y:S01]  /*19a20*/  HMMA.16816.F32.BF16 R36, R4, R20, R36 ;  /* 0x000000140424723c */ /* 0x000fe20000041824 */
[----:B------:R-:W-:Y:S01]  /*19a30*/  ISETP.GE.AND P2, PT, R18, R2, PT ;  /* 0x000000021200720c */ /* 0x000fe20003f46270 */
[----:B------:R-:W-:Y:S01]  /*19a40*/  VIADD R20, R25, 0x11 ;  /* 0x0000001119147836 */ /* 0x000fe20000000000 */
[----:B------:R-:W-:-:S02]  /*19a50*/  I2FP.F32.S32 R18, R18 ;  /* 0x0000001200127245 */ /* 0x000fc40000201400 */
[----:B------:R-:W-:Y:S02]  /*19a60*/  FSEL R28, R28, -INF , !P3 ;  /* 0xff8000001c1c7808 */ /* 0x000fe40005800000 */
[----:B------:R-:W-:Y:S01]  /*19a70*/  FSEL R29, R29, -INF , !P4 ;  /* 0xff8000001d1d7808 */ /* 0x000fe20006000000 */
[----:B------:R-:W-:Y:S01]  /*19a80*/  HMMA.16816.F32.BF16 R72, R88, R96, R72 ;  /* 0x000000605848723c */ /* 0x000fe20000041848 */
[----:B------:R-:W-:Y:S01]  /*19a90*/  FFMA.FTZ R27, R18, UR5, R41 ;  /* 0x00000005121b7c23 */ /* 0x000fe20008010029 */
[----:B------:R-:W-:Y:S01]  /*19aa0*/  BAR.SYNC.DEFER_BLOCKING 0x0 ;  /* 0x0000000000007b1d */ /* 0x000fe20000010000 */
[C---:B------:R-:W-:Y:S02]  /*19ab0*/  ISETP.GE.AND P3, PT, R13.reuse, R165, PT ;  /* 0x000000a50d00720c */ /* 0x040fe40003f66270 */
[-C--:B------:R-:W-:Y:S02]  /*19ac0*/  ISETP.GE.AND P4, PT, R13, R2.reuse, PT ;  /* 0x000000020d00720c */ /* 0x080fe40003f86270 */
[----:B------:R-:W-:Y:S01]  /*19ad0*/  I2FP.F32.S32 R13, R13 ;  /* 0x0000000d000d7245 */ /* 0x000fe20000201400 */
[C---:B------:R-:W-:Y:S01]  /*19ae0*/  HMMA.16816.F32.BF16 R32, R4.reuse, R22, R32 ;  /* 0x000000160420723c */ /* 0x040fe20000041820 */
[----:B------:R-:W-:Y:S01]  /*19af0*/  FSEL R26, R26, -INF , !P5 ;  /* 0xff8000001a1a7808 */ /* 0x000fe20006800000 */
[----:B------:R-:W-:Y:S01]  /*19b00*/  VIADD R22, R25, 0x19 ;  /* 0x0000001919167836 */ /* 0x000fe20000000000 */
[----:B------:R-:W-:Y:S01]  /*19b10*/  FSEL R27, R27, -INF , !P6 ;  /* 0xff8000001b1b7808 */ /* 0x000fe20007000000 */
[C---:B------:R-:W-:Y:S01]  /*19b20*/  FFMA.FTZ R23, R13.reuse, UR5, R36 ;  /* 0x000000050d177c23 */ /* 0x040fe20008010024 */
[C---:B------:R-:W-:Y:S01]  /*19b30*/  ISETP.GE.AND P5, PT, R20.reuse, R165, PT ;  /* 0x000000a51400720c */ /* 0x040fe20003fa6270 */
[----:B------:R-:W-:Y:S01]  /*19b40*/  FFMA.FTZ R24, R13, UR5, R38 ;  /* 0x000000050d187c23 */ /* 0x000fe20008010026 */
[----:B------:R-:W-:Y:S01]  /*19b50*/  ISETP.GE.AND P6, PT, R20, R2, PT ;  /* 0x000000021400720c */ /* 0x000fe20003fc6270 */
[----:B------:R-:W-:Y:S01]  /*19b60*/  HMMA.16816.F32.BF16 R76, R4, R30, R76 ;  /* 0x0000001e044c723c */ /* 0x000fe2000004184c */
[----:B------:R-:W-:Y:S01]  /*19b70*/  I2FP.F32.S32 R20, R20 ;  /* 0x0000001400147245 */ /* 0x000fe20000201400 */
[----:B------:R-:W-:Y:S01]  /*19b80*/  FFMA.FTZ R30, R18, UR5, R43 ;  /* 0x00000005121e7c23 */ /* 0x000fe2000801002b */
[----:B------:R-:W-:Y:S01]  /*19b90*/  VIADD R13, R25, 0x18 ;  /* 0x00000018190d7836 */ /* 0x000fe20000000000 */
[----:B------:R-:W-:Y:S01]  /*19ba0*/  FSEL R23, R23, -INF , !P3 ;  /* 0xff80000017177808 */ /* 0x000fe20005800000 */
[----:B------:R-:W-:-:S02]  /*19bb0*/  VIADD R31, R25, 0x20 ;  /* 0x00000020191f7836 */ /* 0x000fc40000000000 */
[----:B------:R-:W-:Y:S01]  /*19bc0*/  FFMA.FTZ R21, R20, UR5, R37 ;  /* 0x0000000514157c23 */ /* 0x000fe20008010025 */
[----:B------:R-:W-:Y:S01]  /*19bd0*/  FSEL R30, R30, -INF , !P2 ;  /* 0xff8000001e1e7808 */ /* 0x000fe20005000000 */
[----:B------:R-:W-:Y:S01]  /*19be0*/  HMMA.16816.F32.BF16 R72, R68, R48, R72 ;  /* 0x000000304448723c */ /* 0x000fe20000041848 */
[C---:B------:R-:W-:Y:S01]  /*19bf0*/  ISETP.GE.AND P2, PT, R13.reuse, R165, PT ;  /* 0x000000a50d00720c */ /* 0x040fe20003f46270 */
[----:B------:R-:W-:Y:S01]  /*19c00*/  FFMA.FTZ R18, R20, UR5, R39 ;  /* 0x0000000514127c23 */ /* 0x000fe20008010027 */
        /* <DEDUP_REMOVED lines=10> */
[----:B------:R-:W-:Y:S02]  /*19cb0*/  FSEL R18, R18, -INF , !P6 ;  /* 0xff80000012127808 */ /* 0x000fe40007000000 */
[----:B------:R-:W-:Y:S01]  /*19cc0*/  FSEL R19, R19, -INF , !P2 ;  /* 0xff80000013137808 */ /* 0x000fe20005000000 */
[C---:B------:R-:W-:Y:S01]  /*19cd0*/  FFMA.FTZ R13, R22.reuse, UR5, R33 ;  /* 0x00000005160d7c23 */ /* 0x040fe20008010021 */
[C---:B------:R-:W-:Y:S01]  /*19ce0*/  ISETP.GE.AND P6, PT, R31.reuse, R165, PT ;  /* 0x000000a51f00720c */ /* 0x040fe20003fc6270 */
[----:B------:R-:W-:Y:S01]  /*19cf0*/  HMMA.16816.F32.BF16 R72, R4, R16, R72 ;  /* 0x000000100448723c */ /* 0x000fe20000041848 */
[-C--:B------:R-:W-:Y:S01]  /*19d00*/  ISETP.GE.AND P2, PT, R31, R2.reuse, PT ;  /* 0x000000021f00720c */ /* 0x080fe20003f46270 */
[----:B------:R-:W-:Y:S01]  /*19d10*/  FFMA.FTZ R22, R22, UR5, R35 ;  /* 0x0000000516167c23 */ /* 0x000fe20008010023 */
        /* <DEDUP_REMOVED lines=75> */
.L_x_3709:
        /* <DEDUP_REMOVED lines=55> */
[----:B------:R-:W-:-:S05]  /*1a540*/  SHF.R.S32.HI R16, RZ, 0x1f, R6 ;  /* 0x0000001fff107819 */ /* 0x000fca0000011406 */
[----:B---3--:R-:W-:Y:S02]  /*1a550*/  IMAD R7, R16, UR10, RZ ;  /* 0x0000000a10077c24 */ /* 0x008fe4000f8e02ff */
[----:B------:R-:W-:-:S04]  /*1a560*/  IMAD.WIDE.U32 R16, R6, UR10, R32 ;  /* 0x0000000a06107c25 */ /* 0x000fc8000f8e0020 */
[----:B------:R-:W-:Y:S01]  /*1a570*/  IMAD R7, R6, UR11, R7 ;  /* 0x0000000b06077c24 */ /* 0x000fe2000f8e0207 */
[----:B------:R-:W-:-:S04]  /*1a580*/  LEA R226, P2, R16, R226, 0x1 ;  /* 0x000000e210e27211 */ /* 0x000fc800078408ff */
[----:B------:R-:W-:-:S04]  /*1a590*/  IADD3 R7, PT, PT, R17, R7, RZ ;  /* 0x0000000711077210 */ /* 0x000fc80007ffe0ff */
[----:B------:R-:W-:-:S07]  /*1a5a0*/  LEA.HI.X R227, R16, R227, R7, 0x1, P2 ;  /* 0x000000e310e37211 */ /* 0x000fce00010f0c07 */
.L_x_3710:
        /* <DEDUP_REMOVED lines=95> */
.L_x_3708:
[----:B-1----:R-:W-:Y:S01]  /*1aba0*/  FMNMX3.FTZ R6, R5, R3, R29, !PT ;  /* 0x0000000305067276 */ /* 0x002fe2000781001d */
[----:B------:R-:W1:Y:S01]  /*1abb0*/  S2R R220, SR_TID.X ;  /* 0x0000000000dc7919 */ /* 0x000e620000002100 */
[----:B------:R-:W-:Y:S01]  /*1abc0*/  FMNMX3.FTZ R7, R4, R28, R26, !PT ;  /* 0x0000001c04077276 */ /* 0x000fe2000781001a */
[----:B------:R-:W2:Y:S01]  /*1abd0*/  LDCU UR6, c[0x0][0x45c] ;  /* 0x00008b80ff0677ac */ /* 0x000ea20008000800 */
[----:B------:R-:W-:Y:S02]  /*1abe0*/  FMNMX3.FTZ R6, R6, R27, R23, !PT ;  /* 0x0000001b06067276 */ /* 0x000fe40007810017 */
[----:B------:R-:W-:Y:S01]  /*1abf0*/  FMNMX3.FTZ R7, R7, R30, R24, !PT ;  /* 0x0000001e07077276 */ /* 0x000fe20007810018 */
[----:B------:R-:W-:Y:S01]  /*1ac00*/  UIADD3 UR16, UPT, UPT, UR4, -0x1, URZ ;  /* 0xffffffff04107890 */ /* 0x000fe2000fffe0ff */
[----:B------:R-:W-:Y:S02]  /*1ac10*/  FMNMX3.FTZ R6, R6, R21, R19, !PT ;  /* 0x0000001506067276 */ /* 0x000fe40007810013 */
[----:B------:R-:W-:Y:S01]  /*1ac20*/  FMNMX3.FTZ R7, R7, R18, R20, !PT ;  /* 0x0000001207077276 */ /* 0x000fe20007810014 */
[----:B------:R-:W-:Y:S01]  /*1ac30*/  UISETP.GT.AND UP0, UPT, UR16, UR20, UPT ;  /* 0x000000141000728c */ /* 0x000fe2000bf04270 */
        /* <DEDUP_REMOVED lines=8> */
[----:B------:R-:W-:Y:S02]  /*1acc0*/  FMNMX.FTZ R6, R209, R6, !PT ;  /* 0x00000006d1067209 */ /* 0x000fe40007810000 */
[----:B------:R-:W-:-:S03]  /*1acd0*/  FMNMX.FTZ R10, R203, R10, !PT ;  /* 0x0000000acb0a7209 */ /* 0x000fc60007810000 */
[----:B------:R-:W3:Y:S01]  /*1ace0*/  SHFL.BFLY PT, R9, R6, 0x2, 0x1f ;  /* 0x0c401f0006097f89 */ /* 0x000ee200000e0000 */
[----:B-1----:R-:W-:Y:S02]  /*1acf0*/  SHF.L.U32 R177, R220, 0x3, RZ ;  /* 0x00000003dcb17819 */ /* 0x002fe400000006ff */
[----:B------:R-:W-:Y:S01]  /*1ad00*/  SHF.R.U32.HI R219, RZ, 0x1, R220 ;  /* 0x00000001ffdb7819 */ /* 0x000fe200000116dc */
[----:B------:R-:W1:Y:S01]  /*1ad10*/  SHFL.BFLY PT, R7, R10, 0x2, 0x1f ;  /* 0x0c401f000a077f89 */ /* 0x000e6200000e0000 */
[----:B------:R-:W-:-:S04]  /*1ad20*/  LOP3.LUT R177, R177, 0x38, RZ, 0xc0, !PT ;  /* 0x00000038b1b17812 */ /* 0x000fc800078ec0ff */
[----:B------:R-:W-:Y:S02]  /*1ad30*/  LOP3.LUT R176, R177, 0x1c0, R12, 0xf8, !PT ;  /* 0x000001c0b1b07812 */ /* 0x000fe400078ef80c */
[----:B---3--:R-:W-:Y:S02]  /*1ad40*/  FMNMX.FTZ R9, R6, R9, !PT ;  /* 0x0000000906097209 */ /* 0x008fe40007810000 */
[----:B-1----:R-:W-:-:S03]  /*1ad50*/  FMNMX.FTZ R7, R10, R7, !PT ;  /* 0x000000070a077209 */ /* 0x002fc60007810000 */
[----:B------:R-:W1:Y:S04]  /*1ad60*/  SHFL.BFLY PT, R164, R9, 0x1, 0x1f ;  /* 0x0c201f0009a47f89 */ /* 0x000e6800000e0000 */
[----:B------:R-:W3:Y:S01]  /*1ad70*/  SHFL.BFLY PT, R6, R7, 0x1, 0x1f ;  /* 0x0c201f0007067f89 */ /* 0x000ee200000e0000 */
[----:B-1----:R-:W-:-:S04]  /*1ad80*/  FMNMX.FTZ R164, R9, R164, !PT ;  /* 0x000000a409a47209 */ /* 0x002fc80007810000 */
[C---:B------:R-:W-:Y:S01]  /*1ad90*/  FSETP.NEU.FTZ.AND P2, PT, R164.reuse, -INF , PT ;  /* 0xff800000a400780b */ /* 0x040fe20003f5d000 */
[----:B--2---:R-:W-:-:S05]  /*1ada0*/  FMUL.FTZ R210, R164, UR6 ;  /* 0x00000006a4d27c20 */ /* 0x004fca0008410000 */
[----:B------:R-:W-:-:S05]  /*1adb0*/  FSEL R210, R210, RZ, P2 ;  /* 0x000000ffd2d27208 */ /* 0x000fca0001000000 */
[--C-:B------:R-:W-:Y:S01]  /*1adc0*/  FFMA.FTZ R193, R5, UR6, -R210.reuse ;  /* 0x0000000605c17c23 */ /* 0x100fe200080108d2 */
[----:B------:R-:W-:Y:S01]  /*1add0*/  LOP3.LUT R5, R219, 0x8, RZ, 0xc0, !PT ;  /* 0x00000008db057812 */ /* 0x000fe200078ec0ff */
[--C-:B------:R-:W-:Y:S01]  /*1ade0*/  FFMA.FTZ R192, R3, UR6, -R210.reuse ;  /* 0x0000000603c07c23 */ /* 0x100fe200080108d2 */
[----:B---3--:R-:W-:Y:S01]  /*1adf0*/  FMNMX.FTZ R3, R7, R6, !PT ;  /* 0x0000000607037209 */ /* 0x008fe20007810000 */
[--C-:B------:R-:W-:Y:S01]  /*1ae00*/  FFMA.FTZ R189, R29, UR6, -R210.reuse ;  /* 0x000000061dbd7c23 */ /* 0x100fe200080108d2 */
[----:B------:R-:W-:Y:S01]  /*1ae10*/  LOP3.LUT R5, R176, R5, RZ, 0x3c, !PT ;  /* 0x00000005b0057212 */ /* 0x000fe200078e3cff */
[----:B------:R-:W-:Y:S01]  /*1ae20*/  FFMA.FTZ R188, R27, UR6, -R210 ;  /* 0x000000061bbc7c23 */ /* 0x000fe200080108d2 */
[C---:B------:R-:W-:Y:S01]  /*1ae30*/  FSETP.NEU.FTZ.AND P2, PT, R3.reuse, -INF , PT ;  /* 0xff8000000300780b */ /* 0x040fe20003f5d000 */
[----:B------:R-:W-:Y:S01]  /*1ae40*/  FMUL.FTZ R205, R3, UR6 ;  /* 0x0000000603cd7c20 */ /* 0x000fe20008410000 */
[----:B------:R-:W-:Y:S01]  /*1ae50*/  LOP3.LUT R166, R5, 0x200, R12, 0xf8, !PT ;  /* 0x0000020005a67812 */ /* 0x000fe200078ef80c */
[----:B------:R-:W-:Y:S01]  /*1ae60*/  MUFU.EX2 R193, R193 ;  /* 0x000000c100c17308 */ /* 0x000fe20000000800 */
[--C-:B------:R-:W-:Y:S01]  /*1ae70*/  FFMA.FTZ R185, R23, UR6, -R210.reuse ;  /* 0x0000000617b97c23 */ /* 0x100fe200080108d2 */
[--C-:B------:R-:W-:Y:S01]  /*1ae80*/  FFMA.FTZ R184, R21, UR6, -R210.reuse ;  /* 0x0000000615b87c23 */ /* 0x100fe200080108d2 */
[----:B------:R-:W-:Y:S01]  /*1ae90*/  LEA R221, R166, UR8, 0x1 ;  /* 0x00000008a6dd7c11 */ /* 0x000fe2000f8e08ff */
[--C-:B------:R-:W-:Y:S01]  /*1aea0*/  FFMA.FTZ R181, R19, UR6, -R210.reuse ;  /* 0x0000000613b57c23 */ /* 0x100fe200080108d2 */
[----:B------:R-:W-:Y:S01]  /*1aeb0*/  FSEL R205, R205, RZ, P2 ;  /* 0x000000ffcdcd7208 */ /* 0x000fe20001000000 */
[--C-:B------:R-:W-:Y:S01]  /*1aec0*/  FFMA.FTZ R180, R13, UR6, -R210.reuse ;  /* 0x000000060db47c23 */ /* 0x100fe200080108d2 */
[----:B------:R-:W-:Y:S01]  /*1aed0*/  IADD3 R199, PT, PT, R8, R221, RZ ;  /* 0x000000dd08c77210 */ /* 0x000fe20007ffe0ff */
[----:B------:R-:W-:Y:S01]  /*1aee0*/  LDSM.16.MT88.4 R156, [R221+0x10000] ;  /* 0x01000000dd9c783b */ /* 0x000fe20000004200 */
[C---:B------:R-:W-:Y:S01]  /*1aef0*/  IADD3 R194, PT, PT, R221.reuse, 0x10040, RZ ;  /* 0x00010040ddc27810 */ /* 0x040fe20007ffe0ff */
        /* <DEDUP_REMOVED lines=8> */
[----:B------:R-:W3:Y:S01]  /*1af80*/  MUFU.EX2 R192, R192 ;  /* 0x000000c000c07308 */ /* 0x000ee20000000800 */
[----:B------:R-:W-:Y:S01]  /*1af90*/  IADD3 R217, PT, PT, R8, R194, RZ ;  /* 0x000000c208d97210 */ /* 0x000fe20007ffe0ff */
        /* <DEDUP_REMOVED lines=26> */
[----:B------:R-:W-:Y:S01]  /*1b140*/  FFMA.FTZ R210, R209, UR6, -R210 ;  /* 0x00000006d1d27c23 */ /* 0x000fe200080108d2 */
[--C-:B------:R-:W-:Y:S01]  /*1b150*/  FFMA.FTZ R208, R208, UR6, -R205.reuse ;  /* 0x00000006d0d07c23 */ /* 0x100fe200080108cd */
[--C-:B------:R-:W-:Y:S01]  /*1b160*/  FFMA.FTZ R209, R206, UR6, -R205.reuse ;  /* 0x00000006ced17c23 */ /* 0x100fe200080108cd */
[----:B------:R-:W3:Y:S01]  /*1b170*/  LDSM.16.MT88.4 R96, [R221+0x14000] ;  /* 0x01400000dd60783b */ /* 0x000ee20000004200 */
[----:B------:R-:W2:Y:S01]  /*1b180*/  MUFU.EX2 R190, R190 ;  /* 0x000000be00be7308 */ /* 0x000ea20000000800 */
[----:B-1----:R-:W-:Y:S01]  /*1b190*/  F2FP.BF16.F32.PACK_AB R150, R188, R189 ;  /* 0x000000bdbc96723e */ /* 0x002fe200000010ff */
[--C-:B------:R-:W-:Y:S01]  /*1b1a0*/  FFMA.FTZ R204, R204, UR6, -R205.reuse ;  /* 0x00000006cccc7c23 */ /* 0x100fe200080108cd */
[----:B------:R-:W1:Y:S01]  /*1b1b0*/  LDSM.16.MT88.4 R112, [R194+0x4000] ;  /* 0x00400000c270783b */ /* 0x000e620000004200 */
[----:B------:R-:W-:Y:S01]  /*1b1c0*/  FFMA.FTZ R235, R203, UR6, -R205 ;  /* 0x00000006cbeb7c23 */ /* 0x000fe200080108cd */
[----:B------:R-:W-:-:S02]  /*1b1d0*/  FADD.FTZ R192, R193, R192 ;  /* 0x000000c0c1c07221 */ /* 0x000fc40000010000 */
[----:B------:R-:W1:Y:S01]  /*1b1e0*/  LDSM.16.MT88.4 R120, [R217+0x4000] ;  /* 0x00400000d978783b */ /* 0x000e620000004200 */
[----:B------:R-:W-:Y:S01]  /*1b1f0*/  MUFU.EX2 R187, R187 ;  /* 0x000000bb00bb7308 */ /* 0x000fe20000000800 */
[----:B------:R-:W-:Y:S02]  /*1b200*/  FADD.FTZ R189, R189, R192 ;  /* 0x000000c0bdbd7221 */ /* 0x000fe40000010000 */
[----:B------:R-:W1:Y:S02]  /*1b210*/  LDSM.16.MT88.4 R128, [R221+0x16000] ;  /* 0x01600000dd80783b */ /* 0x000e640000004200 */
[----:B------:R-:W-:Y:S02]  /*1b220*/  FADD.FTZ R188, R188, R189 ;  /* 0x000000bdbcbc7221 */ /* 0x000fe40000010000 */
[----:B------:R-:W1:Y:S01]  /*1b230*/  LDSM.16.MT88.4 R152, [R194+0x6000] ;  /* 0x00600000c298783b */ /* 0x000e620000004200 */
[----:B------:R-:W4:Y:S01]  /*1b240*/  MUFU.EX2 R186, R186 ;  /* 0x000000ba00ba7308 */ /* 0x000f220000000800 */
[----:B--2---:R-:W-:Y:S01]  /*1b250*/  F2FP.BF16.F32.PACK_AB R149, R190, R191 ;  /* 0x000000bfbe95723e */ /* 0x004fe200000010ff */
[----:B------:R-:W-:Y:S01]  /*1b260*/  FADD.FTZ R190, R191, R190 ;  /* 0x000000bebfbe7221 */ /* 0x000fe20000010000 */
[----:B------:R-:W2:Y:S04]  /*1b270*/  LDSM.16.MT88.4 R4, [R217+0x6000] ;  /* 0x00600000d904783b */ /* 0x000ea80000004200 */
[----:B------:R-:W2:Y:S01]  /*1b280*/  LDSM.16.MT88.4 R8, [R199+0x10800] ;  /* 0x01080000c708783b */ /* 0x000ea20000004200 */
[----:B------:R-:W-:Y:S03]  /*1b290*/  MUFU.EX2 R185, R185 ;  /* 0x000000b900b97308 */ /* 0x000fe60000000800 */
[----:B------:R-:W2:Y:S04]  /*1b2a0*/  LDSM.16.MT88.4 R16, [R199+0x12800] ;  /* 0x01280000c710783b */ /* 0x000ea80000004200 */
[----:B------:R-:W2:Y:S01]  /*1b2b0*/  LDSM.16.MT88.4 R12, [R199+0x14800] ;  /* 0x01480000c70c783b */ /* 0x000ea20000004200 */
[----:B------:R-:W2:Y:S01]  /*1b2c0*/  MUFU.EX2 R184, R184 ;  /* 0x000000b800b87308 */ /* 0x000ea20000000800 */
[C---:B----4-:R-:W-:Y:S01]  /*1b2d0*/  F2FP.BF16.F32.PACK_AB R151, R186.reuse, R187 ;  /* 0x000000bbba97723e */ /* 0x050fe200000010ff */
[----:B------:R-:W-:Y:S01]  /*1b2e0*/  FADD.FTZ R187, R187, R190 ;  /* 0x000000bebbbb7221 */ /* 0x000fe20000010000 */
[----:B------:R-:W4:Y:S03]  /*1b2f0*/  LDSM.16.MT88.4 R20, [R194+0x800] ;  /* 0x00080000c214783b */ /* 0x000f260000004200 */
[----:B------:R-:W-:Y:S01]  /*1b300*/  FADD.FTZ R186, R186, R187 ;  /* 0x000000bbbaba7221 */ /* 0x000fe20000010000 */
[----:B------:R-:W-:Y:S01]  /*1b310*/  LDSM.16.MT88.4 R172, [R199+0x16800] ;  /* 0x01680000c7ac783b */ /* 0x000fe20000004200 */
        /* <DEDUP_REMOVED lines=8> */
[----:B------:R-:W-:Y:S01]  /*1b3a0*/  MUFU.EX2 R183, R183 ;  /* 0x000000b700b77308 */ /* 0x000fe20000000800 */
[C---:B------:R-:W-:Y:S07]  /*1b3b0*/  HMMA.16816.F32.BF16 R68, R148.reuse, R72, RZ ;  /* 0x000000489444723c */ /* 0x040fee00000418ff */
        /* <DEDUP_REMOVED lines=71> */
[C---:B----4-:R-:W-:Y:S08]  /*1b830*/  HMMA.16816.F32.BF16 R92, R4.reuse, R16, R92 ;  /* 0x00000010045c723c */ /* 0x050ff0000004185c */
[C---:B------:R-:W-:Y:S01]  /*1b840*/  HMMA.16816.F32.BF16 R96, R4.reuse, R18, R96 ;  /* 0x000000120460723c */ /* 0x040fe20000041860 */
[----:B------:R-:W4:Y:S07]  /*1b850*/  LDSM.16.MT88.4 R16, [R194+0x6800] ;  /* 0x00680000c210783b */ /* 0x000f2e0000004200 */
[C---:B------:R-:W-:Y:S01]  /*1b860*/  HMMA.16816.F32.BF16 R48, R4.reuse, R22, R48 ;  /* 0x000000160430723c */ /* 0x040fe20000041830 */
[----:B------:R-:W3:Y:S07]  /*1b870*/  LDSM.16.MT88.4 R20, [R217+0x4800] ;  /* 0x00480000d914783b */ /* 0x000eee0000004200 */
[C---:B-----5:R-:W-:Y:S08]  /*1b880*/  HMMA.16816.F32.BF16 R108, R4.reuse, R12, R108 ;  /* 0x0000000c046c723c */ /* 0x060ff0000004186c */
[C---:B------:R-:W-:Y:S01]  /*1b890*/  HMMA.16816.F32.BF16 R112, R4.reuse, R14, R112 ;  /* 0x0000000e0470723c */ /* 0x040fe20000041870 */
[----:B------:R5:W1:Y:S07]  /*1b8a0*/  LDSM.16.MT88.4 R12, [R217+0x6800] ;  /* 0x00680000d90c783b */ /* 0x000a6e0000004200 */
[C---:B--2---:R-:W-:Y:S08]  /*1b8b0*/  HMMA.16816.F32.BF16 R124, R4.reuse, R8, R124 ;  /* 0x00000008047c723c */ /* 0x044ff0000004187c */
[C---:B------:R-:W-:Y:S01]  /*1b8c0*/  HMMA.16816.F32.BF16 R128, R4.reuse, R10, R128 ;  /* 0x0000000a0480723c */ /* 0x040fe20000041880 */
[----:B------:R-:W2:Y:S07]  /*1b8d0*/  LDSM.16.MT88.4 R8, [R199+0x11000] ;  /* 0x01100000c708783b */ /* 0x000eae0000004200 */
[----:B----4-:R-:W-:Y:S01]  /*1b8e0*/  HMMA.16816.F32.BF16 R140, R4, R16, R140 ;  /* 0x00000010048c723c */ /* 0x010fe2000004188c */
[----:B-----5:R-:W-:-:S04]  /*1b8f0*/  MOV R217, 0x20 ;  /* 0x0000002000d97802 */ /* 0x020fc80000000f00 */
[----:B------:R-:W-:-:S03]  /*1b900*/  SEL R217, R217, 0xffffffe0, !P1 ;  /* 0xffffffe0d9d97807 */ /* 0x000fc60004800000 */
[----:B------:R-:W-:Y:S01]  /*1b910*/  HMMA.16816.F32.BF16 R152, R4, R18, R152 ;  /* 0x000000120498723c */ /* 0x000fe20000041898 */
[----:B------:R-:W4:Y:S01]  /*1b920*/  LDSM.16.MT88.4 R16, [R199+0x13000] ;  /* 0x01300000c710783b */ /* 0x000f220000004200 */
        /* <DEDUP_REMOVED lines=19> */
[C---:B-1----:R-:W-:Y:S08]  /*1ba60*/  HMMA.16816.F32.BF16 R144, R4.reuse, R12, R144 ;  /* 0x0000000c0490723c */ /* 0x042ff00000041890 */
[----:B------:R-:W-:Y:S01]  /*1ba70*/  HMMA.16816.F32.BF16 R148, R4, R14, R148 ;  /* 0x0000000e0494723c */ /* 0x000fe20000041894 */
[----:B------:R-:W-:Y:S01]  /*1ba80*/  F2FP.BF16.F32.PACK_AB R4, R196, R195 ;  /* 0x000000c3c404723e */ /* 0x000fe200000010ff */
[----:B------:R-:W1:Y:S01]  /*1ba90*/  LDSM.16.MT88.4 R12, [R194+0x1000] ;  /* 0x00100000c20c783b */ /* 0x000e620000004200 */
[----:B------:R-:W-:Y:S01]  /*1baa0*/  F2FP.BF16.F32.PACK_AB R5, R201, R200 ;  /* 0x000000c8c905723e */ /* 0x000fe200000010ff */
[----:B------:R-:W-:Y:S01]  /*1bab0*/  FADD.FTZ R195, R195, R180 ;  /* 0x000000b4c3c37221 */ /* 0x000fe20000010000 */
[----:B------:R-:W-:-:S02]  /*1bac0*/  F2FP.BF16.F32.PACK_AB R6, R198, R197 ;  /* 0x000000c5c606723e */ /* 0x000fc400000010ff */
[----:B------:R-:W-:Y:S01]  /*1bad0*/  F2FP.BF16.F32.PACK_AB R7, R207, R202 ;  /* 0x000000cacf07723e */ /* 0x000fe200000010ff */
[----:B------:R-:W-:-:S06]  /*1bae0*/  FADD.FTZ R196, R196, R195 ;  /* 0x000000c3c4c47221 */ /* 0x000fcc0000010000 */
        /* <DEDUP_REMOVED lines=8> */
[----:B------:R-:W-:Y:S07]  /*1bb70*/  LDSM.16.MT88.4 R12, [R194+0x5000] ;  /* 0x00500000c20c783b */ /* 0x000fee0000004200 */
[C---:B------:R-:W-:Y:S08]  /*1bb80*/  HMMA.16816.F32.BF16 R52, R4.reuse, R28, R52 ;  /* 0x0000001c0434723c */ /* 0x040ff00000041834 */
        /* <DEDUP_REMOVED lines=15> */
[----:B----4-:R-:W-:-:S04]  /*1bc80*/  MOV R217, 0x20 ;  /* 0x0000002000d97802 */ /* 0x010fc80000000f00 */
[----:B------:R-:W-:-:S03]  /*1bc90*/  SEL R205, R217, 0xffffffe0, !P1 ;  /* 0xffffffe0d9cd7807 */ /* 0x000fc60004800000 */
        /* <DEDUP_REMOVED lines=20> */
[----:B-1----:R-:W-:-:S05]  /*1bde0*/  IADD3 R199, PT, PT, R205, R194, RZ ;  /* 0x000000c2cdc77210 */ /* 0x002fca0007ffe0ff */
[----:B------:R-:W-:Y:S02]  /*1bdf0*/  LDSM.16.MT88.4 R28, [R199+0x1800] ;  /* 0x00180000c71c783b */ /* 0x000fe40000004200 */
[----:B------:R-:W-:Y:S01]  /*1be00*/  HMMA.16816.F32.BF16 R148, R4, R26, R148 ;  /* 0x0000001a0494723c */ /* 0x000fe20000041894 */
[----:B------:R-:W-:Y:S01]  /*1be10*/  F2FP.BF16.F32.PACK_AB R4, R213, R214 ;  /* 0x000000d6d504723e */ /* 0x000fe200000010ff */
[----:B------:R-:W-:Y:S01]  /*1be20*/  LDSM.16.MT88.4 R24, [R221+0x13800] ;  /* 0x01380000dd18783b */ /* 0x000fe20000004200 */
[----:B------:R-:W-:Y:S02]  /*1be30*/  F2FP.BF16.F32.PACK_AB R5, R209, R208 ;  /* 0x000000d0d105723e */ /* 0x000fe400000010ff */
[----:B------:R-:W-:Y:S02]  /*1be40*/  F2FP.BF16.F32.PACK_AB R6, R210, R211 ;  /* 0x000000d3d206723e */ /* 0x000fe400000010ff */
[----:B------:R-:W-:-:S07]  /*1be50*/  F2FP.BF16.F32.PACK_AB R7, R235, R204 ;  /* 0x000000cceb07723e */ /* 0x000fce00000010ff */
[C---:B------:R-:W-:Y:S08]  /*1be60*/  HMMA.16816.F32.BF16 R100, R4.reuse, R8, R100 ;  /* 0x000000080464723c */ /* 0x040ff00000041864 */
        /* <DEDUP_REMOVED lines=128> */
.L_x_3712:
        /* <DEDUP_REMOVED lines=8> */
.L_x_3713:
        /* <DEDUP_REMOVED lines=132> */
[----:B------:R-:W-:Y:S01]  /*1cf30*/  LDSM.16.M88.4 R200, [R208+0x8000] ;  /* 0x00800000d0c8783b */ /* 0x000fe20000000200 */
[C---:B--2---:R-:W-:Y:S03]  /*1cf40*/  HMMA.16816.F32.BF16 R168, R192.reuse, R32, RZ ;  /* 0x00000020c0a8723c */ /* 0x044fe600000418ff */
[----:B------:R-:W-:Y:S04]  /*1cf50*/  LDSM.16.M88.4 R188, [R208+0x8800] ;  /* 0x00880000d0bc783b */ /* 0x000fe80000000200 */
[----:B------:R-:W-:Y:S01]  /*1cf60*/  LDSM.16.M88.4 R184, [R209] ;  /* 0x00000000d1b8783b */ /* 0x000fe20000000200 */
[C---:B---3--:R-:W-:Y:S03]  /*1cf70*/  HMMA.16816.F32.BF16 R28, R192.reuse, R24, RZ ;  /* 0x00000018c01c723c */ /* 0x048fe600000418ff */
[----:B------:R-:W-:Y:S04]  /*1cf80*/  LDSM.16.M88.4 R204, [R213+UR8+0xb000] ;  /* 0x00b00008d5cc783b */ /* 0x000fe80008000200 */
        /* <DEDUP_REMOVED lines=26> */
[----:B------:R-:W2:Y:S07]  /*1d130*/  LDSM.16.M88.4 R188, [R167+0x9800] ;  /* 0x00980000a7bc783b */ /* 0x000eae0000000200 */
[C---:B-1----:R-:W-:Y:S08]  /*1d140*/  HMMA.16816.F32.BF16 R20, R4.reuse, R12, R20 ;  /* 0x0000000c0414723c */ /* 0x042ff00000041814 */
[C---:B------:R-:W-:Y:S01]  /*1d150*/  HMMA.16816.F32.BF16 R16, R4.reuse, R14, R16 ;  /* 0x0000000e0410723c */ /* 0x040fe20000041810 */
[----:B------:R-:W-:Y:S07]  /*1d160*/  LDSM.16.M88.4 R12, [R213+UR8+0xa000] ;  /* 0x00a00008d50c783b */ /* 0x000fee0008000200 */
[C---:B---3--:R-:W-:Y:S08]  /*1d170*/  HMMA.16816.F32.BF16 R196, R4.reuse, R8, R196 ;  /* 0x0000000804c4723c */ /* 0x048ff000000418c4 */
[----:B------:R-:W-:Y:S01]  /*1d180*/  HMMA.16816.F32.BF16 R192, R4, R10, R192 ;  /* 0x0000000a04c0723c */ /* 0x000fe200000418c0 */
[----:B------:R-:W1:Y:S04]  /*1d190*/  LDSM.16.M88.4 R8, [R214+0x2000] ;  /* 0x00200000d608783b */ /* 0x000e680000000200 */
        /* <DEDUP_REMOVED lines=10> */
[C---:B--2---:R-:W-:Y:S08]  /*1d240*/  HMMA.16816.F32.BF16 R196, R184.reuse, R188, R196 ;  /* 0x000000bcb8c4723c */ /* 0x044ff000000418c4 */
        /* <DEDUP_REMOVED lines=8> */
[----:B------:R-:W1:Y:S07]  /*1d2d0*/  LDSM.16.M88.4 R4, [R210+0x2000] ;  /* 0x00200000d204783b */ /* 0x000e6e0000000200 */
        /* <DEDUP_REMOVED lines=13> */
[C---:B--2---:R-:W-:Y:S08]  /*1d3b0*/  HMMA.16816.F32.BF16 R20, R176.reuse, R188, R20 ;  /* 0x000000bcb014723c */ /* 0x044ff00000041814 */
        /* <DEDUP_REMOVED lines=78> */
[----:B------:R4:W-:Y:S07]  /*1d8a0*/  LDSM.16.M88.4 R172, [R212+0x6000] ;  /* 0x00600000d4ac783b */ /* 0x0009ee0000000200 */
[C---:B-1----:R-:W-:Y:S08]  /*1d8b0*/  HMMA.16816.F32.BF16 R168, R12.reuse, R8, R168 ;  /* 0x000000080ca8723c */ /* 0x042ff000000418a8 */
[C---:B------:R-:W-:Y:S01]  /*1d8c0*/  HMMA.16816.F32.BF16 R32, R12.reuse, R10, R32 ;  /* 0x0000000a0c20723c */ /* 0x040fe20000041820 */
[----:B------:R-:W1:Y:S07]  /*1d8d0*/  LDSM.16.M88.4 R8, [R211+0xe000] ;  /* 0x00e00000d308783b */ /* 0x000e6e0000000200 */
[----:B--2---:R-:W-:Y:S01]  /*1d8e0*/  HMMA.16816.F32.BF16 R28, R12, R4, R28 ;  /* 0x000000040c1c723c */ /* 0x004fe2000004181c */
[----:B----4-:R-:W-:-:S05]  /*1d8f0*/  IMAD.SHL.U32 R212, R220, 0x2, RZ ;  /* 0x00000002dcd47824 */ /* 0x010fca00078e00ff */
[----:B------:R-:W-:Y:S02]  /*1d900*/  LOP3.LUT R212, R212, 0x6, RZ, 0xc0, !PT ;  /* 0x00000006d4d47812 */ /* 0x000fe400078ec0ff */
        /* <DEDUP_REMOVED lines=16> */
[----:B------:R-:W-:Y:S04]  /*1da10*/  LDSM.16.M88.4 R8, [R209+0x6000] ;  /* 0x00600000d108783b */ /* 0x000fe80000000200 */
[----:B------:R-:W-:Y:S03]  /*1da20*/  LDSM.16.M88.4 R208, [R208+0xf000] ;  /* 0x00f00000d0d0783b */ /* 0x000fe60000000200 */
[C---:B--2---:R-:W-:Y:S08]  /*1da30*/  HMMA.16816.F32.BF16 R28, R172.reuse, R4, R28 ;  /* 0x00000004ac1c723c */ /* 0x044ff0000004181c */
[C---:B------:R-:W-:Y:S01]  /*1da40*/  HMMA.16816.F32.BF16 R24, R172.reuse, R6, R24 ;  /* 0x00000006ac18723c */ /* 0x040fe20000041818 */
[----:B------:R-:W1:Y:S07]  /*1da50*/  LDSM.16.M88.4 R4, [R167+0xe000] ;  /* 0x00e00000a704783b */ /* 0x000e6e0000000200 */
[----:B----4-:R-:W-:Y:S08]  /*1da60*/  HMMA.16816.F32.BF16 R192, R172, R178, R192 ;  /* 0x000000b2acc0723c */ /* 0x010ff000000418c0 */
[----:B---3--:R-:W-:Y:S08]  /*1da70*/  HMMA.16816.F32.BF16 R168, R196, R188, R168 ;  /* 0x000000bcc4a8723c */ /* 0x008ff000000418a8 */
[----:B-----5:R-:W-:Y:S08]  /*1da80*/  HMMA.16816.F32.BF16 R20, R172, R184, R20 ;  /* 0x000000b8ac14723c */ /* 0x020ff00000041814 */
        /* <DEDUP_REMOVED lines=8> */
[----:B------:R-:W-:-:S03]  /*1db10*/  VIADD R4, R14, 0xffffffb8 ;  /* 0xffffffb80e047836 */ /* 0x000fc60000000000 */
        /* <DEDUP_REMOVED lines=11> */
[----:B------:R-:W-:Y:S01]  /*1dbd0*/  FFMA.FTZ R214, R15, UR5, R192 ;  /* 0x000000050fd67c23 */ /* 0x000fe200080100c0 */
[----:B------:R-:W-:-:S02]  /*1dbe0*/  VIADD R5, R14, 0xffffff81 ;  /* 0xffffff810e057836 */ /* 0x000fc40000000000 */
        /* <DEDUP_REMOVED lines=18> */
[----:B------:R-:W-:Y:S01]  /*1dd10*/  HMMA.16816.F32.BF16 R20, R196, R208, R20 ;  /* 0x000000d0c414723c */ /* 0x000fe20000041814 */
[----:B------:R-:W1:Y:S01]  /*1dd20*/  LDSM.16.M88.4 R4, [R167+0xf000] ;  /* 0x00f00000a704783b */ /* 0x000e620000000200 */
        /* <DEDUP_REMOVED lines=178> */
.L_x_3715:
        /* <DEDUP_REMOVED lines=8> */
.L_x_3716:
        /* <DEDUP_REMOVED lines=92> */
.L_x_3714:
        /* <DEDUP_REMOVED lines=46> */
[----:B------:R-:W-:Y:S01]  /*1f170*/  LDSM.16.MT88.4 R164, [R205+0x2800] ;  /* 0x00280000cda4783b */ /* 0x000fe20000004200 */
[--C-:B------:R-:W-:Y:S01]  /*1f180*/  FFMA.FTZ R198, R204, UR6, -R225.reuse ;  /* 0x00000006ccc67c23 */ /* 0x100fe200080108e1 */
[----:B------:R-:W-:Y:S01]  /*1f190*/  FMUL.FTZ R204, R4, UR6 ;  /* 0x0000000604cc7c20 */ /* 0x000fe20008410000 */
[----:B------:R-:W-:Y:S01]  /*1f1a0*/  FMUL.FTZ R3, R3, UR6 ;  /* 0x0000000603037c20 */ /* 0x000fe20008410000 */
[----:B------:R-:W-:Y:S01]  /*1f1b0*/  FFMA.FTZ R195, R194, UR6, -R225 ;  /* 0x00000006c2c37c23 */ /* 0x000fe200080108e1 */
[----:B------:R-:W-:Y:S01]  /*1f1c0*/  FFMA.FTZ R194, R192, UR6, -R215 ;  /* 0x00000006c0c27c23 */ /* 0x000fe200080108d7 */
[--C-:B------:R-:W-:Y:S01]  /*1f1d0*/  FFMA.FTZ R196, R34, UR6, -R225.reuse ;  /* 0x0000000622c47c23 */ /* 0x100fe200080108e1 */
[----:B------:R-:W-:Y:S01]  /*1f1e0*/  FFMA.FTZ R193, R208, UR6, -R225 ;  /* 0x00000006d0c17c23 */ /* 0x000fe200080108e1 */
[----:B------:R-:W1:Y:S01]  /*1f1f0*/  MUFU.EX2 R204, R204 ;  /* 0x000000cc00cc7308 */ /* 0x000e620000000800 */
[--C-:B------:R-:W-:Y:S01]  /*1f200*/  FFMA.FTZ R192, R32, UR6, -R215.reuse ;  /* 0x0000000620c07c23 */ /* 0x100fe200080108d7 */
[--C-:B------:R-:W-:Y:S01]  /*1f210*/  FFMA.FTZ R197, R206, UR6, -R215.reuse ;  /* 0x00000006cec57c23 */ /* 0x100fe200080108d7 */
[----:B------:R-:W-:Y:S01]  /*1f220*/  FFMA.FTZ R200, R28, UR6, -R215 ;  /* 0x000000061cc87c23 */ /* 0x000fe200080108d7 */
[--C-:B------:R-:W-:Y:S01]  /*1f230*/  FFMA.FTZ R203, R186, UR6, -R225.reuse ;  /* 0x00000006bacb7c23 */ /* 0x100fe200080108e1 */
[----:B------:R-:W-:Y:S01]  /*1f240*/  LDSM.16.MT88.4 R28, [R209] ;  /* 0x00000000d11c783b */ /* 0x000fe20000004200 */
[--C-:B------:R-:W-:Y:S01]  /*1f250*/  FFMA.FTZ R202, R184, UR6, -R225.reuse ;  /* 0x00000006b8ca7c23 */ /* 0x100fe200080108e1 */
[--C-:B------:R-:W-:Y:S01]  /*1f260*/  FFMA.FTZ R210, R176, UR6, -R225.reuse ;  /* 0x00000006b0d27c23 */ /* 0x100fe200080108e1 */
[----:B------:R-:W2:Y:S01]  /*1f270*/  MUFU.EX2 R3, R3 ;  /* 0x0000000300037308 */ /* 0x000ea20000000800 */
[----:B------:R-:W-:Y:S01]  /*1f280*/  FFMA.FTZ R201, R178, UR6, -R225 ;  /* 0x00000006b2c97c23 */ /* 0x000fe200080108e1 */
[--C-:B------:R-:W-:Y:S01]  /*1f290*/  FFMA.FTZ R208, R174, UR6, -R215.reuse ;  /* 0x00000006aed07c23 */ /* 0x100fe200080108d7 */
[--C-:B------:R-:W-:Y:S01]  /*1f2a0*/  FFMA.FTZ R207, R172, UR6, -R215.reuse ;  /* 0x00000006accf7c23 */ /* 0x100fe200080108d7 */
[--C-:B------:R-:W-:Y:S01]  /*1f2b0*/  FFMA.FTZ R199, R170, UR6, -R215.reuse ;  /* 0x00000006aac77c23 */ /* 0x100fe200080108d7 */
[----:B------:R-:W-:Y:S01]  /*1f2c0*/  FFMA.FTZ R206, R168, UR6, -R215 ;  /* 0x00000006a8ce7c23 */ /* 0x000fe200080108d7 */
        /* <DEDUP_REMOVED lines=22> */
[-C--:B------:R-:W-:Y:S01]  /*1f430*/  FMUL.FTZ R59, R59, R3.reuse ;  /* 0x000000033b3b7220 */ /* 0x080fe20000410000 */
[----:B------:R-:W4:Y:S01]  /*1f440*/  LDSM.16.MT88.4 R52, [R211+0x12000] ;  /* 0x01200000d334783b */ /* 0x000f220000004200 */
        /* <DEDUP_REMOVED lines=71> */
[----:B------:R-:W1:Y:S01]  /*1f8c0*/  MUFU.EX2 R202, R202 ;  /* 0x000000ca00ca7308 */ /* 0x000e620000000800 */
[----:B------:R-:W-:Y:S01]  /*1f8d0*/  LDSM.16.MT88.4 R76, [R221+0x14000] ;  /* 0x01400000dd4c783b */ /* 0x000fe20000004200 */
[-C--:B------:R-:W-:Y:S01]  /*1f8e0*/  FMUL.FTZ R131, R131, R3.reuse ;  /* 0x0000000383837220 */ /* 0x080fe20000410000 */
[C---:B------:R-:W-:Y:S01]  /*1f8f0*/  HMMA.16816.F32.BF16 R16, R4.reuse, R20, R16 ;  /* 0x000000140410723c */ /* 0x040fe20000041810 */
[-C--:B------:R-:W-:Y:S01]  /*1f900*/  FMUL.FTZ R152, R152, R204.reuse ;  /* 0x000000cc98987220 */ /* 0x080fe20000410000 */
[-C--:B------:R-:W-:Y:S01]  /*1f910*/  FMUL.FTZ R153, R153, R204.reuse ;  /* 0x000000cc99997220 */ /* 0x080fe20000410000 */
[-C--:B------:R-:W-:Y:S01]  /*1f920*/  FMUL.FTZ R154, R154, R3.reuse ;  /* 0x000000039a9a7220 */ /* 0x080fe20000410000 */
[-C--:B------:R-:W-:Y:S01]  /*1f930*/  FMUL.FTZ R155, R155, R3.reuse ;  /* 0x000000039b9b7220 */ /* 0x080fe20000410000 */
        /* <DEDUP_REMOVED lines=9> */
[----:B------:R-:W2:Y:S01]  /*1f9d0*/  LDSM.16.MT88.4 R60, [R209+0x2000] ;  /* 0x00200000d13c783b */ /* 0x000ea20000004200 */
[--C-:B------:R-:W-:Y:S01]  /*1f9e0*/  FFMA.FTZ R236, R236, UR6, -R225.reuse ;  /* 0x00000006ecec7c23 */ /* 0x100fe200080108e1 */
[C---:B------:R-:W-:Y:S01]  /*1f9f0*/  HMMA.16816.F32.BF16 R24, R4.reuse, R28, R24 ;  /* 0x0000001c0418723c */ /* 0x040fe20000041818 */
[----:B------:R-:W-:Y:S01]  /*1fa00*/  FFMA.FTZ R238, R238, UR6, -R225 ;  /* 0x00000006eeee7c23 */ /* 0x000fe200080108e1 */
        /* <DEDUP_REMOVED lines=11> */
[----:B------:R-:W5:Y:S01]  /*1fac0*/  MUFU.EX2 R207, R207 ;  /* 0x000000cf00cf7308 */ /* 0x000f620000000800 */
[----:B------:R-:W1:Y:S01]  /*1fad0*/  LDSM.16.MT88.4 R68, [R205+0x2000] ;  /* 0x00200000cd44783b */ /* 0x000e620000004200 */
[----:B------:R-:W-:Y:S01]  /*1fae0*/  FFMA.FTZ R243, R188, UR6, -R215 ;  /* 0x00000006bcf37c23 */ /* 0x000fe200080108d7 */
[C---:B---3--:R-:W-:Y:S01]  /*1faf0*/  HMMA.16816.F32.BF16 R40, R4.reuse, R44, R40 ;  /* 0x0000002c0428723c */ /* 0x048fe20000041828 */
[--C-:B------:R-:W-:Y:S01]  /*1fb00*/  FFMA.FTZ R234, R234, UR6, -R225.reuse ;  /* 0x00000006eaea7c23 */ /* 0x100fe200080108e1 */
[--C-:B------:R-:W-:Y:S01]  /*1fb10*/  FFMA.FTZ R245, R232, UR6, -R225.reuse ;  /* 0x00000006e8f57c23 */ /* 0x100fe200080108e1 */
        /* <DEDUP_REMOVED lines=10> */
[----:B------:R-:W3:Y:S01]  /*1fbc0*/  MUFU.EX2 R206, R206 ;  /* 0x000000ce00ce7308 */ /* 0x000ee20000000800 */
[----:B------:R-:W5:Y:S01]  /*1fbd0*/  LDSM.16.MT88.4 R84, [R211+0x14000] ;  /* 0x01400000d354783b */ /* 0x000f620000004200 */
[--C-:B------:R-:W-:Y:S01]  /*1fbe0*/  FFMA.FTZ R213, R213, UR6, -R215.reuse ;  /* 0x00000006d5d57c23 */ /* 0x100fe200080108d7 */
[----:B----4-:R-:W-:Y:S01]  /*1fbf0*/  HMMA.16816.F32.BF16 R48, R4, R52, R48 ;  /* 0x000000340430723c */ /* 0x010fe20000041830 */
[----:B------:R-:W-:Y:S01]  /*1fc00*/  FFMA.FTZ R218, R218, UR6, -R215 ;  /* 0x00000006dada7c23 */ /* 0x000fe200080108d7 */
[----:B------:R-:W-:Y:S01]  /*1fc10*/  FFMA.FTZ R198, R237, R204, R198 ;  /* 0x000000ccedc67223 */ /* 0x000fe200000100c6 */
[----:B------:R-:W-:-:S02]  /*1fc20*/  PLOP3.LUT P2, PT, PT, PT, UP0, 0x80, 0x8 ;  /* 0x000000000008781c */ /* 0x000fc40003f4f008 */
[----:B------:R-:W-:Y:S01]  /*1fc30*/  MUFU.EX2 R233, R233 ;  /* 0x000000e900e97308 */ /* 0x000fe20000000800 */
[----:B------:R-:W-:Y:S02]  /*1fc40*/  FADD.FTZ R195, R195, R198 ;  /* 0x000000c6c3c37221 */ /* 0x000fe40000010000 */
[C---:B------:R-:W-:Y:S01]  /*1fc50*/  HMMA.16816.F32.BF16 R52, R4.reuse, R54, R72 ;  /* 0x000000360434723c */ /* 0x040fe20000041848 */
[-C--:B------:R-:W-:Y:S01]  /*1fc60*/  FMUL.FTZ R72, R92, R204.reuse ;  /* 0x000000cc5c487220 */ /* 0x080fe20000410000 */
[----:B------:R-:W-:Y:S01]  /*1fc70*/  FMUL.FTZ R73, R93, R204 ;  /* 0x000000cc5d497220 */ /* 0x000fe20000410000 */
[-C--:B------:R-:W-:Y:S01]  /*1fc80*/  FMUL.FTZ R74, R94, R3.reuse ;  /* 0x000000035e4a7220 */ /* 0x080fe20000410000 */
[----:B------:R-:W-:Y:S01]  /*1fc90*/  FMUL.FTZ R75, R95, R3 ;  /* 0x000000035f4b7220 */ /* 0x000fe20000410000 */
[----:B------:R-:W4:Y:S01]  /*1fca0*/  MUFU.EX2 R236, R236 ;  /* 0x000000ec00ec7308 */ /* 0x000f220000000800 */
[----:B------:R-:W3:Y:S01]  /*1fcb0*/  LDSM.16.MT88.4 R92, [R209+0x4000] ;  /* 0x00400000d15c783b */ /* 0x000ee20000004200 */
[----:B------:R-:W-:Y:S01]  /*1fcc0*/  FADD.FTZ R196, R196, R195 ;  /* 0x000000c3c4c47221 */ /* 0x000fe20000010000 */
[----:B--2---:R-:W-:Y:S03]  /*1fcd0*/  HMMA.16816.F32.BF16 R56, R4, R60, R56 ;  /* 0x0000003c0438723c */ /* 0x004fe60000041838 */
[----:B------:R-:W-:-:S02]  /*1fce0*/  FADD.FTZ R196, R193, R196 ;  /* 0x000000c4c1c47221 */ /* 0x000fc40000010000 */
[----:B------:R-:W-:Y:S03]  /*1fcf0*/  MUFU.EX2 R239, R239 ;  /* 0x000000ef00ef7308 */ /* 0x000fe60000000800 */
[C---:B------:R-:W-:Y:S05]  /*1fd00*/  HMMA.16816.F32.BF16 R72, R4.reuse, R76, R72 ;  /* 0x0000004c0448723c */ /* 0x040fea0000041848 */
[----:B------:R-:W-:Y:S03]  /*1fd10*/  MUFU.EX2 R238, R238 ;  /* 0x000000ee00ee7308 */ /* 0x000fe60000000800 */
[C---:B------:R-:W-:Y:S01]  /*1fd20*/  HMMA.16816.F32.BF16 R76, R4.reuse, R78, R96 ;  /* 0x0000004e044c723c */ /* 0x040fe20000041860 */
[-C--:B------:R-:W-:Y:S01]  /*1fd30*/  FMUL.FTZ R96, R116, R204.reuse ;  /* 0x000000cc74607220 */ /* 0x080fe20000410000 */
[-C--:B------:R-:W-:Y:S01]  /*1fd40*/  FMUL.FTZ R97, R117, R204.reuse ;  /* 0x000000cc75617220 */ /* 0x080fe20000410000 */
[-C--:B------:R-:W-:Y:S01]  /*1fd50*/  FMUL.FTZ R98, R118, R3.reuse ;  /* 0x0000000376627220 */ /* 0x080fe20000410000 */
[-C--:B------:R-:W-:Y:S01]  /*1fd60*/  FMUL.FTZ R99, R119, R3.reuse ;  /* 0x0000000377637220 */ /* 0x080fe20000410000 */
[----:B------:R-:W-:Y:S01]  /*1fd70*/  MUFU.EX2 R240, R240 ;  /* 0x000000f000f07308 */ /* 0x000fe20000000800 */
[----:B------:R-:W2:Y:S02]  /*1fd80*/  LDSM.16.MT88.4 R116, [R211+0x16000] ;  /* 0x01600000d374783b */ /* 0x000ea40000004200 */
[C---:B------:R-:W-:Y:S01]  /*1fd90*/  HMMA.16816.F32.BF16 R60, R4.reuse, R62, R80 ;  /* 0x0000003e043c723c */ /* 0x040fe20000041850 */
[-C--:B------:R-:W-:Y:S01]  /*1fda0*/  FMUL.FTZ R80, R100, R204.reuse ;  /* 0x000000cc64507220 */ /* 0x080fe20000410000 */
[-C--:B------:R-:W-:Y:S01]  /*1fdb0*/  FMUL.FTZ R81, R101, R204.reuse ;  /* 0x000000cc65517220 */ /* 0x080fe20000410000 */
[-C--:B------:R-:W-:Y:S01]  /*1fdc0*/  FMUL.FTZ R82, R102, R3.reuse ;  /* 0x0000000366527220 */ /* 0x080fe20000410000 */
[-C--:B------:R-:W-:Y:S01]  /*1fdd0*/  FMUL.FTZ R83, R103, R3.reuse ;  /* 0x0000000367537220 */ /* 0x080fe20000410000 */
[----:B------:R-:W4:Y:S01]  /*1fde0*/  MUFU.EX2 R241, R241 ;  /* 0x000000f100f17308 */ /* 0x000f220000000800 */
[----:B------:R-:W4:Y:S02]  /*1fdf0*/  LDSM.16.MT88.4 R100, [R205+0x4000] ;  /* 0x00400000cd64783b */ /* 0x000f240000004200 */
        /* <DEDUP_REMOVED lines=18> */
[C---:B---3--:R-:W-:Y:S05]  /*1ff20*/  HMMA.16816.F32.BF16 R88, R4.reuse, R92, R88 ;  /* 0x0000005c0458723c */ /* 0x048fea0000041858 */
[----:B------:R-:W-:Y:S03]  /*1ff30*/  MUFU.EX2 R214, R214 ;  /* 0x000000d600d67308 */ /* 0x000fe60000000800 */
[C---:B------:R-:W-:Y:S01]  /*1ff40*/  HMMA.16816.F32.BF16 R92, R4.reuse, R94, R112 ;  /* 0x0000005e045c723c */ /* 0x040fe20000041870 */
[-C--:B------:R-:W-:Y:S01]  /*1ff50*/  FMUL.FTZ R112, R132, R204.reuse ;  /* 0x000000cc84707220 */ /* 0x080fe20000410000 */
[-C--:B------:R-:W-:Y:S01]  /*1ff60*/  FMUL.FTZ R113, R133, R204.reuse ;  /* 0x000000cc85717220 */ /* 0x080fe20000410000 */
[-C--:B------:R-:W-:Y:S01]  /*1ff70*/  FMUL.FTZ R114, R134, R3.reuse ;  /* 0x0000000386727220 */ /* 0x080fe20000410000 */
[-C--:B------:R-:W-:Y:S01]  /*1ff80*/  FMUL.FTZ R115, R135, R3.reuse ;  /* 0x0000000387737220 */ /* 0x080fe20000410000 */
[----:B------:R-:W-:Y:S01]  /*1ff90*/  MUFU.EX2 R223, R223 ;  /* 0x000000df00df7308 */ /* 0x000fe20000000800 */
[----:B------:R-:W3:Y:S02]  /*1ffa0*/  LDSM.16.MT88.4 R132, [R205+0x6000] ;  /* 0x00600000cd84783b */ /* 0x000ee40000004200 */
[C---:B------:R-:W-:Y:S05]  /*1ffb0*/  HMMA.16816.F32.BF16 R8, R4.reuse, R12, R8 ;  /* 0x0000000c0408723c */ /* 0x040fea0000041808 */
[----:B------:R-:W-:Y:S03]  /*1ffc0*/  MUFU.EX2 R224, R224 ;  /* 0x000000e000e07308 */ /* 0x000fe60000000800 */
[C---:B--2---:R-:W-:Y:S05]  /*1ffd0*/  HMMA.16816.F32.BF16 R112, R4.reuse, R116, R112 ;  /* 0x000000740470723c */ /* 0x044fea0000041870 */
[----:B------:R-:W2:Y:S03]  /*1ffe0*/  MUFU.EX2 R225, R225 ;  /* 0x000000e100e17308 */ /* 0x000ea60000000800 */
[C---:B------:R-:W-:Y:S01]  /*1fff0*/  HMMA.16816.F32.BF16 R116, R4.reuse, R118, R136 ;  /* 0x000000760474723c */ /* 0x040fe20000041888 */
[----:B------:R-:W2:Y:S04]  /*20000*/  LDSM.16.MT88.4 R136, [R221+0x10800] ;  /* 0x01080000dd88783b */ /* 0x000ea80000004200 */
[----:B------:R-:W-:Y:S03]  /*20010*/  MUFU.EX2 R213, R213 ;  /* 0x000000d500d57308 */ /* 0x000fe60000000800 */
[C---:B------:R-:W-:Y:S01]  /*20020*/  HMMA.16816.F32.BF16 R12, R4.reuse, R14, R156 ;  /* 0x0000000e040c723c */ /* 0x040fe2000004189c */
[----:B------:R-:W2:Y:S04]  /*20030*/  LDSM.16.MT88.4 R156, [R211+0x10800] ;  /* 0x01080000d39c783b */ /* 0x000ea80000004200 */
[----:B------:R-:W2:Y:S03]  /*20040*/  MUFU.EX2 R218, R218 ;  /* 0x000000da00da7308 */ /* 0x000ea60000000800 */
[C---:B----4-:R-:W-:Y:S08]  /*20050*/  HMMA.16816.F32.BF16 R96, R4.reuse, R100, R96 ;  /* 0x000000640460723c */ /* 0x050ff00000041860 */
        /* <DEDUP_REMOVED lines=8> */
[----:B-1----:R-:W-:Y:S01]  /*200e0*/  HMMA.16816.F32.BF16 R104, R4, R108, R104 ;  /* 0x0000006c0468723c */ /* 0x002fe20000041868 */
[----:B------:R-:W-:-:S02]  /*200f0*/  FMUL.FTZ R143, R151, R3 ;  /* 0x00000003978f7220 */ /* 0x000fc40000410000 */
        /* <DEDUP_REMOVED lines=8> */
[----:B-----5:R-:W-:Y:S01]  /*20180*/  HMMA.16816.F32.BF16 R120, R4, R124, R120 ;  /* 0x0000007c0478723c */ /* 0x020fe20000041878 */
[----:B------:R-:W-:-:S04]  /*20190*/  FADD.FTZ R192, R192, R3 ;  /* 0x00000003c0c07221 */ /* 0x000fc80000010000 */
[----:B------:R-:W-:-:S03]  /*201a0*/  FADD.FTZ R3, R197, R192 ;  /* 0x000000c0c5037221 */ /* 0x000fc60000010000 */
[----:B------:R-:W-:Y:S01]  /*201b0*/  HMMA.16816.F32.BF16 R124, R4, R126, R152 ;  /* 0x0000007e047c723c */ /* 0x000fe20000041898 */
[----:B------:R-:W1:Y:S01]  /*201c0*/  LDSM.16.MT88.4 R152, [R209+0x800] ;  /* 0x00080000d198783b */ /* 0x000e620000004200 */
[----:B------:R-:W-:-:S06]  /*201d0*/  FADD.FTZ R3, R200, R3 ;  /* 0x00000003c8037221 */ /* 0x000fcc0000010000 */
[----:B---3--:R-:W-:Y:S01]  /*201e0*/  HMMA.16816.F32.BF16 R128, R4, R132, R128 ;  /* 0x000000840480723c */ /* 0x008fe20000041880 */
[----:B------:R-:W-:Y:S01]  /*201f0*/  F2FP.BF16.F32.PACK_AB R132, R202, R203 ;  /* 0x000000cbca84723e */ /* 0x000fe200000010ff */
[----:B------:R-:W-:Y:S01]  /*20200*/  FADD.FTZ R203, R203, R196 ;  /* 0x000000c4cbcb7221 */ /* 0x000fe20000010000 */
[----:B------:R-:W-:-:S03]  /*20210*/  F2FP.BF16.F32.PACK_AB R133, R207, R208 ;  /* 0x000000d0cf85723e */ /* 0x000fc600000010ff */
[----:B------:R-:W-:Y:S02]  /*20220*/  FADD.FTZ R203, R202, R203 ;  /* 0x000000cbcacb7221 */ /* 0x000fe40000010000 */
[----:B------:R-:W-:Y:S01]  /*20230*/  HMMA.16816.F32.BF16 R4, R4, R134, R140 ;  /* 0x000000860404723c */ /* 0x000fe2000004188c */
[----:B------:R-:W-:Y:S01]  /*20240*/  F2FP.BF16.F32.PACK_AB R134, R201, R210 ;  /* 0x000000d2c986723e */ /* 0x000fe200000010ff */
[----:B------:R-:W-:Y:S01]  /*20250*/  LDSM.16.MT88.4 R140, [R221+0x12800] ;  /* 0x01280000dd8c783b */ /* 0x000fe20000004200 */
[----:B------:R-:W-:Y:S01]  /*20260*/  F2FP.BF16.F32.PACK_AB R135, R206, R199 ;  /* 0x000000c7ce87723e */ /* 0x000fe200000010ff */
[----:B------:R-:W-:-:S04]  /*20270*/  FADD.FTZ R210, R210, R203 ;  /* 0x000000cbd2d27221 */ /* 0x000fc80000010000 */
[----:B------:R-:W-:Y:S02]  /*20280*/  FADD.FTZ R210, R201, R210 ;  /* 0x000000d2c9d27221 */ /* 0x000fe40000010000 */
        /* <DEDUP_REMOVED lines=14> */
[C---:B------:R-:W-:Y:S01]  /*20370*/  HMMA.16816.F32.BF16 R148, R132.reuse, R164, R64 ;  /* 0x000000a48494723c */ /* 0x040fe20000041840 */
[----:B------:R-:W4:Y:S07]  /*20380*/  LDSM.16.MT88.4 R64, [R205+0x6800] ;  /* 0x00680000cd40783b */ /* 0x000f2e0000004200 */
[C---:B---3--:R-:W-:Y:S01]  /*20390*/  HMMA.16816.F32.BF16 R172, R132.reuse, R156, R96 ;  /* 0x0000009c84ac723c */ /* 0x048fe20000041860 */
[----:B------:R-:W-:Y:S07]  /*203a0*/  LDSM.16.MT88.4 R96, [R221+0x15000] ;  /* 0x01500000dd60783b */ /* 0x000fee0000004200 */
[C---:B------:R-:W-:Y:S01]  /*203b0*/  HMMA.16816.F32.BF16 R100, R132.reuse, R158, R100 ;  /* 0x0000009e8464723c */ /* 0x040fe20000041864 */
[----:B------:R-:W3:Y:S07]  /*203c0*/  LDSM.16.MT88.4 R156, [R221+0x11000] ;  /* 0x01100000dd9c783b */ /* 0x000eee0000004200 */
[C---:B-1----:R-:W-:Y:S08]  /*203d0*/  HMMA.16816.F32.BF16 R80, R132.reuse, R152, R80 ;  /* 0x000000988450723c */ /* 0x042ff00000041850 */
[C---:B------:R-:W-:Y:S08]  /*203e0*/  HMMA.16816.F32.BF16 R68, R132.reuse, R166, R68 ;  /* 0x000000a68444723c */ /* 0x040ff00000041844 */
[C---:B------:R-:W-:Y:S01]  /*203f0*/  HMMA.16816.F32.BF16 R152, R132.reuse, R154, R84 ;  /* 0x0000009a8498723c */ /* 0x040fe20000041854 */
[----:B------:R-:W1:Y:S07]  /*20400*/  LDSM.16.MT88.4 R84, [R209+0x3000] ;  /* 0x00300000d154783b */ /* 0x000e6e0000004200 */
[C---:B------:R-:W-:Y:S01]  /*20410*/  HMMA.16816.F32.BF16 R164, R132.reuse, R168, R88 ;  /* 0x000000a884a4723c */ /* 0x040fe20000041858 */
[----:B------:R-:W5:Y:S07]  /*20420*/  LDSM.16.MT88.4 R88, [R205+0x3000] ;  /* 0x00300000cd58783b */ /* 0x000f6e0000004200 */
        /* <DEDUP_REMOVED lines=12> */
[----:B------:R-:W-:Y:S07]  /*204f0*/  LDSM.16.MT88.4 R92, [R211+0x13000] ;  /* 0x01300000d35c783b */ /* 0x000fee0000004200 */
[C---:B--2---:R-:W-:Y:S08]  /*20500*/  HMMA.16816.F32.BF16 R104, R132.reuse, R52, R104 ;  /* 0x000000348468723c */ /* 0x044ff00000041868 */
[C---:B------:R-:W-:Y:S01]  /*20510*/  HMMA.16816.F32.BF16 R108, R132.reuse, R54, R108 ;  /* 0x00000036846c723c */ /* 0x040fe2000004186c */
[----:B------:R-:W2:Y:S07]  /*20520*/  LDSM.16.MT88.4 R52, [R209+0x1000] ;  /* 0x00100000d134783b */ /* 0x000eae0000004200 */
[C---:B------:R-:W-:Y:S01]  /*20530*/  HMMA.16816.F32.BF16 R176, R132.reuse, R178, R116 ;  /* 0x000000b284b0723c */ /* 0x040fe20000041874 */
[----:B------:R-:W-:Y:S07]  /*20540*/  LDSM.16.MT88.4 R116, [R209+0x5000] ;  /* 0x00500000d174783b */ /* 0x000fee0000004200 */
[C---:B------:R-:W-:Y:S08]  /*20550*/  HMMA.16816.F32.BF16 R184, R132.reuse, R186, R124 ;  /* 0x000000ba84b8723c */ /* 0x040ff0000004187c */
[C---:B----4-:R-:W-:Y:S01]  /*20560*/  HMMA.16816.F32.BF16 R188, R132.reuse, R64, R128 ;  /* 0x0000004084bc723c */ /* 0x050fe20000041880 */
[----:B------:R-:W-:Y:S07]  /*20570*/  LDSM.16.MT88.4 R128, [R221+0x17000] ;  /* 0x01700000dd80783b */ /* 0x000fee0000004200 */
[----:B------:R-:W-:Y:S01]  /*20580*/  HMMA.16816.F32.BF16 R4, R132, R66, R4 ;  /* 0x000000428404723c */ /* 0x000fe20000041804 */
[----:B------:R-:W-:Y:S01]  /*20590*/  F2FP.BF16.F32.PACK_AB R132, R236, R233 ;  /* 0x000000e9ec84723e */ /* 0x000fe200000010ff */
[----:B------:R-:W4:Y:S01]  /*205a0*/  LDSM.16.MT88.4 R64, [R221+0x13000] ;  /* 0x01300000dd40783b */ /* 0x000f220000004200 */
        /* <DEDUP_REMOVED lines=10> */
[C---:B-1----:R-:W-:Y:S08]  /*20650*/  HMMA.16816.F32.BF16 R140, R132.reuse, R84, R140 ;  /* 0x00000054848c723c */ /* 0x042ff0000004188c */
[C---:B------:R-:W-:Y:S08]  /*20660*/  HMMA.16816.F32.BF16 R8, R132.reuse, R86, R144 ;  /* 0x000000568408723c */ /* 0x040ff00000041890 */
[C---:B-----5:R-:W-:Y:S01]  /*20670*/  HMMA.16816.F32.BF16 R84, R132.reuse, R88, R148 ;  /* 0x000000588454723c */ /* 0x060fe20000041894 */
[----:B------:R-:W1:Y:S07]  /*20680*/  LDSM.16.MT88.4 R148, [R205+0x7000] ;  /* 0x00700000cd94783b */ /* 0x000e6e0000004200 */
[C---:B--2---:R-:W-:Y:S08]  /*20690*/  HMMA.16816.F32.BF16 R24, R132.reuse, R52, R24 ;  /* 0x000000348418723c */ /* 0x044ff00000041818 */
[C---:B------:R-:W-:Y:S08]  /*206a0*/  HMMA.16816.F32.BF16 R28, R132.reuse, R54, R28 ;  /* 0x00000036841c723c */ /* 0x040ff0000004181c */
[C---:B------:R-:W-:Y:S08]  /*206b0*/  HMMA.16816.F32.BF16 R52, R132.reuse, R56, R32 ;  /* 0x000000388434723c */ /* 0x040ff00000041820 */
[C---:B------:R-:W-:Y:S08]  /*206c0*/  HMMA.16816.F32.BF16 R16, R132.reuse, R60, R16 ;  /* 0x0000003c8410723c */ /* 0x040ff00000041810 */
[C---:B------:R-:W-:Y:S08]  /*206d0*/  HMMA.16816.F32.BF16 R20, R132.reuse, R62, R20 ;  /* 0x0000003e8414723c */ /* 0x040ff00000041814 */
[C---:B------:R-:W-:Y:S01]  /*206e0*/  HMMA.16816.F32.BF16 R56, R132.reuse, R58, R36 ;  /* 0x0000003a8438723c */ /* 0x040fe20000041824 */
[----:B------:R-:W2:Y:S07]  /*206f0*/  LDSM.16.MT88.4 R36, [R209+0x7000] ;  /* 0x00700000d124783b */ /* 0x000eae0000004200 */
[C---:B----4-:R-:W-:Y:S01]  /*20700*/  HMMA.16816.F32.BF16 R60, R132.reuse, R64, R40 ;  /* 0x00000040843c723c */ /* 0x050fe20000041828 */
[----:B------:R-:W4:Y:S07]  /*20710*/  LDSM.16.MT88.4 R40, [R211+0x11800] ;  /* 0x01180000d328783b */ /* 0x000f2e0000004200 */
[C---:B---3--:R-:W-:Y:S08]  /*20720*/  HMMA.16816.F32.BF16 R80, R132.reuse, R12, R80 ;  /* 0x0000000c8450723c */ /* 0x048ff00000041850 */
[C---:B------:R-:W-:Y:S01]  /*20730*/  HMMA.16816.F32.BF16 R152, R132.reuse, R14, R152 ;  /* 0x0000000e8498723c */ /* 0x040fe20000041898 */
[----:B------:R-:W3:Y:S07]  /*20740*/  LDSM.16.MT88.4 R12, [R211+0x17000] ;  /* 0x01700000d30c783b */ /* 0x000eee0000004200 */
[C---:B------:R-:W-:Y:S08]  /*20750*/  HMMA.16816.F32.BF16 R48, R132.reuse, R92, R48 ;  /* 0x0000005c8430723c */ /* 0x040ff00000041830 */
[C---:B------:R-:W-:Y:S08]  /*20760*/  HMMA.16816.F32.BF16 R136, R132.reuse, R94, R136 ;  /* 0x0000005e8488723c */ /* 0x040ff00000041888 */
[C---:B------:R-:W-:Y:S01]  /*20770*/  HMMA.16816.F32.BF16 R92, R132.reuse, R96, R72 ;  /* 0x00000060845c723c */ /* 0x040fe20000041848 */
[----:B------:R-:W5:Y:S07]  /*20780*/  LDSM.16.MT88.4 R72, [R211+0x13800] ;  /* 0x01380000d348783b */ /* 0x000f6e0000004200 */
[C---:B------:R-:W-:Y:S01]  /*20790*/  HMMA.16816.F32.BF16 R64, R132.reuse, R66, R44 ;  /* 0x000000428440723c */ /* 0x040fe2000004182c */
[----:B------:R-:W5:Y:S07]  /*207a0*/  LDSM.16.MT88.4 R44, [R211+0x17800] ;  /* 0x01780000d32c783b */ /* 0x000f6e0000004200 */
[C---:B-1----:R-:W-:Y:S01]  /*207b0*/  HMMA.16816.F32.BF16 R144, R132.reuse, R148, R188 ;  /* 0x000000948490723c */ /* 0x042fe200000418bc */
[----:B------:R-:W-:Y:S07]  /*207c0*/  LDSM.16.MT88.4 R188, [R209+0x7800] ;  /* 0x00780000d1bc783b */ /* 0x000fee0000004200 */
[----:B------:R-:W-:Y:S01]  /*207d0*/  HMMA.16816.F32.BF16 R148, R132, R150, R4 ;  /* 0x000000968494723c */ /* 0x000fe20000041804 */
[----:B------:R-:W-:Y:S01]  /*207e0*/  F2FP.BF16.F32.PACK_AB R4, R245, R234 ;  /* 0x000000eaf504723e */ /* 0x000fe200000010ff */
[----:B------:R-:W-:Y:S01]  /*207f0*/  FADD.FTZ R234, R234, R239 ;  /* 0x000000efeaea7221 */ /* 0x000fe20000010000 */
[----:B------:R-:W-:-:S02]  /*20800*/  F2FP.BF16.F32.PACK_AB R5, R225, R224 ;  /* 0x000000e0e105723e */ /* 0x000fc400000010ff */
[----:B------:R-:W-:Y:S01]  /*20810*/  F2FP.BF16.F32.PACK_AB R6, R223, R214 ;  /* 0x000000d6df06723e */ /* 0x000fe200000010ff */
[----:B------:R-:W-:Y:S01]  /*20820*/  FADD.FTZ R245, R245, R234 ;  /* 0x000000eaf5f57221 */ /* 0x000fe20000010000 */
[----:B------:R-:W-:Y:S01]  /*20830*/  F2FP.BF16.F32.PACK_AB R7, R218, R213 ;  /* 0x000000d5da07723e */ /* 0x000fe200000010ff */
[----:B--2---:R-:W-:Y:S02]  /*20840*/  HMMA.16816.F32.BF16 R180, R132, R36, R180 ;  /* 0x0000002484b4723c */ /* 0x004fe400000418b4 */
[----:B------:R-:W-:-:S04]  /*20850*/  FADD.FTZ R214, R214, R245 ;  /* 0x000000f5d6d67221 */ /* 0x000fc80000010000 */
[----:B------:R-:W-:Y:S02]  /*20860*/  FADD.FTZ R237, R223, R214 ;  /* 0x000000d6dfed7221 */ /* 0x000fe40000010000 */
[----:B------:R-:W-:Y:S08]  /*20870*/  HMMA.16816.F32.BF16 R184, R132, R38, R184 ;  /* 0x0000002684b8723c */ /* 0x000ff000000418b8 */
[----:B----4-:R-:W-:Y:S01]  /*20880*/  HMMA.16816.F32.BF16 R36, R4, R40, R16 ;  /* 0x000000280424723c */ /* 0x010fe20000041810 */
[----:B------:R-:W1:Y:S07]  /*20890*/  LDSM.16.MT88.4 R16, [R209+0x1800] ;  /* 0x00180000d110783b */ /* 0x000e6e0000004200 */
[C---:B---3--:R-:W-:Y:S01]  /*208a0*/  HMMA.16816.F32.BF16 R32, R132.reuse, R12, R112 ;  /* 0x0000000c8420723c */ /* 0x048fe20000041870 */
[----:B------:R-:W-:Y:S07]  /*208b0*/  LDSM.16.MT88.4 R112, [R209+0x5800] ;  /* 0x00580000d170783b */ /* 0x000fee0000004200 */
[C---:B------:R-:W-:Y:S01]  /*208c0*/  HMMA.16816.F32.BF16 R12, R132.reuse, R14, R176 ;  /* 0x0000000e840c723c */ /* 0x040fe200000418b0 */
[----:B------:R-:W-:Y:S07]  /*208d0*/  LDSM.16.MT88.4 R176, [R221+0x11800] ;  /* 0x01180000ddb0783b */ /* 0x000fee0000004200 */
[----:B------:R-:W-:Y:S08]  /*208e0*/  HMMA.16816.F32.BF16 R88, R132, R90, R68 ;  /* 0x0000005a8458723c */ /* 0x000ff00000041844 */
[----:B-----5:R-:W-:Y:S08]  /*208f0*/  HMMA.16816.F32.BF16 R68, R4, R72, R48 ;  /* 0x000000480444723c */ /* 0x020ff00000041830 */
[----:B------:R-:W-:Y:S01]  /*20900*/  HMMA.16816.F32.BF16 R124, R132, R128, R104 ;  /* 0x00000080847c723c */ /* 0x000fe20000041868 */
[----:B------:R-:W2:Y:S07]  /*20910*/  LDSM.16.MT88.4 R104, [R211+0x15800] ;  /* 0x01580000d368783b */ /* 0x000eae0000004200 */
[----:B------:R-:W-:Y:S08]  /*20920*/  HMMA.16816.F32.BF16 R72, R4, R74, R136 ;  /* 0x0000004a0448723c */ /* 0x000ff00000041888 */
[----:B------:R-:W-:Y:S01]  /*20930*/  HMMA.16816.F32.BF16 R128, R132, R130, R108 ;  /* 0x000000828480723c */ /* 0x000fe2000004186c */
[----:B------:R-:W3:Y:S07]  /*20940*/  LDSM.16.MT88.4 R108, [R209+0x3800] ;  /* 0x00380000d16c783b */ /* 0x000eee0000004200 */
[----:B------:R-:W-:Y:S01]  /*20950*/  HMMA.16816.F32.BF16 R136, R4, R46, R12 ;  /* 0x0000002e0488723c */ /* 0x000fe2000004180c */
[----:B------:R-:W4:Y:S07]  /*20960*/  LDSM.16.MT88.4 R12, [R221+0x15800] ;  /* 0x01580000dd0c783b */ /* 0x000f2e0000004200 */
[C---:B------:R-:W-:Y:S08]  /*20970*/  HMMA.16816.F32.BF16 R164, R132.reuse, R116, R164 ;  /* 0x0000007484a4723c */ /* 0x040ff000000418a4 */
[C---:B------:R-:W-:Y:S08]  /*20980*/  HMMA.16816.F32.BF16 R168, R132.reuse, R118, R168 ;  /* 0x0000007684a8723c */ /* 0x040ff000000418a8 */
[C---:B------:R-:W-:Y:S01]  /*20990*/  HMMA.16816.F32.BF16 R116, R132.reuse, R120, R172 ;  /* 0x000000788474723c */ /* 0x040fe200000418ac */
[----:B------:R-:W-:Y:S07]  /*209a0*/  LDSM.16.MT88.4 R172, [R205+0x1800] ;  /* 0x00180000cdac783b */ /* 0x000fee0000004200 */
[C---:B------:R-:W-:Y:S08]  /*209b0*/  HMMA.16816.F32.BF16 R96, R132.reuse, R98, R76 ;  /* 0x000000628460723c */ /* 0x040ff0000004184c */
[----:B------:R-:W-:Y:S08]  /*209c0*/  HMMA.16816.F32.BF16 R120, R132, R122, R100 ;  /* 0x0000007a8478723c */ /* 0x000ff00000041864 */
        /* <DEDUP_REMOVED lines=8> */
[C---:B---3--:R-:W-:Y:S01]  /*20a50*/  HMMA.16816.F32.BF16 R80, R4.reuse, R110, R8 ;  /* 0x0000006e0450723c */ /* 0x048fe20000041808 */
        /* <DEDUP_REMOVED lines=36> */
[C---:B---3--:R-:W-:Y:S08]  /*20ca0*/  HMMA.16816.F32.BF16 R124, R4.reuse, R8, R124 ;  /* 0x00000008047c723c */ /* 0x048ff0000004187c */
[C---:B------:R-:W-:Y:S08]  /*20cb0*/  HMMA.16816.F32.BF16 R128, R4.reuse, R10, R128 ;  /* 0x0000000a0480723c */ /* 0x040ff00000041880 */
[C---:B----4-:R-:W-:Y:S08]  /*20cc0*/  HMMA.16816.F32.BF16 R144, R4.reuse, R12, R144 ;  /* 0x0000000c0490723c */ /* 0x050ff00000041890 */
[----:B------:R-:W-:Y:S01]  /*20cd0*/  HMMA.16816.F32.BF16 R148, R4, R14, R148 ;  /* 0x0000000e0494723c */ /* 0x000fe20000041894 */
[----:B------:R-:W-:-:S04]  /*20ce0*/  NOP ;  /* 0x0000000000007918 */ /* 0x000fc80000000000 */
[----:B------:R-:W-:-:S15]  /*20cf0*/  BRA.U UP0, `(.L_x_3717) ;  /* 0x0000000100047547 */ /* 0x000fde000b800000 */
.L_x_3711:
[----:B------:R-:W-:-:S12]  /*20d00*/  UIADD3 UR4, UPT, UPT, UR16, -0x1, URZ ;  /* 0xffffffff10047890 */ /* 0x000fd8000fffe0ff */
.L_x_3717:
[----:B------:R-:W-:-:S09]  /*20d10*/  UISETP.GE.AND UP0, UPT, UR4, UR20, UPT ;  /* 0x000000140400728c */ /* 0x000fd2000bf06270 */
[----:B------:R-:W-:Y:S05]  /*20d20*/  BRA.U !UP0, `(.L_x_3718) ;  /* 0x0000004508fc7547 */ /* 0x000fea000b800000 */
[----:B------:R-:W1:Y:S01]  /*20d30*/  S2UR UR8, SR_CgaCtaId ;  /* 0x00000000000879c3 */ /* 0x000e620000008800 */
[----:B------:R-:W-:Y:S01]  /*20d40*/  USHF.L.U32 UR15, UR4, 0x6, URZ ;  /* 0x00000006040f7899 */ /* 0x000fe200080006ff */
[----:B------:R-:W-:Y:S01]  /*20d50*/  IMAD.MOV.U32 R218, RZ, RZ, 0x20 ;  /* 0x00000020ffda7424 */ /* 0x000fe200078e00ff */
[----:B------:R-:W-:Y:S01]  /*20d60*/  UISETP.NE.U32.AND UP0, UPT, UR12, URZ, UPT ;  /* 0x000000ff0c00728c */ /* 0x000fe2000bf05070 */
[----:B------:R-:W-:Y:S01]  /*20d70*/  IMAD.MOV.U32 R0, RZ, RZ, R3 ;  /* 0x000000ffff007224 */ /* 0x000fe200078e0003 */
[----:B------:R-:W-:Y:S01]  /*20d80*/  MOV R165, R164 ;  /* 0x000000a400a57202 */ /* 0x000fe20000000f00 */
[----:B------:R-:W-:Y:S01]  /*20d90*/  IMAD.MOV.U32 R233, RZ, RZ, RZ ;  /* 0x000000ffffe97224 */ /* 0x000fe200078e00ff */
[----:B------:R-:W-:Y:S01]  /*20da0*/  UISETP.NE.AND.EX UP0, UPT, UR13, URZ, UPT, UP0 ;  /* 0x000000ff0d00728c */ /* 0x000fe2000bf05300 */
[----:B------:R-:W-:Y:S01]  /*20db0*/  IMAD.U32 R5, RZ, RZ, UR15 ;  /* 0x0000000fff057e24 */ /* 0x000fe2000f8e00ff */
[----:B------:R-:W-:Y:S01]  /*20dc0*/  SEL R218, R218, 0xffffffe0, !P1 ;  /* 0xffffffe0dada7807 */ /* 0x000fe20004800000 */
[----:B------:R-:W-:Y:S01]  /*20dd0*/  UMOV UR9, 0x400 ;  /* 0x0000040000097882 */ /* 0x000fe20000000000 */
[----:B------:R-:W-:Y:S01]  /*20de0*/  IADD3 R232, PT, PT, R221, 0x10000, RZ ;  /* 0x00010000dde87810 */ /* 0x000fe20007ffe0ff */
        /* <DEDUP_REMOVED lines=11> */
.L_x_3722:
        /* <DEDUP_REMOVED lines=101> */
.L_x_3719:
        /* <DEDUP_REMOVED lines=396> */
.L_x_3721:
        /* <DEDUP_REMOVED lines=91> */
.L_x_3720:
[C---:B-1----:R-:W-:Y:S01]  /*23360*/  IADD3 R167, PT, PT, R234.reuse, -0x20, RZ ;  /* 0xffffffe0eaa77810 */ /* 0x042fe20007ffe0ff */
[----:B------:R-:W-:Y:S01]  /*23370*/  LDSM.16.MT88.4 R172, [R218+0x10000] ;  /* 0x01000000daac783b */ /* 0x000fe20000004200 */
[C---:B------:R-:W-:Y:S01]  /*23380*/  IADD3 R2, PT, PT, R234.reuse, -0x1f, RZ ;  /* 0xffffffe1ea027810 */ /* 0x040fe20007ffe0ff */
[----:B------:R-:W-:Y:S01]  /*23390*/  UISETP.GT.AND UP0, UPT, UR14, UR20, UPT ;  /* 0x000000140e00728c */ /* 0x000fe2000bf04270 */
[----:B------:R-:W-:Y:S01]  /*233a0*/  I2FP.F32.S32 R167, R167 ;  /* 0x000000a700a77245 */ /* 0x000fe20000201400 */
[----:B------:R-:W-:Y:S01]  /*233b0*/  UIADD3 UR15, UPT, UPT, UR15, -0x40, URZ ;  /* 0xffffffc00f0f7890 */ /* 0x000fe2000fffe0ff */
[----:B------:R-:W-:Y:S02]  /*233c0*/  I2FP.F32.S32 R2, R2 ;  /* 0x0000000200027245 */ /* 0x000fe40000201400 */
[----:B------:R-:W-:Y:S01]  /*233d0*/  I2FP.F32.S32 R3, R234 ;  /* 0x000000ea00037245 */ /* 0x000fe20000201400 */
        /* <DEDUP_REMOVED lines=9> */
[----:B------:R-:W-:Y:S02]  /*23470*/  I2FP.F32.S32 R167, R167 ;  /* 0x000000a700a77245 */ /* 0x000fe40000201400 */
[C---:B------:R-:W-:Y:S02]  /*23480*/  IADD3 R3, PT, PT, R234.reuse, -0x18, RZ ;  /* 0xffffffe8ea037810 */ /* 0x040fe40007ffe0ff */
[----:B------:R-:W-:Y:S01]  /*23490*/  IADD3 R164, PT, PT, R234, -0x17, RZ ;  /* 0xffffffe9eaa47810 */ /* 0x000fe20007ffe0ff */
[C---:B------:R-:W-:Y:S01]  /*234a0*/  FFMA.FTZ R12, R167.reuse, UR5, R12 ;  /* 0x00000005a70c7c23 */ /* 0x040fe2000801000c */
[----:B------:R-:W-:Y:S01]  /*234b0*/  I2FP.F32.S32 R2, R2 ;  /* 0x0000000200027245 */ /* 0x000fe20000201400 */
[----:B------:R-:W-:Y:S01]  /*234c0*/  FFMA.FTZ R14, R167, UR5, R14 ;  /* 0x00000005a70e7c23 */ /* 0x000fe2000801000e */
[----:B------:R-:W-:Y:S02]  /*234d0*/  I2FP.F32.S32 R3, R3 ;  /* 0x0000000300037245 */ /* 0x000fe40000201400 */
[----:B------:R-:W-:Y:S01]  /*234e0*/  I2FP.F32.S32 R164, R164 ;  /* 0x000000a400a47245 */ /* 0x000fe20000201400 */
        /* <DEDUP_REMOVED lines=28> */
[----:B------:R-:W-:Y:S02]  /*236b0*/  I2FP.F32.S32 R164, R164 ;  /* 0x000000a400a47245 */ /* 0x000fe40000201400 */
[----:B------:R-:W-:Y:S02]  /*236c0*/  I2FP.F32.S32 R3, R3 ;  /* 0x0000000300037245 */ /* 0x000fe40000201400 */
        /* <DEDUP_REMOVED lines=485> */
.L_x_3718:
        /* <DEDUP_REMOVED lines=321> */
.L_x_3724:
[----:B------:R-:W-:Y:S05]  /*26930*/  BSYNC.RECONVERGENT B0 ;  /* 0x0000000000007941 */ /* 0x000fea0003800200 */
.L_x_3723:
        /* <DEDUP_REMOVED lines=25> */
.L_x_3726:
[----:B------:R-:W-:Y:S05]  /*26ad0*/  BSYNC.RECONVERGENT B0 ;  /* 0x0000000000007941 */ /* 0x000fea0003800200 */
.L_x_3725:
        /* <DEDUP_REMOVED lines=26> */
.L_x_3728:
[----:B------:R-:W-:Y:S05]  /*26c80*/  BSYNC.RECONVERGENT B0 ;  /* 0x0000000000007941 */ /* 0x000fea0003800200 */
.L_x_3727:
        /* <DEDUP_REMOVED lines=24> */
.L_x_3730:
[----:B------:R-:W-:Y:S05]  /*26e10*/  BSYNC.RECONVERGENT B0 ;  /* 0x0000000000007941 */ /* 0x000fea0003800200 */
.L_x_3729:
        /* <DEDUP_REMOVED lines=23> */
.L_x_3732:
[----:B------:R-:W-:Y:S05]  /*26f90*/  BSYNC.RECONVERGENT B0 ;  /* 0x0000000000007941 */ /* 0x000fea0003800200 */
.L_x_3731:
        /* <DEDUP_REMOVED lines=24> */
.L_x_3734:
[----:B------:R-:W-:Y:S05]  /*27120*/  BSYNC.RECONVERGENT B0 ;  /* 0x0000000000007941 */ /* 0x000fea0003800200 */
.L_x_3733:
        /* <DEDUP_REMOVED lines=24> */
.L_x_3736:
[----:B------:R-:W-:Y:S05]  /*272b0*/  BSYNC.RECONVERGENT B0 ;  /* 0x0000000000007941 */ /* 0x000fea0003800200 */
.L_x_3735:
        /* <DEDUP_REMOVED lines=24> */
.L_x_3738:
[----:B------:R-:W-:Y:S05]  /*27440*/  BSYNC.RECONVERGENT B0 ;  /* 0x0000000000007941 */ /* 0x000fea0003800200 */
.L_x_3737:
        /* <DEDUP_REMOVED lines=24> */
.L_x_3739:
        /* <DEDUP_REMOVED lines=11> */
.L_x_4082:


//--------------------- .text._ZN5flash24flash_fwd_splitkv_kernelI23Flash_fwd_kernel_traitsILi256ELi64ELi64ELi4ELb0ELb0EN7cutlass10bfloat16_tE19Flash_kernel_traitsILi256ELi64ELi64ELi4ES3_EELb1ELb0ELb1ELb0ELb0ELb1ELb1ELb1EEEvNS_16Flash_fwd_paramsE --------------------------
	.section	.text._ZN5flash24flash_fwd_splitkv_kernelI23Flash_fwd_kernel_traitsILi256ELi64ELi64ELi4ELb0ELb0EN7cutlass10bfloat16_tE19Flash_kernel_traitsILi256ELi64ELi64ELi4ES3_EELb1ELb0ELb1ELb0ELb0ELb1ELb1ELb1EEEvNS_16Flash_fwd_paramsE,"ax",@progbits
	.align	128
        .global         _ZN5flash24flash_fwd_splitkv_kernelI23Flash_fwd_kernel_traitsILi256ELi64ELi64ELi4ELb0ELb0EN7cutlass10bfloat16_tE19Flash_kernel_traitsILi256ELi64ELi64ELi4ES3_EELb1ELb0ELb1ELb0ELb0ELb1ELb1ELb1EEEvNS_16Flash_fwd_paramsE
        .type           _ZN5flash24flash_fwd_splitkv_kernelI23Flash_fwd_kernel_traitsILi256ELi64ELi64ELi4ELb0ELb0EN7cutlass10bfloat16_tE19Flash_kernel_traitsILi256ELi64ELi64ELi4ES3_EELb1ELb0ELb1ELb0ELb0ELb1ELb1ELb1EEEvNS_16Flash_fwd_paramsE,@function
        .size           _ZN5flash24flash_fwd_splitkv_kernelI23Flash_fwd_kernel_traitsILi256ELi64ELi64ELi4ELb0ELb0EN7cutlass10bfloat16_tE19Flash_kernel_traitsILi256ELi64ELi64ELi4ES3_EELb1ELb0ELb1ELb0ELb0ELb1ELb1ELb1EEEvNS_16Flash_fwd_paramsE,(.L_x_4083 - _ZN5flash24flash_fwd_splitkv_kernelI23Flash_fwd_kernel_traitsILi256ELi64ELi64ELi4ELb0ELb0EN7cutlass10bfloat16_tE19Flash_kernel_traitsILi256ELi64ELi64ELi4ES3_EELb1ELb0ELb1ELb0ELb0ELb1ELb1ELb1EEEvNS_16Flash_fwd_paramsE)
        .other          _ZN5flash24flash_fwd_splitkv_kernelI23Flash_fwd_kernel_traitsILi256ELi64ELi64ELi4ELb0ELb0EN7cutlass10bfloat16_tE19Flash_kernel_traitsILi256ELi64ELi64ELi4ES3_EELb1ELb0ELb1ELb0ELb0ELb1ELb1ELb1EEEvNS_16Flash_fwd_paramsE,@"STO_CUDA_ENTRY STV_DEFAULT"
_ZN5flash24flash_fwd_splitkv_kernelI23Flash_fwd_kernel_traitsILi256ELi64ELi64ELi4ELb0ELb0EN7cutlass10bfloat16_tE19Flash_kernel_traitsILi256ELi64ELi64ELi4ES3_EELb1ELb0ELb1ELb0ELb0ELb1ELb1ELb1EEEvNS_16Flash_fwd_paramsE:
.text._ZN5flash24flash_fwd_splitkv_kernelI23Flash_fwd_kernel_traitsILi256ELi64ELi64ELi4ELb0ELb0EN7cutlass10bfloat16_tE19Flash_kernel_traitsILi256ELi64ELi64ELi4ES3_EELb1ELb0ELb1ELb0ELb0ELb1ELb1ELb1EEEvNS_16Flash_fwd_paramsE:
        /* <DEDUP_REMOVED lines=86> */
.L_x_3740:
        /* <DEDUP_REMOVED lines=116> */
.L_x_3743:
[----:B------:R-:W-:Y:S05]  /*0ca0*/  BSYNC.RECONVERGENT B0 ;  /* 0x0000000000007941 */ /* 0x000fea0003800200 */
.L_x_3742:
        /* <DEDUP_REMOVED lines=31> */
.L_x_3745:
[----:B------:R-:W-:Y:S05]  /*0ea0*/  BSYNC.RECONVERGENT B0 ;  /* 0x0000000000007941 */ /* 0x000fea0003800200 */
.L_x_3744:
        /* <DEDUP_REMOVED lines=24> */
.L_x_3747:
[----:B------:R-:W-:Y:S05]  /*1030*/  BSYNC.RECONVERGENT B0 ;  /* 0x0000000000007941 */ /* 0x000fea0003800200 */
.L_x_3746:
        /* <DEDUP_REMOVED lines=24> */
.L_x_3749:
[----:B------:R-:W-:Y:S05]  /*11c0*/  BSYNC.RECONVERGENT B0 ;  /* 0x0000000000007941 */ /* 0x000fea0003800200 */
.L_x_3748:
        /* <DEDUP_REMOVED lines=24> */
.L_x_3751:
[----:B------:R-:W-:Y:S05]  /*1350*/  BSYNC.RECONVERGENT B0 ;  /* 0x0000000000007941 */ /* 0x000fea0003800200 */
.L_x_3750:
        /* <DEDUP_REMOVED lines=24> */
.L_x_3753:
[----:B------:R-:W-:Y:S05]  /*14e0*/  BSYNC.RECONVERGENT B0 ;  /* 0x0000000000007941 */ /* 0x000fea0003800200 */
.L_x_3752:
        /* <DEDUP_REMOVED lines=23> */
.L_x_3755:
[----:B------:R-:W-:Y:S05]  /*1660*/  BSYNC.RECONVERGENT B0 ;  /* 0x0000000000007941 */ /* 0x000fea0003800200 */
.L_x_3754:
        /* <DEDUP_REMOVED lines=23> */
.L_x_3757:
[----:B------:R-:W-:Y:S05]  /*17e0*/  BSYNC.RECONVERGENT B0 ;  /* 0x0000000000007941 */ /* 0x000fea0003800200 */
.L_x_3756:
        /* <DEDUP_REMOVED lines=33> */
.L_x_3741:
        /* <DEDUP_REMOVED lines=13> */
.L_x_3758:
        /* <DEDUP_REMOVED lines=107> */
.L_x_3759:
        /* <DEDUP_REMOVED lines=15> */
.L_x_3761:
[----:B------:R-:W2:Y:S01]  /*2270*/  LDC.64 R6, c[0x0][0x3b8] ;  /* 0x0000ee00ff067b82 */ /* 0x000ea20000000a00 */
[----:B------:R-:W-:-:S06]  /*2280*/  UIADD3 UR8, UPT, UPT, UR10, UR11, URZ ;  /* 0x0000000b0a087290 */ /* 0x000fcc000fffe0ff */
[----:B--2---:R-:W-:Y:S02]  /*2290*/  IMAD R15, R7, UR8, RZ ;  /* 0x00000008070f7c24 */ /* 0x004fe4000f8e02ff */
[----:B-1----:R-:W-:-:S05]  /*22a0*/  IMAD.WIDE.U32 R2, R6, UR8, RZ ;  /* 0x0000000806027c25 */ /* 0x002fca000f8e00ff */
[----:B------:R-:W-:Y:S02]  /*22b0*/  IADD3 R15, PT, PT, R3, R15, RZ ;  /* 0x0000000f030f7210 */ /* 0x000fe40007ffe0ff */
[----:B------:R-:W-:Y:S02]  /*22c0*/  MOV R14, R2 ;  /* 0x00000002000e7202 */ /* 0x000fe40000000f00 */
.L_x_3762:
        /* <DEDUP_REMOVED lines=14> */
.L_x_3763:
[----:B------:R-:W1:Y:S01]  /*23b0*/  LDC.64 R2, c[0x0][0x3c0] ;  /* 0x0000f000ff027b82 */ /* 0x000e620000000a00 */
[----:B------:R-:W-:-:S06]  /*23c0*/  UIADD3 UR10, UPT, UPT, UR10, UR11, URZ ;  /* 0x0000000b0a0a7290 */ /* 0x000fcc000fffe0ff */
[----:B-1---5:R-:W-:Y:S02]  /*23d0*/  IMAD R5, R3, UR10, RZ ;  /* 0x0000000a03057c24 */ /* 0x022fe4000f8e02ff */
[----:B------:R-:W-:-:S05]  /*23e0*/  IMAD.WIDE.U32 R8, R2, UR10, RZ ;  /* 0x0000000a02087c25 */ /* 0x000fca000f8e00ff */
[----:B------:R-:W-:Y:S02]  /*23f0*/  IADD3 R5, PT, PT, R9, R5, RZ ;  /* 0x0000000509057210 */ /* 0x000fe40007ffe0ff */
[----:B------:R-:W-:-:S07]  /*2400*/  MOV R4, R8 ;  /* 0x0000000800047202 */ /* 0x000fce0000000f00 */
.L_x_3764:
        /* <DEDUP_REMOVED lines=53> */
.L_x_3760:
        /* <DEDUP_REMOVED lines=187> */
.L_x_3849:
        /* <DEDUP_REMOVED lines=20> */
.L_x_3767:
[----:B-1-3--:R-:W-:Y:S05]  /*3450*/  BSYNC.RECONVERGENT B0 ;  /* 0x0000000000007941 */ /* 0x00afea0003800200 */
.L_x_3766:
        /* <DEDUP_REMOVED lines=19> */
.L_x_3769:
[----:B------:R-:W-:Y:S05]  /*3590*/  BSYNC.RECONVERGENT B0 ;  /* 0x0000000000007941 */ /* 0x000fea0003800200 */
.L_x_3768:
        /* <DEDUP_REMOVED lines=23> */
.L_x_3771:
[----:B------:R-:W-:Y:S05]  /*3710*/  BSYNC.RECONVERGENT B0 ;  /* 0x0000000000007941 */ /* 0x000fea0003800200 */
.L_x_3770:
        /* <DEDUP_REMOVED lines=25> */
.L_x_3773:
[----:B------:R-:W-:Y:S05]  /*38b0*/  BSYNC.RECONVERGENT B0 ;  /* 0x0000000000007941 */ /* 0x000fea0003800200 */
.L_x_3772:
        /* <DEDUP_REMOVED lines=20> */
.L_x_3777:
[----:B------:R-:W-:Y:S05]  /*3a00*/  BSYNC.RECONVERGENT B0 ;  /* 0x0000000000007941 */ /* 0x000fea0003800200 */
.L_x_3776:
        /* <DEDUP_REMOVED lines=18> */
.L_x_3779:
[----:B------:R-:W-:Y:S05]  /*3b30*/  BSYNC.RECONVERGENT B0 ;  /* 0x0000000000007941 */ /* 0x000fea0003800200 */
.L_x_3778:
        /* <DEDUP_REMOVED lines=20> */
.L_x_3781:
[----:B------:R-:W-:Y:S05]  /*3c80*/  BSYNC.RECONVERGENT B0 ;  /* 0x0000000000007941 */ /* 0x000fea0003800200 */
.L_x_3780:
        /* <DEDUP_REMOVED lines=25> */
.L_x_3775:
        /* <DEDUP_REMOVED lines=56> */
.L_x_3787:
[----:B------:R-:W-:Y:S05]  /*41a0*/  BSYNC.RECONVERGENT B0 ;  /* 0x0000000000007941 */ /* 0x000fea0003800200 */
.L_x_3786:
        /* <DEDUP_REMOVED lines=48> */
.L_x_3789:
[----:B------:R-:W-:Y:S05]  /*44b0*/  BSYNC.RECONVERGENT B0 ;  /* 0x0000000000007941 */ /* 0x000fea0003800200 */
.L_x_3788:
        /* <DEDUP_REMOVED lines=48> */
.L_x_3791:
[----:B------:R-:W-:Y:S05]  /*47c0*/  BSYNC.RECONVERGENT B0 ;  /* 0x0000000000007941 */ /* 0x000fea0003800200 */
.L_x_3790:
        /* <DEDUP_REMOVED lines=47> */
.L_x_3785:
[----:B------:R-:W-:Y:S05]  /*4ac0*/  BSYNC.RECONVERGENT B1 ;  /* 0x0000000000017941 */ /* 0x000fea0003800200 */
.L_x_3784:
        /* <DEDUP_REMOVED lines=65> */
.L_x_3795:
[----:B------:R-:W-:Y:S05]  /*4ee0*/  BSYNC.RECONVERGENT B0 ;  /* 0x0000000000007941 */ /* 0x000fea0003800200 */
.L_x_3794:
        /* <DEDUP_REMOVED lines=48> */
.L_x_3797:
[----:B------:R-:W-:Y:S05]  /*51f0*/  BSYNC.RECONVERGENT B0 ;  /* 0x0000000000007941 */ /* 0x000fea0003800200 */
.L_x_3796:
        /* <DEDUP_REMOVED lines=48> */
.L_x_3799:
[----:B------:R-:W-:Y:S05]  /*5500*/  BSYNC.RECONVERGENT B0 ;  /* 0x0000000000007941 */ /* 0x000fea0003800200 */
.L_x_3798:
        /* <DEDUP_REMOVED lines=47> */
.L_x_3793:
[----:B------:R-:W-:Y:S05]  /*5800*/  BSYNC.RECONVERGENT B1 ;  /* 0x0000000000017941 */ /* 0x000fea0003800200 */
.L_x_3792:
        /* <DEDUP_REMOVED lines=65> */
.L_x_3803:
[----:B------:R-:W-:Y:S05]  /*5c20*/  BSYNC.RECONVERGENT B0 ;  /* 0x0000000000007941 */ /* 0x000fea0003800200 */
.L_x_3802:
        /* <DEDUP_REMOVED lines=48> */
.L_x_3805:
[----:B------:R-:W-:Y:S05]  /*5f30*/  BSYNC.RECONVERGENT B0 ;  /* 0x0000000000007941 */ /* 0x000fea0003800200 */
.L_x_3804:
        /* <DEDUP_REMOVED lines=48> */
.L_x_3807:
[----:B------:R-:W-:Y:S05]  /*6240*/  BSYNC.RECONVERGENT B0 ;  /* 0x0000000000007941 */ /* 0x000fea0003800200 */
.L_x_3806:
        /* <DEDUP_REMOVED lines=47> */
.L_x_3801:
[----:B------:R-:W-:Y:S05]  /*6540*/  BSYNC.RECONVERGENT B1 ;  /* 0x0000000000017941 */ /* 0x000fea0003800200 */
.L_x_3800:
        /* <DEDUP_REMOVED lines=67> */
.L_x_3811:
[----:B------:R-:W-:Y:S05]  /*6980*/  BSYNC.RECONVERGENT B0 ;  /* 0x0000000000007941 */ /* 0x000fea0003800200 */
.L_x_3810:
        /* <DEDUP_REMOVED lines=48> */
.L_x_3813:
[----:B------:R-:W-:Y:S05]  /*6c90*/  BSYNC.RECONVERGENT B0 ;  /* 0x0000000000007941 */ /* 0x000fea0003800200 */
.L_x_3812:
        /* <DEDUP_REMOVED lines=48> */
.L_x_3815:
[----:B------:R-:W-:Y:S05]  /*6fa0*/  BSYNC.RECONVERGENT B0 ;  /* 0x0000000000007941 */ /* 0x000fea0003800200 */
.L_x_3814:
        /* <DEDUP_REMOVED lines=47> */
.L_x_3809:
[----:B------:R-:W-:Y:S05]  /*72a0*/  BSYNC.RECONVERGENT B1 ;  /* 0x0000000000017941 */ /* 0x000fea0003800200 */
.L_x_3808:
        /* <DEDUP_REMOVED lines=8> */
.L_x_3783:
        /* <DEDUP_REMOVED lines=95> */
.L_x_3819:
[----:B------:R-:W-:Y:S05]  /*7920*/  BSYNC.RECONVERGENT B0 ;  /* 0x0000000000007941 */ /* 0x000fea0003800200 */
.L_x_3818:
        /* <DEDUP_REMOVED lines=89> */
.L_x_3821:
[----:B------:R-:W-:Y:S05]  /*7ec0*/  BSYNC.RECONVERGENT B0 ;  /* 0x0000000000007941 */ /* 0x000fea0003800200 */
.L_x_3820:
        /* <DEDUP_REMOVED lines=89> */
.L_x_3823:
[----:B------:R-:W-:Y:S05]  /*8460*/  BSYNC.RECONVERGENT B0 ;  /* 0x0000000000007941 */ /* 0x000fea0003800200 */
.L_x_3822:
        /* <DEDUP_REMOVED lines=88> */
.L_x_3817:
[----:B------:R-:W-:Y:S05]  /*89f0*/  BSYNC.RECONVERGENT B1 ;  /* 0x0000000000017941 */ /* 0x000fea0003800200 */
.L_x_3816:
        /* <DEDUP_REMOVED lines=96> */
.L_x_3827:
[----:B------:R-:W-:Y:S05]  /*9000*/  BSYNC.RECONVERGENT B0 ;  /* 0x0000000000007941 */ /* 0x000fea0003800200 */
.L_x_3826:
        /* <DEDUP_REMOVED lines=88> */
.L_x_3829:
[----:B------:R-:W-:Y:S05]  /*9590*/  BSYNC.RECONVERGENT B0 ;  /* 0x0000000000007941 */ /* 0x000fea0003800200 */
.L_x_3828:
        /* <DEDUP_REMOVED lines=88> */
.L_x_3831:
[----:B------:R-:W-:Y:S05]  /*9b20*/  BSYNC.RECONVERGENT B0 ;  /* 0x0000000000007941 */ /* 0x000fea0003800200 */
.L_x_3830:
        /* <DEDUP_REMOVED lines=86> */
.L_x_3825:
[----:B------:R-:W-:Y:S05]  /*a090*/  BSYNC.RECONVERGENT B1 ;  /* 0x0000000000017941 */ /* 0x000fea0003800200 */
.L_x_3824:
        /* <DEDUP_REMOVED lines=99> */
.L_x_3835:
[----:B------:R-:W-:Y:S05]  /*a6d0*/  BSYNC.RECONVERGENT B0 ;  /* 0x0000000000007941 */ /* 0x000fea0003800200 */
.L_x_3834:
        /* <DEDUP_REMOVED lines=88> */
.L_x_3837:
[----:B------:R-:W-:Y:S05]  /*ac60*/  BSYNC.RECONVERGENT B0 ;  /* 0x0000000000007941 */ /* 0x000fea0003800200 */
.L_x_3836:
        /* <DEDUP_REMOVED lines=87> */
.L_x_3839:
[----:B------:R-:W-:Y:S05]  /*b1e0*/  BSYNC.RECONVERGENT B0 ;  /* 0x0000000000007941 */ /* 0x000fea0003800200 */
.L_x_3838:
        /* <DEDUP_REMOVED lines=86> */
.L_x_3833:
[----:B------:R-:W-:Y:S05]  /*b750*/  BSYNC.RECONVERGENT B1 ;  /* 0x0000000000017941 */ /* 0x000fea0003800200 */
.L_x_3832:
        /* <DEDUP_REMOVED lines=102> */
.L_x_3843:
[----:B------:R-:W-:Y:S05]  /*bdc0*/  BSYNC.RECONVERGENT B0 ;  /* 0x0000000000007941 */ /* 0x000fea0003800200 */
.L_x_3842:
        /* <DEDUP_REMOVED lines=87> */
.L_x_3845:
[----:B------:R-:W-:Y:S05]  /*c340*/  BSYNC.RECONVERGENT B0 ;  /* 0x0000000000007941 */ /* 0x000fea0003800200 */
.L_x_3844:
        /* <DEDUP_REMOVED lines=87> */
.L_x_3847:
[----:B------:R-:W-:Y:S05]  /*c8c0*/  BSYNC.RECONVERGENT B0 ;  /* 0x0000000000007941 */ /* 0x000fea0003800200 */
.L_x_3846:
        /* <DEDUP_REMOVED lines=86> */
.L_x_3841:
[----:B------:R-:W-:Y:S05]  /*ce30*/  BSYNC.RECONVERGENT B1 ;  /* 0x0000000000017941 */ /* 0x000fea0003800200 */
.L_x_3840:
[----:B------:R-:W5:Y:S08]  /*ce40*/  LDC R3, c[0x0][0x450] ;  /* 0x00011400ff037b82 */ /* 0x000f700000000800 */
[----:B------:R-:W1:Y:S01]  /*ce50*/  LDC R18, c[0x0][0x450] ;  /* 0x00011400ff127b82 */ /* 0x000e620000000800 */
[----:B-----5:R-:W-:Y:S05]  /*ce60*/  IMAD.U32 R3, R3, -0x20, RZ ;  /* 0xffffffe003037824 */ /* 0x020fea00078e00ff */
[C---:B------:R-:W-:Y:S02]  /*ce70*/  LEA R76, P1, R3.reuse, R76, 0x1 ;  /* 0x0000004c034c7211 */ /* 0x040fe400078208ff */
[C---:B------:R-:W-:Y:S02]  /*ce80*/  LEA R74, P0, R3.reuse, R74, 0x1 ;  /* 0x0000004a034a7211 */ /* 0x040fe400078008ff */
[C---:B------:R-:W-:Y:S02]  /*ce90*/  LEA.HI.X.SX32 R77, R3.reuse, R77, 0x1, P1 ;  /* 0x0000004d034d7211 */ /* 0x040fe400008f0eff */
[----:B-1----:R-:W-:Y:S09]  /*cea0*/  LEA.HI.X.SX32 R75, R3, R75, 0x1, P0 ;  /* 0x0000004b034b7211 */ /* 0x002ff200000f0eff */
.L_x_3782:
[----:B------:R-:W-:Y:S05]  /*ceb0*/  BSYNC.RECONVERGENT B2 ;  /* 0x0000000000027941 */ /* 0x000fea0003800200 */
.L_x_3774:
        /* <DEDUP_REMOVED lines=89> */
.L_x_3848:
[----:B------:R-:W-:Y:S01]  /*d450*/  UISETP.GT.AND UP0, UPT, UR18, UR28, UPT ;  /* 0x0000001c1200728c */ /* 0x000fe2000bf04270 */
[----:B------:R-:W-:Y:S02]  /*d460*/  IADD3 R72, P1, PT, R72, R79, RZ ;  /* 0x0000004f48487210 */ /* 0x000fe40007f3e0ff */
[----:B------:R-:W-:Y:S03]  /*d470*/  IADD3 R12, P0, PT, R12, R83, RZ ;  /* 0x000000530c0c7210 */ /* 0x000fe60007f1e0ff */
[----:B------:R-:W-:Y:S02]  /*d480*/  IMAD.X R73, R73, 0x1, R78, P1 ;  /* 0x0000000149497824 */ /* 0x000fe400008e064e */
[----:B------:R-:W-:Y:S01]  /*d490*/  IMAD.X R13, R13, 0x1, R81, P0 ;  /* 0x000000010d0d7824 */ /* 0x000fe200000e0651 */
[----:B------:R-:W-:Y:S07]  /*d4a0*/  BRA.U UP0, `(.L_x_3849) ;  /* 0xffffff5d00987547 */ /* 0x000fee000b83ffff */
.L_x_3765:
        /* <DEDUP_REMOVED lines=57> */
.L_x_3853:
[----:B------:R-:W-:Y:S05]  /*d840*/  BSYNC.RECONVERGENT B0 ;  /* 0x0000000000007941 */ /* 0x000fea0003800200 */
.L_x_3852:
        /* <DEDUP_REMOVED lines=29> */
.L_x_3855:
[----:B------:R-:W-:Y:S05]  /*da20*/  BSYNC.RECONVERGENT B0 ;  /* 0x0000000000007941 */ /* 0x000fea0003800200 */
.L_x_3854:
        /* <DEDUP_REMOVED lines=29> */
.L_x_3857:
[----:B------:R-:W-:Y:S05]  /*dc00*/  BSYNC.RECONVERGENT B0 ;  /* 0x0000000000007941 */ /* 0x000fea0003800200 */
.L_x_3856:
        /* <DEDUP_REMOVED lines=30> */
.L_x_3851:
        /* <DEDUP_REMOVED lines=81> */
.L_x_3865:
[----:B------:R-:W-:Y:S05]  /*e300*/  BSYNC.RECONVERGENT B0 ;  /* 0x0000000000007941 */ /* 0x000fea0003800200 */
.L_x_3864:
[----:B-----5:R-:W-:Y:S01]  /*e310*/  IMAD.MOV.U32 R6, RZ, RZ, R18 ;  /* 0x000000ffff067224 */ /* 0x020fe200078e0012 */
[----:B------:R-:W-:Y:S01]  /*e320*/  MOV R4, R16 ;  /* 0x0000001000047202 */ /* 0x000fe20000000f00 */
[----:B------:R-:W-:Y:S01]  /*e330*/  IMAD.MOV.U32 R7, RZ, RZ, R19 ;  /* 0x000000ffff077224 */ /* 0x000fe200078e0013 */
[----:B------:R-:W-:Y:S02]  /*e340*/  MOV R5, R17 ;  /* 0x0000001100057202 */ /* 0x000fe40000000f00 */
.L_x_3863:
[----:B------:R-:W-:Y:S05]  /*e350*/  BSYNC.RECONVERGENT B1 ;  /* 0x0000000000017941 */ /* 0x000fea0003800200 */
.L_x_3862:
        /* <DEDUP_REMOVED lines=48> */
.L_x_3869:
[----:B------:R-:W-:Y:S05]  /*e660*/  BSYNC.RECONVERGENT B0 ;  /* 0x0000000000007941 */ /* 0x000fea0003800200 */
.L_x_3868:
[----:B-----5:R4:W-:Y:S02]  /*e670*/  STS.128 [R0+0x2000], R16 ;  /* 0x0020001000007388 */ /* 0x0209e40000000c00 */
.L_x_3867:
[----:B------:R-:W-:Y:S05]  /*e680*/  BSYNC.RECONVERGENT B1 ;  /* 0x0000000000017941 */ /* 0x000fea0003800200 */
.L_x_3866:
        /* <DEDUP_REMOVED lines=47> */
.L_x_3873:
[----:B------:R-:W-:Y:S05]  /*e980*/  BSYNC.RECONVERGENT B0 ;  /* 0x0000000000007941 */ /* 0x000fea0003800200 */
.L_x_3872:
[----:B-----5:R1:W-:Y:S02]  /*e990*/  STS.128 [R0+0x4000], R16 ;  /* 0x0040001000007388 */ /* 0x0203e40000000c00 */
.L_x_3871:
[----:B------:R-:W-:Y:S05]  /*e9a0*/  BSYNC.RECONVERGENT B1 ;  /* 0x0000000000017941 */ /* 0x000fea0003800200 */
.L_x_3870:
        /* <DEDUP_REMOVED lines=46> */
.L_x_3875:
[----:B------:R-:W-:Y:S05]  /*ec90*/  BSYNC.RECONVERGENT B0 ;  /* 0x0000000000007941 */ /* 0x000fea0003800200 */
.L_x_3874:
[----:B-----5:R4:W-:Y:S02]  /*eca0*/  STS.128 [R0+0x6000], R16 ;  /* 0x0060001000007388 */ /* 0x0209e40000000c00 */
.L_x_3861:
[----:B------:R-:W-:Y:S05]  /*ecb0*/  BSYNC.RECONVERGENT B2 ;  /* 0x0000000000027941 */ /* 0x000fea0003800200 */
.L_x_3860:
        /* <DEDUP_REMOVED lines=63> */
.L_x_3881:
[----:B------:R-:W-:Y:S05]  /*f0b0*/  BSYNC.RECONVERGENT B0 ;  /* 0x0000000000007941 */ /* 0x000fea0003800200 */
.L_x_3880:
[----:B-----5:R1:W-:Y:S02]  /*f0c0*/  STS.128 [R0+0x800], R16 ;  /* 0x0008001000007388 */ /* 0x0203e40000000c00 */
.L_x_3879:
[----:B------:R-:W-:Y:S05]  /*f0d0*/  BSYNC.RECONVERGENT B1 ;  /* 0x0000000000017941 */ /* 0x000fea0003800200 */
.L_x_3878:
        /* <DEDUP_REMOVED lines=56> */
.L_x_3885:
[----:B------:R-:W-:Y:S05]  /*f460*/  BSYNC.RECONVERGENT B0 ;  /* 0x0000000000007941 */ /* 0x000fea0003800200 */
.L_x_3884:
[----:B-----5:R4:W-:Y:S02]  /*f470*/  STS.128 [R0+0x2800], R16 ;  /* 0x0028001000007388 */ /* 0x0209e40000000c00 */
.L_x_3883:
[----:B------:R-:W-:Y:S05]  /*f480*/  BSYNC.RECONVERGENT B1 ;  /* 0x0000000000017941 */ /* 0x000fea0003800200 */
.L_x_3882:
        /* <DEDUP_REMOVED lines=56> */
.L_x_3889:
[----:B------:R-:W-:Y:S05]  /*f810*/  BSYNC.RECONVERGENT B0 ;  /* 0x0000000000007941 */ /* 0x000fea0003800200 */
.L_x_3888:
[----:B-----5:R4:W-:Y:S02]  /*f820*/  STS.128 [R0+0x4800], R16 ;  /* 0x0048001000007388 */ /* 0x0209e40000000c00 */
.L_x_3887:
[----:B------:R-:W-:Y:S05]  /*f830*/  BSYNC.RECONVERGENT B1 ;  /* 0x0000000000017941 */ /* 0x000fea0003800200 */
.L_x_3886:
        /* <DEDUP_REMOVED lines=55> */
.L_x_3891:
[----:B------:R-:W-:Y:S05]  /*fbb0*/  BSYNC.RECONVERGENT B0 ;  /* 0x0000000000007941 */ /* 0x000fea0003800200 */
.L_x_3890:
[----:B-----5:R4:W-:Y:S02]  /*fbc0*/  STS.128 [R0+0x6800], R16 ;  /* 0x0068001000007388 */ /* 0x0209e40000000c00 */
.L_x_3877:
[----:B------:R-:W-:Y:S05]  /*fbd0*/  BSYNC.RECONVERGENT B2 ;  /* 0x0000000000027941 */ /* 0x000fea0003800200 */
.L_x_3876:
        /* <DEDUP_REMOVED lines=65> */
.L_x_3897:
[----:B------:R-:W-:Y:S05]  /*fff0*/  BSYNC.RECONVERGENT B0 ;  /* 0x0000000000007941 */ /* 0x000fea0003800200 */
.L_x_3896:
[----:B-----5:R4:W-:Y:S02]  /*10000*/  STS.128 [R0+0x1000], R16 ;  /* 0x0010001000007388 */ /* 0x0209e40000000c00 */
.L_x_3895:
[----:B------:R-:W-:Y:S05]  /*10010*/  BSYNC.RECONVERGENT B1 ;  /* 0x0000000000017941 */ /* 0x000fea0003800200 */
.L_x_3894:
        /* <DEDUP_REMOVED lines=57> */
.L_x_3901:
[----:B------:R-:W-:Y:S05]  /*103b0*/  BSYNC.RECONVERGENT B0 ;  /* 0x0000000000007941 */ /* 0x000fea0003800200 */
.L_x_3900:
[----:B-----5:R1:W-:Y:S02]  /*103c0*/  STS.128 [R0+0x3000], R16 ;  /* 0x0030001000007388 */ /* 0x0203e40000000c00 */
.L_x_3899:
[----:B------:R-:W-:Y:S05]  /*103d0*/  BSYNC.RECONVERGENT B1 ;  /* 0x0000000000017941 */ /* 0x000fea0003800200 */
.L_x_3898:
        /* <DEDUP_REMOVED lines=57> */
.L_x_3905:
[----:B------:R-:W-:Y:S05]  /*10770*/  BSYNC.RECONVERGENT B0 ;  /* 0x0000000000007941 */ /* 0x000fea0003800200 */
.L_x_3904:
[----:B-----5:R4:W-:Y:S02]  /*10780*/  STS.128 [R0+0x5000], R16 ;  /* 0x0050001000007388 */ /* 0x0209e40000000c00 */
.L_x_3903:
[----:B------:R-:W-:Y:S05]  /*10790*/  BSYNC.RECONVERGENT B1 ;  /* 0x0000000000017941 */ /* 0x000fea0003800200 */
.L_x_3902:
        /* <DEDUP_REMOVED lines=55> */
.L_x_3907:
[----:B------:R-:W-:Y:S05]  /*10b10*/  BSYNC.RECONVERGENT B0 ;  /* 0x0000000000007941 */ /* 0x000fea0003800200 */
.L_x_3906:
[----:B-----5:R4:W-:Y:S02]  /*10b20*/  STS.128 [R0+0x7000], R16 ;  /* 0x0070001000007388 */ /* 0x0209e40000000c00 */
.L_x_3893:
[----:B------:R-:W-:Y:S05]  /*10b30*/  BSYNC.RECONVERGENT B2 ;  /* 0x0000000000027941 */ /* 0x000fea0003800200 */
.L_x_3892:
        /* <DEDUP_REMOVED lines=65> */
.L_x_3911:
[----:B------:R-:W-:Y:S05]  /*10f50*/  BSYNC.RECONVERGENT B0 ;  /* 0x0000000000007941 */ /* 0x000fea0003800200 */
.L_x_3910:
[----:B-----5:R4:W-:Y:S02]  /*10f60*/  STS.128 [R0+0x1800], R16 ;  /* 0x0018001000007388 */ /* 0x0209e40000000c00 */
.L_x_3909:
[----:B------:R-:W-:Y:S05]  /*10f70*/  BSYNC.RECONVERGENT B1 ;  /* 0x0000000000017941 */ /* 0x000fea0003800200 */
.L_x_3908:
        /* <DEDUP_REMOVED lines=57> */
.L_x_3915:
[----:B------:R-:W-:Y:S05]  /*11310*/  BSYNC.RECONVERGENT B0 ;  /* 0x0000000000007941 */ /* 0x000fea0003800200 */
.L_x_3914:
[----:B-----5:R1:W-:Y:S02]  /*11320*/  STS.128 [R0+0x3800], R16 ;  /* 0x0038001000007388 */ /* 0x0203e40000000c00 */
.L_x_3913:
[----:B------:R-:W-:Y:S05]  /*11330*/  BSYNC.RECONVERGENT B1 ;  /* 0x0000000000017941 */ /* 0x000fea0003800200 */
.L_x_3912:
        /* <DEDUP_REMOVED lines=57> */
.L_x_3919:
[----:B------:R-:W-:Y:S05]  /*116d0*/  BSYNC.RECONVERGENT B0 ;  /* 0x0000000000007941 */ /* 0x000fea0003800200 */
.L_x_3918:
[----:B-----5:R4:W-:Y:S02]  /*116e0*/  STS.128 [R0+0x5800], R16 ;  /* 0x0058001000007388 */ /* 0x0209e40000000c00 */
.L_x_3917:
[----:B------:R-:W-:Y:S05]  /*116f0*/  BSYNC.RECONVERGENT B1 ;  /* 0x0000000000017941 */ /* 0x000fea0003800200 */
.L_x_3916:
        /* <DEDUP_REMOVED lines=56> */
.L_x_3921:
[----:B------:R-:W-:Y:S05]  /*11a80*/  BSYNC.RECONVERGENT B0 ;  /* 0x0000000000007941 */ /* 0x000fea0003800200 */
.L_x_3920:
[----:B-----5:R4:W-:Y:S01]  /*11a90*/  STS.128 [R0+0x7800], R16 ;  /* 0x0078001000007388 */ /* 0x0209e20000000c00 */
[----:B------:R-:W-:Y:S05]  /*11aa0*/  BRA `(.L_x_3858) ;  /* 0x0000005c00187947 */ /* 0x000fea0003800000 */
.L_x_3859:
        /* <DEDUP_REMOVED lines=99> */
.L_x_3926:
[----:B------:R-:W-:Y:S05]  /*120e0*/  BSYNC.RECONVERGENT B0 ;  /* 0x0000000000007941 */ /* 0x000fea0003800200 */
.L_x_3925:
[----:B------:R-:W-:Y:S05]  /*120f0*/  BSYNC.RECONVERGENT B1 ;  /* 0x0000000000017941 */ /* 0x000fea0003800200 */
.L_x_3924:
        /* <DEDUP_REMOVED lines=88> */
.L_x_3930:
[----:B------:R-:W-:Y:S05]  /*12680*/  BSYNC.RECONVERGENT B0 ;  /* 0x0000000000007941 */ /* 0x000fea0003800200 */
.L_x_3929:
[----:B-----5:R4:W-:Y:S02]  /*12690*/  STS.128 [R0+0x2000], R24 ;  /* 0x0020001800007388 */ /* 0x0209e40000000c00 */
.L_x_3928:
[----:B------:R-:W-:Y:S05]  /*126a0*/  BSYNC.RECONVERGENT B1 ;  /* 0x0000000000017941 */ /* 0x000fea0003800200 */
.L_x_3927:
        /* <DEDUP_REMOVED lines=87> */
.L_x_3934:
[----:B------:R-:W-:Y:S05]  /*12c20*/  BSYNC.RECONVERGENT B0 ;  /* 0x0000000000007941 */ /* 0x000fea0003800200 */
.L_x_3933:
[----:B-----5:R1:W-:Y:S02]  /*12c30*/  STS.128 [R0+0x4000], R24 ;  /* 0x0040001800007388 */ /* 0x0203e40000000c00 */
.L_x_3932:
[----:B------:R-:W-:Y:S05]  /*12c40*/  BSYNC.RECONVERGENT B1 ;  /* 0x0000000000017941 */ /* 0x000fea0003800200 */
.L_x_3931:
        /* <DEDUP_REMOVED lines=85> */
.L_x_3936:
[----:B------:R-:W-:Y:S05]  /*131a0*/  BSYNC.RECONVERGENT B0 ;  /* 0x0000000000007941 */ /* 0x000fea0003800200 */
.L_x_3935:
[----:B-----5:R4:W-:Y:S02]  /*131b0*/  STS.128 [R0+0x6000], R24 ;  /* 0x0060001800007388 */ /* 0x0209e40000000c00 */
.L_x_3923:
[----:B------:R-:W-:Y:S05]  /*131c0*/  BSYNC.RECONVERGENT B2 ;  /* 0x0000000000027941 */ /* 0x000fea0003800200 */
.L_x_3922:
        /* <DEDUP_REMOVED lines=94> */
.L_x_3942:
[----:B------:R-:W-:Y:S05]  /*137b0*/  BSYNC.RECONVERGENT B0 ;  /* 0x0000000000007941 */ /* 0x000fea0003800200 */
.L_x_3941:
[----:B-----5:R1:W-:Y:S02]  /*137c0*/  STS.128 [R0+0x800], R24 ;  /* 0x0008001800007388 */ /* 0x0203e40000000c00 */
.L_x_3940:
[----:B------:R-:W-:Y:S05]  /*137d0*/  BSYNC.RECONVERGENT B1 ;  /* 0x0000000000017941 */ /* 0x000fea0003800200 */
.L_x_3939:
        /* <DEDUP_REMOVED lines=87> */
.L_x_3946:
[----:B------:R-:W-:Y:S05]  /*13d50*/  BSYNC.RECONVERGENT B0 ;  /* 0x0000000000007941 */ /* 0x000fea0003800200 */
.L_x_3945:
[----:B-----5:R4:W-:Y:S02]  /*13d60*/  STS.128 [R0+0x2800], R24 ;  /* 0x0028001800007388 */ /* 0x0209e40000000c00 */
.L_x_3944:
[----:B------:R-:W-:Y:S05]  /*13d70*/  BSYNC.RECONVERGENT B1 ;  /* 0x0000000000017941 */ /* 0x000fea0003800200 */
.L_x_3943:
        /* <DEDUP_REMOVED lines=87> */
.L_x_3950:
[----:B------:R-:W-:Y:S05]  /*142f0*/  BSYNC.RECONVERGENT B0 ;  /* 0x0000000000007941 */ /* 0x000fea0003800200 */
.L_x_3949:
[----:B-----5:R4:W-:Y:S02]  /*14300*/  STS.128 [R0+0x4800], R24 ;  /* 0x0048001800007388 */ /* 0x0209e40000000c00 */
.L_x_3948:
[----:B------:R-:W-:Y:S05]  /*14310*/  BSYNC.RECONVERGENT B1 ;  /* 0x0000000000017941 */ /* 0x000fea0003800200 */
.L_x_3947:
        /* <DEDUP_REMOVED lines=87> */
.L_x_3952:
[----:B------:R-:W-:Y:S05]  /*14890*/  BSYNC.RECONVERGENT B0 ;  /* 0x0000000000007941 */ /* 0x000fea0003800200 */
.L_x_3951:
[----:B-----5:R1:W-:Y:S02]  /*148a0*/  STS.128 [R0+0x6800], R4 ;  /* 0x0068000400007388 */ /* 0x0203e40000000c00 */
.L_x_3938:
[----:B------:R-:W-:Y:S05]  /*148b0*/  BSYNC.RECONVERGENT B2 ;  /* 0x0000000000027941 */ /* 0x000fea0003800200 */
.L_x_3937:
        /* <DEDUP_REMOVED lines=96> */
.L_x_3958:
[----:B------:R-:W-:Y:S05]  /*14ec0*/  BSYNC.RECONVERGENT B0 ;  /* 0x0000000000007941 */ /* 0x000fea0003800200 */
.L_x_3957:
[----:B-----5:R4:W-:Y:S02]  /*14ed0*/  STS.128 [R0+0x1000], R24 ;  /* 0x0010001800007388 */ /* 0x0209e40000000c00 */
.L_x_3956:
[----:B------:R-:W-:Y:S05]  /*14ee0*/  BSYNC.RECONVERGENT B1 ;  /* 0x0000000000017941 */ /* 0x000fea0003800200 */
.L_x_3955:
        /* <DEDUP_REMOVED lines=88> */
.L_x_3962:
[----:B------:R-:W-:Y:S05]  /*15470*/  BSYNC.RECONVERGENT B0 ;  /* 0x0000000000007941 */ /* 0x000fea0003800200 */
.L_x_3961:
[----:B-----5:R4:W-:Y:S02]  /*15480*/  STS.128 [R0+0x3000], R24 ;  /* 0x0030001800007388 */ /* 0x0209e40000000c00 */
.L_x_3960:
[----:B------:R-:W-:Y:S05]  /*15490*/  BSYNC.RECONVERGENT B1 ;  /* 0x0000000000017941 */ /* 0x000fea0003800200 */
.L_x_3959:
        /* <DEDUP_REMOVED lines=88> */
.L_x_3966:
[----:B------:R-:W-:Y:S05]  /*15a20*/  BSYNC.RECONVERGENT B0 ;  /* 0x0000000000007941 */ /* 0x000fea0003800200 */
.L_x_3965:
[----:B-----5:R4:W-:Y:S02]  /*15a30*/  STS.128 [R0+0x5000], R24 ;  /* 0x0050001800007388 */ /* 0x0209e40000000c00 */
.L_x_3964:
[----:B------:R-:W-:Y:S05]  /*15a40*/  BSYNC.RECONVERGENT B1 ;  /* 0x0000000000017941 */ /* 0x000fea0003800200 */
.L_x_3963:
        /* <DEDUP_REMOVED lines=87> */
.L_x_3968:
[----:B------:R-:W-:Y:S05]  /*15fc0*/  BSYNC.RECONVERGENT B0 ;  /* 0x0000000000007941 */ /* 0x000fea0003800200 */
.L_x_3967:
[----:B-----5:R1:W-:Y:S02]  /*15fd0*/  STS.128 [R0+0x7000], R4 ;  /* 0x0070000400007388 */ /* 0x0203e40000000c00 */
.L_x_3954:
[----:B------:R-:W-:Y:S05]  /*15fe0*/  BSYNC.RECONVERGENT B2 ;  /* 0x0000000000027941 */ /* 0x000fea0003800200 */
.L_x_3953:
        /* <DEDUP_REMOVED lines=96> */
.L_x_3972:
[----:B------:R-:W-:Y:S05]  /*165f0*/  BSYNC.RECONVERGENT B0 ;  /* 0x0000000000007941 */ /* 0x000fea0003800200 */
.L_x_3971:
[----:B-----5:R4:W-:Y:S02]  /*16600*/  STS.128 [R0+0x1800], R24 ;  /* 0x0018001800007388 */ /* 0x0209e40000000c00 */
.L_x_3970:
[----:B------:R-:W-:Y:S05]  /*16610*/  BSYNC.RECONVERGENT B1 ;  /* 0x0000000000017941 */ /* 0x000fea0003800200 */
.L_x_3969:
        /* <DEDUP_REMOVED lines=88> */
.L_x_3976:
[----:B------:R-:W-:Y:S05]  /*16ba0*/  BSYNC.RECONVERGENT B0 ;  /* 0x0000000000007941 */ /* 0x000fea0003800200 */
.L_x_3975:
[----:B-----5:R1:W-:Y:S02]  /*16bb0*/  STS.128 [R0+0x3800], R24 ;  /* 0x0038001800007388 */ /* 0x0203e40000000c00 */
.L_x_3974:
[----:B------:R-:W-:Y:S05]  /*16bc0*/  BSYNC.RECONVERGENT B1 ;  /* 0x0000000000017941 */ /* 0x000fea0003800200 */
.L_x_3973:
        /* <DEDUP_REMOVED lines=88> */
.L_x_3980:
[----:B------:R-:W-:Y:S05]  /*17150*/  BSYNC.RECONVERGENT B0 ;  /* 0x0000000000007941 */ /* 0x000fea0003800200 */
.L_x_3979:
[----:B-----5:R4:W-:Y:S02]  /*17160*/  STS.128 [R0+0x5800], R24 ;  /* 0x0058001800007388 */ /* 0x0209e40000000c00 */
.L_x_3978:
[----:B------:R-:W-:Y:S05]  /*17170*/  BSYNC.RECONVERGENT B1 ;  /* 0x0000000000017941 */ /* 0x000fea0003800200 */
.L_x_3977:
        /* <DEDUP_REMOVED lines=87> */
.L_x_3982:
[----:B------:R-:W-:Y:S05]  /*176f0*/  BSYNC.RECONVERGENT B0 ;  /* 0x0000000000007941 */ /* 0x000fea0003800200 */
.L_x_3981:
[----:B-----5:R1:W-:Y:S02]  /*17700*/  STS.128 [R0+0x7800], R4 ;  /* 0x0078000400007388 */ /* 0x0203e40000000c00 */
.L_x_3858:
[----:B------:R-:W-:Y:S05]  /*17710*/  BSYNC.RECONVERGENT B3 ;  /* 0x0000000000037941 */ /* 0x000fea0003800200 */
.L_x_3850:
        /* <DEDUP_REMOVED lines=35> */
.L_x_3984:
[----:B------:R-:W-:Y:S05]  /*17950*/  BSYNC.RECONVERGENT B0 ;  /* 0x0000000000007941 */ /* 0x000fea0003800200 */
.L_x_3983:
        /* <DEDUP_REMOVED lines=29> */
.L_x_3986:
[----:B------:R-:W-:Y:S05]  /*17b30*/  BSYNC.RECONVERGENT B0 ;  /* 0x0000000000007941 */ /* 0x000fea0003800200 */
.L_x_3985:
        /* <DEDUP_REMOVED lines=31> */
.L_x_3988:
[----:B------:R-:W-:Y:S05]  /*17d30*/  BSYNC.RECONVERGENT B0 ;  /* 0x0000000000007941 */ /* 0x000fea0003800200 */
.L_x_3987:
        /* <DEDUP_REMOVED lines=31> */
.L_x_3990:
[----:B------:R-:W-:Y:S05]  /*17f30*/  BSYNC.RECONVERGENT B0 ;  /* 0x0000000000007941 */ /* 0x000fea0003800200 */
.L_x_3989:
        /* <DEDUP_REMOVED lines=9> */
[----:B------:R-:W-:Y:S02]  /*17fd0*/  LOP3.LUT R98, R98, 0x1f0, RZ, 0xc0, !PT ;  /* 0x000001f062627812 */ /* 0x000fe400078ec0ff */
[----:B------:R-:W-:Y:S01]  /*17fe0*/  SHF.R.U32.HI R4, RZ, 0x2, R64 ;  /* 0x00000002ff047819 */ /* 0x000fe20000011640 */
[----:B------:R-:W-:Y:S01]  /*17ff0*/  ULEA.HI.X UR11, UR16, UR11, UR15, 0x2, UP0 ;  /* 0x0000000b100b7291 */ /* 0x000fe200080f140f */
[----:B------:R-:W-:Y:S01]  /*18000*/  IMAD.U32 R6, RZ, RZ, UR10 ;  /* 0x0000000aff067e24 */ /* 0x000fe2000f8e00ff */
[----:B------:R-:W-:-:S04]  /*18010*/  DEPBAR.LE SB0, 0x0 ;  /* 0x000080000000791a */ /* 0x000fc80000000000 */
[----:B------:R-:W-:Y:S01]  /*18020*/  IMAD.U32 R7, RZ, RZ, UR11 ;  /* 0x0000000bff077e24 */ /* 0x000fe2000f8e00ff */
[----:B----4-:R-:W1:Y:S01]  /*18030*/  MUFU.RCP R2, UR5 ;  /* 0x0000000500027d08 */ /* 0x010e620008001000 */
[----:B------:R-:W2:Y:S03]  /*18040*/  LDCU UR10, c[0x0][0x508] ;  /* 0x0000a100ff0a77ac */ /* 0x000ea60008000800 */
[----:B------:R-:W1:Y:S01]  /*18050*/  LDG.E R5, desc[UR6][R6.64] ;  /* 0x0000000606057981 */ /* 0x000e62000c1e1900 */
[----:B------:R-:W-:Y:S01]  /*18060*/  IMAD.SHL.U32 R216, R64, 0x20, RZ ;  /* 0x0000002040d87824 */ /* 0x000fe200078e00ff */
[----:B------:R-:W-:Y:S01]  /*18070*/  IADD3 R3, PT, PT, R98, 0x1, R3 ;  /* 0x0000000162037810 */ /* 0x000fe20007ffe003 */
[----:B------:R-:W-:Y:S01]  /*18080*/  IMAD.SHL.U32 R12, R64, 0x40, RZ ;  /* 0x00000040400c7824 */ /* 0x000fe200078e00ff */
[----:B------:R-:W-:Y:S01]  /*18090*/  LOP3.LUT R4, R4, 0x7, RZ, 0xc0, !PT ;  /* 0x0000000704047812 */ /* 0x000fe200078ec0ff */
[----:B------:R-:W-:Y:S01]  /*180a0*/  IMAD.SHL.U32 R202, R64, 0x2, RZ ;  /* 0x0000000240ca7824 */ /* 0x000fe200078e00ff */
[----:B------:R-:W-:Y:S01]  /*180b0*/  LOP3.LUT R216, R216, 0x7c00, RZ, 0xc0, !PT ;  /* 0x00007c00d8d87812 */ /* 0x000fe200078ec0ff */
[----:B------:R-:W-:Y:S03]  /*180c0*/  BSSY.RECONVERGENT B0, `(.L_x_3991) ;  /* 0x000002d000007945 */ /* 0x000fe60003800200 */
[----:B------:R-:W-:Y:S01]  /*180d0*/  LOP3.LUT R202, R202, 0x6, RZ, 0xc0, !PT ;  /* 0x00000006caca7812 */ /* 0x000fe200078ec0ff */
[----:B------:R-:W-:Y:S01]  /*180e0*/  BAR.SYNC.DEFER_BLOCKING 0x0 ;  /* 0x0000000000007b1d */ /* 0x000fe20000010000 */
[----:B-1----:R-:W-:-:S05]  /*180f0*/  FMUL.FTZ R2, R5, R2 ;  /* 0x0000000205027220 */ /* 0x002fca0000410000 */
[----:B------:R-:W-:Y:S02]  /*18100*/  R2UR UR5, R2 ;  /* 0x00000000020572ca */ /* 0x000fe400000e0000 */
[----:B------:R-:W-:Y:S01]  /*18110*/  IADD3 R2, PT, PT, R3, -UR21, R4 ;  /* 0x8000001503027c10 */ /* 0x000fe2000fffe004 */
[----:B------:R-:W-:Y:S01]  /*18120*/  IMAD.U32 R3, RZ, RZ, UR22 ;  /* 0x00000016ff037e24 */ /* 0x000fe2000f8e00ff */
[----:B------:R-:W-:-:S04]  /*18130*/  LOP3.LUT R4, R216, 0x200, R12, 0xf8, !PT ;  /* 0x00000200d8047812 */ /* 0x000fc800078ef80c */
[----:B--2---:R-:W-:Y:S01]  /*18140*/  IADD3 R3, PT, PT, R2, UR10, R3 ;  /* 0x0000000a02037c10 */ /* 0x004fe2000fffe003 */
[----:B------:R-:W-:Y:S01]  /*18150*/  IMAD.IADD R65, R65, 0x1, R4 ;  /* 0x0000000141417824 */ /* 0x000fe200078e0204 */
        /* <DEDUP_REMOVED lines=31> */
.L_x_3992:
[----:B------:R2:W-:Y:S04]  /*18350*/  STS.128 [R0+0x10000], RZ ;  /* 0x010000ff00007388 */ /* 0x0005e80000000c00 */
[----:B------:R2:W-:Y:S04]  /*18360*/  STS.128 [R0+0x12000], RZ ;  /* 0x012000ff00007388 */ /* 0x0005e80000000c00 */
[----:B------:R2:W-:Y:S04]  /*18370*/  STS.128 [R0+0x14000], RZ ;  /* 0x014000ff00007388 */ /* 0x0005e80000000c00 */
[----:B------:R2:W-:Y:S02]  /*18380*/  STS.128 [R0+0x16000], RZ ;  /* 0x016000ff00007388 */ /* 0x0005e40000000c00 */
.L_x_3993:
[----:B------:R-:W-:Y:S05]  /*18390*/  BSYNC.RECONVERGENT B0 ;  /* 0x0000000000007941 */ /* 0x000fea0003800200 */
.L_x_3991:
        /* <DEDUP_REMOVED lines=40> */
.L_x_3995:
[----:B------:R-:W-:Y:S05]  /*18620*/  BSYNC.RECONVERGENT B0 ;  /* 0x0000000000007941 */ /* 0x000fea0003800200 */
.L_x_3994:
        /* <DEDUP_REMOVED lines=36> */
.L_x_3997:
[----:B------:R-:W-:Y:S05]  /*18870*/  BSYNC.RECONVERGENT B0 ;  /* 0x0000000000007941 */ /* 0x000fea0003800200 */
.L_x_3996:
        /* <DEDUP_REMOVED lines=35> */
.L_x_3999:
[----:B------:R-:W-:Y:S05]  /*18ab0*/  BSYNC.RECONVERGENT B0 ;  /* 0x0000000000007941 */ /* 0x000fea0003800200 */
.L_x_3998:
[----:B------:R-:W-:Y:S01]  /*18ac0*/  LDSM.16.M88.4 R32, [R63] ;  /* 0x000000003f20783b */ /* 0x000fe20000000200 */
[----:B------:R-:W-:Y:S01]  /*18ad0*/  IMAD.MOV.U32 R8, RZ, RZ, 0x20 ;  /* 0x00000020ff087424 */ /* 0x000fe200078e00ff */
[----:B------:R-:W-:Y:S01]  /*18ae0*/  LOP3.LUT P1, RZ, R64, 0x2, RZ, 0xc0, !PT ;  /* 0x0000000240ff7812 */ /* 0x000fe2000782c0ff */
[----:B------:R-:W-:Y:S01]  /*18af0*/  VIADD R89, R62, UR8 ;  /* 0x000000083e597c36 */ /* 0x000fe20008000000 */
[----:B------:R-:W2:Y:S01]  /*18b00*/  LDSM.16.M88.4 R56, [R62+UR8+0x8000] ;  /* 0x008000083e38783b */ /* 0x000ea20008000200 */
[----:B------:R-:W-:Y:S01]  /*18b10*/  LOP3.LUT P0, RZ, R64, 0x4, RZ, 0xc0, !PT ;  /* 0x0000000440ff7812 */ /* 0x000fe2000780c0ff */
[----:B------:R-:W-:Y:S01]  /*18b20*/  IMAD.MOV.U32 R167, RZ, RZ, 0x40 ;  /* 0x00000040ffa77424 */ /* 0x000fe200078e00ff */
[----:B------:R-:W-:Y:S01]  /*18b30*/  SEL R8, R8, 0xffffffe0, !P1 ;  /* 0xffffffe008087807 */ /* 0x000fe20004800000 */
[----:B------:R-:W3:Y:S01]  /*18b40*/  LDSM.16.M88.4 R48, [R62+UR8+0x8800] ;  /* 0x008800083e30783b */ /* 0x000ee20008000200 */
[----:B------:R-:W3:Y:S01]  /*18b50*/  LDCU UR9, c[0x0][0x50c] ;  /* 0x0000a180ff0977ac */ /* 0x000ee20008000800 */
[----:B------:R-:W-:-:S02]  /*18b60*/  VIMNMX R165, PT, PT, R3, UR22, PT ;  /* 0x0000001603a57c48 */ /* 0x000fc4000bfe0100 */
[--C-:B------:R-:W-:Y:S01]  /*18b70*/  IMAD.IADD R13, R63, 0x1, R8.reuse ;  /* 0x000000013f0d7824 */ /* 0x100fe200078e0208 */
[----:B------:R-:W3:Y:S01]  /*18b80*/  LDSM.16.M88.4 R40, [R62+UR8+0x9000] ;  /* 0x009000083e28783b */ /* 0x000ee20008000200 */
[----:B------:R-:W-:Y:S01]  /*18b90*/  IMAD.IADD R2, R89, 0x1, R8 ;  /* 0x0000000159027824 */ /* 0x000fe200078e0208 */
[----:B------:R-:W-:Y:S01]  /*18ba0*/  SEL R167, R167, 0xffffffc0, !P0 ;  /* 0xffffffc0a7a77807 */ /* 0x000fe20004000000 */
[----:B------:R-:W-:Y:S01]  /*18bb0*/  UISETP.GT.AND UP0, UPT, UR27, UR20, UPT ;  /* 0x000000141b00728c */ /* 0x000fe2000bf04270 */
[----:B------:R-:W3:Y:S03]  /*18bc0*/  LDSM.16.M88.4 R20, [R62+UR8+0x9800] ;  /* 0x009800083e14783b */ /* 0x000ee60008000200 */
[--C-:B------:R-:W-:Y:S01]  /*18bd0*/  IMAD.IADD R91, R63, 0x1, R167.reuse ;  /* 0x000000013f5b7824 */ /* 0x100fe200078e02a7 */
[----:B-1--4-:R-:W-:Y:S01]  /*18be0*/  LDSM.16.M88.4 R4, [R13] ;  /* 0x000000000d04783b */ /* 0x012fe20000000200 */
[----:B------:R-:W-:-:S02]  /*18bf0*/  IMAD.IADD R89, R89, 0x1, R167 ;  /* 0x0000000159597824 */ /* 0x000fc400078e02a7 */
[C---:B------:R-:W-:Y:S01]  /*18c00*/  IMAD.IADD R90, R8.reuse, 0x1, R91 ;  /* 0x00000001085a7824 */ /* 0x040fe200078e025b */
[----:B------:R-:W1:Y:S02]  /*18c10*/  LDSM.16.M88.4 R28, [R2+0x8000] ;  /* 0x00800000021c783b */ /* 0x000e640000000200 */
[----:B------:R-:W-:Y:S02]  /*18c20*/  IADD3 R88, PT, PT, R8, R89, RZ ;  /* 0x0000005908587210 */ /* 0x000fe40007ffe0ff */
[----:B------:R-:W4:Y:S04]  /*18c30*/  LDSM.16.M88.4 R24, [R2+0x8800] ;  /* 0x008800000218783b */ /* 0x000f280000000200 */
[----:B------:R-:W-:Y:S04]  /*18c40*/  LDSM.16.M88.4 R84, [R91] ;  /* 0x000000005b54783b */ /* 0x000fe80000000200 */
[----:B------:R-:W4:Y:S04]  /*18c50*/  LDSM.16.M88.4 R76, [R89+0x8800] ;  /* 0x00880000594c783b */ /* 0x000f280000000200 */
[----:B------:R-:W-:Y:S01]  /*18c60*/  LDSM.16.M88.4 R68, [R89+0x9800] ;  /* 0x009800005944783b */ /* 0x000fe20000000200 */
[C---:B--2---:R-:W-:Y:S03]  /*18c70*/  HMMA.16816.F32.BF16 R16, R32.reuse, R56, RZ ;  /* 0x000000382010723c */ /* 0x044fe600000418ff */
[----:B-----5:R-:W-:Y:S04]  /*18c80*/  LDSM.16.M88.4 R72, [R89+0x9000] ;  /* 0x009000005948783b */ /* 0x020fe80000000200 */
[----:B------:R-:W-:Y:S01]  /*18c90*/  LDSM.16.M88.4 R80, [R89+0x8000] ;  /* 0x008000005950783b */ /* 0x000fe20000000200 */
[C---:B---3--:R-:W-:Y:S03]  /*18ca0*/  HMMA.16816.F32.BF16 R52, R32.reuse, R48, RZ ;  /* 0x000000302034723c */ /* 0x048fe600000418ff */
[----:B------:R-:W-:Y:S04]  /*18cb0*/  LDSM.16.M88.4 R92, [R90+0x6000] ;  /* 0x006000005a5c783b */ /* 0x000fe80000000200 */
[----:B------:R-:W0:Y:S01]  /*18cc0*/  LDGDEPBAR ;  /* 0x00000000000079af */ /* 0x000e220000000000 */
[C---:B------:R-:W-:Y:S08]  /*18cd0*/  HMMA.16816.F32.BF16 R44, R32.reuse, R40, RZ ;  /* 0x00000028202c723c */ /* 0x040ff000000418ff */
[C---:B------:R-:W-:Y:S08]  /*18ce0*/  HMMA.16816.F32.BF16 R56, R32.reuse, R58, RZ ;  /* 0x0000003a2038723c */ /* 0x040ff000000418ff */
[C---:B------:R-:W-:Y:S08]  /*18cf0*/  HMMA.16816.F32.BF16 R48, R32.reuse, R50, RZ ;  /* 0x000000322030723c */ /* 0x040ff000000418ff */
[C---:B------:R-:W-:Y:S08]  /*18d00*/  HMMA.16816.F32.BF16 R40, R32.reuse, R42, RZ ;  /* 0x0000002a2028723c */ /* 0x040ff000000418ff */
[----:B------:R-:W-:Y:S08]  /*18d10*/  HMMA.16816.F32.BF16 R36, R32, R20, RZ ;  /* 0x000000142024723c */ /* 0x000ff000000418ff */
[----:B-1----:R-:W-:Y:S01]  /*18d20*/  HMMA.16816.F32.BF16 R64, R4, R28, R16 ;  /* 0x0000001c0440723c */ /* 0x002fe20000041810 */
        /* <DEDUP_REMOVED lines=26> */
[----:B------:R-:W4:Y:S07]  /*18ed0*/  LDSM.16.M88.4 R80, [R62+UR8+0xb000] ;  /* 0x00b000083e50783b */ /* 0x000f2e0008000200 */
        /* <DEDUP_REMOVED lines=16> */
[C---:B------:R-:W-:Y:S08]  /*18fe0*/  HMMA.16816.F32.BF16 R44, R72.reuse, R80, R44 ;  /* 0x00000050482c723c */ /* 0x040ff0000004182c */
[C---:B------:R-:W-:Y:S08]  /*18ff0*/  HMMA.16816.F32.BF16 R64, R72.reuse, R40, R64 ;  /* 0x000000284840723c */ /* 0x040ff00000041840 */
[C---:B------:R-:W-:Y:S01]  /*19000*/  HMMA.16816.F32.BF16 R56, R72.reuse, R42, R56 ;  /* 0x0000002a4838723c */ /* 0x040fe20000041838 */
[----:B------:R-:W-:Y:S07]  /*19010*/  LDSM.16.M88.4 R40, [R89+0xa000] ;  /* 0x00a000005928783b */ /* 0x000fee0000000200 */
[C---:B------:R-:W-:Y:S01]  /*19020*/  HMMA.16816.F32.BF16 R80, R72.reuse, R82, R76 ;  /* 0x000000524850723c */ /* 0x040fe2000004184c */
[----:B------:R-:W4:Y:S07]  /*19030*/  LDSM.16.M88.4 R76, [R91+0x2000] ;  /* 0x002000005b4c783b */ /* 0x000f2e0000000200 */
        /* <DEDUP_REMOVED lines=18> */
[C---:B------:R-:W-:Y:S08]  /*19160*/  HMMA.16816.F32.BF16 R64, R76.reuse, R40, R64 ;  /* 0x000000284c40723c */ /* 0x040ff00000041840 */
        /* <DEDUP_REMOVED lines=37> */
[----:B------:R-:W4:Y:S03]  /*193c0*/  LDSM.16.M88.4 R16, [R89+0xd000] ;  /* 0x00d000005910783b */ /* 0x000f260000000200 */
        /* <DEDUP_REMOVED lines=16> */
[C---:B------:R-:W-:Y:S08]  /*194d0*/  HMMA.16816.F32.BF16 R44, R40.reuse, R16, R44 ;  /* 0x00000010282c723c */ /* 0x040ff0000004182c */
        /* <DEDUP_REMOVED lines=28> */
[----:B------:R2:W3:Y:S07]  /*196a0*/  LDSM.16.M88.4 R16, [R2+0xf800] ;  /* 0x00f800000210783b */ /* 0x0004ee0000000200 */
[C---:B-1----:R-:W-:Y:S08]  /*196b0*/  HMMA.16816.F32.BF16 R52, R40.reuse, R4, R52 ;  /* 0x000000042834723c */ /* 0x042ff00000041834 */
[----:B------:R-:W-:Y:S01]  /*196c0*/  HMMA.16816.F32.BF16 R48, R40, R6, R48 ;  /* 0x000000062830723c */ /* 0x000fe20000041830 */
[----:B------:R-:W1:Y:S07]  /*196d0*/  LDSM.16.M88.4 R4, [R89+0xe800] ;  /* 0x00e800005904783b */ /* 0x000e6e0000000200 */
[----:B------:R-:W-:Y:S01]  /*196e0*/  HMMA.16816.F32.BF16 R56, R36, R22, R56 ;  /* 0x000000162438723c */ /* 0x000fe20000041838 */
[----:B------:R-:W1:Y:S01]  /*196f0*/  LDSM.16.M88.4 R20, [R89+0xe000] ;  /* 0x00e000005914783b */ /* 0x000e620000000200 */
[----:B--2---:R-:W-:-:S05]  /*19700*/  IMAD.U32 R2, RZ, RZ, UR22 ;  /* 0x00000016ff027e24 */ /* 0x004fca000f8e00ff */
[----:B------:R-:W-:Y:S01]  /*19710*/  VIADDMNMX R2, R3, 0x8, R2, PT ;  /* 0x0000000803027846 */ /* 0x000fe20003800102 */
[----:B----4-:R-:W-:Y:S08]  /*19720*/  HMMA.16816.F32.BF16 R64, R40, R28, R64 ;  /* 0x0000001c2840723c */ /* 0x010ff00000041840 */
[----:B------:R-:W-:Y:S08]  /*19730*/  HMMA.16816.F32.BF16 R44, R36, R32, R44 ;  /* 0x00000020242c723c */ /* 0x000ff0000004182c */
        /* <DEDUP_REMOVED lines=8> */
[----:B------:R-:W-:Y:S08]  /*197c0*/  HMMA.16816.F32.BF16 R64, R24, R20, R64 ;  /* 0x000000141840723c */ /* 0x000ff00000041840 */
[----:B------:R-:W-:Y:S01]  /*197d0*/  HMMA.16816.F32.BF16 R80, R36, R34, R80 ;  /* 0x000000222450723c */ /* 0x000fe20000041850 */
[----:B------:R-:W-:Y:S07]  /*197e0*/  LDSM.16.M88.4 R32, [R88+0xf000] ;  /* 0x00f000005820783b */ /* 0x000fee0000000200 */
[C---:B--2---:R-:W-:Y:S08]  /*197f0*/  HMMA.16816.F32.BF16 R68, R24.reuse, R18, R68 ;  /* 0x000000121844723c */ /* 0x044ff00000041844 */
[----:B------:R-:W-:Y:S01]  /*19800*/  HMMA.16816.F32.BF16 R56, R24, R22, R56 ;  /* 0x000000161838723c */ /* 0x000fe20000041838 */
[----:B------:R-:W2:Y:S01]  /*19810*/  LDSM.16.M88.4 R20, [R89+0xf000] ;  /* 0x00f000005914783b */ /* 0x000ea20000000200 */
[----:B------:R-:W-:-:S06]  /*19820*/  DEPBAR.LE SB0, 0x0 ;  /* 0x000080000000791a */ /* 0x000fcc0000000000 */
[----:B------:R-:W-:Y:S08]  /*19830*/  HMMA.16816.F32.BF16 R84, R24, R16, R84 ;  /* 0x000000101854723c */ /* 0x000ff00000041854 */
        /* <DEDUP_REMOVED lines=17> */
[----:B---3--:R-:W-:Y:S03]  /*19950*/  HMMA.16816.F32.BF16 R52, R92, R28, R52 ;  /* 0x0000001c5c34723c */ /* 0x008fe60000041834 */
        /* <DEDUP_REMOVED lines=19> */
[----:B------:R-:W-:Y:S01]  /*19a90*/  VIADD R23, R27, 0x8 ;  /* 0x000000081b177836 */ /* 0x000fe20000000000 */
        /* <DEDUP_REMOVED lines=14> */
[----:B------:R-:W-:Y:S01]  /*19b80*/  FMUL.FTZ R7, R55, UR9 ;  /* 0x0000000937077c20 */ /* 0x000fe20008410000 */
[C---:B------:R-:W-:Y:S01]  /*19b90*/  ISETP.GE.AND P4, PT, R23.reuse, R165, PT ;  /* 0x000000a51700720c */ /* 0x040fe20003f86270 */
[C---:B------:R-:W-:Y:S01]  /*19ba0*/  HMMA.16816.F32.BF16 R44, R92.reuse, R32, R44 ;  /* 0x000000205c2c723c */ /* 0x040fe2000004182c */
[----:B------:R-:W2:Y:S01]  /*19bb0*/  MUFU.TANH R28, R28 ;  /* 0x0000001c001c7308 */ /* 0x000ea20000002400 */
[-C--:B------:R-:W-:Y:S01]  /*19bc0*/  ISETP.GE.AND P5, PT, R23, R2.reuse, PT ;  /* 0x000000021700720c */ /* 0x080fe20003fa6270 */
[----:B------:R-:W-:Y:S01]  /*19bd0*/  FFMA.FTZ R25, R25, UR5, R38 ;  /* 0x0000000519197c23 */ /* 0x000fe20008010026 */
[----:B------:R-:W-:Y:S01]  /*19be0*/  I2FP.F32.S32 R23, R23 ;  /* 0x0000001700177245 */ /* 0x000fe20000201400 */
[----:B------:R-:W-:Y:S01]  /*19bf0*/  FMUL.FTZ R17, R48, UR9 ;  /* 0x0000000930117c20 */ /* 0x000fe20008410000 */
[----:B------:R-:W-:Y:S01]  /*19c00*/  FSEL R205, R5, -INF , !P6 ;  /* 0xff80000005cd7808 */ /* 0x000fe20007000000 */
[----:B------:R-:W-:Y:S01]  /*19c10*/  FMUL.FTZ R24, R49, UR9 ;  /* 0x0000000931187c20 */ /* 0x000fe20008410000 */
[----:B------:R-:W-:Y:S01]  /*19c20*/  FSEL R26, R13, -INF , !P2 ;  /* 0xff8000000d1a7808 */ /* 0x000fe20005000000 */
[----:B------:R-:W2:Y:S01]  /*19c30*/  MUFU.TANH R18, R18 ;  /* 0x0000001200127308 */ /* 0x000ea20000002400 */
[CC--:B------:R-:W-:Y:S01]  /*19c40*/  ISETP.GE.AND P6, PT, R4.reuse, R165.reuse, PT ;  /* 0x000000a50400720c */ /* 0x0c0fe20003fc6270 */
[----:B---3--:R-:W-:Y:S01]  /*19c50*/  FFMA.FTZ R6, R23, UR5, R20 ;  /* 0x0000000517067c23 */ /* 0x008fe20008010014 */
[----:B------:R-:W-:Y:S01]  /*19c60*/  ISETP.GE.AND P2, PT, R4, R2, PT ;  /* 0x000000020400720c */ /* 0x000fe20003f46270 */
[----:B------:R-:W-:Y:S01]  /*19c70*/  FMUL.FTZ R50, R50, UR9 ;  /* 0x0000000932327c20 */ /* 0x000fe20008410000 */
[----:B------:R-:W-:Y:S01]  /*19c80*/  I2FP.F32.S32 R4, R4 ;  /* 0x0000000400047245 */ /* 0x000fe20000201400 */
[----:B------:R-:W-:Y:S01]  /*19c90*/  HMMA.16816.F32.BF16 R80, R92, R34, R80 ;  /* 0x000000225c50723c */ /* 0x000fe20000041850 */
[----:B------:R-:W-:Y:S01]  /*19ca0*/  IADD3 R13, PT, PT, R27, 0x10, RZ ;  /* 0x000000101b0d7810 */ /* 0x000fe20007ffe0ff */
[----:B------:R-:W3:Y:S01]  /*19cb0*/  MUFU.TANH R16, R16 ;  /* 0x0000001000107308 */ /* 0x000ee20000002400 */
[----:B------:R-:W-:Y:S01]  /*19cc0*/  FSEL R25, R25, -INF , !P3 ;  /* 0xff80000019197808 */ /* 0x000fe20005800000 */
[----:B----4-:R-:W-:Y:S01]  /*19cd0*/  FFMA.FTZ R5, R4, UR5, R22 ;  /* 0x0000000504057c23 */ /* 0x010fe20008010016 */
[----:B------:R-:W-:Y:S01]  /*19ce0*/  FSEL R22, R6, -INF , !P4 ;  /* 0xff80000006167808 */ /* 0x000fe20006000000 */
[----:B-1----:R-:W-:Y:S01]  /*19cf0*/  FFMA.FTZ R20, R4, UR5, R21 ;  /* 0x0000000504147c23 */ /* 0x002fe20008010015 */
[----:B------:R-:W-:Y:S01]  /*19d00*/  ISETP.GE.AND P3, PT, R13, R165, PT ;  /* 0x000000a50d00720c */ /* 0x000fe20003f66270 */
[----:B------:R-:W-:Y:S01]  /*19d10*/  VIADD R4, R27, 0x11 ;  /* 0x000000111b047836 */ /* 0x000fe20000000000 */
[-C--:B------:R-:W-:Y:S01]  /*19d20*/  ISETP.GE.AND P4, PT, R13, R2.reuse, PT ;  /* 0x000000020d00720c */ /* 0x080fe20003f86270 */
[----:B------:R-:W1:Y:S01]  /*19d30*/  MUFU.TANH R19, R19 ;  /* 0x0000001300137308 */ /* 0x000e620000002400 */
[----:B------:R-:W-:Y:S01]  /*19d40*/  I2FP.F32.S32 R13, R13 ;  /* 0x0000000d000d7245 */ /* 0x000fe20000201400 */
[----:B--2---:R-:W-:Y:S01]  /*19d50*/  FFMA.FTZ R23, R23, UR5, R28 ;  /* 0x0000000517177c23 */ /* 0x004fe2000801001c */
[----:B------:R-:W-:Y:S01]  /*19d60*/  FSEL R20, R20, -INF , !P6 ;  /* 0xff80000014147808 */ /* 0x000fe20007000000 */
[----:B------:R-:W-:Y:S01]  /*19d70*/  VIADD R30, R27, 0x18 ;  /* 0x000000181b1e7836 */ /* 0x000fe20000000000 */
[C---:B------:R-:W-:Y:S01]  /*19d80*/  ISETP.GE.AND P6, PT, R4.reuse, R2, PT ;  /* 0x000000020400720c */ /* 0x040fe20003fc6270 */
[----:B------:R-:W-:Y:S01]  /*19d90*/  FFMA.FTZ R6, R13, UR5, R18 ;  /* 0x000000050d067c23 */ /* 0x000fe20008010012 */
[----:B------:R-:W-:Y:S01]  /*19da0*/  I2FP.F32.S32 R18, R4 ;  /* 0x0000000400127245 */ /* 0x000fe20000201400 */
[----:B------:R-:W2:Y:S01]  /*19db0*/  MUFU.TANH R7, R7 ;  /* 0x0000000700077308 */ /* 0x000ea20000002400 */
[----:B------:R-:W-:Y:S01]  /*19dc0*/  FSEL R23, R23, -INF , !P5 ;  /* 0xff80000017177808 */ /* 0x000fe20006800000 */
[----:B------:R-:W-:Y:S01]  /*19dd0*/  FMUL.FTZ R45, R45, UR9 ;  /* 0x000000092d2d7c20 */ /* 0x000fe20008410000 */
[-C--:B------:R-:W-:Y:S01]  /*19de0*/  ISETP.GE.AND P5, PT, R4, R165.reuse, PT ;  /* 0x000000a50400720c */ /* 0x080fe20003fa6270 */
[----:B---3--:R-:W-:Y:S01]  /*19df0*/  FFMA.FTZ R4, R13, UR5, R16 ;  /* 0x000000050d047c23 */ /* 0x008fe20008010010 */
[----:B------:R-:W-:Y:S01]  /*19e00*/  FMUL.FTZ R47, R47, UR9 ;  /* 0x000000092f2f7c20 */ /* 0x000fe20008410000 */
[----:B------:R-:W-:Y:S01]  /*19e10*/  FMUL.FTZ R51, R51, UR9 ;  /* 0x0000000933337c20 */ /* 0x000fe20008410000 */
[----:B------:R-:W-:Y:S01]  /*19e20*/  FSEL R5, R5, -INF , !P2 ;  /* 0xff80000005057808 */ /* 0x000fe20005000000 */
[----:B------:R-:W3:Y:S01]  /*19e30*/  MUFU.TANH R17, R17 ;  /* 0x0000001100117308 */ /* 0x000ee20000002400 */
[----:B-1----:R-:W-:Y:S01]  /*19e40*/  FFMA.FTZ R28, R18, UR5, R19 ;  /* 0x00000005121c7c23 */ /* 0x002fe20008010013 */
[----:B------:R-:W-:Y:S01]  /*19e50*/  FSEL R6, R6, -INF , !P3 ;  /* 0xff80000006067808 */ /* 0x000fe20005800000 */
[----:B------:R-:W-:Y:S01]  /*19e60*/  FMUL.FTZ R44, R44, UR9 ;  /* 0x000000092c2c7c20 */ /* 0x000fe20008410000 */
[----:B------:R-:W-:Y:S01]  /*19e70*/  FMUL.FTZ R46, R46, UR9 ;  /* 0x000000092e2e7c20 */ /* 0x000fe20008410000 */
[-C--:B------:R-:W-:Y:S01]  /*19e80*/  ISETP.GE.AND P2, PT, R30, R165.reuse, PT ;  /* 0x000000a51e00720c */ /* 0x080fe20003f46270 */
[----:B------:R-:W-:Y:S01]  /*19e90*/  FMUL.FTZ R80, R80, UR9 ;  /* 0x0000000950507c20 */ /* 0x000fe20008410000 */
[----:B------:R-:W-:Y:S01]  /*19ea0*/  ISETP.GE.AND P3, PT, R30, R2, PT ;  /* 0x000000021e00720c */ /* 0x000fe20003f66270 */
[----:B------:R-:W1:Y:S01]  /*19eb0*/  MUFU.TANH R24, R24 ;  /* 0x0000001800187308 */ /* 0x000e620000002400 */
[----:B--2---:R-:W-:Y:S01]  /*19ec0*/  FFMA.FTZ R16, R18, UR5, R7 ;  /* 0x0000000512107c23 */ /* 0x004fe20008010007 */
[C---:B------:R-:W-:Y:S01]  /*19ed0*/  VIADD R7, R27.reuse, 0x19 ;  /* 0x000000191b077836 */ /* 0x040fe20000000000 */
[----:B------:R-:W-:Y:S01]  /*19ee0*/  FSEL R19, R4, -INF , !P4 ;  /* 0xff80000004137808 */ /* 0x000fe20006000000 */
[----:B------:R-:W-:Y:S01]  /*19ef0*/  VIADD R13, R27, 0x20 ;  /* 0x000000201b0d7836 */ /* 0x000fe20000000000 */
[----:B------:R-:W-:Y:S01]  /*19f00*/  I2FP.F32.S32 R30, R30 ;  /* 0x0000001e001e7245 */ /* 0x000fe20000201400 */
[----:B------:R-:W-:Y:S01]  /*19f10*/  FMUL.FTZ R81, R81, UR9 ;  /* 0x0000000951517c20 */ /* 0x000fe20008410000 */
[----:B------:R-:W-:Y:S01]  /*19f20*/  FSEL R4, R28, -INF , !P5 ;  /* 0xff8000001c047808 */ /* 0x000fe20006800000 */
[----:B------:R-:W2:Y:S01]  /*19f30*/  MUFU.TANH R50, R50 ;  /* 0x0000003200327308 */ /* 0x000ea20000002400 */
[C---:B------:R-:W-:Y:S01]  /*19f40*/  ISETP.GE.AND P4, PT, R7.reuse, R165, PT ;  /* 0x000000a50700720c */ /* 0x040fe20003f86270 */
[----:B---3--:R-:W-:Y:S01]  /*19f50*/  FFMA.FTZ R18, R30, UR5, R17 ;  /* 0x000000051e127c23 */ /* 0x008fe20008010011 */
[-C--:B------:R-:W-:Y:S01]  /*19f60*/  ISETP.GE.AND P5, PT, R7, R2.reuse, PT ;  /* 0x000000020700720c */ /* 0x080fe20003fa6270 */
[----:B------:R-:W-:Y:S01]  /*19f70*/  VIADD R28, R27, 0x21 ;  /* 0x000000211b1c7836 */ /* 0x000fe20000000000 */
[----:B------:R-:W-:Y:S01]  /*19f80*/  I2FP.F32.S32 R7, R7 ;  /* 0x0000000700077245 */ /* 0x000fe20000201400 */
[----:B------:R-:W-:Y:S01]  /*19f90*/  FMUL.FTZ R83, R83, UR9 ;  /* 0x0000000953537c20 */ /* 0x000fe20008410000 */
[----:B------:R-:W-:Y:S01]  /*19fa0*/  FSEL R17, R16, -INF , !P6 ;  /* 0xff80000010117808 */ /* 0x000fe20007000000 */
[----:B------:R-:W3:Y:S01]  /*19fb0*/  MUFU.TANH R3, R51 ;  /* 0x0000003300037308 */ /* 0x000ee20000002400 */
[----:B------:R-:W-:Y:S01]  /*19fc0*/  FSEL R18, R18, -INF , !P2 ;  /* 0xff80000012127808 */ /* 0x000fe20005000000 */
[----:B-1----:R-:W-:Y:S01]  /*19fd0*/  FFMA.FTZ R16, R7, UR5, R24 ;  /* 0x0000000507107c23 */ /* 0x002fe20008010018 */
[C---:B------:R-:W-:Y:S01]  /*19fe0*/  ISETP.GE.AND P6, PT, R13.reuse, R165, PT ;  /* 0x000000a50d00720c */ /* 0x040fe20003fc6270 */
[----:B------:R-:W-:Y:S01]  /*19ff0*/  FMUL.FTZ R82, R82, UR9 ;  /* 0x0000000952527c20 */ /* 0x000fe20008410000 */
[-C--:B------:R-:W-:Y:S01]  /*1a000*/  ISETP.GE.AND P2, PT, R13, R2.reuse, PT ;  /* 0x000000020d00720c */ /* 0x080fe20003f46270 */
[----:B------:R-:W-:Y:S01]  /*1a010*/  VIADD R24, R27, 0x29 ;  /* 0x000000291b187836 */ /* 0x000fe20000000000 */
[----:B------:R-:W-:Y:S01]  /*1a020*/  FSEL R16, R16, -INF , !P4 ;  /* 0xff80000010107808 */ /* 0x000fe20006000000 */
[----:B------:R-:W1:Y:S01]  /*1a030*/  MUFU.TANH R45, R45 ;  /* 0x0000002d002d7308 */ /* 0x000e620000002400 */
[----:B--2---:R-:W-:Y:S01]  /*1a040*/  FFMA.FTZ R21, R30, UR5, R50 ;  /* 0x000000051e157c23 */ /* 0x004fe20008010032 */
[----:B------:R-:W-:-:S02]  /*1a050*/  ISETP.GE.AND P4, PT, R28, R2, PT ;  /* 0x000000021c00720c */ /* 0x000fc40003f86270 */
[----:B------:R-:W-:Y:S02]  /*1a060*/  I2FP.F32.S32 R13, R13 ;  /* 0x0000000d000d7245 */ /* 0x000fe40000201400 */
[----:B------:R-:W-:Y:S02]  /*1a070*/  FSEL R21, R21, -INF , !P3 ;  /* 0xff80000015157808 */ /* 0x000fe40005800000 */
[----:B------:R-:W2:Y:S01]  /*1a080*/  MUFU.TANH R47, R47 ;  /* 0x0000002f002f7308 */ /* 0x000ea20000002400 */
[----:B------:R-:W-:Y:S01]  /*1a090*/  ISETP.GE.AND P3, PT, R28, R165, PT ;  /* 0x000000a51c00720c */ /* 0x000fe20003f66270 */
[----:B---3--:R-:W-:Y:S01]  /*1a0a0*/  FFMA.FTZ R3, R7, UR5, R3 ;  /* 0x0000000507037c23 */ /* 0x008fe20008010003 */
[----:B------:R-:W-:Y:S01]  /*1a0b0*/  I2FP.F32.S32 R28, R28 ;  /* 0x0000001c001c7245 */ /* 0x000fe20000201400 */
[----:B------:R-:W-:-:S04]  /*1a0c0*/  VIADD R7, R27, 0x30 ;  /* 0x000000301b077836 */ /* 0x000fc80000000000 */
[----:B------:R-:W3:Y:S01]  /*1a0d0*/  MUFU.TANH R44, R44 ;  /* 0x0000002c002c7308 */ /* 0x000ee20000002400 */
[----:B-1----:R-:W-:-:S05]  /*1a0e0*/  FFMA.FTZ R45, R28, UR5, R45 ;  /* 0x000000051c2d7c23 */ /* 0x002fca000801002d */
[----:B------:R-:W-:Y:S02]  /*1a0f0*/  FSEL R196, R45, -INF , !P3 ;  /* 0xff8000002dc47808 */ /* 0x000fe40005800000 */
[----:B------:R-:W1:Y:S01]  /*1a100*/  MUFU.TANH R46, R46 ;  /* 0x0000002e002e7308 */ /* 0x000e620000002400 */
[----:B--2---:R-:W-:Y:S01]  /*1a110*/  FFMA.FTZ R47, R28, UR5, R47 ;  /* 0x000000051c2f7c23 */ /* 0x004fe2000801002f */
[----:B------:R-:W-:Y:S02]  /*1a120*/  IADD3 R28, PT, PT, R27, 0x28, RZ ;  /* 0x000000281b1c7810 */ /* 0x000fe40007ffe0ff */
[----:B------:R-:W-:Y:S02]  /*1a130*/  ISETP.GE.AND P3, PT, R24, R2, PT ;  /* 0x000000021800720c */ /* 0x000fe40003f66270 */
        /* <DEDUP_REMOVED lines=8> */
[----:B------:R-:W-:Y:S02]  /*1a1c0*/  I2FP.F32.S32 R3, R28 ;  /* 0x0000001c00037245 */ /* 0x000fe40000201400 */
[----:B------:R-:W-:Y:S02]  /*1a1d0*/  FSEL R215, R46, -INF , !P2 ;  /* 0xff8000002ed77808 */ /* 0x000fe40005000000 */
[----:B------:R-:W1:Y:S01]  /*1a1e0*/  MUFU.TANH R83, R83 ;  /* 0x0000005300537308 */ /* 0x000e620000002400 */
[----:B--2---:R-:W-:Y:S01]  /*1a1f0*/  FFMA.FTZ R80, R3, UR5, R80 ;  /* 0x0000000503507c23 */ /* 0x004fe20008010050 */
[----:B------:R-:W-:-:S02]  /*1a200*/  ISETP.GE.AND P5, PT, R28, R165, PT ;  /* 0x000000a51c00720c */ /* 0x000fc40003fa6270 */
[----:B------:R-:W-:Y:S02]  /*1a210*/  ISETP.GE.AND P2, PT, R24, R165, PT ;  /* 0x000000a51800720c */ /* 0x000fe40003f46270 */
[----:B------:R-:W-:Y:S02]  /*1a220*/  I2FP.F32.S32 R24, R24 ;  /* 0x0000001800187245 */ /* 0x000fe40000201400 */
[----:B------:R-:W2:Y:S01]  /*1a230*/  MUFU.TANH R82, R82 ;  /* 0x0000005200527308 */ /* 0x000ea20000002400 */
[----:B------:R-:W-:Y:S02]  /*1a240*/  FSEL R200, R80, -INF , !P5 ;  /* 0xff80000050c87808 */ /* 0x000fe40006800000 */
[-C--:B------:R-:W-:Y:S01]  /*1a250*/  ISETP.GE.AND P5, PT, R7, R2.reuse, PT ;  /* 0x000000020700720c */ /* 0x080fe20003fa6270 */
[----:B---3--:R-:W-:Y:S01]  /*1a260*/  FFMA.FTZ R81, R24, UR5, R81 ;  /* 0x0000000518517c23 */ /* 0x008fe20008010051 */
[----:B------:R-:W-:Y:S02]  /*1a270*/  I2FP.F32.S32 R7, R7 ;  /* 0x0000000700077245 */ /* 0x000fe40000201400 */
[----:B------:R-:W-:Y:S01]  /*1a280*/  ISETP.GE.AND P6, PT, R28, R2, PT ;  /* 0x000000021c00720c */ /* 0x000fe20003fc6270 */
[----:B------:R-:W3:Y:S01]  /*1a290*/  MUFU.TANH R84, R84 ;  /* 0x0000005400547308 */ /* 0x000ee20000002400 */
[----:B-1----:R-:W-:Y:S01]  /*1a2a0*/  FFMA.FTZ R83, R24, UR5, R83 ;  /* 0x0000000518537c23 */ /* 0x002fe20008010053 */
[----:B------:R-:W-:Y:S01]  /*1a2b0*/  VIADD R24, R27, 0x31 ;  /* 0x000000311b187836 */ /* 0x000fe20000000000 */
[----:B------:R-:W-:-:S03]  /*1a2c0*/  FSEL R198, R81, -INF , !P2 ;  /* 0xff80000051c67808 */ /* 0x000fc60005000000 */
[----:B------:R-:W-:Y:S02]  /*1a2d0*/  FSEL R213, R83, -INF , !P3 ;  /* 0xff80000053d57808 */ /* 0x000fe40005800000 */
[----:B------:R-:W1:Y:S01]  /*1a2e0*/  MUFU.TANH R86, R86 ;  /* 0x0000005600567308 */ /* 0x000e620000002400 */
[----:B--2---:R-:W-:Y:S01]  /*1a2f0*/  FFMA.FTZ R82, R3, UR5, R82 ;  /* 0x0000000503527c23 */ /* 0x004fe20008010052 */
[C---:B------:R-:W-:Y:S01]  /*1a300*/  ISETP.GE.AND P2, PT, R24.reuse, R165, PT ;  /* 0x000000a51800720c */ /* 0x040fe20003f46270 */
[----:B------:R-:W-:Y:S01]  /*1a310*/  VIADD R3, R27, 0x39 ;  /* 0x000000391b037836 */ /* 0x000fe20000000000 */
[----:B------:R-:W-:Y:S02]  /*1a320*/  ISETP.GE.AND P3, PT, R24, R2, PT ;  /* 0x000000021800720c */ /* 0x000fe40003f66270 */
[----:B------:R-:W-:Y:S02]  /*1a330*/  I2FP.F32.S32 R24, R24 ;  /* 0x0000001800187245 */ /* 0x000fe40000201400 */
[----:B------:R-:W2:Y:S01]  /*1a340*/  MUFU.TANH R85, R85 ;  /* 0x0000005500557308 */ /* 0x000ea20000002400 */
[----:B---3--:R-:W-:Y:S01]  /*1a350*/  FFMA.FTZ R84, R7, UR5, R84 ;  /* 0x0000000507547c23 */ /* 0x008fe20008010054 */
[----:B------:R-:W-:-:S02]  /*1a360*/  FSEL R203, R82, -INF , !P6 ;  /* 0xff80000052cb7808 */ /* 0x000fc40007000000 */
[C---:B------:R-:W-:Y:S02]  /*1a370*/  ISETP.GE.AND P6, PT, R27.reuse, R165, PT ;  /* 0x000000a51b00720c */ /* 0x040fe40003fc6270 */
[----:B------:R-:W-:Y:S02]  /*1a380*/  FSEL R218, R84, -INF , !P4 ;  /* 0xff80000054da7808 */ /* 0x000fe40006000000 */
[----:B------:R-:W3:Y:S01]  /*1a390*/  MUFU.TANH R87, R87 ;  /* 0x0000005700577308 */ /* 0x000ee20000002400 */
[----:B------:R-:W-:Y:S01]  /*1a3a0*/  ISETP.GE.AND P4, PT, R27, R2, PT ;  /* 0x000000021b00720c */ /* 0x000fe20003f86270 */
[----:B-1----:R-:W-:Y:S01]  /*1a3b0*/  FFMA.FTZ R86, R7, UR5, R86 ;  /* 0x0000000507567c23 */ /* 0x002fe20008010056 */
[----:B------:R-:W-:Y:S02]  /*1a3c0*/  I2FP.F32.S32 R27, R27 ;  /* 0x0000001b001b7245 */ /* 0x000fe40000201400 */
[----:B------:R-:W-:Y:S02]  /*1a3d0*/  I2FP.F32.S32 R28, R3 ;  /* 0x00000003001c7245 */ /* 0x000fe40000201400 */
[----:B------:R-:W-:Y:S01]  /*1a3e0*/  FSEL R209, R86, -INF , !P5 ;  /* 0xff80000056d17808 */ /* 0x000fe20006800000 */
[----:B------:R-:W1:Y:S01]  /*1a3f0*/  MUFU.TANH R36, R36 ;  /* 0x0000002400247308 */ /* 0x000e620000002400 */
[----:B--2---:R-:W-:Y:S01]  /*1a400*/  FFMA.FTZ R85, R24, UR5, R85 ;  /* 0x0000000518557c23 */ /* 0x004fe20008010055 */
[----:B------:R-:W-:Y:S01]  /*1a410*/  FFMA.FTZ R69, R28, UR5, R69 ;  /* 0x000000051c457c23 */ /* 0x000fe20008010045 */
[----:B------:R-:W-:Y:S01]  /*1a420*/  BAR.SYNC.DEFER_BLOCKING 0x0 ;  /* 0x0000000000007b1d */ /* 0x000fe20000010000 */
[----:B------:R-:W-:-:S02]  /*1a430*/  ISETP.GE.AND P5, PT, R3, R165, PT ;  /* 0x000000a50300720c */ /* 0x000fc40003fa6270 */
[----:B------:R-:W-:Y:S02]  /*1a440*/  FSEL R214, R85, -INF , !P2 ;  /* 0xff80000055d67808 */ /* 0x000fe40005000000 */
[----:B------:R-:W-:Y:S01]  /*1a450*/  ISETP.GE.AND P2, PT, R3, R2, PT ;  /* 0x000000020300720c */ /* 0x000fe20003f46270 */
[----:B------:R-:W2:Y:S01]  /*1a460*/  MUFU.TANH R37, R37 ;  /* 0x0000002500257308 */ /* 0x000ea20000002400 */
[----:B---3--:R-:W-:Y:S01]  /*1a470*/  FFMA.FTZ R87, R24, UR5, R87 ;  /* 0x0000000518577c23 */ /* 0x008fe20008010057 */
[----:B------:R-:W-:-:S04]  /*1a480*/  FSEL R210, R69, -INF , !P5 ;  /* 0xff80000045d27808 */ /* 0x000fc80006800000 */
[----:B------:R-:W-:Y:S02]  /*1a490*/  FSEL R207, R87, -INF , !P3 ;  /* 0xff80000057cf7808 */ /* 0x000fe40005800000 */
[----:B------:R-:W3:Y:S01]  /*1a4a0*/  MUFU.TANH R71, R71 ;  /* 0x0000004700477308 */ /* 0x000ee20000002400 */
[----:B-1----:R-:W-:-:S05]  /*1a4b0*/  FFMA.FTZ R24, R27, UR5, R36 ;  /* 0x000000051b187c23 */ /* 0x002fca0008010024 */
[----:B------:R-:W-:Y:S01]  /*1a4c0*/  FSEL R24, R24, -INF , !P6 ;  /* 0xff80000018187808 */ /* 0x000fe20007000000 */
[----:B--2---:R-:W-:-:S05]  /*1a4d0*/  FFMA.FTZ R7, R27, UR5, R37 ;  /* 0x000000051b077c23 */ /* 0x004fca0008010025 */
[----:B------:R-:W-:Y:S01]  /*1a4e0*/  FSEL R7, R7, -INF , !P4 ;  /* 0xff80000007077808 */ /* 0x000fe20006000000 */
[----:B---3--:R-:W-:-:S05]  /*1a4f0*/  FFMA.FTZ R71, R28, UR5, R71 ;  /* 0x000000051c477c23 */ /* 0x008fca0008010047 */
        /* <DEDUP_REMOVED lines=14> */
.L_x_4001:
        /* <DEDUP_REMOVED lines=51> */
[C---:B------:R-:W-:Y:S02]  /*1a910*/  IMAD R3, R30.reuse, UR15, R3 ;  /* 0x0000000f1e037c24 */ /* 0x040fe4000f8e0203 */
[----:B------:R-:W-:-:S04]  /*1a920*/  IMAD.WIDE.U32 R30, R30, UR14, RZ ;  /* 0x0000000e1e1e7c25 */ /* 0x000fc8000f8e00ff */
        /* <DEDUP_REMOVED lines=9> */
.L_x_4002:
[----:B------:R-:W1:Y:S01]  /*1a9c0*/  LDCU UR10, c[0x0][0x440] ;  /* 0x00008800ff0a77ac */ /* 0x000e620008000800 */
[----:B------:R-:W2:Y:S01]  /*1a9d0*/  LDCU UR9, c[0x0][0x3bc] ;  /* 0x00007780ff0977ac */ /* 0x000ea20008000800 */
[----:B------:R-:W-:Y:S01]  /*1a9e0*/  USHF.L.U32 UR11, UR14, 0x5, URZ ;  /* 0x000000050e0b7899 */ /* 0x000fe200080006ff */
[----:B-1----:R-:W-:Y:S02]  /*1a9f0*/  ISETP.GE.AND P6, PT, R14, UR10, PT ;  /* 0x0000000a0e007c0c */ /* 0x002fe4000bfc6270 */
[----:B------:R-:W-:Y:S02]  /*1aa00*/  ISETP.GE.AND P5, PT, R11, UR10, PT ;  /* 0x0000000a0b007c0c */ /* 0x000fe4000bfa6270 */
[----:B------:R-:W-:Y:S01]  /*1aa10*/  ISETP.GE.AND P4, PT, R10, UR10, PT ;  /* 0x0000000a0a007c0c */ /* 0x000fe2000bf86270 */
[----:B--2---:R-:W-:Y:S01]  /*1aa20*/  USHF.L.U64.HI UR9, UR14, 0x5, UR9 ;  /* 0x000000050e097899 */ /* 0x004fe20008010209 */
[----:B------:R-:W-:Y:S02]  /*1aa30*/  ISETP.GE.AND P3, PT, R9, UR10, PT ;  /* 0x0000000a09007c0c */ /* 0x000fe4000bf66270 */
[----:B------:R-:W-:-:S04]  /*1aa40*/  LEA R14, P2, R61, R226, 0x1 ;  /* 0x000000e23d0e7211 */ /* 0x000fc800078408ff */
[----:B------:R-:W-:Y:S01]  /*1aa50*/  LEA.HI.X R15, R61, R227, R60, 0x1, P2 ;  /* 0x000000e33d0f7211 */ /* 0x000fe200010f0c3c */
        /* <DEDUP_REMOVED lines=85> */
.L_x_4000:
[----:B------:R-:W-:Y:S01]  /*1afb0*/  FMNMX3.FTZ R3, R24, R26, R22, !PT ;  /* 0x0000001a18037276 */ /* 0x000fe20007810016 */
[----:B------:R-:W2:Y:S01]  /*1afc0*/  S2R R220, SR_TID.X ;  /* 0x0000000000dc7919 */ /* 0x000ea20000002100 */
[----:B-1----:R-:W-:Y:S01]  /*1afd0*/  FMNMX3.FTZ R10, R7, R25, R23, !PT ;  /* 0x00000019070a7276 */ /* 0x002fe20007810017 */
[----:B------:R-:W1:Y:S01]  /*1afe0*/  LDCU UR6, c[0x0][0x45c] ;  /* 0x00008b80ff0677ac */ /* 0x000e620008000800 */
        /* <DEDUP_REMOVED lines=28> */
[----:B---3--:R-:W-:Y:S01]  /*1b1b0*/  FMNMX.FTZ R3, R10, R3, !PT ;  /* 0x000000030a037209 */ /* 0x008fe20007810000 */
[C---:B-1----:R-:W-:Y:S01]  /*1b1c0*/  FMUL.FTZ R211, R164.reuse, UR6 ;  /* 0x00000006a4d37c20 */ /* 0x042fe20008410000 */
[----:B------:R-:W-:-:S02]  /*1b1d0*/  FSETP.NEU.FTZ.AND P2, PT, R164, -INF , PT ;  /* 0xff800000a400780b */ /* 0x000fc40003f5d000 */
[----:B------:R-:W-:Y:S01]  /*1b1e0*/  LOP3.LUT R9, R176, R9, RZ, 0x3c, !PT ;  /* 0x00000009b0097212 */ /* 0x000fe200078e3cff */
[----:B------:R-:W-:Y:S01]  /*1b1f0*/  FMUL.FTZ R206, R3, UR6 ;  /* 0x0000000603ce7c20 */ /* 0x000fe20008410000 */
        /* <DEDUP_REMOVED lines=20> */
[-C--:B------:R-:W-:Y:S01]  /*1b340*/  IADD3 R217, PT, PT, R8, R194.reuse, RZ ;  /* 0x000000c208d97210 */ /* 0x080fe20007ffe0ff */
        /* <DEDUP_REMOVED lines=24> */
[----:B------:R-:W-:Y:S01]  /*1b4d0*/  MOV R215, 0x20 ;  /* 0x0000002000d77802 */ /* 0x000fe20000000f00 */
[----:B------:R-:W5:Y:S01]  /*1b4e0*/  LDSM.16.MT88.4 R56, [R194+0x2000] ;  /* 0x00200000c238783b */ /* 0x000f620000004200 */
[----:B------:R-:W2:Y:S01]  /*1b4f0*/  MUFU.EX2 R188, R188 ;  /* 0x000000bc00bc7308 */ /* 0x000ea20000000800 */
[----:B-1----:R-:W-:Y:S01]  /*1b500*/  F2FP.BF16.F32.PACK_AB R128, R192, R193 ;  /* 0x000000c1c080723e */ /* 0x002fe200000010ff */
[--C-:B------:R-:W-:Y:S01]  /*1b510*/  FFMA.FTZ R237, R210, UR6, -R211.reuse ;  /* 0x00000006d2ed7c23 */ /* 0x100fe200080108d3 */
[----:B------:R-:W1:Y:S01]  /*1b520*/  LDSM.16.MT88.4 R64, [R217+0x2000] ;  /* 0x00200000d940783b */ /* 0x000e620000004200 */
[----:B------:R-:W-:Y:S01]  /*1b530*/  SEL R215, R215, 0xffffffe0, !P1 ;  /* 0xffffffe0d7d77807 */ /* 0x000fe20004800000 */
[--C-:B------:R-:W-:Y:S01]  /*1b540*/  FFMA.FTZ R210, R207, UR6, -R206.reuse ;  /* 0x00000006cfd27c23 */ /* 0x100fe200080108ce */
[--C-:B------:R-:W-:Y:S01]  /*1b550*/  FFMA.FTZ R213, R218, UR6, -R211.reuse ;  /* 0x00000006dad57c23 */ /* 0x100fe200080108d3 */
[----:B------:R-:W1:Y:S01]  /*1b560*/  LDSM.16.MT88.4 R72, [R221+0x14000] ;  /* 0x01400000dd48783b */ /* 0x000e620000004200 */
[----:B------:R-:W-:Y:S01]  /*1b570*/  MUFU.EX2 R191, R191 ;  /* 0x000000bf00bf7308 */ /* 0x000fe20000000800 */
[----:B------:R-:W-:Y:S01]  /*1b580*/  IADD3 R215, PT, PT, R215, R194, RZ ;  /* 0x000000c2d7d77210 */ /* 0x000fe20007ffe0ff */
[--C-:B------:R-:W-:Y:S01]  /*1b590*/  FFMA.FTZ R214, R214, UR6, -R211.reuse ;  /* 0x00000006d6d67c23 */ /* 0x100fe200080108d3 */
[----:B------:R-:W1:Y:S01]  /*1b5a0*/  LDSM.16.MT88.4 R88, [R194+0x4000] ;  /* 0x00400000c258783b */ /* 0x000e620000004200 */
[----:B------:R-:W-:Y:S01]  /*1b5b0*/  FFMA.FTZ R212, R212, UR6, -R211 ;  /* 0x00000006d4d47c23 */ /* 0x000fe200080108d3 */
[--C-:B------:R-:W-:Y:S01]  /*1b5c0*/  FFMA.FTZ R209, R209, UR6, -R206.reuse ;  /* 0x00000006d1d17c23 */ /* 0x100fe200080108ce */
[--C-:B------:R-:W-:Y:S01]  /*1b5d0*/  FFMA.FTZ R207, R205, UR6, -R206.reuse ;  /* 0x00000006cdcf7c23 */ /* 0x100fe200080108ce */
[----:B------:R-:W1:Y:S01]  /*1b5e0*/  LDSM.16.MT88.4 R96, [R217+0x4000] ;  /* 0x00400000d960783b */ /* 0x000e620000004200 */
[----:B------:R-:W3:Y:S01]  /*1b5f0*/  MUFU.EX2 R190, R190 ;  /* 0x000000be00be7308 */ /* 0x000ee20000000800 */
[----:B--2---:R-:W-:Y:S01]  /*1b600*/  F2FP.BF16.F32.PACK_AB R130, R188, R189 ;  /* 0x000000bdbc82723e */ /* 0x004fe200000010ff */
[----:B------:R-:W-:Y:S01]  /*1b610*/  FFMA.FTZ R204, R204, UR6, -R206 ;  /* 0x00000006cccc7c23 */ /* 0x000fe200080108ce */
[----:B------:R-:W2:Y:S01]  /*1b620*/  LDSM.16.MT88.4 R104, [R221+0x16000] ;  /* 0x01600000dd68783b */ /* 0x000ea20000004200 */
[----:B------:R-:W-:-:S03]  /*1b630*/  FADD.FTZ R192, R193, R192 ;  /* 0x000000c0c1c07221 */ /* 0x000fc60000010000 */
[----:B------:R-:W2:Y:S01]  /*1b640*/  LDSM.16.MT88.4 R120, [R194+0x6000] ;  /* 0x00600000c278783b */ /* 0x000ea20000004200 */
[----:B------:R-:W-:Y:S01]  /*1b650*/  MUFU.EX2 R187, R187 ;  /* 0x000000bb00bb7308 */ /* 0x000fe20000000800 */
[----:B------:R-:W-:Y:S02]  /*1b660*/  FADD.FTZ R189, R189, R192 ;  /* 0x000000c0bdbd7221 */ /* 0x000fe40000010000 */
[----:B------:R-:W2:Y:S02]  /*1b670*/  LDSM.16.MT88.4 R4, [R217+0x6000] ;  /* 0x00600000d904783b */ /* 0x000ea40000004200 */
[----:B------:R-:W-:Y:S02]  /*1b680*/  FADD.FTZ R188, R188, R189 ;  /* 0x000000bdbcbc7221 */ /* 0x000fe40000010000 */
        /* <DEDUP_REMOVED lines=98> */
[----:B------:R-:W1:Y:S07]  /*1bcb0*/  LDSM.16.MT88.4 R20, [R217+0x4800] ;  /* 0x00480000d914783b */ /* 0x000e6e0000004200 */
[C---:B-----5:R-:W-:Y:S08]  /*1bcc0*/  HMMA.16816.F32.BF16 R84, R4.reuse, R12, R84 ;  /* 0x0000000c0454723c */ /* 0x060ff00000041854 */
[C---:B------:R-:W-:Y:S01]  /*1bcd0*/  HMMA.16816.F32.BF16 R88, R4.reuse, R14, R88 ;  /* 0x0000000e0458723c */ /* 0x040fe20000041858 */
[----:B------:R5:W2:Y:S07]  /*1bce0*/  LDSM.16.MT88.4 R12, [R217+0x6800] ;  /* 0x00680000d90c783b */ /* 0x000aae0000004200 */
[C---:B---3--:R-:W-:Y:S08]  /*1bcf0*/  HMMA.16816.F32.BF16 R100, R4.reuse, R8, R100 ;  /* 0x000000080464723c */ /* 0x048ff00000041864 */
[C---:B------:R-:W-:Y:S01]  /*1bd00*/  HMMA.16816.F32.BF16 R104, R4.reuse, R10, R104 ;  /* 0x0000000a0468723c */ /* 0x040fe20000041868 */
[----:B------:R-:W3:Y:S07]  /*1bd10*/  LDSM.16.MT88.4 R8, [R199+0x11000] ;  /* 0x01100000c708783b */ /* 0x000eee0000004200 */
[----:B----4-:R-:W-:Y:S01]  /*1bd20*/  HMMA.16816.F32.BF16 R116, R4, R16, R116 ;  /* 0x000000100474723c */ /* 0x010fe20000041874 */
[----:B-----5:R-:W-:-:S04]  /*1bd30*/  MOV R217, 0x20 ;  /* 0x0000002000d97802 */ /* 0x020fc80000000f00 */
[----:B------:R-:W-:-:S03]  /*1bd40*/  SEL R205, R217, 0xffffffe0, !P1 ;  /* 0xffffffe0d9cd7807 */ /* 0x000fc60004800000 */
        /* <DEDUP_REMOVED lines=19> */
[----:B------:R-:W-:Y:S07]  /*1be80*/  LDSM.16.MT88.4 R20, [R194+0x3000] ;  /* 0x00300000c214783b */ /* 0x000fee0000004200 */
[C---:B--2---:R-:W-:Y:S08]  /*1be90*/  HMMA.16816.F32.BF16 R124, R4.reuse, R12, R124 ;  /* 0x0000000c047c723c */ /* 0x044ff0000004187c */
[----:B------:R-:W-:Y:S01]  /*1bea0*/  HMMA.16816.F32.BF16 R128, R4, R14, R128 ;  /* 0x0000000e0480723c */ /* 0x000fe20000041880 */
[----:B------:R-:W-:Y:S01]  /*1beb0*/  F2FP.BF16.F32.PACK_AB R4, R196, R195 ;  /* 0x000000c3c404723e */ /* 0x000fe200000010ff */
[----:B------:R-:W1:Y:S01]  /*1bec0*/  LDSM.16.MT88.4 R12, [R194+0x1000] ;  /* 0x00100000c20c783b */ /* 0x000e620000004200 */
        /* <DEDUP_REMOVED lines=52> */
[----:B-1----:R-:W-:-:S05]  /*1c210*/  IADD3 R199, PT, PT, R205, R194, RZ ;  /* 0x000000c2cdc77210 */ /* 0x002fca0007ffe0ff */
        /* <DEDUP_REMOVED lines=134> */
.L_x_4004:
        /* <DEDUP_REMOVED lines=8> */
.L_x_4005:
        /* <DEDUP_REMOVED lines=129> */
[----:B------:R-:W4:Y:S04]  /*1d310*/  LDSM.16.M88.4 R200, [R221+0x8000] ;  /* 0x00800000ddc8783b */ /* 0x000f280000000200 */
[----:B------:R-:W4:Y:S04]  /*1d320*/  LDSM.16.M88.4 R172, [R221+0x8800] ;  /* 0x00880000ddac783b */ /* 0x000f280000000200 */
[----:B------:R-:W4:Y:S04]  /*1d330*/  LDSM.16.M88.4 R16, [R221+0x9000] ;  /* 0x00900000dd10783b */ /* 0x000f280000000200 */
[----:B-1----:R-:W1:Y:S04]  /*1d340*/  LDSM.16.M88.4 R8, [R221+0x9800] ;  /* 0x00980000dd08783b */ /* 0x002e680000000200 */
[----:B------:R-:W-:Y:S01]  /*1d350*/  LDSM.16.M88.4 R168, [R222] ;  /* 0x00000000dea8783b */ /* 0x000fe20000000200 */
[C---:B--2---:R-:W-:Y:S03]  /*1d360*/  HMMA.16816.F32.BF16 R12, R176.reuse, R24, RZ ;  /* 0x00000018b00c723c */ /* 0x044fe600000418ff */
[----:B------:R-:W2:Y:S04]  /*1d370*/  LDSM.16.M88.4 R32, [R218+0x8000] ;  /* 0x00800000da20783b */ /* 0x000ea80000000200 */
[----:B------:R-:W2:Y:S01]  /*1d380*/  LDSM.16.M88.4 R28, [R218+0x8800] ;  /* 0x00880000da1c783b */ /* 0x000ea20000000200 */
[C---:B---3--:R-:W-:Y:S03]  /*1d390*/  HMMA.16816.F32.BF16 R196, R176.reuse, R192, RZ ;  /* 0x000000c0b0c4723c */ /* 0x048fe600000418ff */
        /* <DEDUP_REMOVED lines=9> */
[C---:B----4-:R-:W-:Y:S08]  /*1d430*/  HMMA.16816.F32.BF16 R180, R176.reuse, R20, RZ ;  /* 0x00000014b0b4723c */ /* 0x050ff000000418ff */
[----:B------:R-:W-:Y:S01]  /*1d440*/  HMMA.16816.F32.BF16 R176, R176, R22, RZ ;  /* 0x00000016b0b0723c */ /* 0x000fe200000418ff */
[----:B------:R-:W3:Y:S07]  /*1d450*/  LDSM.16.M88.4 R20, [R218+0x9000] ;  /* 0x00900000da14783b */ /* 0x000eee0000000200 */
[C---:B------:R-:W-:Y:S08]  /*1d460*/  HMMA.16816.F32.BF16 R12, R4.reuse, R200, R12 ;  /* 0x000000c8040c723c */ /* 0x040ff0000004180c */
[C---:B------:R-:W-:Y:S01]  /*1d470*/  HMMA.16816.F32.BF16 R24, R4.reuse, R202, R24 ;  /* 0x000000ca0418723c */ /* 0x040fe20000041818 */
[----:B------:R-:W-:Y:S07]  /*1d480*/  LDSM.16.M88.4 R200, [R223+UR8+0xa800] ;  /* 0x00a80008dfc8783b */ /* 0x000fee0008000200 */
[C---:B------:R-:W-:Y:S08]  /*1d490*/  HMMA.16816.F32.BF16 R196, R4.reuse, R172, R196 ;  /* 0x000000ac04c4723c */ /* 0x040ff000000418c4 */
[C---:B------:R-:W-:Y:S01]  /*1d4a0*/  HMMA.16816.F32.BF16 R192, R4.reuse, R174, R192 ;  /* 0x000000ae04c0723c */ /* 0x040fe200000418c0 */
[----:B------:R-:W4:Y:S07]  /*1d4b0*/  LDSM.16.M88.4 R172, [R218+0x9800] ;  /* 0x00980000daac783b */ /* 0x000f2e0000000200 */
[C---:B------:R-:W-:Y:S08]  /*1d4c0*/  HMMA.16816.F32.BF16 R188, R4.reuse, R16, R188 ;  /* 0x0000001004bc723c */ /* 0x040ff000000418bc */
[C---:B------:R-:W-:Y:S01]  /*1d4d0*/  HMMA.16816.F32.BF16 R184, R4.reuse, R18, R184 ;  /* 0x0000001204b8723c */ /* 0x040fe200000418b8 */
[----:B------:R-:W-:Y:S07]  /*1d4e0*/  LDSM.16.M88.4 R16, [R167+0x8000] ;  /* 0x00800000a710783b */ /* 0x000fee0000000200 */
[C---:B-1----:R-:W-:Y:S08]  /*1d4f0*/  HMMA.16816.F32.BF16 R180, R4.reuse, R8, R180 ;  /* 0x0000000804b4723c */ /* 0x042ff000000418b4 */
[----:B------:R-:W-:Y:S01]  /*1d500*/  HMMA.16816.F32.BF16 R176, R4, R10, R176 ;  /* 0x0000000a04b0723c */ /* 0x000fe200000418b0 */
[----:B------:R-:W1:Y:S04]  /*1d510*/  LDSM.16.M88.4 R8, [R224] ;  /* 0x00000000e008783b */ /* 0x000e680000000200 */
[----:B------:R-:W5:Y:S03]  /*1d520*/  LDSM.16.M88.4 R4, [R167+0x8800] ;  /* 0x00880000a704783b */ /* 0x000f660000000200 */
[C---:B--2---:R-:W-:Y:S08]  /*1d530*/  HMMA.16816.F32.BF16 R12, R168.reuse, R32, R12 ;  /* 0x00000020a80c723c */ /* 0x044ff0000004180c */
[C---:B------:R-:W-:Y:S01]  /*1d540*/  HMMA.16816.F32.BF16 R24, R168.reuse, R34, R24 ;  /* 0x00000022a818723c */ /* 0x040fe20000041818 */
[----:B------:R-:W2:Y:S07]  /*1d550*/  LDSM.16.M88.4 R32, [R167+0x9800] ;  /* 0x00980000a720783b */ /* 0x000eae0000000200 */
[C---:B------:R-:W-:Y:S08]  /*1d560*/  HMMA.16816.F32.BF16 R196, R168.reuse, R28, R196 ;  /* 0x0000001ca8c4723c */ /* 0x040ff000000418c4 */
[C---:B------:R-:W-:Y:S01]  /*1d570*/  HMMA.16816.F32.BF16 R192, R168.reuse, R30, R192 ;  /* 0x0000001ea8c0723c */ /* 0x040fe200000418c0 */
[----:B------:R-:W-:Y:S07]  /*1d580*/  LDSM.16.M88.4 R28, [R223+UR8+0xa000] ;  /* 0x00a00008df1c783b */ /* 0x000fee0008000200 */
[C---:B---3--:R-:W-:Y:S08]  /*1d590*/  HMMA.16816.F32.BF16 R188, R168.reuse, R20, R188 ;  /* 0x00000014a8bc723c */ /* 0x048ff000000418bc */
[C---:B------:R-:W-:Y:S01]  /*1d5a0*/  HMMA.16816.F32.BF16 R184, R168.reuse, R22, R184 ;  /* 0x00000016a8b8723c */ /* 0x040fe200000418b8 */
[----:B------:R-:W3:Y:S07]  /*1d5b0*/  LDSM.16.M88.4 R20, [R232+0x2000] ;  /* 0x00200000e814783b */ /* 0x000eee0000000200 */
[C---:B----4-:R-:W-:Y:S08]  /*1d5c0*/  HMMA.16816.F32.BF16 R180, R168.reuse, R172, R180 ;  /* 0x000000aca8b4723c */ /* 0x050ff000000418b4 */
[----:B------:R-:W-:Y:S01]  /*1d5d0*/  HMMA.16816.F32.BF16 R176, R168, R174, R176 ;  /* 0x000000aea8b0723c */ /* 0x000fe200000418b0 */
[----:B------:R-:W4:Y:S04]  /*1d5e0*/  LDSM.16.M88.4 R172, [R223+UR8+0xb000] ;  /* 0x00b00008dfac783b */ /* 0x000f280008000200 */
[----:B------:R-:W4:Y:S03]  /*1d5f0*/  LDSM.16.M88.4 R168, [R223+UR8+0xb800] ;  /* 0x00b80008dfa8783b */ /* 0x000f260008000200 */
[C---:B-1----:R-:W-:Y:S08]  /*1d600*/  HMMA.16816.F32.BF16 R12, R8.reuse, R16, R12 ;  /* 0x00000010080c723c */ /* 0x042ff0000004180c */
        /* <DEDUP_REMOVED lines=8> */
[C---:B--2---:R-:W-:Y:S08]  /*1d690*/  HMMA.16816.F32.BF16 R180, R8.reuse, R32, R180 ;  /* 0x0000002008b4723c */ /* 0x044ff000000418b4 */
[----:B------:R-:W-:Y:S01]  /*1d6a0*/  HMMA.16816.F32.BF16 R176, R8, R34, R176 ;  /* 0x0000002208b0723c */ /* 0x000fe200000418b0 */
[----:B------:R-:W1:Y:S04]  /*1d6b0*/  LDSM.16.M88.4 R8, [R221+0xa800] ;  /* 0x00a80000dd08783b */ /* 0x000e680000000200 */
[----:B------:R-:W2:Y:S03]  /*1d6c0*/  LDSM.16.M88.4 R32, [R221+0xb000] ;  /* 0x00b00000dd20783b */ /* 0x000ea60000000200 */
[C---:B---3--:R-:W-:Y:S08]  /*1d6d0*/  HMMA.16816.F32.BF16 R12, R20.reuse, R28, R12 ;  /* 0x0000001c140c723c */ /* 0x048ff0000004180c */
[C---:B------:R-:W-:Y:S01]  /*1d6e0*/  HMMA.16816.F32.BF16 R24, R20.reuse, R30, R24 ;  /* 0x0000001e1418723c */ /* 0x040fe20000041818 */
[----:B------:R-:W3:Y:S07]  /*1d6f0*/  LDSM.16.M88.4 R28, [R221+0xb800] ;  /* 0x00b80000dd1c783b */ /* 0x000eee0000000200 */
[C---:B------:R-:W-:Y:S08]  /*1d700*/  HMMA.16816.F32.BF16 R196, R20.reuse, R200, R196 ;  /* 0x000000c814c4723c */ /* 0x040ff000000418c4 */
[C---:B------:R-:W-:Y:S01]  /*1d710*/  HMMA.16816.F32.BF16 R192, R20.reuse, R202, R192 ;  /* 0x000000ca14c0723c */ /* 0x040fe200000418c0 */
[----:B------:R-:W-:Y:S07]  /*1d720*/  LDSM.16.M88.4 R200, [R223+UR8+0xc000] ;  /* 0x00c00008dfc8783b */ /* 0x000fee0008000200 */
[C---:B----4-:R-:W-:Y:S08]  /*1d730*/  HMMA.16816.F32.BF16 R188, R20.reuse, R172, R188 ;  /* 0x000000ac14bc723c */ /* 0x050ff000000418bc */
[C---:B------:R-:W-:Y:S01]  /*1d740*/  HMMA.16816.F32.BF16 R184, R20.reuse, R174, R184 ;  /* 0x000000ae14b8723c */ /* 0x040fe200000418b8 */
[----:B------:R-:W-:Y:S07]  /*1d750*/  LDSM.16.M88.4 R172, [R223+UR8+0xc800] ;  /* 0x00c80008dfac783b */ /* 0x000fee0008000200 */
[C---:B------:R-:W-:Y:S08]  /*1d760*/  HMMA.16816.F32.BF16 R180, R20.reuse, R168, R180 ;  /* 0x000000a814b4723c */ /* 0x040ff000000418b4 */
        /* <DEDUP_REMOVED lines=23> */
[C---:B------:R-:W-:Y:S01]  /*1d8e0*/  HMMA.16816.F32.BF16 R24, R20.reuse, R18, R24 ;  /* 0x000000121418723c */ /* 0x040fe20000041818 */
[----:B------:R-:W4:Y:S07]  /*1d8f0*/  LDSM.16.M88.4 R16, [R167+0xa800] ;  /* 0x00a80000a710783b */ /* 0x000f2e0000000200 */
[C---:B------:R-:W-:Y:S08]  /*1d900*/  HMMA.16816.F32.BF16 R180, R20.reuse, R168, R180 ;  /* 0x000000a814b4723c */ /* 0x040ff000000418b4 */
[----:B------:R-:W-:Y:S01]  /*1d910*/  HMMA.16816.F32.BF16 R176, R20, R170, R176 ;  /* 0x000000aa14b0723c */ /* 0x000fe200000418b0 */
[----:B------:R-:W-:Y:S04]  /*1d920*/  LDSM.16.M88.4 R168, [R223+UR8+0xd000] ;  /* 0x00d00008dfa8783b */ /* 0x000fe80008000200 */
[----:B------:R-:W-:Y:S03]  /*1d930*/  LDSM.16.M88.4 R20, [R223+UR8+0xd800] ;  /* 0x00d80008df14783b */ /* 0x000fe60008000200 */
[C---:B---3--:R-:W-:Y:S08]  /*1d940*/  HMMA.16816.F32.BF16 R12, R28.reuse, R4, R12 ;  /* 0x000000041c0c723c */ /* 0x048ff0000004180c */
[C---:B------:R-:W-:Y:S01]  /*1d950*/  HMMA.16816.F32.BF16 R24, R28.reuse, R6, R24 ;  /* 0x000000061c18723c */ /* 0x040fe20000041818 */
[----:B------:R-:W3:Y:S07]  /*1d960*/  LDSM.16.M88.4 R4, [R232+0x4000] ;  /* 0x00400000e804783b */ /* 0x000eee0000000200 */
[C---:B-1----:R-:W-:Y:S08]  /*1d970*/  HMMA.16816.F32.BF16 R188, R28.reuse, R8, R188 ;  /* 0x000000081cbc723c */ /* 0x042ff000000418bc */
[C---:B------:R-:W-:Y:S01]  /*1d980*/  HMMA.16816.F32.BF16 R184, R28.reuse, R10, R184 ;  /* 0x0000000a1cb8723c */ /* 0x040fe200000418b8 */
[----:B------:R-:W-:Y:S07]  /*1d990*/  LDSM.16.M88.4 R8, [R225+0x4000] ;  /* 0x00400000e108783b */ /* 0x000fee0000000200 */
[C---:B--2---:R-:W-:Y:S08]  /*1d9a0*/  HMMA.16816.F32.BF16 R180, R28.reuse, R32, R180 ;  /* 0x000000201cb4723c */ /* 0x044ff000000418b4 */
[C---:B------:R-:W-:Y:S01]  /*1d9b0*/  HMMA.16816.F32.BF16 R176, R28.reuse, R34, R176 ;  /* 0x000000221cb0723c */ /* 0x040fe200000418b0 */
[----:B------:R-:W1:Y:S07]  /*1d9c0*/  LDSM.16.M88.4 R32, [R221+0xc800] ;  /* 0x00c80000dd20783b */ /* 0x000e6e0000000200 */
[C---:B----4-:R-:W-:Y:S08]  /*1d9d0*/  HMMA.16816.F32.BF16 R196, R28.reuse, R16, R196 ;  /* 0x000000101cc4723c */ /* 0x050ff000000418c4 */
[----:B------:R-:W-:Y:S01]  /*1d9e0*/  HMMA.16816.F32.BF16 R192, R28, R18, R192 ;  /* 0x000000121cc0723c */ /* 0x000fe200000418c0 */
[----:B------:R-:W2:Y:S04]  /*1d9f0*/  LDSM.16.M88.4 R16, [R221+0xc000] ;  /* 0x00c00000dd10783b */ /* 0x000ea80000000200 */
[----:B------:R-:W4:Y:S03]  /*1da00*/  LDSM.16.M88.4 R28, [R221+0xd000] ;  /* 0x00d00000dd1c783b */ /* 0x000f260000000200 */
[C---:B---3--:R-:W-:Y:S08]  /*1da10*/  HMMA.16816.F32.BF16 R188, R4.reuse, R168, R188 ;  /* 0x000000a804bc723c */ /* 0x048ff000000418bc */
[C---:B------:R-:W-:Y:S08]  /*1da20*/  HMMA.16816.F32.BF16 R196, R4.reuse, R172, R196 ;  /* 0x000000ac04c4723c */ /* 0x040ff000000418c4 */
[C---:B------:R-:W-:Y:S01]  /*1da30*/  HMMA.16816.F32.BF16 R192, R4.reuse, R174, R192 ;  /* 0x000000ae04c0723c */ /* 0x040fe200000418c0 */
[----:B------:R-:W-:Y:S07]  /*1da40*/  LDSM.16.M88.4 R172, [R232+0x6000] ;  /* 0x00600000e8ac783b */ /* 0x000fee0000000200 */
        /* <DEDUP_REMOVED lines=18> */
[C---:B---3--:R-:W-:Y:S08]  /*1db70*/  HMMA.16816.F32.BF16 R180, R8.reuse, R168, R180 ;  /* 0x000000a808b4723c */ /* 0x048ff000000418b4 */
[----:B------:R-:W-:Y:S01]  /*1db80*/  HMMA.16816.F32.BF16 R176, R8, R170, R176 ;  /* 0x000000aa08b0723c */ /* 0x000fe200000418b0 */
[----:B------:R-:W3:Y:S04]  /*1db90*/  LDSM.16.M88.4 R8, [R218+0xd800] ;  /* 0x00d80000da08783b */ /* 0x000ee80000000200 */
[----:B------:R-:W-:Y:S03]  /*1dba0*/  LDSM.16.M88.4 R168, [R223+UR8+0xe800] ;  /* 0x00e80008dfa8783b */ /* 0x000fe60008000200 */
[C---:B-----5:R-:W-:Y:S08]  /*1dbb0*/  HMMA.16816.F32.BF16 R12, R4.reuse, R20, R12 ;  /* 0x00000014040c723c */ /* 0x060ff0000004180c */
[C---:B------:R-:W-:Y:S01]  /*1dbc0*/  HMMA.16816.F32.BF16 R24, R4.reuse, R22, R24 ;  /* 0x000000160418723c */ /* 0x040fe20000041818 */
[----:B------:R-:W-:Y:S07]  /*1dbd0*/  LDSM.16.M88.4 R20, [R225+0x6000] ;  /* 0x00600000e114783b */ /* 0x000fee0000000200 */
[C---:B-1----:R-:W-:Y:S08]  /*1dbe0*/  HMMA.16816.F32.BF16 R188, R4.reuse, R32, R188 ;  /* 0x0000002004bc723c */ /* 0x042ff000000418bc */
[C---:B------:R-:W-:Y:S01]  /*1dbf0*/  HMMA.16816.F32.BF16 R184, R4.reuse, R34, R184 ;  /* 0x0000002204b8723c */ /* 0x040fe200000418b8 */
[----:B------:R-:W1:Y:S07]  /*1dc00*/  LDSM.16.M88.4 R32, [R223+UR8+0xf000] ;  /* 0x00f00008df20783b */ /* 0x000e6e0008000200 */
[C---:B--2---:R-:W-:Y:S08]  /*1dc10*/  HMMA.16816.F32.BF16 R196, R4.reuse, R16, R196 ;  /* 0x0000001004c4723c */ /* 0x044ff000000418c4 */
[----:B------:R-:W-:Y:S01]  /*1dc20*/  HMMA.16816.F32.BF16 R192, R4, R18, R192 ;  /* 0x0000001204c0723c */ /* 0x000fe200000418c0 */
[----:B------:R-:W2:Y:S07]  /*1dc30*/  LDSM.16.M88.4 R16, [R221+0xe000] ;  /* 0x00e00000dd10783b */ /* 0x000eae0000000200 */
[C---:B----4-:R-:W-:Y:S08]  /*1dc40*/  HMMA.16816.F32.BF16 R12, R212.reuse, R28, R12 ;  /* 0x0000001cd40c723c */ /* 0x050ff0000004180c */
[----:B------:R-:W-:Y:S01]  /*1dc50*/  HMMA.16816.F32.BF16 R24, R212, R30, R24 ;  /* 0x0000001ed418723c */ /* 0x000fe20000041818 */
[----:B------:R-:W4:Y:S07]  /*1dc60*/  LDSM.16.M88.4 R28, [R223+UR8+0xf800] ;  /* 0x00f80008df1c783b */ /* 0x000f2e0008000200 */
[----:B---3--:R-:W-:Y:S08]  /*1dc70*/  HMMA.16816.F32.BF16 R180, R4, R8, R180 ;  /* 0x0000000804b4723c */ /* 0x008ff000000418b4 */
[C---:B------:R-:W-:Y:S08]  /*1dc80*/  HMMA.16816.F32.BF16 R188, R212.reuse, R204, R188 ;  /* 0x000000ccd4bc723c */ /* 0x040ff000000418bc */
[----:B------:R-:W-:Y:S01]  /*1dc90*/  HMMA.16816.F32.BF16 R184, R212, R206, R184 ;  /* 0x000000ced4b8723c */ /* 0x000fe200000418b8 */
[----:B------:R-:W-:Y:S07]  /*1dca0*/  LDSM.16.M88.4 R204, [R224+0x6000] ;  /* 0x00600000e0cc783b */ /* 0x000fee0000000200 */
[----:B------:R-:W-:Y:S01]  /*1dcb0*/  HMMA.16816.F32.BF16 R176, R4, R10, R176 ;  /* 0x0000000a04b0723c */ /* 0x000fe200000418b0 */
[----:B------:R-:W-:Y:S04]  /*1dcc0*/  LDSM.16.M88.4 R8, [R222+0x6000] ;  /* 0x00600000de08783b */ /* 0x000fe80000000200 */
[----:B------:R-:W3:Y:S03]  /*1dcd0*/  LDSM.16.M88.4 R4, [R218+0xe000] ;  /* 0x00e00000da04783b */ /* 0x000ee60000000200 */
[C---:B------:R-:W-:Y:S08]  /*1dce0*/  HMMA.16816.F32.BF16 R12, R172.reuse, R240, R12 ;  /* 0x000000f0ac0c723c */ /* 0x040ff0000004180c */
[----:B------:R-:W-:Y:S08]  /*1dcf0*/  HMMA.16816.F32.BF16 R24, R172, R242, R24 ;  /* 0x000000f2ac18723c */ /* 0x000ff00000041818 */
[----:B------:R-:W-:Y:S08]  /*1dd00*/  HMMA.16816.F32.BF16 R180, R212, R200, R180 ;  /* 0x000000c8d4b4723c */ /* 0x000ff000000418b4 */
[C---:B-1----:R-:W-:Y:S08]  /*1dd10*/  HMMA.16816.F32.BF16 R188, R172.reuse, R32, R188 ;  /* 0x00000020acbc723c */ /* 0x042ff000000418bc */
[----:B------:R-:W-:Y:S01]  /*1dd20*/  HMMA.16816.F32.BF16 R184, R172, R34, R184 ;  /* 0x00000022acb8723c */ /* 0x000fe200000418b8 */
[----:B------:R-:W1:Y:S07]  /*1dd30*/  LDSM.16.M88.4 R32, [R221+0xf800] ;  /* 0x00f80000dd20783b */ /* 0x000e6e0000000200 */
[C---:B------:R-:W-:Y:S01]  /*1dd40*/  HMMA.16816.F32.BF16 R200, R212.reuse, R202, R176 ;  /* 0x000000cad4c8723c */ /* 0x040fe200000418b0 */
[----:B------:R-:W-:Y:S07]  /*1dd50*/  LDSM.16.M88.4 R176, [R221+0xe800] ;  /* 0x00e80000ddb0783b */ /* 0x000fee0000000200 */
[C---:B------:R-:W-:Y:S08]  /*1dd60*/  HMMA.16816.F32.BF16 R196, R212.reuse, R208, R196 ;  /* 0x000000d0d4c4723c */ /* 0x040ff000000418c4 */
[----:B------:R-:W-:Y:S08]  /*1dd70*/  HMMA.16816.F32.BF16 R192, R212, R210, R192 ;  /* 0x000000d2d4c0723c */ /* 0x000ff000000418c0 */
[C---:B--2---:R-:W-:Y:S01]  /*1dd80*/  HMMA.16816.F32.BF16 R208, R20.reuse, R16, R12 ;  /* 0x0000001014d0723c */ /* 0x044fe2000004180c */
[----:B------:R-:W2:Y:S07]  /*1dd90*/  LDSM.16.M88.4 R12, [R167+0xe000] ;  /* 0x00e00000a70c783b */ /* 0x000eae0000000200 */
[----:B------:R-:W-:Y:S01]  /*1dda0*/  HMMA.16816.F32.BF16 R24, R20, R18, R24 ;  /* 0x000000121418723c */ /* 0x000fe20000041818 */
[----:B------:R-:W5:Y:S07]  /*1ddb0*/  LDSM.16.M88.4 R16, [R218+0xf800] ;  /* 0x00f80000da10783b */ /* 0x000f6e0000000200 */
[----:B----4-:R-:W-:Y:S08]  /*1ddc0*/  HMMA.16816.F32.BF16 R200, R172, R30, R200 ;  /* 0x0000001eacc8723c */ /* 0x010ff000000418c8 */
[C---:B---3--:R-:W-:Y:S08]  /*1ddd0*/  HMMA.16816.F32.BF16 R208, R8.reuse, R4, R208 ;  /* 0x0000000408d0723c */ /* 0x048ff000000418d0 */
[----:B------:R-:W-:Y:S01]  /*1dde0*/  HMMA.16816.F32.BF16 R24, R8, R6, R24 ;  /* 0x000000060818723c */ /* 0x000fe20000041818 */
[----:B------:R-:W3:Y:S07]  /*1ddf0*/  LDSM.16.M88.4 R4, [R218+0xe800] ;  /* 0x00e80000da04783b */ /* 0x000eee0000000200 */
[----:B------:R-:W-:Y:S08]  /*1de00*/  HMMA.16816.F32.BF16 R196, R172, R168, R196 ;  /* 0x000000a8acc4723c */ /* 0x000ff000000418c4 */
[----:B-1----:R-:W-:Y:S01]  /*1de10*/  HMMA.16816.F32.BF16 R212, R20, R34, R200 ;  /* 0x0000002214d4723c */ /* 0x002fe200000418c8 */
[----:B------:R-:W1:Y:S07]  /*1de20*/  LDSM.16.M88.4 R200, [R167+0xf800] ;  /* 0x00f80000a7c8783b */ /* 0x000e6e0000000200 */
[----:B------:R-:W-:Y:S01]  /*1de30*/  HMMA.16816.F32.BF16 R192, R172, R170, R192 ;  /* 0x000000aaacc0723c */ /* 0x000fe200000418c0 */
[----:B------:R-:W-:Y:S07]  /*1de40*/  LDSM.16.M88.4 R168, [R221+0xf000] ;  /* 0x00f00000dda8783b */ /* 0x000fee0000000200 */
[C---:B--2---:R-:W-:Y:S08]  /*1de50*/  HMMA.16816.F32.BF16 R208, R204.reuse, R12, R208 ;  /* 0x0000000cccd0723c */ /* 0x044ff000000418d0 */
[----:B------:R-:W-:Y:S01]  /*1de60*/  HMMA.16816.F32.BF16 R24, R204, R14, R24 ;  /* 0x0000000ecc18723c */ /* 0x000fe20000041818 */
[----:B------:R-:W2:Y:S07]  /*1de70*/  LDSM.16.M88.4 R12, [R167+0xe800] ;  /* 0x00e80000a70c783b */ /* 0x000eae0000000200 */
        /* <DEDUP_REMOVED lines=14> */
[----:B---3--:R-:W-:Y:S01]  /*1df60*/  HMMA.16816.F32.BF16 R196, R8, R4, R196 ;  /* 0x0000000408c4723c */ /* 0x008fe200000418c4 */
[----:B------:R-:W-:Y:S01]  /*1df70*/  IMAD.U32 R5, RZ, RZ, UR4 ;  /* 0x00000004ff057e24 */ /* 0x000fe2000f8e00ff */
[----:B------:R4:W-:Y:S06]  /*1df80*/  MUFU.TANH R34, R24 ;  /* 0x0000001800227308 */ /* 0x0009ec0000002400 */
[----:B-1----:R-:W-:Y:S01]  /*1df90*/  HMMA.16816.F32.BF16 R212, R204, R202, R212 ;  /* 0x000000caccd4723c */ /* 0x002fe200000418d4 */
[----:B------:R-:W-:Y:S01]  /*1dfa0*/  IMAD.SHL.U32 R202, R220, 0x2, RZ ;  /* 0x00000002dcca7824 */ /* 0x000fe200078e00ff */
[----:B------:R-:W-:Y:S04]  /*1dfb0*/  MUFU.TANH R30, R30 ;  /* 0x0000001e001e7308 */ /* 0x000fe80000002400 */
[----:B------:R-:W-:-:S02]  /*1dfc0*/  LOP3.LUT R202, R202, 0x6, RZ, 0xc0, !PT ;  /* 0x00000006caca7812 */ /* 0x000fc400078ec0ff */
[----:B------:R-:W-:Y:S02]  /*1dfd0*/  HMMA.16816.F32.BF16 R192, R8, R6, R192 ;  /* 0x0000000608c0723c */ /* 0x000fe400000418c0 */
[----:B------:R-:W-:Y:S06]  /*1dfe0*/  MUFU.TANH R18, R18 ;  /* 0x0000001200127308 */ /* 0x000fec0000002400 */
[----:B--2---:R-:W-:Y:S01]  /*1dff0*/  HMMA.16816.F32.BF16 R196, R204, R12, R196 ;  /* 0x0000000cccc4723c */ /* 0x004fe200000418c4 */
[----:B------:R-:W-:Y:S01]  /*1e000*/  IMAD R12, R5, 0x40, R202 ;  /* 0x00000040050c7824 */ /* 0x000fe200078e02ca */
[----:B------:R-:W-:Y:S01]  /*1e010*/  MUFU.TANH R35, R35 ;  /* 0x0000002300237308 */ /* 0x000fe20000002400 */
[----:B------:R-:W-:Y:S01]  /*1e020*/  FMUL.FTZ R13, R212, UR6 ;  /* 0x00000006d40d7c20 */ /* 0x000fe20008410000 */
[----:B------:R1:W2:Y:S01]  /*1e030*/  LDSM.16.M88.4 R4, [R167+0xf000] ;  /* 0x00f00000a704783b */ /* 0x0002a20000000200 */
[----:B------:R-:W-:Y:S01]  /*1e040*/  FMUL.FTZ R213, R213, UR6 ;  /* 0x00000006d5d57c20 */ /* 0x000fe20008410000 */
[----:B------:R-:W-:Y:S01]  /*1e050*/  FMUL.FTZ R215, R215, UR6 ;  /* 0x00000006d7d77c20 */ /* 0x000fe20008410000 */
[----:B------:R-:W-:-:S04]  /*1e060*/  DEPBAR.LE SB0, 0x0 ;  /* 0x000080000000791a */ /* 0x000fc80000000000 */
[----:B------:R-:W-:Y:S01]  /*1e070*/  HMMA.16816.F32.BF16 R188, R20, R168, R188 ;  /* 0x000000a814bc723c */ /* 0x000fe200000418bc */
[C---:B------:R-:W-:Y:S01]  /*1e080*/  VIADD R168, R12.reuse, 0xffffff80 ;  /* 0xffffff800ca87836 */ /* 0x040fe20000000000 */
[----:B------:R-:W3:Y:S01]  /*1e090*/  MUFU.TANH R13, R13 ;  /* 0x0000000d000d7308 */ /* 0x000ee20000002400 */
        /* <DEDUP_REMOVED lines=13> */
[----:B------:R-:W4:Y:S01]  /*1e170*/  MUFU.TANH R29, R29 ;  /* 0x0000001d001d7308 */ /* 0x000f220000002400 */
[----:B------:R-:W-:Y:S01]  /*1e180*/  FSEL R24, R24, -INF , !P2 ;  /* 0xff80000018187808 */ /* 0x000fe20005000000 */
[----:B------:R-:W-:Y:S01]  /*1e190*/  VIADD R19, R12, 0xffffff81 ;  /* 0xffffff810c137836 */ /* 0x000fe20000000000 */
[-C--:B------:R-:W-:Y:S01]  /*1e1a0*/  ISETP.GE.AND P2, PT, R168, R2.reuse, PT ;  /* 0x00000002a800720c */ /* 0x080fe20003f46270 */
[----:B---3--:R-:W-:Y:S01]  /*1e1b0*/  FFMA.FTZ R173, R14, UR5, R13 ;  /* 0x000000050ead7c23 */ /* 0x008fe2000801000d */
[----:B-----5:R-:W-:Y:S01]  /*1e1c0*/  HMMA.16816.F32.BF16 R188, R8, R176, R188 ;  /* 0x000000b008bc723c */ /* 0x020fe200000418bc */
[C---:B-1----:R-:W-:Y:S01]  /*1e1d0*/  VIADD R167, R12.reuse, 0xffffff88 ;  /* 0xffffff880ca77836 */ /* 0x042fe20000000000 */
[----:B------:R-:W-:Y:S01]  /*1e1e0*/  FSEL R13, R15, -INF , !P2 ;  /* 0xff8000000f0d7808 */ /* 0x000fe20005000000 */
[----:B------:R-:W1:Y:S01]  /*1e1f0*/  MUFU.TANH R26, R26 ;  /* 0x0000001a001a7308 */ /* 0x000e620000002400 */
[----:B------:R-:W-:Y:S01]  /*1e200*/  ISETP.GE.AND P2, PT, R169, R165, PT ;  /* 0x000000a5a900720c */ /* 0x000fe20003f46270 */
[----:B------:R-:W-:Y:S01]  /*1e210*/  VIADD R168, R12, 0xffffff89 ;  /* 0xffffff890ca87836 */ /* 0x000fe20000000000 */
[----:B------:R-:W-:Y:S01]  /*1e220*/  I2FP.F32.S32 R15, R19 ;  /* 0x00000013000f7245 */ /* 0x000fe20000201400 */
[----:B------:R-:W-:Y:S01]  /*1e230*/  FMUL.FTZ R31, R198, UR6 ;  /* 0x00000006c61f7c20 */ /* 0x000fe20008410000 */
[----:B------:R-:W-:Y:S01]  /*1e240*/  FSEL R173, R173, -INF , !P2 ;  /* 0xff800000adad7808 */ /* 0x000fe20005000000 */
[C---:B------:R-:W-:Y:S01]  /*1e250*/  HMMA.16816.F32.BF16 R184, R20.reuse, R170, R184 ;  /* 0x000000aa14b8723c */ /* 0x040fe200000418b8 */
[----:B------:R-:W-:Y:S01]  /*1e260*/  ISETP.GE.AND P2, PT, R169, R2, PT ;  /* 0x00000002a900720c */ /* 0x000fe20003f46270 */
[----:B------:R-:W3:Y:S01]  /*1e270*/  MUFU.TANH R27, R27 ;  /* 0x0000001b001b7308 */ /* 0x000ee20000002400 */
[----:B----4-:R-:W-:Y:S01]  /*1e280*/  FFMA.FTZ R29, R14, UR5, R29 ;  /* 0x000000050e1d7c23 */ /* 0x010fe2000801001d */
[----:B------:R-:W-:Y:S01]  /*1e290*/  FFMA.FTZ R14, R15, UR5, R30 ;  /* 0x000000050f0e7c23 */ /* 0x000fe2000801001e */
[----:B------:R-:W-:Y:S01]  /*1e2a0*/  FMUL.FTZ R30, R192, UR6 ;  /* 0x00000006c01e7c20 */ /* 0x000fe20008410000 */
[----:B------:R-:W-:Y:S01]  /*1e2b0*/  FMUL.FTZ R194, R194, UR6 ;  /* 0x00000006c2c27c20 */ /* 0x000fe20008410000 */
[----:B------:R-:W-:Y:S01]  /*1e2c0*/  FMUL.FTZ R195, R195, UR6 ;  /* 0x00000006c3c37c20 */ /* 0x000fe20008410000 */
[----:B------:R-:W-:Y:S01]  /*1e2d0*/  FSEL R172, R29, -INF , !P2 ;  /* 0xff8000001dac7808 */ /* 0x000fe20005000000 */
[----:B------:R-:W-:Y:S01]  /*1e2e0*/  HMMA.16816.F32.BF16 R180, R20, R32, R180 ;  /* 0x0000002014b4723c */ /* 0x000fe200000418b4 */
[----:B------:R-:W-:Y:S01]  /*1e2f0*/  ISETP.GE.AND P2, PT, R19, R165, PT ;  /* 0x000000a51300720c */ /* 0x000fe20003f46270 */
[----:B------:R-:W4:Y:S01]  /*1e300*/  MUFU.TANH R31, R31 ;  /* 0x0000001f001f7308 */ /* 0x000f220000002400 */
[----:B------:R-:W-:-:S02]  /*1e310*/  VIADD R23, R12, 0xffffff91 ;  /* 0xffffff910c177836 */ /* 0x000fc40000000000 */
[----:B------:R-:W-:Y:S01]  /*1e320*/  FMUL.FTZ R193, R193, UR6 ;  /* 0x00000006c1c17c20 */ /* 0x000fe20008410000 */
[----:B------:R-:W-:Y:S02]  /*1e330*/  FSEL R14, R14, -INF , !P2 ;  /* 0xff8000000e0e7808 */ /* 0x000fe40005000000 */
[----:B------:R-:W-:Y:S01]  /*1e340*/  ISETP.GE.AND P2, PT, R19, R2, PT ;  /* 0x000000021300720c */ /* 0x000fe20003f46270 */
[----:B--2---:R-:W-:Y:S01]  /*1e350*/  HMMA.16816.F32.BF16 R188, R204, R4, R188 ;  /* 0x00000004ccbc723c */ /* 0x004fe200000418bc */
[----:B------:R-:W-:Y:S01]  /*1e360*/  I2FP.F32.S32 R19, R167 ;  /* 0x000000a700137245 */ /* 0x000fe20000201400 */
[----:B------:R-:W-:Y:S01]  /*1e370*/  FFMA.FTZ R5, R15, UR5, R18 ;  /* 0x000000050f057c23 */ /* 0x000fe20008010012 */
[----:B------:R-:W2:Y:S03]  /*1e380*/  MUFU.TANH R28, R197 ;  /* 0x000000c5001c7308 */ /* 0x000ea60000002400 */
[----:B------:R-:W-:Y:S01]  /*1e390*/  FFMA.FTZ R4, R19, UR5, R34 ;  /* 0x0000000513047c23 */ /* 0x000fe20008010022 */
[----:B------:R-:W-:Y:S01]  /*1e3a0*/  FSEL R5, R5, -INF , !P2 ;  /* 0xff80000005057808 */ /* 0x000fe20005000000 */
[----:B------:R-:W-:Y:S01]  /*1e3b0*/  FFMA.FTZ R15, R19, UR5, R35 ;  /* 0x00000005130f7c23 */ /* 0x000fe20008010023 */
[C---:B------:R-:W-:Y:S01]  /*1e3c0*/  ISETP.GE.AND P2, PT, R167.reuse, R165, PT ;  /* 0x000000a5a700720c */ /* 0x040fe20003f46270 */
        /* <DEDUP_REMOVED lines=8> */
[----:B-1----:R-:W-:Y:S01]  /*1e450*/  FFMA.FTZ R19, R19, UR5, R26 ;  /* 0x0000000513137c23 */ /* 0x002fe2000801001a */
[----:B------:R-:W-:Y:S01]  /*1e460*/  FSEL R15, R15, -INF , !P2 ;  /* 0xff8000000f0f7808 */ /* 0x000fe20005000000 */
[----:B------:R-:W-:Y:S01]  /*1e470*/  HMMA.16816.F32.BF16 R180, R8, R16, R180 ;  /* 0x0000001008b4723c */ /* 0x000fe200000418b4 */
[----:B------:R-:W-:Y:S01]  /*1e480*/  ISETP.GE.AND P2, PT, R168, R165, PT ;  /* 0x000000a5a800720c */ /* 0x000fe20003f46270 */
[C---:B---3--:R-:W-:Y:S01]  /*1e490*/  FFMA.FTZ R27, R22.reuse, UR5, R27 ;  /* 0x00000005161b7c23 */ /* 0x048fe2000801001b */
[----:B------:R-:W1:Y:S01]  /*1e4a0*/  MUFU.TANH R30, R30 ;  /* 0x0000001e001e7308 */ /* 0x000e620000002400 */
        /* <DEDUP_REMOVED lines=10> */
[----:B--2---:R-:W-:Y:S01]  /*1e550*/  FFMA.FTZ R28, R22, UR5, R28 ;  /* 0x00000005161c7c23 */ /* 0x004fe2000801001c */
        /* <DEDUP_REMOVED lines=11> */
[C---:B-1----:R-:W-:Y:S01]  /*1e610*/  FFMA.FTZ R30, R9.reuse, UR5, R30 ;  /* 0x00000005091e7c23 */ /* 0x042fe2000801001e */
[----:B------:R-:W1:Y:S01]  /*1e620*/  MUFU.TANH R34, R193 ;  /* 0x000000c100227308 */ /* 0x000e620000002400 */
[----:B---3--:R-:W-:Y:S01]  /*1e630*/  FFMA.FTZ R25, R9, UR5, R25 ;  /* 0x0000000509197c23 */ /* 0x008fe20008010019 */
[----:B------:R-:W-:Y:S01]  /*1e640*/  I2FP.F32.S32 R9, R11 ;  /* 0x0000000b00097245 */ /* 0x000fe20000201400 */
[----:B------:R-:W-:Y:S01]  /*1e650*/  FMUL.FTZ R185, R185, UR6 ;  /* 0x00000006b9b97c20 */ /* 0x000fe20008410000 */
[----:B------:R-:W-:Y:S01]  /*1e660*/  I2FP.F32.S32 R16, R10 ;  /* 0x0000000a00107245 */ /* 0x000fe20000201400 */
[----:B------:R-:W-:-:S03]  /*1e670*/  FMUL.FTZ R187, R187, UR6 ;  /* 0x00000006bbbb7c20 */ /* 0x000fc60008410000 */
[----:B------:R-:W3:Y:S01]  /*1e680*/  MUFU.TANH R21, R21 ;  /* 0x0000001500157308 */ /* 0x000ee20000002400 */
[----:B--2---:R-:W-:Y:S01]  /*1e690*/  FSEL R195, R31, -INF , !P2 ;  /* 0xff8000001fc37808 */ /* 0x004fe20005000000 */
[----:B----4-:R-:W-:Y:S01]  /*1e6a0*/  FFMA.FTZ R20, R9, UR5, R20 ;  /* 0x0000000509147c23 */ /* 0x010fe20008010014 */
[----:B------:R-:W-:-:S04]  /*1e6b0*/  ISETP.GE.AND P2, PT, R23, R165, PT ;  /* 0x000000a51700720c */ /* 0x000fc80003f46270 */
[----:B------:R-:W-:Y:S01]  /*1e6c0*/  FSEL R198, R28, -INF , !P2 ;  /* 0xff8000001cc67808 */ /* 0x000fe20005000000 */
[----:B------:R-:W2:Y:S01]  /*1e6d0*/  MUFU.TANH R190, R190 ;  /* 0x000000be00be7308 */ /* 0x000ea20000002400 */
[-C--:B------:R-:W-:Y:S01]  /*1e6e0*/  ISETP.GE.AND P2, PT, R23, R2.reuse, PT ;  /* 0x000000021700720c */ /* 0x080fe20003f46270 */
[----:B-1----:R-:W-:Y:S01]  /*1e6f0*/  FFMA.FTZ R34, R9, UR5, R34 ;  /* 0x0000000509227c23 */ /* 0x002fe20008010022 */
[----:B------:R-:W-:Y:S02]  /*1e700*/  VIADD R9, R12, 0xffffffa1 ;  /* 0xffffffa10c097836 */ /* 0x000fe40000000000 */
[----:B------:R-:W-:Y:S01]  /*1e710*/  FMUL.FTZ R180, R180, UR6 ;  /* 0x00000006b4b47c20 */ /* 0x000fe20008410000 */
[----:B------:R-:W-:Y:S01]  /*1e720*/  FSEL R211, R29, -INF , !P2 ;  /* 0xff8000001dd37808 */ /* 0x000fe20005000000 */
[----:B------:R-:W-:Y:S01]  /*1e730*/  FMUL.FTZ R181, R181, UR6 ;  /* 0x00000006b5b57c20 */ /* 0x000fe20008410000 */
[----:B------:R-:W-:Y:S01]  /*1e740*/  ISETP.GE.AND P2, PT, R7, R165, PT ;  /* 0x000000a50700720c */ /* 0x000fe20003f46270 */
[----:B------:R-:W1:Y:S01]  /*1e750*/  MUFU.TANH R6, R6 ;  /* 0x0000000600067308 */ /* 0x000e620000002400 */
[----:B---3--:R-:W-:Y:S01]  /*1e760*/  FFMA.FTZ R21, R16, UR5, R21 ;  /* 0x0000000510157c23 */ /* 0x008fe20008010015 */
[----:B------:R-:W-:Y:S01]  /*1e770*/  I2FP.F32.S32 R17, R9 ;  /* 0x0000000900117245 */ /* 0x000fe20000201400 */
[----:B------:R-:W-:Y:S01]  /*1e780*/  FMUL.FTZ R183, R183, UR6 ;  /* 0x00000006b7b77c20 */ /* 0x000fe20008410000 */
[----:B------:R-:W-:Y:S01]  /*1e790*/  FSEL R196, R30, -INF , !P2 ;  /* 0xff8000001ec47808 */ /* 0x000fe20005000000 */
[----:B------:R-:W-:Y:S01]  /*1e7a0*/  BAR.SYNC.DEFER_BLOCKING 0x0 ;  /* 0x0000000000007b1d */ /* 0x000fe20000010000 */
[----:B------:R-:W-:Y:S01]  /*1e7b0*/  ISETP.GE.AND P2, PT, R7, R2, PT ;  /* 0x000000020700720c */ /* 0x000fe20003f46270 */
[----:B------:R-:W-:Y:S01]  /*1e7c0*/  FMUL.FTZ R7, R184, UR6 ;  /* 0x00000006b8077c20 */ /* 0x000fe20008410000 */
[----:B--2---:R-:W-:-:S02]  /*1e7d0*/  FFMA.FTZ R190, R16, UR5, R190 ;  /* 0x0000000510be7c23 */ /* 0x004fc400080100be */
[----:B------:R-:W-:Y:S01]  /*1e7e0*/  FSEL R209, R25, -INF , !P2 ;  /* 0xff80000019d17808 */ /* 0x000fe20005000000 */
[----:B------:R-:W2:Y:S01]  /*1e7f0*/  MUFU.TANH R8, R8 ;  /* 0x0000000800087308 */ /* 0x000ea20000002400 */
[----:B------:R-:W-:-:S04]  /*1e800*/  ISETP.GE.AND P2, PT, R11, R165, PT ;  /* 0x000000a50b00720c */ /* 0x000fc80003f46270 */
[----:B------:R-:W-:Y:S01]  /*1e810*/  FSEL R194, R34, -INF , !P2 ;  /* 0xff80000022c27808 */ /* 0x000fe20005000000 */
[----:B-1----:R-:W-:Y:S01]  /*1e820*/  FFMA.FTZ R206, R17, UR5, R6 ;  /* 0x0000000511ce7c23 */ /* 0x002fe20008010006 */
[----:B------:R-:W-:Y:S01]  /*1e830*/  ISETP.GE.AND P2, PT, R11, R2, PT ;  /* 0x000000020b00720c */ /* 0x000fe20003f46270 */
[----:B------:R-:W-:Y:S01]  /*1e840*/  FMUL.FTZ R11, R186, UR6 ;  /* 0x00000006ba0b7c20 */ /* 0x000fe20008410000 */
[----:B------:R-:W1:Y:S02]  /*1e850*/  MUFU.TANH R7, R7 ;  /* 0x0000000700077308 */ /* 0x000e640000002400 */
[----:B------:R-:W-:Y:S02]  /*1e860*/  FSEL R167, R20, -INF , !P2 ;  /* 0xff80000014a77808 */ /* 0x000fe40005000000 */
[----:B------:R-:W-:-:S04]  /*1e870*/  ISETP.GE.AND P2, PT, R10, R165, PT ;  /* 0x000000a50a00720c */ /* 0x000fc80003f46270 */
[----:B------:R-:W-:Y:S01]  /*1e880*/  FSEL R208, R21, -INF , !P2 ;  /* 0xff80000015d07808 */ /* 0x000fe20005000000 */
[----:B------:R-:W3:Y:S01]  /*1e890*/  MUFU.TANH R11, R11 ;  /* 0x0000000b000b7308 */ /* 0x000ee20000002400 */
[----:B------:R-:W-:Y:S01]  /*1e8a0*/  ISETP.GE.AND P2, PT, R10, R2, PT ;  /* 0x000000020a00720c */ /* 0x000fe20003f46270 */
[C---:B------:R-:W-:Y:S02]  /*1e8b0*/  VIADD R10, R12.reuse, 0xffffffa8 ;  /* 0xffffffa80c0a7836 */ /* 0x040fe40000000000 */
[----:B--2---:R-:W-:Y:S01]  /*1e8c0*/  FFMA.FTZ R201, R17, UR5, R8 ;  /* 0x0000000511c97c23 */ /* 0x004fe20008010008 */
[----:B------:R-:W-:Y:S01]  /*1e8d0*/  VIADD R8, R12, 0xffffffa9 ;  /* 0xffffffa90c087836 */ /* 0x000fe20000000000 */
[----:B------:R-:W-:Y:S02]  /*1e8e0*/  FSEL R203, R190, -INF , !P2 ;  /* 0xff800000becb7808 */ /* 0x000fe40005000000 */
[----:B------:R-:W-:Y:S01]  /*1e8f0*/  ISETP.GE.AND P2, PT, R9, R165, PT ;  /* 0x000000a50900720c */ /* 0x000fe20003f46270 */
[----:B------:R-:W2:Y:S01]  /*1e900*/  MUFU.TANH R185, R185 ;  /* 0x000000b900b97308 */ /* 0x000ea20000002400 */
[----:B------:R-:W-:-:S02]  /*1e910*/  I2FP.F32.S32 R16, R10 ;  /* 0x0000000a00107245 */ /* 0x000fc40000201400 */
[----:B------:R-:W-:Y:S02]  /*1e920*/  FSEL R206, R206, -INF , !P2 ;  /* 0xff800000cece7808 */ /* 0x000fe40005000000 */
[----:B------:R-:W-:Y:S01]  /*1e930*/  ISETP.GE.AND P2, PT, R9, R2, PT ;  /* 0x000000020900720c */ /* 0x000fe20003f46270 */
[C---:B-1----:R-:W-:Y:S02]  /*1e940*/  FFMA.FTZ R170, R16.reuse, UR5, R7 ;  /* 0x0000000510aa7c23 */ /* 0x042fe40008010007 */
[----:B------:R-:W1:Y:S01]  /*1e950*/  MUFU.TANH R6, R187 ;  /* 0x000000bb00067308 */ /* 0x000e620000002400 */
[----:B------:R-:W-:Y:S01]  /*1e960*/  FSEL R201, R201, -INF , !P2 ;  /* 0xff800000c9c97808 */ /* 0x000fe20005000000 */
[----:B---3--:R-:W-:Y:S01]  /*1e970*/  FFMA.FTZ R171, R16, UR5, R11 ;  /* 0x0000000510ab7c23 */ /* 0x008fe2000801000b */
[----:B------:R-:W-:Y:S01]  /*1e980*/  ISETP.GE.AND P2, PT, R10, R165, PT ;  /* 0x000000a50a00720c */ /* 0x000fe20003f46270 */
[----:B------:R-:W-:Y:S01]  /*1e990*/  FMUL.FTZ R16, R182, UR6 ;  /* 0x00000006b6107c20 */ /* 0x000fe20008410000 */
[----:B------:R-:W-:-:S02]  /*1e9a0*/  I2FP.F32.S32 R11, R8 ;  /* 0x00000008000b7245 */ /* 0x000fc40000201400 */
[----:B------:R-:W-:Y:S01]  /*1e9b0*/  FSEL R170, R170, -INF , !P2 ;  /* 0xff800000aaaa7808 */ /* 0x000fe20005000000 */
[----:B------:R-:W3:Y:S01]  /*1e9c0*/  MUFU.TANH R9, R180 ;  /* 0x000000b400097308 */ /* 0x000ee20000002400 */
[----:B------:R-:W-:Y:S01]  /*1e9d0*/  ISETP.GE.AND P2, PT, R10, R2, PT ;  /* 0x000000020a00720c */ /* 0x000fe20003f46270 */
[----:B--2---:R-:W-:Y:S01]  /*1e9e0*/  FFMA.FTZ R168, R11, UR5, R185 ;  /* 0x000000050ba87c23 */ /* 0x004fe200080100b9 */
[----:B------:R-:W-:Y:S02]  /*1e9f0*/  VIADD R10, R12, 0xffffffb0 ;  /* 0xffffffb00c0a7836 */ /* 0x000fe40000000000 */
[----:B------:R-:W-:Y:S02]  /*1ea00*/  FSEL R171, R171, -INF , !P2 ;  /* 0xff800000abab7808 */ /* 0x000fe40005000000 */
[----:B------:R-:W-:Y:S01]  /*1ea10*/  ISETP.GE.AND P2, PT, R8, R165, PT ;  /* 0x000000a50800720c */ /* 0x000fe20003f46270 */
[----:B------:R-:W2:Y:S01]  /*1ea20*/  MUFU.TANH R16, R16 ;  /* 0x0000001000107308 */ /* 0x000ea20000002400 */
[----:B-1----:R-:W-:-:S02]  /*1ea30*/  FFMA.FTZ R6, R11, UR5, R6 ;  /* 0x000000050b067c23 */ /* 0x002fc40008010006 */
[----:B------:R-:W-:Y:S02]  /*1ea40*/  FSEL R168, R168, -INF , !P2 ;  /* 0xff800000a8a87808 */ /* 0x000fe40005000000 */
[----:B------:R-:W-:Y:S02]  /*1ea50*/  ISETP.GE.AND P2, PT, R8, R2, PT ;  /* 0x000000020800720c */ /* 0x000fe40003f46270 */
[----:B------:R-:W-:Y:S01]  /*1ea60*/  I2FP.F32.S32 R8, R10 ;  /* 0x0000000a00087245 */ /* 0x000fe20000201400 */
[----:B------:R-:W1:Y:S01]  /*1ea70*/  MUFU.TANH R7, R181 ;  /* 0x000000b500077308 */ /* 0x000e620000002400 */
[----:B------:R-:W-:Y:S01]  /*1ea80*/  FSEL R169, R6, -INF , !P2 ;  /* 0xff80000006a97808 */ /* 0x000fe20005000000 */
[----:B------:R-:W-:Y:S01]  /*1ea90*/  VIADD R6, R12, 0xffffffb1 ;  /* 0xffffffb10c067836 */ /* 0x000fe20000000000 */
[----:B------:R-:W-:Y:S01]  /*1eaa0*/  ISETP.GE.AND P2, PT, R10, R165, PT ;  /* 0x000000a50a00720c */ /* 0x000fe20003f46270 */
[----:B---3--:R-:W-:Y:S01]  /*1eab0*/  FFMA.FTZ R9, R8, UR5, R9 ;  /* 0x0000000508097c23 */ /* 0x008fe20008010009 */
[----:B------:R-:W-:-:S03]  /*1eac0*/  VIADD R12, R12, 0xffffffb9 ;  /* 0xffffffb90c0c7836 */ /* 0x000fc60000000000 */
[----:B------:R-:W3:Y:S01]  /*1ead0*/  MUFU.TANH R11, R183 ;  /* 0x000000b7000b7308 */ /* 0x000ee20000002400 */
[----:B------:R-:W-:Y:S01]  /*1eae0*/  FSEL R200, R9, -INF , !P2 ;  /* 0xff80000009c87808 */ /* 0x000fe20005000000 */
[----:B--2---:R-:W-:Y:S01]  /*1eaf0*/  FFMA.FTZ R16, R8, UR5, R16 ;  /* 0x0000000508107c23 */ /* 0x004fe20008010010 */
[----:B------:R-:W-:Y:S02]  /*1eb00*/  ISETP.GE.AND P2, PT, R10, R2, PT ;  /* 0x000000020a00720c */ /* 0x000fe40003f46270 */
[----:B------:R-:W-:Y:S02]  /*1eb10*/  I2FP.F32.S32 R10, R6 ;  /* 0x00000006000a7245 */ /* 0x000fe40000201400 */
[----:B------:R-:W-:Y:S01]  /*1eb20*/  FSEL R179, R16, -INF , !P2 ;  /* 0xff80000010b37808 */ /* 0x000fe20005000000 */
[----:B------:R-:W2:Y:S01]  /*1eb30*/  MUFU.TANH R8, R213 ;  /* 0x000000d500087308 */ /* 0x000ea20000002400 */
[----:B------:R-:W-:Y:S01]  /*1eb40*/  ISETP.GE.AND P2, PT, R6, R165, PT ;  /* 0x000000a50600720c */ /* 0x000fe20003f46270 */
[----:B-1----:R-:W-:Y:S01]  /*1eb50*/  FFMA.FTZ R204, R10, UR5, R7 ;  /* 0x000000050acc7c23 */ /* 0x002fe20008010007 */
[----:B------:R-:W-:-:S04]  /*1eb60*/  I2FP.F32.S32 R7, R12 ;  /* 0x0000000c00077245 */ /* 0x000fc80000201400 */
[----:B------:R-:W-:Y:S01]  /*1eb70*/  FSEL R204, R204, -INF , !P2 ;  /* 0xff800000cccc7808 */ /* 0x000fe20005000000 */
[----:B---3--:R-:W-:Y:S01]  /*1eb80*/  FFMA.FTZ R11, R10, UR5, R11 ;  /* 0x000000050a0b7c23 */ /* 0x008fe2000801000b */
[----:B------:R-:W-:Y:S01]  /*1eb90*/  ISETP.GE.AND P2, PT, R6, R2, PT ;  /* 0x000000020600720c */ /* 0x000fe20003f46270 */
[----:B------:R-:W1:Y:S03]  /*1eba0*/  MUFU.TANH R10, R215 ;  /* 0x000000d7000a7308 */ /* 0x000e660000002400 */
[----:B------:R-:W-:Y:S02]  /*1ebb0*/  FSEL R177, R11, -INF , !P2 ;  /* 0xff8000000bb17808 */ /* 0x000fe40005000000 */
[----:B------:R-:W-:Y:S01]  /*1ebc0*/  ISETP.GE.AND P2, PT, R12, R165, PT ;  /* 0x000000a50c00720c */ /* 0x000fe20003f46270 */
[----:B--2---:R-:W-:-:S05]  /*1ebd0*/  FFMA.FTZ R8, R7, UR5, R8 ;  /* 0x0000000507087c23 */ /* 0x004fca0008010008 */
        /* <DEDUP_REMOVED lines=73> */
.L_x_4007:
        /* <DEDUP_REMOVED lines=8> */
.L_x_4008:
        /* <DEDUP_REMOVED lines=92> */
.L_x_4006:
        /* <DEDUP_REMOVED lines=16> */
[----:B--2---:R-:W-:Y:S02]  /*1f7b0*/  FMNMX3.FTZ R8, R7, R200, R204, !PT ;  /* 0x000000c807087276 */ /* 0x004fe400078100cc */
[----:B------:R-:W-:Y:S02]  /*1f7c0*/  FMNMX3.FTZ R6, R6, R172, R175, !PT ;  /* 0x000000ac06067276 */ /* 0x000fe400078100af */
[----:B------:R-:W-:Y:S02]  /*1f7d0*/  FMNMX3.FTZ R8, R8, R173, R178, !PT ;  /* 0x000000ad08087276 */ /* 0x000fe400078100b2 */
[----:B------:R-:W-:Y:S01]  /*1f7e0*/  LEA R221, R166, UR8, 0x1 ;  /* 0x00000008a6dd7c11 */ /* 0x000fe2000f8e08ff */
[----:B------:R-:W2:Y:S03]  /*1f7f0*/  SHFL.BFLY PT, R7, R6, 0x2, 0x1f ;  /* 0x0c401f0006077f89 */ /* 0x000ea600000e0000 */
[C---:B------:R-:W-:Y:S01]  /*1f800*/  IADD3 R16, PT, PT, R221.reuse, 0x10000, RZ ;  /* 0x00010000dd107810 */ /* 0x040fe20007ffe0ff */
[----:B------:R-:W3:Y:S01]  /*1f810*/  SHFL.BFLY PT, R9, R8, 0x2, 0x1f ;  /* 0x0c401f0008097f89 */ /* 0x000ee200000e0000 */
[----:B------:R-:W-:-:S02]  /*1f820*/  IADD3 R197, PT, PT, R221, 0x10040, RZ ;  /* 0x00010040ddc57810 */ /* 0x000fc40007ffe0ff */
[----:B------:R-:W-:-:S05]  /*1f830*/  @P0 IADD3 R197, PT, PT, R16, -0x40, RZ ;  /* 0xffffffc010c50810 */ /* 0x000fca0007ffe0ff */
[----:B------:R-:W-:Y:S01]  /*1f840*/  LDSM.16.MT88.4 R28, [R197] ;  /* 0x00000000c51c783b */ /* 0x000fe20000004200 */
        /* <DEDUP_REMOVED lines=24> */
[--C-:B------:R-:W-:Y:S01]  /*1f9d0*/  FFMA.FTZ R185, R15, UR6, -R176.reuse ;  /* 0x000000060fb97c23 */ /* 0x100fe200080108b0 */
[--C-:B------:R-:W-:Y:S01]  /*1f9e0*/  FFMA.FTZ R188, R19, UR6, -R176.reuse ;  /* 0x0000000613bc7c23 */ /* 0x100fe200080108b0 */
[----:B------:R-:W1:Y:S01]  /*1f9f0*/  MUFU.EX2 R3, R3 ;  /* 0x0000000300037308 */ /* 0x000e620000000800 */
[----:B------:R-:W-:Y:S01]  /*1fa00*/  SEL R24, R217, 0xffffffe0, !P1 ;  /* 0xffffffe0d9187807 */ /* 0x000fe20004800000 */
[----:B------:R-:W-:Y:S01]  /*1fa10*/  LDSM.16.MT88.4 R12, [R221+0x10000] ;  /* 0x01000000dd0c783b */ /* 0x000fe20000004200 */
[--C-:B------:R-:W-:Y:S01]  /*1fa20*/  FFMA.FTZ R190, R198, UR6, -R199.reuse ;  /* 0x00000006c6be7c23 */ /* 0x100fe200080108c7 */
[--C-:B------:R-:W-:Y:S01]  /*1fa30*/  FFMA.FTZ R198, R196, UR6, -R199.reuse ;  /* 0x00000006c4c67c23 */ /* 0x100fe200080108c7 */
[----:B------:R-:W-:Y:S01]  /*1fa40*/  IADD3 R174, PT, PT, R24, R221, RZ ;  /* 0x000000dd18ae7210 */ /* 0x000fe20007ffe0ff */
[--C-:B------:R-:W-:Y:S01]  /*1fa50*/  FFMA.FTZ R189, R194, UR6, -R199.reuse ;  /* 0x00000006c2bd7c23 */ /* 0x100fe200080108c7 */
[----:B------:R-:W-:Y:S01]  /*1fa60*/  IADD3 R193, PT, PT, R24, R197, RZ ;  /* 0x000000c518c17210 */ /* 0x000fe20007ffe0ff */
[----:B------:R-:W2:Y:S01]  /*1fa70*/  MUFU.EX2 R192, R192 ;  /* 0x000000c000c07308 */ /* 0x000ea20000000800 */
        /* <DEDUP_REMOVED lines=19> */
[----:B------:R-:W2:Y:S01]  /*1fbb0*/  LDSM.16.MT88.4 R140, [R221+0x12000] ;  /* 0x01200000dd8c783b */ /* 0x000ea20000004200 */
[-C--:B------:R-:W-:Y:S01]  /*1fbc0*/  FMUL.FTZ R25, R145, R192.reuse ;  /* 0x000000c091197220 */ /* 0x080fe20000410000 */
[-C--:B------:R-:W-:Y:S01]  /*1fbd0*/  FMUL.FTZ R36, R36, R192.reuse ;  /* 0x000000c024247220 */ /* 0x080fe20000410000 */
[-C--:B------:R-:W-:Y:S01]  /*1fbe0*/  FMUL.FTZ R37, R37, R192.reuse ;  /* 0x000000c025257220 */ /* 0x080fe20000410000 */
[----:B------:R-:W-:Y:S01]  /*1fbf0*/  MUFU.EX2 R184, R184 ;  /* 0x000000b800b87308 */ /* 0x000fe20000000800 */
[-C--:B------:R-:W-:Y:S01]  /*1fc00*/  FMUL.FTZ R40, R40, R192.reuse ;  /* 0x000000c028287220 */ /* 0x080fe20000410000 */
[-C--:B------:R-:W-:Y:S01]  /*1fc10*/  FMUL.FTZ R41, R41, R192.reuse ;  /* 0x000000c029297220 */ /* 0x080fe20000410000 */
[-C--:B------:R-:W-:Y:S01]  /*1fc20*/  FMUL.FTZ R43, R43, R3.reuse ;  /* 0x000000032b2b7220 */ /* 0x080fe20000410000 */
[----:B------:R-:W3:Y:S01]  /*1fc30*/  LDSM.16.MT88.4 R144, [R197+0x2000] ;  /* 0x00200000c590783b */ /* 0x000ee20000004200 */
[-C--:B------:R-:W-:Y:S01]  /*1fc40*/  FMUL.FTZ R44, R44, R192.reuse ;  /* 0x000000c02c2c7220 */ /* 0x080fe20000410000 */
[----:B------:R-:W-:Y:S01]  /*1fc50*/  FMUL.FTZ R45, R45, R192 ;  /* 0x000000c02d2d7220 */ /* 0x000fe20000410000 */
[-C--:B------:R-:W-:Y:S01]  /*1fc60*/  FMUL.FTZ R46, R46, R3.reuse ;  /* 0x000000032e2e7220 */ /* 0x080fe20000410000 */
[----:B------:R-:W4:Y:S01]  /*1fc70*/  MUFU.EX2 R181, R181 ;  /* 0x000000b500b57308 */ /* 0x000f220000000800 */
        /* <DEDUP_REMOVED lines=48> */
[----:B----4-:R-:W-:Y:S01]  /*1ff80*/  F2FP.BF16.F32.PACK_AB R7, R188, R185 ;  /* 0x000000b9bc07723e */ /* 0x010fe200000010ff */
        /* <DEDUP_REMOVED lines=20> */
[----:B------:R-:W4:Y:S01]  /*200d0*/  LDSM.16.MT88.4 R136, [R174+0x12000] ;  /* 0x01200000ae88783b */ /* 0x000f220000004200 */
        /* <DEDUP_REMOVED lines=43> */
[----:B------:R-:W-:Y:S01]  /*20390*/  MUFU.EX2 R191, R191 ;  /* 0x000000bf00bf7308 */ /* 0x000fe20000000800 */
[-C--:B------:R-:W-:Y:S01]  /*203a0*/  FMUL.FTZ R116, R116, R192.reuse ;  /* 0x000000c074747220 */ /* 0x080fe20000410000 */
[-C--:B------:R-:W-:Y:S01]  /*203b0*/  FMUL.FTZ R117, R117, R192.reuse ;  /* 0x000000c075757220 */ /* 0x080fe20000410000 */
[-C--:B------:R-:W-:Y:S01]  /*203c0*/  FMUL.FTZ R118, R118, R3.reuse ;  /* 0x0000000376767220 */ /* 0x080fe20000410000 */
[-C--:B------:R-:W-:Y:S01]  /*203d0*/  FMUL.FTZ R119, R119, R3.reuse ;  /* 0x0000000377777220 */ /* 0x080fe20000410000 */
[-C--:B------:R-:W-:Y:S01]  /*203e0*/  FMUL.FTZ R120, R120, R192.reuse ;  /* 0x000000c078787220 */ /* 0x080fe20000410000 */
[C---:B------:R-:W-:Y:S01]  /*203f0*/  HMMA.16816.F32.BF16 R48, R4.reuse, R138, R48 ;  /* 0x0000008a0430723c */ /* 0x040fe20000041830 */
[----:B------:R-:W1:Y:S01]  /*20400*/  LDSM.16.MT88.4 R136, [R221+0x14000] ;  /* 0x01400000dd88783b */ /* 0x000e620000004200 */
[----:B------:R-:W4:Y:S01]  /*20410*/  MUFU.EX2 R190, R190 ;  /* 0x000000be00be7308 */ /* 0x000f220000000800 */
[-C--:B------:R-:W-:Y:S01]  /*20420*/  FMUL.FTZ R121, R121, R192.reuse ;  /* 0x000000c079797220 */ /* 0x080fe20000410000 */
[-C--:B------:R-:W-:Y:S01]  /*20430*/  FMUL.FTZ R122, R122, R3.reuse ;  /* 0x000000037a7a7220 */ /* 0x080fe20000410000 */
[-C--:B------:R-:W-:Y:S01]  /*20440*/  FMUL.FTZ R123, R123, R3.reuse ;  /* 0x000000037b7b7220 */ /* 0x080fe20000410000 */
[-C--:B------:R-:W-:Y:S01]  /*20450*/  FMUL.FTZ R124, R124, R192.reuse ;  /* 0x000000c07c7c7220 */ /* 0x080fe20000410000 */
[-C--:B------:R-:W-:Y:S01]  /*20460*/  FMUL.FTZ R125, R125, R192.reuse ;  /* 0x000000c07d7d7220 */ /* 0x080fe20000410000 */
[C---:B--2---:R-:W-:Y:S01]  /*20470*/  HMMA.16816.F32.BF16 R60, R4.reuse, R140, R60 ;  /* 0x0000008c043c723c */ /* 0x044fe2000004183c */
        /* <DEDUP_REMOVED lines=8> */
[----:B------:R-:W2:Y:S01]  /*20500*/  LDSM.16.MT88.4 R140, [R197+0x4000] ;  /* 0x00400000c58c783b */ /* 0x000ea20000004200 */
[----:B------:R-:W-:Y:S01]  /*20510*/  MUFU.EX2 R189, R189 ;  /* 0x000000bd00bd7308 */ /* 0x000fe20000000800 */
[--C-:B------:R-:W-:Y:S01]  /*20520*/  FFMA.FTZ R210, R201, UR6, -R176.reuse ;  /* 0x00000006c9d27c23 */ /* 0x100fe200080108b0 */
[--C-:B------:R-:W-:Y:S01]  /*20530*/  FFMA.FTZ R206, R206, UR6, -R199.reuse ;  /* 0x00000006cece7c23 */ /* 0x100fe200080108c7 */
[----:B------:R-:W-:Y:S01]  /*20540*/  LDSM.16.MT88.4 R164, [R221+0x12800] ;  /* 0x01280000dda4783b */ /* 0x000fe20000004200 */
[--C-:B------:R-:W-:Y:S01]  /*20550*/  FFMA.FTZ R207, R170, UR6, -R199.reuse ;  /* 0x00000006aacf7c23 */ /* 0x100fe200080108c7 */
[--C-:B------:R-:W-:Y:S01]  /*20560*/  FFMA.FTZ R208, R168, UR6, -R199.reuse ;  /* 0x00000006a8d07c23 */ /* 0x100fe200080108c7 */
[C---:B---3--:R-:W-:Y:S01]  /*20570*/  HMMA.16816.F32.BF16 R76, R4.reuse, R144, R76 ;  /* 0x00000090044c723c */ /* 0x048fe2000004184c */
[----:B------:R-:W-:Y:S01]  /*20580*/  LDSM.16.MT88.4 R160, [R197+0x2800] ;  /* 0x00280000c5a0783b */ /* 0x000fe20000004200 */
[----:B------:R-:W-:Y:S01]  /*20590*/  MUFU.EX2 R196, R196 ;  /* 0x000000c400c47308 */ /* 0x000fe20000000800 */
[--C-:B------:R-:W-:Y:S01]  /*205a0*/  FFMA.FTZ R203, R203, UR6, -R176.reuse ;  /* 0x00000006cbcb7c23 */ /* 0x100fe200080108b0 */
[--C-:B------:R-:W-:Y:S01]  /*205b0*/  FFMA.FTZ R201, R171, UR6, -R176.reuse ;  /* 0x00000006abc97c23 */ /* 0x100fe200080108b0 */
[--C-:B------:R-:W-:Y:S01]  /*205c0*/  FFMA.FTZ R212, R169, UR6, -R176.reuse ;  /* 0x00000006a9d47c23 */ /* 0x100fe200080108b0 */
[--C-:B------:R-:W-:Y:S01]  /*205d0*/  FFMA.FTZ R209, R204, UR6, -R199.reuse ;  /* 0x00000006ccd17c23 */ /* 0x100fe200080108c7 */
[----:B------:R-:W-:Y:S01]  /*205e0*/  LDSM.16.MT88.4 R168, [R193+0x1000] ;  /* 0x00100000c1a8783b */ /* 0x000fe20000004200 */
[C---:B------:R-:W-:Y:S01]  /*205f0*/  HMMA.16816.F32.BF16 R80, R4.reuse, R146, R80 ;  /* 0x000000920450723c */ /* 0x040fe20000041850 */
[--C-:B------:R-:W-:Y:S01]  /*20600*/  FFMA.FTZ R200, R200, UR6, -R199.reuse ;  /* 0x00000006c8c87c23 */ /* 0x100fe200080108c7 */
[----:B------:R-:W3:Y:S01]  /*20610*/  MUFU.EX2 R195, R195 ;  /* 0x000000c300c37308 */ /* 0x000ee20000000800 */
[----:B------:R-:W5:Y:S01]  /*20620*/  LDSM.16.MT88.4 R144, [R221+0x16000] ;  /* 0x01600000dd90783b */ /* 0x000f620000004200 */
[--C-:B------:R-:W-:Y:S01]  /*20630*/  FFMA.FTZ R204, R173, UR6, -R199.reuse ;  /* 0x00000006adcc7c23 */ /* 0x100fe200080108c7 */
[----:B------:R-:W-:Y:S01]  /*20640*/  FFMA.FTZ R199, R178, UR6, -R199 ;  /* 0x00000006b2c77c23 */ /* 0x000fe200080108c7 */
[--C-:B------:R-:W-:Y:S01]  /*20650*/  FFMA.FTZ R211, R179, UR6, -R176.reuse ;  /* 0x00000006b3d37c23 */ /* 0x100fe200080108b0 */
[--C-:B------:R-:W-:Y:S01]  /*20660*/  FFMA.FTZ R214, R177, UR6, -R176.reuse ;  /* 0x00000006b1d67c23 */ /* 0x100fe200080108b0 */
[C---:B------:R-:W-:Y:S01]  /*20670*/  HMMA.16816.F32.BF16 R132, R4.reuse, R154, R132 ;  /* 0x0000009a0484723c */ /* 0x040fe20000041884 */
[----:B------:R-:W-:Y:S01]  /*20680*/  LDSM.16.MT88.4 R152, [R193+0x6000] ;  /* 0x00600000c198783b */ /* 0x000fe20000004200 */
[----:B------:R-:W-:Y:S01]  /*20690*/  MUFU.EX2 R187, R187 ;  /* 0x000000bb00bb7308 */ /* 0x000fe20000000800 */
[--C-:B------:R-:W-:Y:S01]  /*206a0*/  FFMA.FTZ R213, R172, UR6, -R176.reuse ;  /* 0x00000006acd57c23 */ /* 0x100fe200080108b0 */
[----:B------:R-:W-:Y:S01]  /*206b0*/  FFMA.FTZ R218, R175, UR6, -R176 ;  /* 0x00000006afda7c23 */ /* 0x000fe200080108b0 */
[----:B------:R-:W-:Y:S01]  /*206c0*/  FFMA.FTZ R186, R237, R192, R186 ;  /* 0x000000c0edba7223 */ /* 0x000fe200000100ba */
[----:B------:R-:W-:Y:S01]  /*206d0*/  FFMA.FTZ R3, R235, R3, R182 ;  /* 0x00000003eb037223 */ /* 0x000fe200000100b6 */
[----:B------:R-:W-:Y:S01]  /*206e0*/  LDSM.16.MT88.4 R176, [R197+0x3800] ;  /* 0x00380000c5b0783b */ /* 0x000fe20000004200 */
[----:B-1----:R-:W-:Y:S01]  /*206f0*/  HMMA.16816.F32.BF16 R68, R4, R136, R68 ;  /* 0x000000880444723c */ /* 0x002fe20000041844 */
[----:B------:R-:W-:Y:S01]  /*20700*/  FADD.FTZ R183, R183, R186 ;  /* 0x000000bab7b77221 */ /* 0x000fe20000010000 */
[----:B------:R-:W1:Y:S01]  /*20710*/  MUFU.EX2 R194, R194 ;  /* 0x000000c200c27308 */ /* 0x000e620000000800 */
[----:B------:R-:W-:Y:S01]  /*20720*/  FADD.FTZ R180, R180, R3 ;  /* 0x00000003b4b47221 */ /* 0x000fe20000010000 */
[----:B------:R-:W-:Y:S01]  /*20730*/  PLOP3.LUT P2, PT, PT, PT, UP0, 0x80, 0x8 ;  /* 0x000000000008781c */ /* 0x000fe20003f4f008 */
[----:B------:R-:W-:-:S02]  /*20740*/  FADD.FTZ R184, R184, R183 ;  /* 0x000000b7b8b87221 */ /* 0x000fc40000010000 */
[----:B------:R-:W-:Y:S01]  /*20750*/  FADD.FTZ R3, R185, R180 ;  /* 0x000000b4b9037221 */ /* 0x000fe20000010000 */
[----:B------:R-:W-:Y:S01]  /*20760*/  HMMA.16816.F32.BF16 R72, R4, R138, R72 ;  /* 0x0000008a0448723c */ /* 0x000fe20000041848 */
[----:B------:R-:W4:Y:S01]  /*20770*/  LDSM.16.MT88.4 R136, [R193+0x4000] ;  /* 0x00400000c188783b */ /* 0x000f220000004200 */
[----:B------:R-:W-:Y:S01]  /*20780*/  MUFU.EX2 R205, R205 ;  /* 0x000000cd00cd7308 */ /* 0x000fe20000000800 */
[----:B------:R-:W-:Y:S01]  /*20790*/  FADD.FTZ R184, R181, R184 ;  /* 0x000000b8b5b87221 */ /* 0x000fe20000010000 */
[----:B------:R-:W-:-:S04]  /*207a0*/  FADD.FTZ R3, R188, R3 ;  /* 0x00000003bc037221 */ /* 0x000fc80000010000 */
[C---:B--2---:R-:W-:Y:S02]  /*207b0*/  HMMA.16816.F32.BF16 R84, R4.reuse, R140, R84 ;  /* 0x0000008c0454723c */ /* 0x044fe40000041854 */
[----:B------:R-:W2:Y:S06]  /*207c0*/  MUFU.EX2 R206, R206 ;  /* 0x000000ce00ce7308 */ /* 0x000eac0000000800 */
[C---:B------:R-:W-:Y:S01]  /*207d0*/  HMMA.16816.F32.BF16 R88, R4.reuse, R142, R88 ;  /* 0x0000008e0458723c */ /* 0x040fe20000041858 */
[----:B------:R-:W3:Y:S01]  /*207e0*/  LDSM.16.MT88.4 R140, [R174+0x16000] ;  /* 0x01600000ae8c783b */ /* 0x000ee20000004200 */
[----:B------:R-:W-:Y:S06]  /*207f0*/  MUFU.EX2 R207, R207 ;  /* 0x000000cf00cf7308 */ /* 0x000fec0000000800 */
[C---:B------:R-:W-:Y:S02]  /*20800*/  HMMA.16816.F32.BF16 R16, R4.reuse, R20, R16 ;  /* 0x000000140410723c */ /* 0x040fe40000041810 */
[----:B------:R-:W-:Y:S06]  /*20810*/  MUFU.EX2 R208, R208 ;  /* 0x000000d000d07308 */ /* 0x000fec0000000800 */
[C---:B------:R-:W-:Y:S01]  /*20820*/  HMMA.16816.F32.BF16 R20, R4.reuse, R22, R148 ;  /* 0x000000160414723c */ /* 0x040fe20000041894 */
[----:B------:R-:W-:Y:S01]  /*20830*/  LDSM.16.MT88.4 R148, [R174+0x10800] ;  /* 0x01080000ae94783b */ /* 0x000fe20000004200 */
[----:B------:R-:W-:Y:S06]  /*20840*/  MUFU.EX2 R203, R203 ;  /* 0x000000cb00cb7308 */ /* 0x000fec0000000800 */
[C---:B-----5:R-:W-:Y:S02]  /*20850*/  HMMA.16816.F32.BF16 R100, R4.reuse, R144, R100 ;  /* 0x000000900464723c */ /* 0x060fe40000041864 */
[----:B------:R-:W5:Y:S06]  /*20860*/  MUFU.EX2 R210, R210 ;  /* 0x000000d200d27308 */ /* 0x000f6c0000000800 */
[C---:B----4-:R-:W-:Y:S02]  /*20870*/  HMMA.16816.F32.BF16 R92, R4.reuse, R136, R92 ;  /* 0x00000088045c723c */ /* 0x050fe4000004185c */
[----:B------:R-:W-:Y:S06]  /*20880*/  MUFU.EX2 R201, R201 ;  /* 0x000000c900c97308 */ /* 0x000fec0000000800 */
[C---:B------:R-:W-:Y:S01]  /*20890*/  HMMA.16816.F32.BF16 R96, R4.reuse, R138, R96 ;  /* 0x0000008a0460723c */ /* 0x040fe20000041860 */
[----:B------:R-:W4:Y:S01]  /*208a0*/  LDSM.16.MT88.4 R136, [R197+0x6000] ;  /* 0x00600000c588783b */ /* 0x000f220000004200 */
[----:B------:R-:W5:Y:S06]  /*208b0*/  MUFU.EX2 R212, R212 ;  /* 0x000000d400d47308 */ /* 0x000f6c0000000800 */
[C---:B------:R-:W-:Y:S01]  /*208c0*/  HMMA.16816.F32.BF16 R104, R4.reuse, R146, R104 ;  /* 0x000000920468723c */ /* 0x040fe20000041868 */
[----:B------:R-:W2:Y:S01]  /*208d0*/  LDSM.16.MT88.4 R144, [R221+0x10800] ;  /* 0x01080000dd90783b */ /* 0x000ea20000004200 */
[----:B------:R-:W-:Y:S06]  /*208e0*/  MUFU.EX2 R200, R200 ;  /* 0x000000c800c87308 */ /* 0x000fec0000000800 */
[C---:B---3--:R-:W-:Y:S02]  /*208f0*/  HMMA.16816.F32.BF16 R108, R4.reuse, R140, R108 ;  /* 0x0000008c046c723c */ /* 0x048fe4000004186c */
[----:B------:R-:W3:Y:S06]  /*20900*/  MUFU.EX2 R209, R209 ;  /* 0x000000d100d17308 */ /* 0x000eec0000000800 */
[C---:B------:R-:W-:Y:S01]  /*20910*/  HMMA.16816.F32.BF16 R112, R4.reuse, R142, R112 ;  /* 0x0000008e0470723c */ /* 0x040fe20000041870 */
[----:B------:R-:W5:Y:S01]  /*20920*/  LDSM.16.MT88.4 R140, [R197+0x800] ;  /* 0x00080000c58c783b */ /* 0x000f620000004200 */
[----:B------:R-:W-:Y:S06]  /*20930*/  MUFU.EX2 R204, R204 ;  /* 0x000000cc00cc7308 */ /* 0x000fec0000000800 */
[C---:B------:R-:W-:Y:S02]  /*20940*/  HMMA.16816.F32.BF16 R8, R4.reuse, R12, R8 ;  /* 0x0000000c0408723c */ /* 0x040fe40000041808 */
[----:B------:R-:W-:Y:S06]  /*20950*/  MUFU.EX2 R199, R199 ;  /* 0x000000c700c77308 */ /* 0x000fec0000000800 */
[C---:B------:R-:W-:Y:S01]  /*20960*/  HMMA.16816.F32.BF16 R12, R4.reuse, R14, R156 ;  /* 0x0000000e040c723c */ /* 0x040fe2000004189c */
[----:B------:R-:W-:Y:S01]  /*20970*/  LDSM.16.MT88.4 R156, [R193+0x2800] ;  /* 0x00280000c19c783b */ /* 0x000fe20000004200 */
[----:B------:R-:W-:Y:S06]  /*20980*/  MUFU.EX2 R211, R211 ;  /* 0x000000d300d37308 */ /* 0x000fec0000000800 */
[C---:B----4-:R-:W-:Y:S02]  /*20990*/  HMMA.16816.F32.BF16 R116, R4.reuse, R136, R116 ;  /* 0x000000880474723c */ /* 0x050fe40000041874 */
[----:B------:R-:W4:Y:S06]  /*209a0*/  MUFU.EX2 R214, R214 ;  /* 0x000000d600d67308 */ /* 0x000f2c0000000800 */
[C---:B------:R-:W-:Y:S01]  /*209b0*/  HMMA.16816.F32.BF16 R120, R4.reuse, R138, R120 ;  /* 0x0000008a0478723c */ /* 0x040fe20000041878 */
[----:B------:R-:W3:Y:S01]  /*209c0*/  LDSM.16.MT88.4 R136, [R193+0x800] ;  /* 0x00080000c188783b */ /* 0x000ee20000004200 */
[----:B------:R-:W-:Y:S06]  /*209d0*/  MUFU.EX2 R213, R213 ;  /* 0x000000d500d57308 */ /* 0x000fec0000000800 */
[C---:B------:R-:W-:Y:S02]  /*209e0*/  HMMA.16816.F32.BF16 R124, R4.reuse, R152, R124 ;  /* 0x00000098047c723c */ /* 0x040fe4000004187c */
[----:B------:R-:W4:Y:S06]  /*209f0*/  MUFU.EX2 R218, R218 ;  /* 0x000000da00da7308 */ /* 0x000f2c0000000800 */
        /* <DEDUP_REMOVED lines=9> */
[----:B--2---:R-:W-:Y:S02]  /*20a90*/  HMMA.16816.F32.BF16 R8, R128, R144, R8 ;  /* 0x000000908008723c */ /* 0x004fe40000041808 */
[----:B------:R-:W-:-:S06]  /*20aa0*/  FADD.FTZ R198, R189, R198 ;  /* 0x000000c6bdc67221 */ /* 0x000fcc0000010000 */
[C---:B------:R-:W-:Y:S01]  /*20ab0*/  HMMA.16816.F32.BF16 R12, R128.reuse, R146, R12 ;  /* 0x00000092800c723c */ /* 0x040fe2000004180c */
[----:B------:R-:W1:Y:S07]  /*20ac0*/  LDSM.16.MT88.4 R144, [R174+0x12800] ;  /* 0x01280000ae90783b */ /* 0x000e6e0000004200 */
[C---:B------:R-:W-:Y:S08]  /*20ad0*/  HMMA.16816.F32.BF16 R16, R128.reuse, R148, R16 ;  /* 0x000000948010723c */ /* 0x040ff00000041810 */
[C---:B------:R-:W-:Y:S01]  /*20ae0*/  HMMA.16816.F32.BF16 R20, R128.reuse, R150, R20 ;  /* 0x000000968014723c */ /* 0x040fe20000041814 */
[----:B------:R-:W2:Y:S07]  /*20af0*/  LDSM.16.MT88.4 R148, [R174+0x14800] ;  /* 0x01480000ae94783b */ /* 0x000eae0000004200 */
[C---:B-----5:R-:W-:Y:S08]  /*20b00*/  HMMA.16816.F32.BF16 R24, R128.reuse, R140, R24 ;  /* 0x0000008c8018723c */ /* 0x060ff00000041818 */
        /* <DEDUP_REMOVED lines=13> */
[----:B------:R-:W-:Y:S07]  /*20be0*/  LDSM.16.MT88.4 R148, [R193+0x6800] ;  /* 0x00680000c194783b */ /* 0x000fee0000004200 */
[C---:B-----5:R-:W-:Y:S08]  /*20bf0*/  HMMA.16816.F32.BF16 R84, R128.reuse, R140, R84 ;  /* 0x0000008c8054723c */ /* 0x060ff00000041854 */
[C---:B------:R-:W-:Y:S01]  /*20c00*/  HMMA.16816.F32.BF16 R88, R128.reuse, R142, R88 ;  /* 0x0000008e8058723c */ /* 0x040fe20000041858 */
[----:B------:R-:W2:Y:S07]  /*20c10*/  LDSM.16.MT88.4 R140, [R197+0x6800] ;  /* 0x00680000c58c783b */ /* 0x000eae0000004200 */
        /* <DEDUP_REMOVED lines=11> */
[C---:B-1----:R-:W-:Y:S08]  /*20cd0*/  HMMA.16816.F32.BF16 R100, R128.reuse, R144, R100 ;  /* 0x000000908064723c */ /* 0x042ff00000041864 */
[C---:B------:R-:W-:Y:S01]  /*20ce0*/  HMMA.16816.F32.BF16 R104, R128.reuse, R146, R104 ;  /* 0x000000928068723c */ /* 0x040fe20000041868 */
[----:B------:R-:W1:Y:S07]  /*20cf0*/  LDSM.16.MT88.4 R144, [R174+0x11000] ;  /* 0x01100000ae90783b */ /* 0x000e6e0000004200 */
[C---:B----4-:R-:W-:Y:S08]  /*20d00*/  HMMA.16816.F32.BF16 R108, R128.reuse, R152, R108 ;  /* 0x00000098806c723c */ /* 0x050ff0000004186c */
[C---:B------:R-:W-:Y:S01]  /*20d10*/  HMMA.16816.F32.BF16 R112, R128.reuse, R154, R112 ;  /* 0x0000009a8070723c */ /* 0x040fe20000041870 */
[----:B------:R-:W-:Y:S07]  /*20d20*/  LDSM.16.MT88.4 R152, [R174+0x13000] ;  /* 0x01300000ae98783b */ /* 0x000fee0000004200 */
[C---:B--2---:R-:W-:Y:S08]  /*20d30*/  HMMA.16816.F32.BF16 R116, R128.reuse, R140, R116 ;  /* 0x0000008c8074723c */ /* 0x044ff00000041874 */
        /* <DEDUP_REMOVED lines=126> */
.L_x_4003:
[----:B------:R-:W-:-:S12]  /*21520*/  UIADD3 UR4, UPT, UPT, UR16, -0x1, URZ ;  /* 0xffffffff10047890 */ /* 0x000fd8000fffe0ff */
.L_x_4009:
        /* <DEDUP_REMOVED lines=26> */
.L_x_4014:
        /* <DEDUP_REMOVED lines=101> */
.L_x_4011:
        /* <DEDUP_REMOVED lines=459> */
.L_x_4013:
        /* <DEDUP_REMOVED lines=91> */
.L_x_4012:
[C---:B------:R-:W-:Y:S01]  /*23f80*/  IADD3 R7, PT, PT, R234.reuse, -0x18, RZ ;  /* 0xffffffe8ea077810 */ /* 0x040fe20007ffe0ff */
[----:B-12---:R-:W-:Y:S01]  /*23f90*/  LDSM.16.MT88.4 R12, [R221+0x10000] ;  /* 0x01000000dd0c783b */ /* 0x006fe20000004200 */
        /* <DEDUP_REMOVED lines=19> */
[C---:B------:R-:W-:Y:S01]  /*240d0*/  IADD3 R2, PT, PT, R234.reuse, -0x1f, RZ ;  /* 0xffffffe1ea027810 */ /* 0x040fe20007ffe0ff */
[----:B------:R-:W-:Y:S01]  /*240e0*/  FFMA.FTZ R198, R7, UR5, R198 ;  /* 0x0000000507c67c23 */ /* 0x000fe200080100c6 */
[C---:B------:R-:W-:Y:S01]  /*240f0*/  IADD3 R6, PT, PT, R234.reuse, -0x20, RZ ;  /* 0xffffffe0ea067810 */ /* 0x040fe20007ffe0ff */
[C---:B------:R-:W-:Y:S01]  /*24100*/  FFMA.FTZ R178, R5.reuse, UR5, R178 ;  /* 0x0000000505b27c23 */ /* 0x040fe200080100b2 */
[----:B------:R-:W-:Y:S01]  /*24110*/  I2FP.F32.S32 R3, R3 ;  /* 0x0000000300037245 */ /* 0x000fe20000201400 */
[----:B------:R-:W-:Y:S01]  /*24120*/  FFMA.FTZ R174, R5, UR5, R174 ;  /* 0x0000000505ae7c23 */ /* 0x000fe200080100ae */
[----:B------:R-:W-:Y:S02]  /*24130*/  I2FP.F32.S32 R2, R2 ;  /* 0x0000000200027245 */ /* 0x000fe40000201400 */
[C---:B------:R-:W-:Y:S01]  /*24140*/  IADD3 R7, PT, PT, R234.reuse, 0x1, RZ ;  /* 0x00000001ea077810 */ /* 0x040fe20007ffe0ff */
[C---:B------:R-:W-:Y:S01]  /*24150*/  FFMA.FTZ R202, R3.reuse, UR5, R202 ;  /* 0x0000000503ca7c23 */ /* 0x040fe200080100ca */
[----:B------:R-:W-:Y:S01]  /*24160*/  I2FP.F32.S32 R6, R6 ;  /* 0x0000000600067245 */ /* 0x000fe20000201400 */
[----:B------:R-:W-:Y:S01]  /*24170*/  FFMA.FTZ R200, R3, UR5, R200 ;  /* 0x0000000503c87c23 */ /* 0x000fe200080100c8 */
[----:B------:R-:W-:Y:S01]  /*24180*/  IADD3 R5, PT, PT, R234, 0x8, RZ ;  /* 0x00000008ea057810 */ /* 0x000fe20007ffe0ff */
[C---:B------:R-:W-:Y:S01]  /*24190*/  FFMA.FTZ R175, R2.reuse, UR5, R175 ;  /* 0x0000000502af7c23 */ /* 0x040fe200080100af */
[----:B------:R-:W-:Y:S01]  /*241a0*/  I2FP.F32.S32 R7, R7 ;  /* 0x0000000700077245 */ /* 0x000fe20000201400 */
[----:B------:R-:W-:Y:S01]  /*241b0*/  FFMA.FTZ R179, R2, UR5, R179 ;  /* 0x0000000502b37c23 */ /* 0x000fe200080100b3 */
[----:B------:R-:W-:Y:S01]  /*241c0*/  I2FP.F32.S32 R5, R5 ;  /* 0x0000000500057245 */ /* 0x000fe20000201400 */
[----:B------:R-:W-:Y:S01]  /*241d0*/  FFMA.FTZ R173, R6, UR5, R173 ;  /* 0x0000000506ad7c23 */ /* 0x000fe200080100ad */
[C---:B------:R-:W-:Y:S01]  /*241e0*/  IADD3 R3, PT, PT, R234.reuse, -0x7, RZ ;  /* 0xfffffff9ea037810 */ /* 0x040fe20007ffe0ff */
[C---:B------:R-:W-:Y:S01]  /*241f0*/  FFMA.FTZ R222, R7.reuse, UR5, R222 ;  /* 0x0000000507de7c23 */ /* 0x040fe200080100de */
[----:B------:R-:W-:Y:S01]  /*24200*/  IADD3 R2, PT, PT, R234, 0x9, RZ ;  /* 0x00000009ea027810 */ /* 0x000fe20007ffe0ff */
[----:B------:R-:W-:Y:S01]  /*24210*/  FFMA.FTZ R212, R7, UR5, R212 ;  /* 0x0000000507d47c23 */ /* 0x000fe200080100d4 */
[----:B------:R-:W-:Y:S01]  /*24220*/  I2FP.F32.S32 R3, R3 ;  /* 0x0000000300037245 */ /* 0x000fe20000201400 */
[C---:B------:R-:W-:Y:S01]  /*24230*/  FFMA.FTZ R210, R5.reuse, UR5, R210 ;  /* 0x0000000505d27c23 */ /* 0x040fe200080100d2 */
[----:B------:R-:W-:Y:S01]  /*24240*/  I2FP.F32.S32 R7, R2 ;  /* 0x0000000200077245 */ /* 0x000fe20000201400 */
        /* <DEDUP_REMOVED lines=496> */
.L_x_4010:
        /* <DEDUP_REMOVED lines=321> */
.L_x_4016:
[----:B------:R-:W-:Y:S05]  /*27560*/  BSYNC.RECONVERGENT B0 ;  /* 0x0000000000007941 */ /* 0x000fea0003800200 */
.L_x_4015:
        /* <DEDUP_REMOVED lines=25> */
.L_x_4018:
[----:B------:R-:W-:Y:S05]  /*27700*/  BSYNC.RECONVERGENT B0 ;  /* 0x0000000000007941 */ /* 0x000fea0003800200 */
.L_x_4017:
        /* <DEDUP_REMOVED lines=26> */
.L_x_4020:
[----:B------:R-:W-:Y:S05]  /*278b0*/  BSYNC.RECONVERGENT B0 ;  /* 0x0000000000007941 */ /* 0x000fea0003800200 */
.L_x_4019:
        /* <DEDUP_REMOVED lines=24> */
.L_x_4022:
[----:B------:R-:W-:Y:S05]  /*27a40*/  BSYNC.RECONVERGENT B0 ;  /* 0x0000000000007941 */ /* 0x000fea0003800200 */
.L_x_4021:
        /* <DEDUP_REMOVED lines=23> */
.L_x_4024:
[----:B------:R-:W-:Y:S05]  /*27bc0*/  BSYNC.RECONVERGENT B0 ;  /* 0x0000000000007941 */ /* 0x000fea0003800200 */
.L_x_4023:
        /* <DEDUP_REMOVED lines=24> */
.L_x_4026:
[----:B------:R-:W-:Y:S05]  /*27d50*/  BSYNC.RECONVERGENT B0 ;  /* 0x0000000000007941 */ /* 0x000fea0003800200 */
.L_x_4025:
        /* <DEDUP_REMOVED lines=24> */
.L_x_4028:
[----:B------:R-:W-:Y:S05]  /*27ee0*/  BSYNC.RECONVERGENT B0 ;  /* 0x0000000000007941 */ /* 0x000fea0003800200 */
.L_x_4027:
        /* <DEDUP_REMOVED lines=24> */
.L_x_4030:
[----:B------:R-:W-:Y:S05]  /*28070*/  BSYNC.RECONVERGENT B0 ;  /* 0x0000000000007941 */ /* 0x000fea0003800200 */
.L_x_4029:
        /* <DEDUP_REMOVED lines=24> */
.L_x_4031:
        /* <DEDUP_REMOVED lines=16> */
.L_x_4083:


//--------------------- .nv.shared._ZN5flash32flash_fwd_splitkv_combine_kernelI23Flash_fwd_kernel_traitsILi256ELi64ELi64ELi4ELb0ELb0EN7cutlass10bfloat16_tE19Flash_kernel_traitsILi256ELi64ELi64ELi4ES3_EELi4ELi7ELb0EEEvNS_16Flash_fwd_paramsE --------------------------
	.section	.nv.shared._ZN5flash32flash_fwd_splitkv_combine_kernelI23Flash_fwd_kernel_traitsILi256ELi64ELi64ELi4ELb0ELb0EN7cutlass10bfloat16_tE19Flash_kernel_traitsILi256ELi64ELi64ELi4ES3_EELi4ELi7ELb0EEEvNS_16Flash_fwd_paramsE,"aw",@nobits
	.sectionflags	@""
	.align	16
.nv.shared._ZN5flash32flash_fwd_splitkv_combine_kernelI23Flash_fwd_kernel_traitsILi256ELi64ELi64ELi4ELb0ELb0EN7cutlass10bfloat16_tE19Flash_kernel_traitsILi256ELi64ELi64ELi4ES3_EELi4ELi7ELb0EEEvNS_16Flash_fwd_paramsE:
	.zero		3584


//--------------------- .nv.shared.reserved.0     --------------------------
	.section	.nv.shared.reserved.0,"aw",@nobits
	.weak		__nv_reservedSMEM_offset_0_alias
	.size		__nv_reservedSMEM_offset_0_alias, 0, 64
	.other		__nv_reservedSMEM_offset_0_alias,@"STO_CUDA_RESERVED_SHARED STV_DEFAULT"
__nv_reservedSMEM_offset_0_alias:
	.zero		0
	.zero		64


//--------------------- .nv.global                --------------------------
	.section	.nv.global,"aw",@nobits
.nv.global:
	.type		_ZN79_INTERNAL_b332253a_43_flash_fwd_split_hdim256_bf16_causal_sm80_cu_6987f922_29144cute1_E,@object
	.size		_ZN79_INTERNAL_b332253a_43_flash_fwd_split_hdim256_bf16_causal_sm80_cu_6987f922_29144cute1_E,(_ZN79_INTERNAL_b332253a_43_flash_fwd_split_hdim256_bf16_causal_sm80_cu_6987f922_29144cuda3std3__45__cpo6cbeginE - _ZN79_INTERNAL_b332253a_43_flash_fwd_split_hdim256_bf16_causal_sm80_cu_6987f922_29144cute1_E)
_ZN79_INTERNAL_b332253a_43_flash_fwd_split_hdim256_bf16_causal_sm80_cu_6987f922_29144cute1_E:
	.zero		1
	.type		_ZN79_INTERNAL_b332253a_43_flash_fwd_split_hdim256_bf16_causal_sm80_cu_6987f922_29144cuda3std3__45__cpo6cbeginE,@object
	.size		_ZN79_INTERNAL_b332253a_43_flash_fwd_split_hdim256_bf16_causal_sm80_cu_6987f922_29144cuda3std3__45__cpo6cbeginE,(_ZN79_INTERNAL_b332253a_43_flash_fwd_split_hdim256_bf16_causal_sm80_cu_6987f922_29144cuda3std3__48in_placeE - _ZN79_INTERNAL_b332253a_43_flash_fwd_split_hdim256_bf16_causal_sm80_cu_6987f922_29144cuda3std3__45__cpo6cbeginE)
_ZN79_INTERNAL_b332253a_43_flash_fwd_split_hdim256_bf16_causal_sm80_cu_6987f922_29144cuda3std3__45__cpo6cbeginE:
	.zero		1
	.type		_ZN79_INTERNAL_b332253a_43_flash_fwd_split_hdim256_bf16_causal_sm80_cu_6987f922_29144cuda3std3__48in_placeE,@object
	.size		_ZN79_INTERNAL_b332253a_43_flash_fwd_split_hdim256_bf16_causal_sm80_cu_6987f922_29144cuda3std3__48in_placeE,(_ZN79_INTERNAL_b332253a_43_flash_fwd_split_hdim256_bf16_causal_sm80_cu_6987f922_29144cuda3std6ranges3__45__cpo9iter_moveE - _ZN79_INTERNAL_b332253a_43_flash_fwd_split_hdim256_bf16_causal_sm80_cu_6987f922_29144cuda3std3__48in_placeE)
_ZN79_INTERNAL_b332253a_43_flash_fwd_split_hdim256_bf16_causal_sm80_cu_6987f922_29144cuda3std3__48in_placeE:
	.zero		1
	.type		_ZN79_INTERNAL_b332253a_43_flash_fwd_split_hdim256_bf16_causal_sm80_cu_6987f922_29144cuda3std6ranges3__45__cpo9iter_moveE,@object
	.size		_ZN79_INTERNAL_b332253a_43_flash_fwd_split_hdim256_bf16_causal_sm80_cu_6987f922_29144cuda3std6ranges3__45__cpo9iter_moveE,(_ZN79_INTERNAL_b332253a_43_flash_fwd_split_hdim256_bf16_causal_sm80_cu_6987f922_29144cuda3std3__45__cpo5beginE - _ZN79_INTERNAL_b332253a_43_flash_fwd_split_hdim256_bf16_causal_sm80_cu_6987f922_29144cuda3std6ranges3__45__cpo9iter_moveE)
_ZN79_INTERNAL_b332253a_43_flash_fwd_split_hdim256_bf16_causal_sm80_cu_6987f922_29144cuda3std6ranges3__45__cpo9iter_moveE:
	.zero		1
	.type		_ZN79_INTERNAL_b332253a_43_flash_fwd_split_hdim256_bf16_causal_sm80_cu_6987f922_29144cuda3std3__45__cpo5beginE,@object
	.size		_ZN79_INTERNAL_b332253a_43_flash_fwd_split_hdim256_bf16_causal_sm80_cu_6987f922_29144cuda3std3__45__cpo5beginE,(_ZN79_INTERNAL_b332253a_43_flash_fwd_split_hdim256_bf16_causal_sm80_cu_6987f922_29144cuda3std3__481_GLOBAL__N__b332253a_43_flash_fwd_split_hdim256_bf16_causal_sm80_cu_6987f922_29146ignoreE - _ZN79_INTERNAL_b332253a_43_flash_fwd_split_hdim256_bf16_causal_sm80_cu_6987f922_29144cuda3std3__45__cpo5beginE)
_ZN79_INTERNAL_b332253a_43_flash_fwd_split_hdim256_bf16_causal_sm80_cu_6987f922_29144cuda3std3__45__cpo5beginE:
	.zero		1
	.type		_ZN79_INTERNAL_b332253a_43_flash_fwd_split_hdim256_bf16_causal_sm80_cu_6987f922_29144cuda3std3__481_GLOBAL__N__b332253a_43_flash_fwd_split_hdim256_bf16_causal_sm80_cu_6987f922_29146ignoreE,@object
	.size		_ZN79_INTERNAL_b332253a_43_flash_fwd_split_hdim256_bf16_causal_sm80_cu_6987f922_29144cuda3std3__481_GLOBAL__N__b332253a_43_flash_fwd_split_hdim256_bf16_causal_sm80_cu_6987f922_29146ignoreE,(_ZN79_INTERNAL_b332253a_43_flash_fwd_split_hdim256_bf16_causal_sm80_cu_6987f922_29144cute7productE - _ZN79_INTERNAL_b332253a_43_flash_fwd_split_hdim256_bf16_causal_sm80_cu_6987f922_29144cuda3std3__481_GLOBAL__N__b332253a_43_flash_fwd_split_hdim256_bf16_causal_sm80_cu_6987f922_29146ignoreE)
_ZN79_INTERNAL_b332253a_43_flash_fwd_split_hdim256_bf16_causal_sm80_cu_6987f922_29144cuda3std3__481_GLOBAL__N__b332253a_43_flash_fwd_split_hdim256_bf16_causal_sm80_cu_6987f922_29146ignoreE:
	.zero		1
	.type		_ZN79_INTERNAL_b332253a_43_flash_fwd_split_hdim256_bf16_causal_sm80_cu_6987f922_29144cute7productE,@object
	.size		_ZN79_INTERNAL_b332253a_43_flash_fwd_split_hdim256_bf16_causal_sm80_cu_6987f922_29144cute7productE,(_ZN79_INTERNAL_b332253a_43_flash_fwd_split_hdim256_bf16_causal_sm80_cu_6987f922_29144cuda3std3__45__cpo3endE - _ZN79_INTERNAL_b332253a_43_flash_fwd_split_hdim256_bf16_causal_sm80_cu_6987f922_29144cute7productE)
_ZN79_INTERNAL_b332253a_43_flash_fwd_split_hdim256_bf16_causal_sm80_cu_6987f922_29144cute7productE:
	.zero		1
	.type		_ZN79_INTERNAL_b332253a_43_flash_fwd_split_hdim256_bf16_causal_sm80_cu_6987f922_29144cuda3std3__45__cpo3endE,@object
	.size		_ZN79_INTERNAL_b332253a_43_flash_fwd_split_hdim256_bf16_causal_sm80_cu_6987f922_29144cuda3std3__45__cpo3endE,(_ZN79_INTERNAL_b332253a_43_flash_fwd_split_hdim256_bf16_causal_sm80_cu_6987f922_29144cuda3std3__419piecewise_constructE - _ZN79_INTERNAL_b332253a_43_flash_fwd_split_hdim256_bf16_causal_sm80_cu_6987f922_29144cuda3std3__45__cpo3endE)
_ZN79_INTERNAL_b332253a_43_flash_fwd_split_hdim256_bf16_causal_sm80_cu_6987f922_29144cuda3std3__45__cpo3endE:
	.zero		1
	.type		_ZN79_INTERNAL_b332253a_43_flash_fwd_split_hdim256_bf16_causal_sm80_cu_6987f922_29144cuda3std3__419piecewise_constructE,@object
	.size		_ZN79_INTERNAL_b332253a_43_flash_fwd_split_hdim256_bf16_causal_sm80_cu_6987f922_29144cuda3std3__419piecewise_constructE,(_ZN79_INTERNAL_b332253a_43_flash_fwd_split_hdim256_bf16_causal_sm80_cu_6987f922_29144cuda3std3__45__cpo4cendE - _ZN79_INTERNAL_b332253a_43_flash_fwd_split_hdim256_bf16_causal_sm80_cu_6987f922_29144cuda3std3__419piecewise_constructE)
_ZN79_INTERNAL_b332253a_43_flash_fwd_split_hdim256_bf16_causal_sm80_cu_6987f922_29144cuda3std3__419piecewise_constructE:
	.zero		1
	.type		_ZN79_INTERNAL_b332253a_43_flash_fwd_split_hdim256_bf16_causal_sm80_cu_6987f922_29144cuda3std3__45__cpo4cendE,@object
	.size		_ZN79_INTERNAL_b332253a_43_flash_fwd_split_hdim256_bf16_causal_sm80_cu_6987f922_29144cuda3std3__45__cpo4cendE,(_ZN79_INTERNAL_b332253a_43_flash_fwd_split_hdim256_bf16_causal_sm80_cu_6987f922_29144cuda3std6ranges3__45__cpo4swapE - _ZN79_INTERNAL_b332253a_43_flash_fwd_split_hdim256_bf16_causal_sm80_cu_6987f922_29144cuda3std3__45__cpo4cendE)
_ZN79_INTERNAL_b332253a_43_flash_fwd_split_hdim256_bf16_causal_sm80_cu_6987f922_29144cuda3std3__45__cpo4cendE:
	.zero		1
	.type		_ZN79_INTERNAL_b332253a_43_flash_fwd_split_hdim256_bf16_causal_sm80_cu_6987f922_29144cuda3std6ranges3__45__cpo4swapE,@object
	.size		_ZN79_INTERNAL_b332253a_43_flash_fwd_split_hdim256_bf16_causal_sm80_cu_6987f922_29144cuda3std6ranges3__45__cpo4swapE,(.L_7 - _ZN79_INTERNAL_b332253a_43_flash_fwd_split_hdim256_bf16_causal_sm80_cu_6987f922_29144cuda3std6ranges3__45__cpo4swapE)
_ZN79_INTERNAL_b332253a_43_flash_fwd_split_hdim256_bf16_causal_sm80_cu_6987f922_29144cuda3std6ranges3__45__cpo4swapE:
	.zero		1
.L_7:


//--------------------- .nv.shared._ZN5flash32flash_fwd_splitkv_combine_kernelI23Flash_fwd_kernel_traitsILi256ELi64ELi64ELi4ELb0ELb0EN7cutlass10bfloat16_tE19Flash_kernel_traitsILi256ELi64ELi64ELi4ES3_EELi4ELi6ELb0EEEvNS_16Flash_fwd_paramsE --------------------------
	.section	.nv.shared._ZN5flash32flash_fwd_splitkv_combine_kernelI23Flash_fwd_kernel_traitsILi256ELi64ELi64ELi4ELb0ELb0EN7cutlass10bfloat16_tE19Flash_kernel_traitsILi256ELi64ELi64ELi4ES3_EELi4ELi6ELb0EEEvNS_16Flash_fwd_paramsE,"aw",@nobits
	.sectionflags	@""
	.align	16
.nv.shared._ZN5flash32flash_fwd_splitkv_combine_kernelI23Flash_fwd_kernel_traitsILi256ELi64ELi64ELi4ELb0ELb0EN7cutlass10bfloat16_tE19Flash_kernel_traitsILi256ELi64ELi64ELi4ES3_EELi4ELi6ELb0EEEvNS_16Flash_fwd_paramsE:
	.zero		2304


//--------------------- .nv.shared._ZN5flash32flash_fwd_splitkv_combine_kernelI23Flash_fwd_kernel_traitsILi256ELi64ELi64ELi4ELb0ELb0EN7cutlass10bfloat16_tE19Flash_kernel_traitsILi256ELi64ELi64ELi4ES3_EELi4ELi5ELb0EEEvNS_16Flash_fwd_paramsE --------------------------
	.section	.nv.shared._ZN5flash32flash_fwd_splitkv_combine_kernelI23Flash_fwd_kernel_traitsILi256ELi64ELi64ELi4ELb0ELb0EN7cutlass10bfloat16_tE19Flash_kernel_traitsILi256ELi64ELi64ELi4ES3_EELi4ELi5ELb0EEEvNS_16Flash_fwd_paramsE,"aw",@nobits
	.sectionflags	@""
	.align	16
.nv.shared._ZN5flash32flash_fwd_splitkv_combine_kernelI23Flash_fwd_kernel_traitsILi256ELi64ELi64ELi4ELb0ELb0EN7cutlass10bfloat16_tE19Flash_kernel_traitsILi256ELi64ELi64ELi4ES3_EELi4ELi5ELb0EEEvNS_16Flash_fwd_paramsE:
	.zero		1664


//--------------------- .nv.shared._ZN5flash32flash_fwd_splitkv_combine_kernelI23Flash_fwd_kernel_traitsILi256ELi64ELi64ELi4ELb0ELb0EN7cutlass10bfloat16_tE19Flash_kernel_traitsILi256ELi64ELi64ELi4ES3_EELi4ELi4ELb0EEEvNS_16Flash_fwd_paramsE --------------------------
	.section	.nv.shared._ZN5flash32flash_fwd_splitkv_combine_kernelI23Flash_fwd_kernel_traitsILi256ELi64ELi64ELi4ELb0ELb0EN7cutlass10bfloat16_tE19Flash_kernel_traitsILi256ELi64ELi64ELi4ES3_EELi4ELi4ELb0EEEvNS_16Flash_fwd_paramsE,"aw",@nobits
	.sectionflags	@""
	.align	16
.nv.shared._ZN5flash32flash_fwd_splitkv_combine_kernelI23Flash_fwd_kernel_traitsILi256ELi64ELi64ELi4ELb0ELb0EN7cutlass10bfloat16_tE19Flash_kernel_traitsILi256ELi64ELi64ELi4ES3_EELi4ELi4ELb0EEEvNS_16Flash_fwd_paramsE:
	.zero		1344


//--------------------- .nv.shared._ZN5flash32flash_fwd_splitkv_combine_kernelI23Flash_fwd_kernel_traitsILi256ELi64ELi64ELi4ELb0ELb0EN7cutlass10bfloat16_tE19Flash_kernel_traitsILi256ELi64ELi64ELi4ES3_EELi4ELi3ELb0EEEvNS_16Flash_fwd_paramsE --------------------------
	.section	.nv.shared._ZN5flash32flash_fwd_splitkv_combine_kernelI23Flash_fwd_kernel_traitsILi256ELi64ELi64ELi4ELb0ELb0EN7cutlass10bfloat16_tE19Flash_kernel_traitsILi256ELi64ELi64ELi4ES3_EELi4ELi3ELb0EEEvNS_16Flash_fwd_paramsE,"aw",@nobits
	.sectionflags	@""
	.align	16
.nv.shared._ZN5flash32flash_fwd_splitkv_combine_kernelI23Flash_fwd_kernel_traitsILi256ELi64ELi64ELi4ELb0ELb0EN7cutlass10bfloat16_tE19Flash_kernel_traitsILi256ELi64ELi64ELi4ES3_EELi4ELi3ELb0EEEvNS_16Flash_fwd_paramsE:
	.zero		1184


//--------------------- .nv.shared._ZN5flash32flash_fwd_splitkv_combine_kernelI23Flash_fwd_kernel_traitsILi256ELi64ELi64ELi4ELb0ELb0EN7cutlass10bfloat16_tE19Flash_kernel_traitsILi256ELi64ELi64ELi4ES3_EELi4ELi2ELb0EEEvNS_16Flash_fwd_paramsE --------------------------
	.section	.nv.shared._ZN5flash32flash_fwd_splitkv_combine_kernelI23Flash_fwd_kernel_traitsILi256ELi64ELi64ELi4ELb0ELb0EN7cutlass10bfloat16_tE19Flash_kernel_traitsILi256ELi64ELi64ELi4ES3_EELi4ELi2ELb0EEEvNS_16Flash_fwd_paramsE,"aw",@nobits
	.sectionflags	@""
	.align	16
.nv.shared._ZN5flash32flash_fwd_splitkv_combine_kernelI23Flash_fwd_kernel_traitsILi256ELi64ELi64ELi4ELb0ELb0EN7cutlass10bfloat16_tE19Flash_kernel_traitsILi256ELi64ELi64ELi4ES3_EELi4ELi2ELb0EEEvNS_16Flash_fwd_paramsE:
	.zero		1104


//--------------------- .nv.shared._ZN5flash32flash_fwd_splitkv_combine_kernelI23Flash_fwd_kernel_traitsILi256ELi64ELi64ELi4ELb0ELb0EN7cutlass10bfloat16_tE19Flash_kernel_traitsILi256ELi64ELi64ELi4ES3_EELi4ELi1ELb0EEEvNS_16Flash_fwd_paramsE --------------------------
	.section	.nv.shared._ZN5flash32flash_fwd_splitkv_combine_kernelI23Flash_fwd_kernel_traitsILi256ELi64ELi64ELi4ELb0ELb0EN7cutlass10bfloat16_tE19Flash_kernel_traitsILi256ELi64ELi64ELi4ES3_EELi4ELi1ELb0EEEvNS_16Flash_fwd_paramsE,"aw",@nobits
	.sectionflags	@""
	.align	16
.nv.shared._ZN5flash32flash_fwd_splitkv_combine_kernelI23Flash_fwd_kernel_traitsILi256ELi64ELi64ELi4ELb0ELb0EN7cutlass10bfloat16_tE19Flash_kernel_traitsILi256ELi64ELi64ELi4ES3_EELi4ELi1ELb0EEEvNS_16Flash_fwd_paramsE:
	.zero		1072


//--------------------- .nv.shared._ZN5flash32flash_fwd_splitkv_combine_kernelI23Flash_fwd_kernel_traitsILi256ELi64ELi64ELi4ELb0ELb0EN7cutlass10bfloat16_tE19Flash_kernel_traitsILi256ELi64ELi64ELi4ES3_EELi4ELi7ELb1EEEvNS_16Flash_fwd_paramsE --------------------------
	.section	.nv.shared._ZN5flash32flash_fwd_splitkv_combine_kernelI23Flash_fwd_kernel_traitsILi256ELi64ELi64ELi4ELb0ELb0EN7cutlass10bfloat16_tE19Flash_kernel_traitsILi256ELi64ELi64ELi4ES3_EELi4ELi7ELb1EEEvNS_16Flash_fwd_paramsE,"aw",@nobits
	.sectionflags	@""
	.align	16
.nv.shared._ZN5flash32flash_fwd_splitkv_combine_kernelI23Flash_fwd_kernel_traitsILi256ELi64ELi64ELi4ELb0ELb0EN7cutlass10bfloat16_tE19Flash_kernel_traitsILi256ELi64ELi64ELi4ES3_EELi4ELi7ELb1EEEvNS_16Flash_fwd_paramsE:
	.zero		3584


//--------------------- .nv.shared._ZN5flash32flash_fwd_splitkv_combine_kernelI23Flash_fwd_kernel_traitsILi256ELi64ELi64ELi4ELb0ELb0EN7cutlass10bfloat16_tE19Flash_kernel_traitsILi256ELi64ELi64ELi4ES3_EELi4ELi6ELb1EEEvNS_16Flash_fwd_paramsE --------------------------
	.section	.nv.shared._ZN5flash32flash_fwd_splitkv_combine_kernelI23Flash_fwd_kernel_traitsILi256ELi64ELi64ELi4ELb0ELb0EN7cutlass10bfloat16_tE19Flash_kernel_traitsILi256ELi64ELi64ELi4ES3_EELi4ELi6ELb1EEEvNS_16Flash_fwd_paramsE,"aw",@nobits
	.sectionflags	@""
	.align	16
.nv.shared._ZN5flash32flash_fwd_splitkv_combine_kernelI23Flash_fwd_kernel_traitsILi256ELi64ELi64ELi4ELb0ELb0EN7cutlass10bfloat16_tE19Flash_kernel_traitsILi256ELi64ELi64ELi4ES3_EELi4ELi6ELb1EEEvNS_16Flash_fwd_paramsE:
	.zero		2304


//--------------------- .nv.shared._ZN5flash32flash_fwd_splitkv_combine_kernelI23Flash_fwd_kernel_traitsILi256ELi64ELi64ELi4ELb0ELb0EN7cutlass10bfloat16_tE19Flash_kernel_traitsILi256ELi64ELi64ELi4ES3_EELi4ELi5ELb1EEEvNS_16Flash_fwd_paramsE --------------------------
	.section	.nv.shared._ZN5flash32flash_fwd_splitkv_combine_kernelI23Flash_fwd_kernel_traitsILi256ELi64ELi64ELi4ELb0ELb0EN7cutlass10bfloat16_tE19Flash_kernel_traitsILi256ELi64ELi64ELi4ES3_EELi4ELi5ELb1EEEvNS_16Flash_fwd_paramsE,"aw",@nobits
	.sectionflags	@""
	.align	16
.nv.shared._ZN5flash32flash_fwd_splitkv_combine_kernelI23Flash_fwd_kernel_traitsILi256ELi64ELi64ELi4ELb0ELb0EN7cutlass10bfloat16_tE19Flash_kernel_traitsILi256ELi64ELi64ELi4ES3_EELi4ELi5ELb1EEEvNS_16Flash_fwd_paramsE:
	.zero		1664


//--------------------- .nv.shared._ZN5flash32flash_fwd_splitkv_combine_kernelI23Flash_fwd_kernel_traitsILi256ELi64ELi64ELi4ELb0ELb0EN7cutlass10bfloat16_tE19Flash_kernel_traitsILi256ELi64ELi64ELi4ES3_EELi4ELi4ELb1EEEvNS_16Flash_fwd_paramsE --------------------------
	.section	.nv.shared._ZN5flash32flash_fwd_splitkv_combine_kernelI23Flash_fwd_kernel_traitsILi256ELi64ELi64ELi4ELb0ELb0EN7cutlass10bfloat16_tE19Flash_kernel_traitsILi256ELi64ELi64ELi4ES3_EELi4ELi4ELb1EEEvNS_16Flash_fwd_paramsE,"aw",@nobits
	.sectionflags	@""
	.align	16
.nv.shared._ZN5flash32flash_fwd_splitkv_combine_kernelI23Flash_fwd_kernel_traitsILi256ELi64ELi64ELi4ELb0ELb0EN7cutlass10bfloat16_tE19Flash_kernel_traitsILi256ELi64ELi64ELi4ES3_EELi4ELi4ELb1EEEvNS_16Flash_fwd_paramsE:
	.zero		1344


//--------------------- .nv.shared._ZN5flash32flash_fwd_splitkv_combine_kernelI23Flash_fwd_kernel_traitsILi256ELi64ELi64ELi4ELb0ELb0EN7cutlass10bfloat16_tE19Flash_kernel_traitsILi256ELi64ELi64ELi4ES3_EELi4ELi3ELb1EEEvNS_16Flash_fwd_paramsE --------------------------
	.section	.nv.shared._ZN5flash32flash_fwd_splitkv_combine_kernelI23Flash_fwd_kernel_traitsILi256ELi64ELi64ELi4ELb0ELb0EN7cutlass10bfloat16_tE19Flash_kernel_traitsILi256ELi64ELi64ELi4ES3_EELi4ELi3ELb1EEEvNS_16Flash_fwd_paramsE,"aw",@nobits
	.sectionflags	@""
	.align	16
.nv.shared._ZN5flash32flash_fwd_splitkv_combine_kernelI23Flash_fwd_kernel_traitsILi256ELi64ELi64ELi4ELb0ELb0EN7cutlass10bfloat16_tE19Flash_kernel_traitsILi256ELi64ELi64ELi4ES3_EELi4ELi3ELb1EEEvNS_16Flash_fwd_paramsE:
	.zero		1184


//--------------------- .nv.shared._ZN5flash32flash_fwd_splitkv_combine_kernelI23Flash_fwd_kernel_traitsILi256ELi64ELi64ELi4ELb0ELb0EN7cutlass10bfloat16_tE19Flash_kernel_traitsILi256ELi64ELi64ELi4ES3_EELi4ELi2ELb1EEEvNS_16Flash_fwd_paramsE --------------------------
	.section	.nv.shared._ZN5flash32flash_fwd_splitkv_combine_kernelI23Flash_fwd_kernel_traitsILi256ELi64ELi64ELi4ELb0ELb0EN7cutlass10bfloat16_tE19Flash_kernel_traitsILi256ELi64ELi64ELi4ES3_EELi4ELi2ELb1EEEvNS_16Flash_fwd_paramsE,"aw",@nobits
	.sectionflags	@""
	.align	16
.nv.shared._ZN5flash32flash_fwd_splitkv_combine_kernelI23Flash_fwd_kernel_traitsILi256ELi64ELi64ELi4ELb0ELb0EN7cutlass10bfloat16_tE19Flash_kernel_traitsILi256ELi64ELi64ELi4ES3_EELi4ELi2ELb1EEEvNS_16Flash_fwd_paramsE:
	.zero		1104


//--------------------- .nv.shared._ZN5flash32flash_fwd_splitkv_combine_kernelI23Flash_fwd_kernel_traitsILi256ELi64ELi64ELi4ELb0ELb0EN7cutlass10bfloat16_tE19Flash_kernel_traitsILi256ELi64ELi64ELi4ES3_EELi4ELi1ELb1EEEvNS_16Flash_fwd_paramsE --------------------------
	.section	.nv.shared._ZN5flash32flash_fwd_splitkv_combine_kernelI23Flash_fwd_kernel_traitsILi256ELi64ELi64ELi4ELb0ELb0EN7cutlass10bfloat16_tE19Flash_kernel_traitsILi256ELi64ELi64ELi4ES3_EELi4ELi1ELb1EEEvNS_16Flash_fwd_paramsE,"aw",@nobits
	.sectionflags	@""
	.align	16
.nv.shared._ZN5flash32flash_fwd_splitkv_combine_kernelI23Flash_fwd_kernel_traitsILi256ELi64ELi64ELi4ELb0ELb0EN7cutlass10bfloat16_tE19Flash_kernel_traitsILi256ELi64ELi64ELi4ES3_EELi4ELi1ELb1EEEvNS_16Flash_fwd_paramsE:
	.zero		1072


//--------------------- .nv.shared._ZN5flash24flash_fwd_splitkv_kernelI23Flash_fwd_kernel_traitsILi256ELi64ELi64ELi4ELb0ELb0EN7cutlass10bfloat16_tE19Flash_kernel_traitsILi256ELi64ELi64ELi4ES3_EELb1ELb0ELb0ELb0ELb0ELb0ELb0ELb0EEEvNS_16Flash_fwd_paramsE --------------------------
	.section	.nv.shared._ZN5flash24flash_fwd_splitkv_kernelI23Flash_fwd_kernel_traitsILi256ELi64ELi64ELi4ELb0ELb0EN7cutlass10bfloat16_tE19Flash_kernel_traitsILi256ELi64ELi64ELi4ES3_EELb1ELb0ELb0ELb0ELb0ELb0ELb0ELb0EEEvNS_16Flash_fwd_paramsE,"aw",@nobits
	.sectionflags	@""
	.align	16
	.zero		1024


//--------------------- .nv.shared._ZN5flash24flash_fwd_splitkv_kernelI23Flash_fwd_kernel_traitsILi256ELi64ELi64ELi4ELb0ELb0EN7cutlass10bfloat16_tE19Flash_kernel_traitsILi256ELi64ELi64ELi4ES3_EELb1ELb0ELb0ELb0ELb0ELb1ELb0ELb0EEEvNS_16Flash_fwd_paramsE --------------------------
	.section	.nv.shared._ZN5flash24flash_fwd_splitkv_kernelI23Flash_fwd_kernel_traitsILi256ELi64ELi64ELi4ELb0ELb0EN7cutlass10bfloat16_tE19Flash_kernel_traitsILi256ELi64ELi64ELi4ES3_EELb1ELb0ELb0ELb0ELb0ELb1ELb0ELb0EEEvNS_16Flash_fwd_paramsE,"aw",@nobits
	.sectionflags	@""
	.align	16
	.zero		1024


//--------------------- .nv.shared._ZN5flash24flash_fwd_splitkv_kernelI23Flash_fwd_kernel_traitsILi256ELi64ELi64ELi4ELb0ELb0EN7cutlass10bfloat16_tE19Flash_kernel_traitsILi256ELi64ELi64ELi4ES3_EELb1ELb0ELb0ELb0ELb0ELb0ELb0ELb1EEEvNS_16Flash_fwd_paramsE --------------------------
	.section	.nv.shared._ZN5flash24flash_fwd_splitkv_kernelI23Flash_fwd_kernel_traitsILi256ELi64ELi64ELi4ELb0ELb0EN7cutlass10bfloat16_tE19Flash_kernel_traitsILi256ELi64ELi64ELi4ES3_EELb1ELb0ELb0ELb0ELb0ELb0ELb0ELb1EEEvNS_16Flash_fwd_paramsE,"aw",@nobits
	.sectionflags	@""
	.align	16
	.zero		1024


//--------------------- .nv.shared._ZN5flash24flash_fwd_splitkv_kernelI23Flash_fwd_kernel_traitsILi256ELi64ELi64ELi4ELb0ELb0EN7cutlass10bfloat16_tE19Flash_kernel_traitsILi256ELi64ELi64ELi4ES3_EELb1ELb0ELb0ELb0ELb0ELb1ELb0ELb1EEEvNS_16Flash_fwd_paramsE --------------------------
	.section	.nv.shared._ZN5flash24flash_fwd_splitkv_kernelI23Flash_fwd_kernel_traitsILi256ELi64ELi64ELi4ELb0ELb0EN7cutlass10bfloat16_tE19Flash_kernel_traitsILi256ELi64ELi64ELi4ES3_EELb1ELb0ELb0ELb0ELb0ELb1ELb0ELb1EEEvNS_16Flash_fwd_paramsE,"aw",@nobits
	.sectionflags	@""
	.align	16
	.zero		1024


//--------------------- .nv.shared._ZN5flash24flash_fwd_splitkv_kernelI23Flash_fwd_kernel_traitsILi256ELi64ELi64ELi4ELb0ELb0EN7cutlass10bfloat16_tE19Flash_kernel_traitsILi256ELi64ELi64ELi4ES3_EELb1ELb0ELb0ELb0ELb0ELb0ELb1ELb0EEEvNS_16Flash_fwd_paramsE --------------------------
	.section	.nv.shared._ZN5flash24flash_fwd_splitkv_kernelI23Flash_fwd_kernel_traitsILi256ELi64ELi64ELi4ELb0ELb0EN7cutlass10bfloat16_tE19Flash_kernel_traitsILi256ELi64ELi64ELi4ES3_EELb1ELb0ELb0ELb0ELb0ELb0ELb1ELb0EEEvNS_16Flash_fwd_paramsE,"aw",@nobits
	.sectionflags	@""
	.align	16
	.zero		1024


//--------------------- .nv.shared._ZN5flash24flash_fwd_splitkv_kernelI23Flash_fwd_kernel_traitsILi256ELi64ELi64ELi4ELb0ELb0EN7cutlass10bfloat16_tE19Flash_kernel_traitsILi256ELi64ELi64ELi4ES3_EELb1ELb0ELb0ELb0ELb0ELb1ELb1ELb0EEEvNS_16Flash_fwd_paramsE --------------------------
	.section	.nv.shared._ZN5flash24flash_fwd_splitkv_kernelI23Flash_fwd_kernel_traitsILi256ELi64ELi64ELi4ELb0ELb0EN7cutlass10bfloat16_tE19Flash_kernel_traitsILi256ELi64ELi64ELi4ES3_EELb1ELb0ELb0ELb0ELb0ELb1ELb1ELb0EEEvNS_16Flash_fwd_paramsE,"aw",@nobits
	.sectionflags	@""
	.align	16
	.zero		1024


//--------------------- .nv.shared._ZN5flash24flash_fwd_splitkv_kernelI23Flash_fwd_kernel_traitsILi256ELi64ELi64ELi4ELb0ELb0EN7cutlass10bfloat16_tE19Flash_kernel_traitsILi256ELi64ELi64ELi4ES3_EELb1ELb0ELb0ELb0ELb0ELb0ELb1ELb1EEEvNS_16Flash_fwd_paramsE --------------------------
	.section	.nv.shared._ZN5flash24flash_fwd_splitkv_kernelI23Flash_fwd_kernel_traitsILi256ELi64ELi64ELi4ELb0ELb0EN7cutlass10bfloat16_tE19Flash_kernel_traitsILi256ELi64ELi64ELi4ES3_EELb1ELb0ELb0ELb0ELb0ELb0ELb1ELb1EEEvNS_16Flash_fwd_paramsE,"aw",@nobits
	.sectionflags	@""
	.align	16
	.zero		1024


//--------------------- .nv.shared._ZN5flash24flash_fwd_splitkv_kernelI23Flash_fwd_kernel_traitsILi256ELi64ELi64ELi4ELb0ELb0EN7cutlass10bfloat16_tE19Flash_kernel_traitsILi256ELi64ELi64ELi4ES3_EELb1ELb0ELb0ELb0ELb0ELb1ELb1ELb1EEEvNS_16Flash_fwd_paramsE --------------------------
	.section	.nv.shared._ZN5flash24flash_fwd_splitkv_kernelI23Flash_fwd_kernel_traitsILi256ELi64ELi64ELi4ELb0ELb0EN7cutlass10bfloat16_tE19Flash_kernel_traitsILi256ELi64ELi64ELi4ES3_EELb1ELb0ELb0ELb0ELb0ELb1ELb1ELb1EEEvNS_16Flash_fwd_paramsE,"aw",@nobits
	.sectionflags	@""
	.align	16
	.zero		1024


//--------------------- .nv.shared._ZN5flash24flash_fwd_splitkv_kernelI23Flash_fwd_kernel_traitsILi256ELi64ELi64ELi4ELb0ELb0EN7cutlass10bfloat16_tE19Flash_kernel_traitsILi256ELi64ELi64ELi4ES3_EELb1ELb0ELb0ELb0ELb1ELb0ELb0ELb0EEEvNS_16Flash_fwd_paramsE --------------------------
	.section	.nv.shared._ZN5flash24flash_fwd_splitkv_kernelI23Flash_fwd_kernel_traitsILi256ELi64ELi64ELi4ELb0ELb0EN7cutlass10bfloat16_tE19Flash_kernel_traitsILi256ELi64ELi64ELi4ES3_EELb1ELb0ELb0ELb0ELb1ELb0ELb0ELb0EEEvNS_16Flash_fwd_paramsE,"aw",@nobits
	.sectionflags	@""
	.align	16
	.zero		1024


//--------------------- .nv.shared._ZN5flash24flash_fwd_splitkv_kernelI23Flash_fwd_kernel_traitsILi256ELi64ELi64ELi4ELb0ELb0EN7cutlass10bfloat16_tE19Flash_kernel_traitsILi256ELi64ELi64ELi4ES3_EELb1ELb0ELb0ELb0ELb1ELb1ELb0ELb0EEEvNS_16Flash_fwd_paramsE --------------------------
	.section	.nv.shared._ZN5flash24flash_fwd_splitkv_kernelI23Flash_fwd_kernel_traitsILi256ELi64ELi64ELi4ELb0ELb0EN7cutlass10bfloat16_tE19Flash_kernel_traitsILi256ELi64ELi64ELi4ES3_EELb1ELb0ELb0ELb0ELb1ELb1ELb0ELb0EEEvNS_16Flash_fwd_paramsE,"aw",@nobits
	.sectionflags	@""
	.align	16
	.zero		1024


//--------------------- .nv.shared._ZN5flash24flash_fwd_splitkv_kernelI23Flash_fwd_kernel_traitsILi256ELi64ELi64ELi4ELb0ELb0EN7cutlass10bfloat16_tE19Flash_kernel_traitsILi256ELi64ELi64ELi4ES3_EELb1ELb0ELb1ELb0ELb0ELb0ELb0ELb0EEEvNS_16Flash_fwd_paramsE --------------------------
	.section	.nv.shared._ZN5flash24flash_fwd_splitkv_kernelI23Flash_fwd_kernel_traitsILi256ELi64ELi64ELi4ELb0ELb0EN7cutlass10bfloat16_tE19Flash_kernel_traitsILi256ELi64ELi64ELi4ES3_EELb1ELb0ELb1ELb0ELb0ELb0ELb0ELb0EEEvNS_16Flash_fwd_paramsE,"aw",@nobits
	.sectionflags	@""
	.align	16
	.zero		1024


//--------------------- .nv.shared._ZN5flash24flash_fwd_splitkv_kernelI23Flash_fwd_kernel_traitsILi256ELi64ELi64ELi4ELb0ELb0EN7cutlass10bfloat16_tE19Flash_kernel_traitsILi256ELi64ELi64ELi4ES3_EELb1ELb0ELb1ELb0ELb0ELb1ELb0ELb0EEEvNS_16Flash_fwd_paramsE --------------------------
	.section	.nv.shared._ZN5flash24flash_fwd_splitkv_kernelI23Flash_fwd_kernel_traitsILi256ELi64ELi64ELi4ELb0ELb0EN7cutlass10bfloat16_tE19Flash_kernel_traitsILi256ELi64ELi64ELi4ES3_EELb1ELb0ELb1ELb0ELb0ELb1ELb0ELb0EEEvNS_16Flash_fwd_paramsE,"aw",@nobits
	.sectionflags	@""
	.align	16
	.zero		1024


//--------------------- .nv.shared._ZN5flash24flash_fwd_splitkv_kernelI23Flash_fwd_kernel_traitsILi256ELi64ELi64ELi4ELb0ELb0EN7cutlass10bfloat16_tE19Flash_kernel_traitsILi256ELi64ELi64ELi4ES3_EELb1ELb0ELb0ELb0ELb1ELb0ELb0ELb1EEEvNS_16Flash_fwd_paramsE --------------------------
	.section	.nv.shared._ZN5flash24flash_fwd_splitkv_kernelI23Flash_fwd_kernel_traitsILi256ELi64ELi64ELi4ELb0ELb0EN7cutlass10bfloat16_tE19Flash_kernel_traitsILi256ELi64ELi64ELi4ES3_EELb1ELb0ELb0ELb0ELb1ELb0ELb0ELb1EEEvNS_16Flash_fwd_paramsE,"aw",@nobits
	.sectionflags	@""
	.align	16
	.zero		1024


//--------------------- .nv.shared._ZN5flash24flash_fwd_splitkv_kernelI23Flash_fwd_kernel_traitsILi256ELi64ELi64ELi4ELb0ELb0EN7cutlass10bfloat16_tE19Flash_kernel_traitsILi256ELi64ELi64ELi4ES3_EELb1ELb0ELb0ELb0ELb1ELb1ELb0ELb1EEEvNS_16Flash_fwd_paramsE --------------------------
	.section	.nv.shared._ZN5flash24flash_fwd_splitkv_kernelI23Flash_fwd_kernel_traitsILi256ELi64ELi64ELi4ELb0ELb0EN7cutlass10bfloat16_tE19Flash_kernel_traitsILi256ELi64ELi64ELi4ES3_EELb1ELb0ELb0ELb0ELb1ELb1ELb0ELb1EEEvNS_16Flash_fwd_paramsE,"aw",@nobits
	.sectionflags	@""
	.align	16
	.zero		1024


//--------------------- .nv.shared._ZN5flash24flash_fwd_splitkv_kernelI23Flash_fwd_kernel_traitsILi256ELi64ELi64ELi4ELb0ELb0EN7cutlass10bfloat16_tE19Flash_kernel_traitsILi256ELi64ELi64ELi4ES3_EELb1ELb0ELb1ELb0ELb0ELb0ELb0ELb1EEEvNS_16Flash_fwd_paramsE --------------------------
	.section	.nv.shared._ZN5flash24flash_fwd_splitkv_kernelI23Flash_fwd_kernel_traitsILi256ELi64ELi64ELi4ELb0ELb0EN7cutlass10bfloat16_tE19Flash_kernel_traitsILi256ELi64ELi64ELi4ES3_EELb1ELb0ELb1ELb0ELb0ELb0ELb0ELb1EEEvNS_16Flash_fwd_paramsE,"aw",@nobits
	.sectionflags	@""
	.align	16
	.zero		1024


//--------------------- .nv.shared._ZN5flash24flash_fwd_splitkv_kernelI23Flash_fwd_kernel_traitsILi256ELi64ELi64ELi4ELb0ELb0EN7cutlass10bfloat16_tE19Flash_kernel_traitsILi256ELi64ELi64ELi4ES3_EELb1ELb0ELb1ELb0ELb0ELb1ELb0ELb1EEEvNS_16Flash_fwd_paramsE --------------------------
	.section	.nv.shared._ZN5flash24flash_fwd_splitkv_kernelI23Flash_fwd_kernel_traitsILi256ELi64ELi64ELi4ELb0ELb0EN7cutlass10bfloat16_tE19Flash_kernel_traitsILi256ELi64ELi64ELi4ES3_EELb1ELb0ELb1ELb0ELb0ELb1ELb0ELb1EEEvNS_16Flash_fwd_paramsE,"aw",@nobits
	.sectionflags	@""
	.align	16
	.zero		1024


//--------------------- .nv.shared._ZN5flash24flash_fwd_splitkv_kernelI23Flash_fwd_kernel_traitsILi256ELi64ELi64ELi4ELb0ELb0EN7cutlass10bfloat16_tE19Flash_kernel_traitsILi256ELi64ELi64ELi4ES3_EELb1ELb0ELb0ELb0ELb1ELb0ELb1ELb0EEEvNS_16Flash_fwd_paramsE --------------------------
	.section	.nv.shared._ZN5flash24flash_fwd_splitkv_kernelI23Flash_fwd_kernel_traitsILi256ELi64ELi64ELi4ELb0ELb0EN7cutlass10bfloat16_tE19Flash_kernel_traitsILi256ELi64ELi64ELi4ES3_EELb1ELb0ELb0ELb0ELb1ELb0ELb1ELb0EEEvNS_16Flash_fwd_paramsE,"aw",@nobits
	.sectionflags	@""
	.align	16
	.zero		1024


//--------------------- .nv.shared._ZN5flash24flash_fwd_splitkv_kernelI23Flash_fwd_kernel_traitsILi256ELi64ELi64ELi4ELb0ELb0EN7cutlass10bfloat16_tE19Flash_kernel_traitsILi256ELi64ELi64ELi4ES3_EELb1ELb0ELb0ELb0ELb1ELb1ELb1ELb0EEEvNS_16Flash_fwd_paramsE --------------------------
	.section	.nv.shared._ZN5flash24flash_fwd_splitkv_kernelI23Flash_fwd_kernel_traitsILi256ELi64ELi64ELi4ELb0ELb0EN7cutlass10bfloat16_tE19Flash_kernel_traitsILi256ELi64ELi64ELi4ES3_EELb1ELb0ELb0ELb0ELb1ELb1ELb1ELb0EEEvNS_16Flash_fwd_paramsE,"aw",@nobits
	.sectionflags	@""
	.align	16
	.zero		1024


//--------------------- .nv.shared._ZN5flash24flash_fwd_splitkv_kernelI23Flash_fwd_kernel_traitsILi256ELi64ELi64ELi4ELb0ELb0EN7cutlass10bfloat16_tE19Flash_kernel_traitsILi256ELi64ELi64ELi4ES3_EELb1ELb0ELb1ELb0ELb0ELb0ELb1ELb0EEEvNS_16Flash_fwd_paramsE --------------------------
	.section	.nv.shared._ZN5flash24flash_fwd_splitkv_kernelI23Flash_fwd_kernel_traitsILi256ELi64ELi64ELi4ELb0ELb0EN7cutlass10bfloat16_tE19Flash_kernel_traitsILi256ELi64ELi64ELi4ES3_EELb1ELb0ELb1ELb0ELb0ELb0ELb1ELb0EEEvNS_16Flash_fwd_paramsE,"aw",@nobits
	.sectionflags	@""
	.align	16
	.zero		1024


//--------------------- .nv.shared._ZN5flash24flash_fwd_splitkv_kernelI23Flash_fwd_kernel_traitsILi256ELi64ELi64ELi4ELb0ELb0EN7cutlass10bfloat16_tE19Flash_kernel_traitsILi256ELi64ELi64ELi4ES3_EELb1ELb0ELb1ELb0ELb0ELb1ELb1ELb0EEEvNS_16Flash_fwd_paramsE --------------------------
	.section	.nv.shared._ZN5flash24flash_fwd_splitkv_kernelI23Flash_fwd_kernel_traitsILi256ELi64ELi64ELi4ELb0ELb0EN7cutlass10bfloat16_tE19Flash_kernel_traitsILi256ELi64ELi64ELi4ES3_EELb1ELb0ELb1ELb0ELb0ELb1ELb1ELb0EEEvNS_16Flash_fwd_paramsE,"aw",@nobits
	.sectionflags	@""
	.align	16
	.zero		1024


//--------------------- .nv.shared._ZN5flash24flash_fwd_splitkv_kernelI23Flash_fwd_kernel_traitsILi256ELi64ELi64ELi4ELb0ELb0EN7cutlass10bfloat16_tE19Flash_kernel_traitsILi256ELi64ELi64ELi4ES3_EELb1ELb0ELb0ELb0ELb1ELb0ELb1ELb1EEEvNS_16Flash_fwd_paramsE --------------------------
	.section	.nv.shared._ZN5flash24flash_fwd_splitkv_kernelI23Flash_fwd_kernel_traitsILi256ELi64ELi64ELi4ELb0ELb0EN7cutlass10bfloat16_tE19Flash_kernel_traitsILi256ELi64ELi64ELi4ES3_EELb1ELb0ELb0ELb0ELb1ELb0ELb1ELb1EEEvNS_16Flash_fwd_paramsE,"aw",@nobits
	.sectionflags	@""
	.align	16
	.zero		1024


//--------------------- .nv.shared._ZN5flash24flash_fwd_splitkv_kernelI23Flash_fwd_kernel_traitsILi256ELi64ELi64ELi4ELb0ELb0EN7cutlass10bfloat16_tE19Flash_kernel_traitsILi256ELi64ELi64ELi4ES3_EELb1ELb0ELb0ELb0ELb1ELb1ELb1ELb1EEEvNS_16Flash_fwd_paramsE --------------------------
	.section	.nv.shared._ZN5flash24flash_fwd_splitkv_kernelI23Flash_fwd_kernel_traitsILi256ELi64ELi64ELi4ELb0ELb0EN7cutlass10bfloat16_tE19Flash_kernel_traitsILi256ELi64ELi64ELi4ES3_EELb1ELb0ELb0ELb0ELb1ELb1ELb1ELb1EEEvNS_16Flash_fwd_paramsE,"aw",@nobits
	.sectionflags	@""
	.align	16
	.zero		1024


//--------------------- .nv.shared._ZN5flash24flash_fwd_splitkv_kernelI23Flash_fwd_kernel_traitsILi256ELi64ELi64ELi4ELb0ELb0EN7cutlass10bfloat16_tE19Flash_kernel_traitsILi256ELi64ELi64ELi4ES3_EELb1ELb0ELb1ELb0ELb0ELb0ELb1ELb1EEEvNS_16Flash_fwd_paramsE --------------------------
	.section	.nv.shared._ZN5flash24flash_fwd_splitkv_kernelI23Flash_fwd_kernel_traitsILi256ELi64ELi64ELi4ELb0ELb0EN7cutlass10bfloat16_tE19Flash_kernel_traitsILi256ELi64ELi64ELi4ES3_EELb1ELb0ELb1ELb0ELb0ELb0ELb1ELb1EEEvNS_16Flash_fwd_paramsE,"aw",@nobits
	.sectionflags	@""
	.align	16
	.zero		1024


//--------------------- .nv.shared._ZN5flash24flash_fwd_splitkv_kernelI23Flash_fwd_kernel_traitsILi256ELi64ELi64ELi4ELb0ELb0EN7cutlass10bfloat16_tE19Flash_kernel_traitsILi256ELi64ELi64ELi4ES3_EELb1ELb0ELb1ELb0ELb0ELb1ELb1ELb1EEEvNS_16Flash_fwd_paramsE --------------------------
	.section	.nv.shared._ZN5flash24flash_fwd_splitkv_kernelI23Flash_fwd_kernel_traitsILi256ELi64ELi64ELi4ELb0ELb0EN7cutlass10bfloat16_tE19Flash_kernel_traitsILi256ELi64ELi64ELi4ES3_EELb1ELb0ELb1ELb0ELb0ELb1ELb1ELb1EEEvNS_16Flash_fwd_paramsE,"aw",@nobits
	.sectionflags	@""
	.align	16
	.zero		1024


//--------------------- .nv.constant0._ZN5flash32flash_fwd_splitkv_combine_kernelI23Flash_fwd_kernel_traitsILi256ELi64ELi64ELi4ELb0ELb0EN7cutlass10bfloat16_tE19Flash_kernel_traitsILi256ELi64ELi64ELi4ES3_EELi4ELi7ELb0EEEvNS_16Flash_fwd_paramsE --------------------------
	.section	.nv.constant0._ZN5flash32flash_fwd_splitkv_combine_kernelI23Flash_fwd_kernel_traitsILi256ELi64ELi64ELi4ELb0ELb0EN7cutlass10bfloat16_tE19Flash_kernel_traitsILi256ELi64ELi64ELi4ES3_EELi4ELi7ELb0EEEvNS_16Flash_fwd_paramsE,"a",@progbits
	.sectionflags	@""
	.align	4
.nv.constant0._ZN5flash32flash_fwd_splitkv_combine_kernelI23Flash_fwd_kernel_traitsILi256ELi64ELi64ELi4ELb0ELb0EN7cutlass10bfloat16_tE19Flash_kernel_traitsILi256ELi64ELi64ELi4ES3_EELi4ELi7ELb0EEEvNS_16Flash_fwd_paramsE:
	.zero		1360


//--------------------- .nv.constant0._ZN5flash32flash_fwd_splitkv_combine_kernelI23Flash_fwd_kernel_traitsILi256ELi64ELi64ELi4ELb0ELb0EN7cutlass10bfloat16_tE19Flash_kernel_traitsILi256ELi64ELi64ELi4ES3_EELi4ELi6ELb0EEEvNS_16Flash_fwd_paramsE --------------------------
	.section	.nv.constant0._ZN5flash32flash_fwd_splitkv_combine_kernelI23Flash_fwd_kernel_traitsILi256ELi64ELi64ELi4ELb0ELb0EN7cutlass10bfloat16_tE19Flash_kernel_traitsILi256ELi64ELi64ELi4ES3_EELi4ELi6ELb0EEEvNS_16Flash_fwd_paramsE,"a",@progbits
	.sectionflags	@""
	.align	4
.nv.constant0._ZN5flash32flash_fwd_splitkv_combine_kernelI23Flash_fwd_kernel_traitsILi256ELi64ELi64ELi4ELb0ELb0EN7cutlass10bfloat16_tE19Flash_kernel_traitsILi256ELi64ELi64ELi4ES3_EELi4ELi6ELb0EEEvNS_16Flash_fwd_paramsE:
	.zero		1360


//--------------------- .nv.constant0._ZN5flash32flash_fwd_splitkv_combine_kernelI23Flash_fwd_kernel_traitsILi256ELi64ELi64ELi4ELb0ELb0EN7cutlass10bfloat16_tE19Flash_kernel_traitsILi256ELi64ELi64ELi4ES3_EELi4ELi5ELb0EEEvNS_16Flash_fwd_paramsE --------------------------
	.section	.nv.constant0._ZN5flash32flash_fwd_splitkv_combine_kernelI23Flash_fwd_kernel_traitsILi256ELi64ELi64ELi4ELb0ELb0EN7cutlass10bfloat16_tE19Flash_kernel_traitsILi256ELi64ELi64ELi4ES3_EELi4ELi5ELb0EEEvNS_16Flash_fwd_paramsE,"a",@progbits
	.sectionflags	@""
	.align	4
.nv.constant0._ZN5flash32flash_fwd_splitkv_combine_kernelI23Flash_fwd_kernel_traitsILi256ELi64ELi64ELi4ELb0ELb0EN7cutlass10bfloat16_tE19Flash_kernel_traitsILi256ELi64ELi64ELi4ES3_EELi4ELi5ELb0EEEvNS_16Flash_fwd_paramsE:
	.zero		1360


//--------------------- .nv.constant0._ZN5flash32flash_fwd_splitkv_combine_kernelI23Flash_fwd_kernel_traitsILi256ELi64ELi64ELi4ELb0ELb0EN7cutlass10bfloat16_tE19Flash_kernel_traitsILi256ELi64ELi64ELi4ES3_EELi4ELi4ELb0EEEvNS_16Flash_fwd_paramsE --------------------------
	.section	.nv.constant0._ZN5flash32flash_fwd_splitkv_combine_kernelI23Flash_fwd_kernel_traitsILi256ELi64ELi64ELi4ELb0ELb0EN7cutlass10bfloat16_tE19Flash_kernel_traitsILi256ELi64ELi64ELi4ES3_EELi4ELi4ELb0EEEvNS_16Flash_fwd_paramsE,"a",@progbits
	.sectionflags	@""
	.align	4
.nv.constant0._ZN5flash32flash_fwd_splitkv_combine_kernelI23Flash_fwd_kernel_traitsILi256ELi64ELi64ELi4ELb0ELb0EN7cutlass10bfloat16_tE19Flash_kernel_traitsILi256ELi64ELi64ELi4ES3_EELi4ELi4ELb0EEEvNS_16Flash_fwd_paramsE:
	.zero		1360


//--------------------- .nv.constant0._ZN5flash32flash_fwd_splitkv_combine_kernelI23Flash_fwd_kernel_traitsILi256ELi64ELi64ELi4ELb0ELb0EN7cutlass10bfloat16_tE19Flash_kernel_traitsILi256ELi64ELi64ELi4ES3_EELi4ELi3ELb0EEEvNS_16Flash_fwd_paramsE --------------------------
	.section	.nv.constant0._ZN5flash32flash_fwd_splitkv_combine_kernelI23Flash_fwd_kernel_traitsILi256ELi64ELi64ELi4ELb0ELb0EN7cutlass10bfloat16_tE19Flash_kernel_traitsILi256ELi64ELi64ELi4ES3_EELi4ELi3ELb0EEEvNS_16Flash_fwd_paramsE,"a",@progbits
	.sectionflags	@""
	.align	4
.nv.constant0._ZN5flash32flash_fwd_splitkv_combine_kernelI23Flash_fwd_kernel_traitsILi256ELi64ELi64ELi4ELb0ELb0EN7cutlass10bfloat16_tE19Flash_kernel_traitsILi256ELi64ELi64ELi4ES3_EELi4ELi3ELb0EEEvNS_16Flash_fwd_paramsE:
	.zero		1360


//--------------------- .nv.constant0._ZN5flash32flash_fwd_splitkv_combine_kernelI23Flash_fwd_kernel_traitsILi256ELi64ELi64ELi4ELb0ELb0EN7cutlass10bfloat16_tE19Flash_kernel_traitsILi256ELi64ELi64ELi4ES3_EELi4ELi2ELb0EEEvNS_16Flash_fwd_paramsE --------------------------
	.section	.nv.constant0._ZN5flash32flash_fwd_splitkv_combine_kernelI23Flash_fwd_kernel_traitsILi256ELi64ELi64ELi4ELb0ELb0EN7cutlass10bfloat16_tE19Flash_kernel_traitsILi256ELi64ELi64ELi4ES3_EELi4ELi2ELb0EEEvNS_16Flash_fwd_paramsE,"a",@progbits
	.sectionflags	@""
	.align	4
.nv.constant0._ZN5flash32flash_fwd_splitkv_combine_kernelI23Flash_fwd_kernel_traitsILi256ELi64ELi64ELi4ELb0ELb0EN7cutlass10bfloat16_tE19Flash_kernel_traitsILi256ELi64ELi64ELi4ES3_EELi4ELi2ELb0EEEvNS_16Flash_fwd_paramsE:
	.zero		1360


//--------------------- .nv.constant0._ZN5flash32flash_fwd_splitkv_combine_kernelI23Flash_fwd_kernel_traitsILi256ELi64ELi64ELi4ELb0ELb0EN7cutlass10bfloat16_tE19Flash_kernel_traitsILi256ELi64ELi64ELi4ES3_EELi4ELi1ELb0EEEvNS_16Flash_fwd_paramsE --------------------------
	.section	.nv.constant0._ZN5flash32flash_fwd_splitkv_combine_kernelI23Flash_fwd_kernel_traitsILi256ELi64ELi64ELi4ELb0ELb0EN7cutlass10bfloat16_tE19Flash_kernel_traitsILi256ELi64ELi64ELi4ES3_EELi4ELi1ELb0EEEvNS_16Flash_fwd_paramsE,"a",@progbits
	.sectionflags	@""
	.align	4
.nv.constant0._ZN5flash32flash_fwd_splitkv_combine_kernelI23Flash_fwd_kernel_traitsILi256ELi64ELi64ELi4ELb0ELb0EN7cutlass10bfloat16_tE19Flash_kernel_traitsILi256ELi64ELi64ELi4ES3_EELi4ELi1ELb0EEEvNS_16Flash_fwd_paramsE:
	.zero		1360


//--------------------- .nv.constant0._ZN5flash32flash_fwd_splitkv_combine_kernelI23Flash_fwd_kernel_traitsILi256ELi64ELi64ELi4ELb0ELb0EN7cutlass10bfloat16_tE19Flash_kernel_traitsILi256ELi64ELi64ELi4ES3_EELi4ELi7ELb1EEEvNS_16Flash_fwd_paramsE --------------------------
	.section	.nv.constant0._ZN5flash32flash_fwd_splitkv_combine_kernelI23Flash_fwd_kernel_traitsILi256ELi64ELi64ELi4ELb0ELb0EN7cutlass10bfloat16_tE19Flash_kernel_traitsILi256ELi64ELi64ELi4ES3_EELi4ELi7ELb1EEEvNS_16Flash_fwd_paramsE,"a",@progbits
	.sectionflags	@""
	.align	4
.nv.constant0._ZN5flash32flash_fwd_splitkv_combine_kernelI23Flash_fwd_kernel_traitsILi256ELi64ELi64ELi4ELb0ELb0EN7cutlass10bfloat16_tE19Flash_kernel_traitsILi256ELi64ELi64ELi4ES3_EELi4ELi7ELb1EEEvNS_16Flash_fwd_paramsE:
	.zero		1360


//--------------------- .nv.constant0._ZN5flash32flash_fwd_splitkv_combine_kernelI23Flash_fwd_kernel_traitsILi256ELi64ELi64ELi4ELb0ELb0EN7cutlass10bfloat16_tE19Flash_kernel_traitsILi256ELi64ELi64ELi4ES3_EELi4ELi6ELb1EEEvNS_16Flash_fwd_paramsE --------------------------
	.section	.nv.constant0._ZN5flash32flash_fwd_splitkv_combine_kernelI23Flash_fwd_kernel_traitsILi256ELi64ELi64ELi4ELb0ELb0EN7cutlass10bfloat16_tE19Flash_kernel_traitsILi256ELi64ELi64ELi4ES3_EELi4ELi6ELb1EEEvNS_16Flash_fwd_paramsE,"a",@progbits
	.sectionflags	@""
	.align	4
.nv.constant0._ZN5flash32flash_fwd_splitkv_combine_kernelI23Flash_fwd_kernel_traitsILi256ELi64ELi64ELi4ELb0ELb0EN7cutlass10bfloat16_tE19Flash_kernel_traitsILi256ELi64ELi64ELi4ES3_EELi4ELi6ELb1EEEvNS_16Flash_fwd_paramsE:
	.zero		1360


//--------------------- .nv.constant0._ZN5flash32flash_fwd_splitkv_combine_kernelI23Flash_fwd_kernel_traitsILi256ELi64ELi64ELi4ELb0ELb0EN7cutlass10bfloat16_tE19Flash_kernel_traitsILi256ELi64ELi64ELi4ES3_EELi4ELi5ELb1EEEvNS_16Flash_fwd_paramsE --------------------------
	.section	.nv.constant0._ZN5flash32flash_fwd_splitkv_combine_kernelI23Flash_fwd_kernel_traitsILi256ELi64ELi64ELi4ELb0ELb0EN7cutlass10bfloat16_tE19Flash_kernel_traitsILi256ELi64ELi64ELi4ES3_EELi4ELi5ELb1EEEvNS_16Flash_fwd_paramsE,"a",@progbits
	.sectionflags	@""
	.align	4
.nv.constant0._ZN5flash32flash_fwd_splitkv_combine_kernelI23Flash_fwd_kernel_traitsILi256ELi64ELi64ELi4ELb0ELb0EN7cutlass10bfloat16_tE19Flash_kernel_traitsILi256ELi64ELi64ELi4ES3_EELi4ELi5ELb1EEEvNS_16Flash_fwd_paramsE:
	.zero		1360


//--------------------- .nv.constant0._ZN5flash32flash_fwd_splitkv_combine_kernelI23Flash_fwd_kernel_traitsILi256ELi64ELi64ELi4ELb0ELb0EN7cutlass10bfloat16_tE19Flash_kernel_traitsILi256ELi64ELi64ELi4ES3_EELi4ELi4ELb1EEEvNS_16Flash_fwd_paramsE --------------------------
	.section	.nv.constant0._ZN5flash32flash_fwd_splitkv_combine_kernelI23Flash_fwd_kernel_traitsILi256ELi64ELi64ELi4ELb0ELb0EN7cutlass10bfloat16_tE19Flash_kernel_traitsILi256ELi64ELi64ELi4ES3_EELi4ELi4ELb1EEEvNS_16Flash_fwd_paramsE,"a",@progbits
	.sectionflags	@""
	.align	4
.nv.constant0._ZN5flash32flash_fwd_splitkv_combine_kernelI23Flash_fwd_kernel_traitsILi256ELi64ELi64ELi4ELb0ELb0EN7cutlass10bfloat16_tE19Flash_kernel_traitsILi256ELi64ELi64ELi4ES3_EELi4ELi4ELb1EEEvNS_16Flash_fwd_paramsE:
	.zero		1360


//--------------------- .nv.constant0._ZN5flash32flash_fwd_splitkv_combine_kernelI23Flash_fwd_kernel_traitsILi256ELi64ELi64ELi4ELb0ELb0EN7cutlass10bfloat16_tE19Flash_kernel_traitsILi256ELi64ELi64ELi4ES3_EELi4ELi3ELb1EEEvNS_16Flash_fwd_paramsE --------------------------
	.section	.nv.constant0._ZN5flash32flash_fwd_splitkv_combine_kernelI23Flash_fwd_kernel_traitsILi256ELi64ELi64ELi4ELb0ELb0EN7cutlass10bfloat16_tE19Flash_kernel_traitsILi256ELi64ELi64ELi4ES3_EELi4ELi3ELb1EEEvNS_16Flash_fwd_paramsE,"a",@progbits
	.sectionflags	@""
	.align	4
.nv.constant0._ZN5flash32flash_fwd_splitkv_combine_kernelI23Flash_fwd_kernel_traitsILi256ELi64ELi64ELi4ELb0ELb0EN7cutlass10bfloat16_tE19Flash_kernel_traitsILi256ELi64ELi64ELi4ES3_EELi4ELi3ELb1EEEvNS_16Flash_fwd_paramsE:
	.zero		1360


//--------------------- .nv.constant0._ZN5flash32flash_fwd_splitkv_combine_kernelI23Flash_fwd_kernel_traitsILi256ELi64ELi64ELi4ELb0ELb0EN7cutlass10bfloat16_tE19Flash_kernel_traitsILi256ELi64ELi64ELi4ES3_EELi4ELi2ELb1EEEvNS_16Flash_fwd_paramsE --------------------------
	.section	.nv.constant0._ZN5flash32flash_fwd_splitkv_combine_kernelI23Flash_fwd_kernel_traitsILi256ELi64ELi64ELi4ELb0ELb0EN7cutlass10bfloat16_tE19Flash_kernel_traitsILi256ELi64ELi64ELi4ES3_EELi4ELi2ELb1EEEvNS_16Flash_fwd_paramsE,"a",@progbits
	.sectionflags	@""
	.align	4
.nv.constant0._ZN5flash32flash_fwd_splitkv_combine_kernelI23Flash_fwd_kernel_traitsILi256ELi64ELi64ELi4ELb0ELb0EN7cutlass10bfloat16_tE19Flash_kernel_traitsILi256ELi64ELi64ELi4ES3_EELi4ELi2ELb1EEEvNS_16Flash_fwd_paramsE:
	.zero		1360


//--------------------- .nv.constant0._ZN5flash32flash_fwd_splitkv_combine_kernelI23Flash_fwd_kernel_traitsILi256ELi64ELi64ELi4ELb0ELb0EN7cutlass10bfloat16_tE19Flash_kernel_traitsILi256ELi64ELi64ELi4ES3_EELi4ELi1ELb1EEEvNS_16Flash_fwd_paramsE --------------------------
	.section	.nv.constant0._ZN5flash32flash_fwd_splitkv_combine_kernelI23Flash_fwd_kernel_traitsILi256ELi64ELi64ELi4ELb0ELb0EN7cutlass10bfloat16_tE19Flash_kernel_traitsILi256ELi64ELi64ELi4ES3_EELi4ELi1ELb1EEEvNS_16Flash_fwd_paramsE,"a",@progbits
	.sectionflags	@""
	.align	4
.nv.constant0._ZN5flash32flash_fwd_splitkv_combine_kernelI23Flash_fwd_kernel_traitsILi256ELi64ELi64ELi4ELb0ELb0EN7cutlass10bfloat16_tE19Flash_kernel_traitsILi256ELi64ELi64ELi4ES3_EELi4ELi1ELb1EEEvNS_16Flash_fwd_paramsE:
	.zero		1360


//--------------------- .nv.constant0._ZN5flash24flash_fwd_splitkv_kernelI23Flash_fwd_kernel_traitsILi256ELi64ELi64ELi4ELb0ELb0EN7cutlass10bfloat16_tE19Flash_kernel_traitsILi256ELi64ELi64ELi4ES3_EELb1ELb0ELb0ELb0ELb0ELb0ELb0ELb0EEEvNS_16Flash_fwd_paramsE --------------------------
	.section	.nv.constant0._ZN5flash24flash_fwd_splitkv_kernelI23Flash_fwd_kernel_traitsILi256ELi64ELi64ELi4ELb0ELb0EN7cutlass10bfloat16_tE19Flash_kernel_traitsILi256ELi64ELi64ELi4ES3_EELb1ELb0ELb0ELb0ELb0ELb0ELb0ELb0EEEvNS_16Flash_fwd_paramsE,"a",@progbits
	.sectionflags	@""
	.align	4
.nv.constant0._ZN5flash24flash_fwd_splitkv_kernelI23Flash_fwd_kernel_traitsILi256ELi64ELi64ELi4ELb0ELb0EN7cutlass10bfloat16_tE19Flash_kernel_traitsILi256ELi64ELi64ELi4ES3_EELb1ELb0ELb0ELb0ELb0ELb0ELb0ELb0EEEvNS_16Flash_fwd_paramsE:
	.zero		1360


//--------------------- .nv.constant0._ZN5flash24flash_fwd_splitkv_kernelI23Flash_fwd_kernel_traitsILi256ELi64ELi64ELi4ELb0ELb0EN7cutlass10bfloat16_tE19Flash_kernel_traitsILi256ELi64ELi64ELi4ES3_EELb1ELb0ELb0ELb0ELb0ELb1ELb0ELb0EEEvNS_16Flash_fwd_paramsE --------------------------
	.section	.nv.constant0._ZN5flash24flash_fwd_splitkv_kernelI23Flash_fwd_kernel_traitsILi256ELi64ELi64ELi4ELb0ELb0EN7cutlass10bfloat16_tE19Flash_kernel_traitsILi256ELi64ELi64ELi4ES3_EELb1ELb0ELb0ELb0ELb0ELb1ELb0ELb0EEEvNS_16Flash_fwd_paramsE,"a",@progbits
	.sectionflags	@""
	.align	4
.nv.constant0._ZN5flash24flash_fwd_splitkv_kernelI23Flash_fwd_kernel_traitsILi256ELi64ELi64ELi4ELb0ELb0EN7cutlass10bfloat16_tE19Flash_kernel_traitsILi256ELi64ELi64ELi4ES3_EELb1ELb0ELb0ELb0ELb0ELb1ELb0ELb0EEEvNS_16Flash_fwd_paramsE:
	.zero		1360


//--------------------- .nv.constant0._ZN5flash24flash_fwd_splitkv_kernelI23Flash_fwd_kernel_traitsILi256ELi64ELi64ELi4ELb0ELb0EN7cutlass10bfloat16_tE19Flash_kernel_traitsILi256ELi64ELi64ELi4ES3_EELb1ELb0ELb0ELb0ELb0ELb0ELb0ELb1EEEvNS_16Flash_fwd_paramsE --------------------------
	.section	.nv.constant0._ZN5flash24flash_fwd_splitkv_kernelI23Flash_fwd_kernel_traitsILi256ELi64ELi64ELi4ELb0ELb0EN7cutlass10bfloat16_tE19Flash_kernel_traitsILi256ELi64ELi64ELi4ES3_EELb1ELb0ELb0ELb0ELb0ELb0ELb0ELb1EEEvNS_16Flash_fwd_paramsE,"a",@progbits
	.sectionflags	@""
	.align	4
.nv.constant0._ZN5flash24flash_fwd_splitkv_kernelI23Flash_fwd_kernel_traitsILi256ELi64ELi64ELi4ELb0ELb0EN7cutlass10bfloat16_tE19Flash_kernel_traitsILi256ELi64ELi64ELi4ES3_EELb1ELb0ELb0ELb0ELb0ELb0ELb0ELb1EEEvNS_16Flash_fwd_paramsE:
	.zero		1360


//--------------------- .nv.constant0._ZN5flash24flash_fwd_splitkv_kernelI23Flash_fwd_kernel_traitsILi256ELi64ELi64ELi4ELb0ELb0EN7cutlass10bfloat16_tE19Flash_kernel_traitsILi256ELi64ELi64ELi4ES3_EELb1ELb0ELb0ELb0ELb0ELb1ELb0ELb1EEEvNS_16Flash_fwd_paramsE --------------------------
	.section	.nv.constant0._ZN5flash24flash_fwd_splitkv_kernelI23Flash_fwd_kernel_traitsILi256ELi64ELi64ELi4ELb0ELb0EN7cutlass10bfloat16_tE19Flash_kernel_traitsILi256ELi64ELi64ELi4ES3_EELb1ELb0ELb0ELb0ELb0ELb1ELb0ELb1EEEvNS_16Flash_fwd_paramsE,"a",@progbits
	.sectionflags	@""
	.align	4
.nv.constant0._ZN5flash24flash_fwd_splitkv_kernelI23Flash_fwd_kernel_traitsILi256ELi64ELi64ELi4ELb0ELb0EN7cutlass10bfloat16_tE19Flash_kernel_traitsILi256ELi64ELi64ELi4ES3_EELb1ELb0ELb0ELb0ELb0ELb1ELb0ELb1EEEvNS_16Flash_fwd_paramsE:
	.zero		1360


//--------------------- .nv.constant0._ZN5flash24flash_fwd_splitkv_kernelI23Flash_fwd_kernel_traitsILi256ELi64ELi64ELi4ELb0ELb0EN7cutlass10bfloat16_tE19Flash_kernel_traitsILi256ELi64ELi64ELi4ES3_EELb1ELb0ELb0ELb0ELb0ELb0ELb1ELb0EEEvNS_16Flash_fwd_paramsE --------------------------
	.section	.nv.constant0._ZN5flash24flash_fwd_splitkv_kernelI23Flash_fwd_kernel_traitsILi256ELi64ELi64ELi4ELb0ELb0EN7cutlass10bfloat16_tE19Flash_kernel_traitsILi256ELi64ELi64ELi4ES3_EELb1ELb0ELb0ELb0ELb0ELb0ELb1ELb0EEEvNS_16Flash_fwd_paramsE,"a",@progbits
	.sectionflags	@""
	.align	4
.nv.constant0._ZN5flash24flash_fwd_splitkv_kernelI23Flash_fwd_kernel_traitsILi256ELi64ELi64ELi4ELb0ELb0EN7cutlass10bfloat16_tE19Flash_kernel_traitsILi256ELi64ELi64ELi4ES3_EELb1ELb0ELb0ELb0ELb0ELb0ELb1ELb0EEEvNS_16Flash_fwd_paramsE:
	.zero		1360


//--------------------- .nv.constant0._ZN5flash24flash_fwd_splitkv_kernelI23Flash_fwd_kernel_traitsILi256ELi64ELi64ELi4ELb0ELb0EN7cutlass10bfloat16_tE19Flash_kernel_traitsILi256ELi64ELi64ELi4ES3_EELb1ELb0ELb0ELb0ELb0ELb1ELb1ELb0EEEvNS_16Flash_fwd_paramsE --------------------------
	.section	.nv.constant0._ZN5flash24flash_fwd_splitkv_kernelI23Flash_fwd_kernel_traitsILi256ELi64ELi64ELi4ELb0ELb0EN7cutlass10bfloat16_tE19Flash_kernel_traitsILi256ELi64ELi64ELi4ES3_EELb1ELb0ELb0ELb0ELb0ELb1ELb1ELb0EEEvNS_16Flash_fwd_paramsE,"a",@progbits
	.sectionflags	@""
	.align	4
.nv.constant0._ZN5flash24flash_fwd_splitkv_kernelI23Flash_fwd_kernel_traitsILi256ELi64ELi64ELi4ELb0ELb0EN7cutlass10bfloat16_tE19Flash_kernel_traitsILi256ELi64ELi64ELi4ES3_EELb1ELb0ELb0ELb0ELb0ELb1ELb1ELb0EEEvNS_16Flash_fwd_paramsE:
	.zero		1360


//--------------------- .nv.constant0._ZN5flash24flash_fwd_splitkv_kernelI23Flash_fwd_kernel_traitsILi256ELi64ELi64ELi4ELb0ELb0EN7cutlass10bfloat16_tE19Flash_kernel_traitsILi256ELi64ELi64ELi4ES3_EELb1ELb0ELb0ELb0ELb0ELb0ELb1ELb1EEEvNS_16Flash_fwd_paramsE --------------------------
	.section	.nv.constant0._ZN5flash24flash_fwd_splitkv_kernelI23Flash_fwd_kernel_traitsILi256ELi64ELi64ELi4ELb0ELb0EN7cutlass10bfloat16_tE19Flash_kernel_traitsILi256ELi64ELi64ELi4ES3_EELb1ELb0ELb0ELb0ELb0ELb0ELb1ELb1EEEvNS_16Flash_fwd_paramsE,"a",@progbits
	.sectionflags	@""
	.align	4
.nv.constant0._ZN5flash24flash_fwd_splitkv_kernelI23Flash_fwd_kernel_traitsILi256ELi64ELi64ELi4ELb0ELb0EN7cutlass10bfloat16_tE19Flash_kernel_traitsILi256ELi64ELi64ELi4ES3_EELb1ELb0ELb0ELb0ELb0ELb0ELb1ELb1EEEvNS_16Flash_fwd_paramsE:
	.zero		1360


//--------------------- .nv.constant0._ZN5flash24flash_fwd_splitkv_kernelI23Flash_fwd_kernel_traitsILi256ELi64ELi64ELi4ELb0ELb0EN7cutlass10bfloat16_tE19Flash_kernel_traitsILi256ELi64ELi64ELi4ES3_EELb1ELb0ELb0ELb0ELb0ELb1ELb1ELb1EEEvNS_16Flash_fwd_paramsE --------------------------
	.section	.nv.constant0._ZN5flash24flash_fwd_splitkv_kernelI23Flash_fwd_kernel_traitsILi256ELi64ELi64ELi4ELb0ELb0EN7cutlass10bfloat16_tE19Flash_kernel_traitsILi256ELi64ELi64ELi4ES3_EELb1ELb0ELb0ELb0ELb0ELb1ELb1ELb1EEEvNS_16Flash_fwd_paramsE,"a",@progbits
	.sectionflags	@""
	.align	4
.nv.constant0._ZN5flash24flash_fwd_splitkv_kernelI23Flash_fwd_kernel_traitsILi256ELi64ELi64ELi4ELb0ELb0EN7cutlass10bfloat16_tE19Flash_kernel_traitsILi256ELi64ELi64ELi4ES3_EELb1ELb0ELb0ELb0ELb0ELb1ELb1ELb1EEEvNS_16Flash_fwd_paramsE:
	.zero		1360


//--------------------- .nv.constant0._ZN5flash24flash_fwd_splitkv_kernelI23Flash_fwd_kernel_traitsILi256ELi64ELi64ELi4ELb0ELb0EN7cutlass10bfloat16_tE19Flash_kernel_traitsILi256ELi64ELi64ELi4ES3_EELb1ELb0ELb0ELb0ELb1ELb0ELb0ELb0EEEvNS_16Flash_fwd_paramsE --------------------------
	.section	.nv.constant0._ZN5flash24flash_fwd_splitkv_kernelI23Flash_fwd_kernel_traitsILi256ELi64ELi64ELi4ELb0ELb0EN7cutlass10bfloat16_tE19Flash_kernel_traitsILi256ELi64ELi64ELi4ES3_EELb1ELb0ELb0ELb0ELb1ELb0ELb0ELb0EEEvNS_16Flash_fwd_paramsE,"a",@progbits
	.sectionflags	@""
	.align	4
.nv.constant0._ZN5flash24flash_fwd_splitkv_kernelI23Flash_fwd_kernel_traitsILi256ELi64ELi64ELi4ELb0ELb0EN7cutlass10bfloat16_tE19Flash_kernel_traitsILi256ELi64ELi64ELi4ES3_EELb1ELb0ELb0ELb0ELb1ELb0ELb0ELb0EEEvNS_16Flash_fwd_paramsE:
	.zero		1360


//--------------------- .nv.constant0._ZN5flash24flash_fwd_splitkv_kernelI23Flash_fwd_kernel_traitsILi256ELi64ELi64ELi4ELb0ELb0EN7cutlass10bfloat16_tE19Flash_kernel_traitsILi256ELi64ELi64ELi4ES3_EELb1ELb0ELb0ELb0ELb1ELb1ELb0ELb0EEEvNS_16Flash_fwd_paramsE --------------------------
	.section	.nv.constant0._ZN5flash24flash_fwd_splitkv_kernelI23Flash_fwd_kernel_traitsILi256ELi64ELi64ELi4ELb0ELb0EN7cutlass10bfloat16_tE19Flash_kernel_traitsILi256ELi64ELi64ELi4ES3_EELb1ELb0ELb0ELb0ELb1ELb1ELb0ELb0EEEvNS_16Flash_fwd_paramsE,"a",@progbits
	.sectionflags	@""
	.align	4
.nv.constant0._ZN5flash24flash_fwd_splitkv_kernelI23Flash_fwd_kernel_traitsILi256ELi64ELi64ELi4ELb0ELb0EN7cutlass10bfloat16_tE19Flash_kernel_traitsILi256ELi64ELi64ELi4ES3_EELb1ELb0ELb0ELb0ELb1ELb1ELb0ELb0EEEvNS_16Flash_fwd_paramsE:
	.zero		1360


//--------------------- .nv.constant0._ZN5flash24flash_fwd_splitkv_kernelI23Flash_fwd_kernel_traitsILi256ELi64ELi64ELi4ELb0ELb0EN7cutlass10bfloat16_tE19Flash_kernel_traitsILi256ELi64ELi64ELi4ES3_EELb1ELb0ELb1ELb0ELb0ELb0ELb0ELb0EEEvNS_16Flash_fwd_paramsE --------------------------
	.section	.nv.constant0._ZN5flash24flash_fwd_splitkv_kernelI23Flash_fwd_kernel_traitsILi256ELi64ELi64ELi4ELb0ELb0EN7cutlass10bfloat16_tE19Flash_kernel_traitsILi256ELi64ELi64ELi4ES3_EELb1ELb0ELb1ELb0ELb0ELb0ELb0ELb0EEEvNS_16Flash_fwd_paramsE,"a",@progbits
	.sectionflags	@""
	.align	4
.nv.constant0._ZN5flash24flash_fwd_splitkv_kernelI23Flash_fwd_kernel_traitsILi256ELi64ELi64ELi4ELb0ELb0EN7cutlass10bfloat16_tE19Flash_kernel_traitsILi256ELi64ELi64ELi4ES3_EELb1ELb0ELb1ELb0ELb0ELb0ELb0ELb0EEEvNS_16Flash_fwd_paramsE:
	.zero		1360


//--------------------- .nv.constant0._ZN5flash24flash_fwd_splitkv_kernelI23Flash_fwd_kernel_traitsILi256ELi64ELi64ELi4ELb0ELb0EN7cutlass10bfloat16_tE19Flash_kernel_traitsILi256ELi64ELi64ELi4ES3_EELb1ELb0ELb1ELb0ELb0ELb1ELb0ELb0EEEvNS_16Flash_fwd_paramsE --------------------------
	.section	.nv.constant0._ZN5flash24flash_fwd_splitkv_kernelI23Flash_fwd_kernel_traitsILi256ELi64ELi64ELi4ELb0ELb0EN7cutlass10bfloat16_tE19Flash_kernel_traitsILi256ELi64ELi64ELi4ES3_EELb1ELb0ELb1ELb0ELb0ELb1ELb0ELb0EEEvNS_16Flash_fwd_paramsE,"a",@progbits
	.sectionflags	@""
	.align	4
.nv.constant0._ZN5flash24flash_fwd_splitkv_kernelI23Flash_fwd_kernel_traitsILi256ELi64ELi64ELi4ELb0ELb0EN7cutlass10bfloat16_tE19Flash_kernel_traitsILi256ELi64ELi64ELi4ES3_EELb1ELb0ELb1ELb0ELb0ELb1ELb0ELb0EEEvNS_16Flash_fwd_paramsE:
	.zero		1360


//--------------------- .nv.constant0._ZN5flash24flash_fwd_splitkv_kernelI23Flash_fwd_kernel_traitsILi256ELi64ELi64ELi4ELb0ELb0EN7cutlass10bfloat16_tE19Flash_kernel_traitsILi256ELi64ELi64ELi4ES3_EELb1ELb0ELb0ELb0ELb1ELb0ELb0ELb1EEEvNS_16Flash_fwd_paramsE --------------------------
	.section	.nv.constant0._ZN5flash24flash_fwd_splitkv_kernelI23Flash_fwd_kernel_traitsILi256ELi64ELi64ELi4ELb0ELb0EN7cutlass10bfloat16_tE19Flash_kernel_traitsILi256ELi64ELi64ELi4ES3_EELb1ELb0ELb0ELb0ELb1ELb0ELb0ELb1EEEvNS_16Flash_fwd_paramsE,"a",@progbits
	.sectionflags	@""
	.align	4
.nv.constant0._ZN5flash24flash_fwd_splitkv_kernelI23Flash_fwd_kernel_traitsILi256ELi64ELi64ELi4ELb0ELb0EN7cutlass10bfloat16_tE19Flash_kernel_traitsILi256ELi64ELi64ELi4ES3_EELb1ELb0ELb0ELb0ELb1ELb0ELb0ELb1EEEvNS_16Flash_fwd_paramsE:
	.zero		1360


//--------------------- .nv.constant0._ZN5flash24flash_fwd_splitkv_kernelI23Flash_fwd_kernel_traitsILi256ELi64ELi64ELi4ELb0ELb0EN7cutlass10bfloat16_tE19Flash_kernel_traitsILi256ELi64ELi64ELi4ES3_EELb1ELb0ELb0ELb0ELb1ELb1ELb0ELb1EEEvNS_16Flash_fwd_paramsE --------------------------
	.section	.nv.constant0._ZN5flash24flash_fwd_splitkv_kernelI23Flash_fwd_kernel_traitsILi256ELi64ELi64ELi4ELb0ELb0EN7cutlass10bfloat16_tE19Flash_kernel_traitsILi256ELi64ELi64ELi4ES3_EELb1ELb0ELb0ELb0ELb1ELb1ELb0ELb1EEEvNS_16Flash_fwd_paramsE,"a",@progbits
	.sectionflags	@""
	.align	4
.nv.constant0._ZN5flash24flash_fwd_splitkv_kernelI23Flash_fwd_kernel_traitsILi256ELi64ELi64ELi4ELb0ELb0EN7cutlass10bfloat16_tE19Flash_kernel_traitsILi256ELi64ELi64ELi4ES3_EELb1ELb0ELb0ELb0ELb1ELb1ELb0ELb1EEEvNS_16Flash_fwd_paramsE:
	.zero		1360


//--------------------- .nv.constant0._ZN5flash24flash_fwd_splitkv_kernelI23Flash_fwd_kernel_traitsILi256ELi64ELi64ELi4ELb0ELb0EN7cutlass10bfloat16_tE19Flash_kernel_traitsILi256ELi64ELi64ELi4ES3_EELb1ELb0ELb1ELb0ELb0ELb0ELb0ELb1EEEvNS_16Flash_fwd_paramsE --------------------------
	.section	.nv.constant0._ZN5flash24flash_fwd_splitkv_kernelI23Flash_fwd_kernel_traitsILi256ELi64ELi64ELi4ELb0ELb0EN7cutlass10bfloat16_tE19Flash_kernel_traitsILi256ELi64ELi64ELi4ES3_EELb1ELb0ELb1ELb0ELb0ELb0ELb0ELb1EEEvNS_16Flash_fwd_paramsE,"a",@progbits
	.sectionflags	@""
	.align	4
.nv.constant0._ZN5flash24flash_fwd_splitkv_kernelI23Flash_fwd_kernel_traitsILi256ELi64ELi64ELi4ELb0ELb0EN7cutlass10bfloat16_tE19Flash_kernel_traitsILi256ELi64ELi64ELi4ES3_EELb1ELb0ELb1ELb0ELb0ELb0ELb0ELb1EEEvNS_16Flash_fwd_paramsE:
	.zero		1360


//--------------------- .nv.constant0._ZN5flash24flash_fwd_splitkv_kernelI23Flash_fwd_kernel_traitsILi256ELi64ELi64ELi4ELb0ELb0EN7cutlass10bfloat16_tE19Flash_kernel_traitsILi256ELi64ELi64ELi4ES3_EELb1ELb0ELb1ELb0ELb0ELb1ELb0ELb1EEEvNS_16Flash_fwd_paramsE --------------------------
	.section	.nv.constant0._ZN5flash24flash_fwd_splitkv_kernelI23Flash_fwd_kernel_traitsILi256ELi64ELi64ELi4ELb0ELb0EN7cutlass10bfloat16_tE19Flash_kernel_traitsILi256ELi64ELi64ELi4ES3_EELb1ELb0ELb1ELb0ELb0ELb1ELb0ELb1EEEvNS_16Flash_fwd_paramsE,"a",@progbits
	.sectionflags	@""
	.align	4
.nv.constant0._ZN5flash24flash_fwd_splitkv_kernelI23Flash_fwd_kernel_traitsILi256ELi64ELi64ELi4ELb0ELb0EN7cutlass10bfloat16_tE19Flash_kernel_traitsILi256ELi64ELi64ELi4ES3_EELb1ELb0ELb1ELb0ELb0ELb1ELb0ELb1EEEvNS_16Flash_fwd_paramsE:
	.zero		1360


//--------------------- .nv.constant0._ZN5flash24flash_fwd_splitkv_kernelI23Flash_fwd_kernel_traitsILi256ELi64ELi64ELi4ELb0ELb0EN7cutlass10bfloat16_tE19Flash_kernel_traitsILi256ELi64ELi64ELi4ES3_EELb1ELb0ELb0ELb0ELb1ELb0ELb1ELb0EEEvNS_16Flash_fwd_paramsE --------------------------
	.section	.nv.constant0._ZN5flash24flash_fwd_splitkv_kernelI23Flash_fwd_kernel_traitsILi256ELi64ELi64ELi4ELb0ELb0EN7cutlass10bfloat16_tE19Flash_kernel_traitsILi256ELi64ELi64ELi4ES3_EELb1ELb0ELb0ELb0ELb1ELb0ELb1ELb0EEEvNS_16Flash_fwd_paramsE,"a",@progbits
	.sectionflags	@""
	.align	4
.nv.constant0._ZN5flash24flash_fwd_splitkv_kernelI23Flash_fwd_kernel_traitsILi256ELi64ELi64ELi4ELb0ELb0EN7cutlass10bfloat16_tE19Flash_kernel_traitsILi256ELi64ELi64ELi4ES3_EELb1ELb0ELb0ELb0ELb1ELb0ELb1ELb0EEEvNS_16Flash_fwd_paramsE:
	.zero		1360


//--------------------- .nv.constant0._ZN5flash24flash_fwd_splitkv_kernelI23Flash_fwd_kernel_traitsILi256ELi64ELi64ELi4ELb0ELb0EN7cutlass10bfloat16_tE19Flash_kernel_traitsILi256ELi64ELi64ELi4ES3_EELb1ELb0ELb0ELb0ELb1ELb1ELb1ELb0EEEvNS_16Flash_fwd_paramsE --------------------------
	.section	.nv.constant0._ZN5flash24flash_fwd_splitkv_kernelI23Flash_fwd_kernel_traitsILi256ELi64ELi64ELi4ELb0ELb0EN7cutlass10bfloat16_tE19Flash_kernel_traitsILi256ELi64ELi64ELi4ES3_EELb1ELb0ELb0ELb0ELb1ELb1ELb1ELb0EEEvNS_16Flash_fwd_paramsE,"a",@progbits
	.sectionflags	@""
	.align	4
.nv.constant0._ZN5flash24flash_fwd_splitkv_kernelI23Flash_fwd_kernel_traitsILi256ELi64ELi64ELi4ELb0ELb0EN7cutlass10bfloat16_tE19Flash_kernel_traitsILi256ELi64ELi64ELi4ES3_EELb1ELb0ELb0ELb0ELb1ELb1ELb1ELb0EEEvNS_16Flash_fwd_paramsE:
	.zero		1360


//--------------------- .nv.constant0._ZN5flash24flash_fwd_splitkv_kernelI23Flash_fwd_kernel_traitsILi256ELi64ELi64ELi4ELb0ELb0EN7cutlass10bfloat16_tE19Flash_kernel_traitsILi256ELi64ELi64ELi4ES3_EELb1ELb0ELb1ELb0ELb0ELb0ELb1ELb0EEEvNS_16Flash_fwd_paramsE --------------------------
	.section	.nv.constant0._ZN5flash24flash_fwd_splitkv_kernelI23Flash_fwd_kernel_traitsILi256ELi64ELi64ELi4ELb0ELb0EN7cutlass10bfloat16_tE19Flash_kernel_traitsILi256ELi64ELi64ELi4ES3_EELb1ELb0ELb1ELb0ELb0ELb0ELb1ELb0EEEvNS_16Flash_fwd_paramsE,"a",@progbits
	.sectionflags	@""
	.align	4
.nv.constant0._ZN5flash24flash_fwd_splitkv_kernelI23Flash_fwd_kernel_traitsILi256ELi64ELi64ELi4ELb0ELb0EN7cutlass10bfloat16_tE19Flash_kernel_traitsILi256ELi64ELi64ELi4ES3_EELb1ELb0ELb1ELb0ELb0ELb0ELb1ELb0EEEvNS_16Flash_fwd_paramsE:
	.zero		1360


//--------------------- .nv.constant0._ZN5flash24flash_fwd_splitkv_kernelI23Flash_fwd_kernel_traitsILi256ELi64ELi64ELi4ELb0ELb0EN7cutlass10bfloat16_tE19Flash_kernel_traitsILi256ELi64ELi64ELi4ES3_EELb1ELb0ELb1ELb0ELb0ELb1ELb1ELb0EEEvNS_16Flash_fwd_paramsE --------------------------
	.section	.nv.constant0._ZN5flash24flash_fwd_splitkv_kernelI23Flash_fwd_kernel_traitsILi256ELi64ELi64ELi4ELb0ELb0EN7cutlass10bfloat16_tE19Flash_kernel_traitsILi256ELi64ELi64ELi4ES3_EELb1ELb0ELb1ELb0ELb0ELb1ELb1ELb0EEEvNS_16Flash_fwd_paramsE,"a",@progbits
	.sectionflags	@""
	.align	4
.nv.constant0._ZN5flash24flash_fwd_splitkv_kernelI23Flash_fwd_kernel_traitsILi256ELi64ELi64ELi4ELb0ELb0EN7cutlass10bfloat16_tE19Flash_kernel_traitsILi256ELi64ELi64ELi4ES3_EELb1ELb0ELb1ELb0ELb0ELb1ELb1ELb0EEEvNS_16Flash_fwd_paramsE:
	.zero		1360


//--------------------- .nv.constant0._ZN5flash24flash_fwd_splitkv_kernelI23Flash_fwd_kernel_traitsILi256ELi64ELi64ELi4ELb0ELb0EN7cutlass10bfloat16_tE19Flash_kernel_traitsILi256ELi64ELi64ELi4ES3_EELb1ELb0ELb0ELb0ELb1ELb0ELb1ELb1EEEvNS_16Flash_fwd_paramsE --------------------------
	.section	.nv.constant0._ZN5flash24flash_fwd_splitkv_kernelI23Flash_fwd_kernel_traitsILi256ELi64ELi64ELi4ELb0ELb0EN7cutlass10bfloat16_tE19Flash_kernel_traitsILi256ELi64ELi64ELi4ES3_EELb1ELb0ELb0ELb0ELb1ELb0ELb1ELb1EEEvNS_16Flash_fwd_paramsE,"a",@progbits
	.sectionflags	@""
	.align	4
.nv.constant0._ZN5flash24flash_fwd_splitkv_kernelI23Flash_fwd_kernel_traitsILi256ELi64ELi64ELi4ELb0ELb0EN7cutlass10bfloat16_tE19Flash_kernel_traitsILi256ELi64ELi64ELi4ES3_EELb1ELb0ELb0ELb0ELb1ELb0ELb1ELb1EEEvNS_16Flash_fwd_paramsE:
	.zero		1360


//--------------------- .nv.constant0._ZN5flash24flash_fwd_splitkv_kernelI23Flash_fwd_kernel_traitsILi256ELi64ELi64ELi4ELb0ELb0EN7cutlass10bfloat16_tE19Flash_kernel_traitsILi256ELi64ELi64ELi4ES3_EELb1ELb0ELb0ELb0ELb1ELb1ELb1ELb1EEEvNS_16Flash_fwd_paramsE --------------------------
	.section	.nv.constant0._ZN5flash24flash_fwd_splitkv_kernelI23Flash_fwd_kernel_traitsILi256ELi64ELi64ELi4ELb0ELb0EN7cutlass10bfloat16_tE19Flash_kernel_traitsILi256ELi64ELi64ELi4ES3_EELb1ELb0ELb0ELb0ELb1ELb1ELb1ELb1EEEvNS_16Flash_fwd_paramsE,"a",@progbits
	.sectionflags	@""
	.align	4
.nv.constant0._ZN5flash24flash_fwd_splitkv_kernelI23Flash_fwd_kernel_traitsILi256ELi64ELi64ELi4ELb0ELb0EN7cutlass10bfloat16_tE19Flash_kernel_traitsILi256ELi64ELi64ELi4ES3_EELb1ELb0ELb0ELb0ELb1ELb1ELb1ELb1EEEvNS_16Flash_fwd_paramsE:
	.zero		1360


//--------------------- .nv.constant0._ZN5flash24flash_fwd_splitkv_kernelI23Flash_fwd_kernel_traitsILi256ELi64ELi64ELi4ELb0ELb0EN7cutlass10bfloat16_tE19Flash_kernel_traitsILi256ELi64ELi64ELi4ES3_EELb1ELb0ELb1ELb0ELb0ELb0ELb1ELb1EEEvNS_16Flash_fwd_paramsE --------------------------
	.section	.nv.constant0._ZN5flash24flash_fwd_splitkv_kernelI23Flash_fwd_kernel_traitsILi256ELi64ELi64ELi4ELb0ELb0EN7cutlass10bfloat16_tE19Flash_kernel_traitsILi256ELi64ELi64ELi4ES3_EELb1ELb0ELb1ELb0ELb0ELb0ELb1ELb1EEEvNS_16Flash_fwd_paramsE,"a",@progbits
	.sectionflags	@""
	.align	4
.nv.constant0._ZN5flash24flash_fwd_splitkv_kernelI23Flash_fwd_kernel_traitsILi256ELi64ELi64ELi4ELb0ELb0EN7cutlass10bfloat16_tE19Flash_kernel_traitsILi256ELi64ELi64ELi4ES3_EELb1ELb0ELb1ELb0ELb0ELb0ELb1ELb1EEEvNS_16Flash_fwd_paramsE:
	.zero		1360


//--------------------- .nv.constant0._ZN5flash24flash_fwd_splitkv_kernelI23Flash_fwd_kernel_traitsILi256ELi64ELi64ELi4ELb0ELb0EN7cutlass10bfloat16_tE19Flash_kernel_traitsILi256ELi64ELi64ELi4ES3_EELb1ELb0ELb1ELb0ELb0ELb1ELb1ELb1EEEvNS_16Flash_fwd_paramsE --------------------------
	.section	.nv.constant0._ZN5flash24flash_fwd_splitkv_kernelI23Flash_fwd_kernel_traitsILi256ELi64ELi64ELi4ELb0ELb0EN7cutlass10bfloat16_tE19Flash_kernel_traitsILi256ELi64ELi64ELi4ES3_EELb1ELb0ELb1ELb0ELb0ELb1ELb1ELb1EEEvNS_16Flash_fwd_paramsE,"a",@progbits
	.sectionflags	@""
	.align	4
.nv.constant0._ZN5flash24flash_fwd_splitkv_kernelI23Flash_fwd_kernel_traitsILi256ELi64ELi64ELi4ELb0ELb0EN7cutlass10bfloat16_tE19Flash_kernel_traitsILi256ELi64ELi64ELi4ES3_EELb1ELb0ELb1ELb0ELb0ELb1ELb1ELb1EEEvNS_16Flash_fwd_paramsE:
	.zero		1360


//--------------------- SYMBOLS --------------------------

	.type		.nv.reservedSmem.offset0,@object
	.size		.nv.reservedSmem.offset0,0x4
	.type		.nv.reservedSmem.cap,@object
	.size		.nv.reservedSmem.cap,0x4
